// Copyright (c) 2024, Jay Shah, Ganesh Bikshandi, Ying Zhang, Vijay Thakkar, Pradeep Ramani, Tri Dao.
// Splitting the different template instantiations to different files to speed up compilation.
// This file is auto-generated. See "generate_kernels.py"

#include "flash_fwd_launch_template.h"

#ifndef FLASHATTENTION_DISABLE_HDIM192
template void run_mha_fwd_<90, cutlass::bfloat16_t, 192, 192, false, true, true, true>(Flash_fwd_params &params, cudaStream_t stream);
#endif


// ===== COMPILED SASS (sm_90a) =====

	.target	sm_90a

	.elftype	@"ET_EXEC"


//--------------------- .note.nv.tkinfo           --------------------------
	.section	.note.nv.tkinfo,"",@"SHT_NOTE"
	.sectionflags	@"SHF_NOTE_NV_TKINFO"
	.tkinfo
        /*0018*/ 	.word	0x00000002
        /*0030*/ 	.string	""
        /*0030*/ 	.string	"ptxas"
        /*0030*/ 	.string	"Cuda compilation tools, release 13.0, V13.0.88"
        /*0030*/ 	.string	"Build cuda_13.0.r13.0/compiler.36424714_0"
        /*0030*/ 	.string	"-arch sm_90a -m 64 "



//--------------------- .note.nv.cuinfo           --------------------------
	.section	.note.nv.cuinfo,"",@"SHT_NOTE"
	.sectionflags	@"SHF_NOTE_NV_CUINFO"
        /*0018*/ 	.short	0x0002
        /*001a*/ 	.short	0x005a
        /*001c*/ 	.short	0x0082
	.zero		2


//--------------------- .nv.info                  --------------------------
	.section	.nv.info,"",@"SHT_CUDA_INFO"
	.align	4


	//----- nvinfo : EIATTR_REGCOUNT
	.align		4
        /*0000*/ 	.byte	0x04, 0x2f
        /*0002*/ 	.short	(.L_19 - .L_18)
	.align		4
.L_18:
        /*0004*/ 	.word	index@(_ZN7cutlass13device_kernelIN5flash11enable_sm90INS1_16FlashAttnFwdSm90INS1_25CollectiveMainloopFwdSm90ILi2EN4cute5tupleIJNS5_1CILi1EEES8_S8_EEENS6_IJNS7_ILi128EEENS7_ILi96EEENS7_ILi192EEEEEELi192ENS_10bfloat16_tEfNS_4arch4Sm90ELb1ELb0ELb1ELb1ELb1ELb1ELb0ELb1ELb1ELb1ELb0ELb0EEENS1_21CollectiveEpilogueFwdINS6_IJSA_SC_SB_EEES9_SE_SG_Li256ELb1ELb1ELb0ELb0EEENS1_36VarlenDynamicPersistentTileSchedulerILi128ELi96ELi256ELi128ELb0ELb1ELb1ELb1ELb1ELb1EEEEEEEEEvNT_6ParamsE)
        /*0008*/ 	.word	0x000000a8


	//----- nvinfo : EIATTR_FRAME_SIZE
	.align		4
.L_19:
        /*000c*/ 	.byte	0x04, 0x11
        /*000e*/ 	.short	(.L_21 - .L_20)
	.align		4
.L_20:
        /*0010*/ 	.word	index@(_ZN7cutlass13device_kernelIN5flash11enable_sm90INS1_16FlashAttnFwdSm90INS1_25CollectiveMainloopFwdSm90ILi2EN4cute5tupleIJNS5_1CILi1EEES8_S8_EEENS6_IJNS7_ILi128EEENS7_ILi96EEENS7_ILi192EEEEEELi192ENS_10bfloat16_tEfNS_4arch4Sm90ELb1ELb0ELb1ELb1ELb1ELb1ELb0ELb1ELb1ELb1ELb0ELb0EEENS1_21CollectiveEpilogueFwdINS6_IJSA_SC_SB_EEES9_SE_SG_Li256ELb1ELb1ELb0ELb0EEENS1_36VarlenDynamicPersistentTileSchedulerILi128ELi96ELi256ELi128ELb0ELb1ELb1ELb1ELb1ELb1EEEEEEEEEvNT_6ParamsE)
        /*0014*/ 	.word	0x00000098


	//----- nvinfo : EIATTR_REGCOUNT
	.align		4
.L_21:
        /*0018*/ 	.byte	0x04, 0x2f
        /*001a*/ 	.short	(.L_23 - .L_22)
	.align		4
.L_22:
        /*001c*/ 	.word	index@(_ZN7cutlass13device_kernelIN5flash11enable_sm90INS1_16FlashAttnFwdSm90INS1_25CollectiveMainloopFwdSm90ILi2EN4cute5tupleIJNS5_1CILi1EEES8_S8_EEENS6_IJNS7_ILi128EEENS7_ILi96EEENS7_ILi192EEEEEELi192ENS_10bfloat16_tEfNS_4arch4Sm90ELb1ELb0ELb1ELb1ELb1ELb0ELb0ELb1ELb1ELb1ELb0ELb0EEENS1_21CollectiveEpilogueFwdINS6_IJSA_SC_SB_EEES9_SE_SG_Li256ELb1ELb1ELb0ELb0EEENS1_36VarlenDynamicPersistentTileSchedulerILi128ELi96ELi256ELi128ELb0ELb1ELb1ELb1ELb1ELb1EEEEEEEEEvNT_6ParamsE)
        /*0020*/ 	.word	0x000000a8


	//----- nvinfo : EIATTR_FRAME_SIZE
	.align		4
.L_23:
        /*0024*/ 	.byte	0x04, 0x11
        /*0026*/ 	.short	(.L_25 - .L_24)
	.align		4
.L_24:
        /*0028*/ 	.word	index@(_ZN7cutlass13device_kernelIN5flash11enable_sm90INS1_16FlashAttnFwdSm90INS1_25CollectiveMainloopFwdSm90ILi2EN4cute5tupleIJNS5_1CILi1EEES8_S8_EEENS6_IJNS7_ILi128EEENS7_ILi96EEENS7_ILi192EEEEEELi192ENS_10bfloat16_tEfNS_4arch4Sm90ELb1ELb0ELb1ELb1ELb1ELb0ELb0ELb1ELb1ELb1ELb0ELb0EEENS1_21CollectiveEpilogueFwdINS6_IJSA_SC_SB_EEES9_SE_SG_Li256ELb1ELb1ELb0ELb0EEENS1_36VarlenDynamicPersistentTileSchedulerILi128ELi96ELi256ELi128ELb0ELb1ELb1ELb1ELb1ELb1EEEEEEEEEvNT_6ParamsE)
        /*002c*/ 	.word	0x00000030


	//----- nvinfo : EIATTR_REGCOUNT
	.align		4
.L_25:
        /*0030*/ 	.byte	0x04, 0x2f
        /*0032*/ 	.short	(.L_27 - .L_26)
	.align		4
.L_26:
        /*0034*/ 	.word	index@(_ZN7cutlass13device_kernelIN5flash11enable_sm90INS1_16FlashAttnFwdSm90INS1_25CollectiveMainloopFwdSm90ILi2EN4cute5tupleIJNS5_1CILi1EEES8_S8_EEENS6_IJNS7_ILi128EEENS7_ILi96EEENS7_ILi192EEEEEELi192ENS_10bfloat16_tEfNS_4arch4Sm90ELb1ELb0ELb1ELb0ELb1ELb0ELb0ELb1ELb1ELb1ELb0ELb0EEENS1_21CollectiveEpilogueFwdINS6_IJSA_SC_SB_EEES9_SE_SG_Li256ELb0ELb1ELb0ELb0EEENS1_30DynamicPersistentTileSchedulerILi256ELi128ELb0ELb1ELb1EEEEEEEEEvNT_6ParamsE)
        /*0038*/ 	.word	0x000000a8


	//----- nvinfo : EIATTR_FRAME_SIZE
	.align		4
.L_27:
        /*003c*/ 	.byte	0x04, 0x11
        /*003e*/ 	.short	(.L_29 - .L_28)
	.align		4
.L_28:
        /*0040*/ 	.word	index@(_ZN7cutlass13device_kernelIN5flash11enable_sm90INS1_16FlashAttnFwdSm90INS1_25CollectiveMainloopFwdSm90ILi2EN4cute5tupleIJNS5_1CILi1EEES8_S8_EEENS6_IJNS7_ILi128EEENS7_ILi96EEENS7_ILi192EEEEEELi192ENS_10bfloat16_tEfNS_4arch4Sm90ELb1ELb0ELb1ELb0ELb1ELb0ELb0ELb1ELb1ELb1ELb0ELb0EEENS1_21CollectiveEpilogueFwdINS6_IJSA_SC_SB_EEES9_SE_SG_Li256ELb0ELb1ELb0ELb0EEENS1_30DynamicPersistentTileSchedulerILi256ELi128ELb0ELb1ELb1EEEEEEEEEvNT_6ParamsE)
        /*0044*/ 	.word	0x00000008


	//----- nvinfo : EIATTR_REGCOUNT
	.align		4
.L_29:
        /*0048*/ 	.byte	0x04, 0x2f
        /*004a*/ 	.short	(.L_31 - .L_30)
	.align		4
.L_30:
        /*004c*/ 	.word	index@(_ZN7cutlass13device_kernelIN5flash11enable_sm90INS1_16FlashAttnFwdSm90INS1_25CollectiveMainloopFwdSm90ILi2EN4cute5tupleIJNS5_1CILi1EEES8_S8_EEENS6_IJNS7_ILi128EEENS7_ILi96EEENS7_ILi192EEEEEELi192ENS_10bfloat16_tEfNS_4arch4Sm90ELb0ELb1ELb1ELb1ELb1ELb1ELb0ELb1ELb1ELb1ELb0ELb0EEENS1_21CollectiveEpilogueFwdINS6_IJSA_SC_SB_EEES9_SE_SG_Li256ELb1ELb1ELb0ELb0EEENS1_36VarlenDynamicPersistentTileSchedulerILi128ELi96ELi256ELi128ELb0ELb1ELb1ELb1ELb0ELb1EEEEEEEEEvNT_6ParamsE)
        /*0050*/ 	.word	0x000000a8


	//----- nvinfo : EIATTR_FRAME_SIZE
	.align		4
.L_31:
        /*0054*/ 	.byte	0x04, 0x11
        /*0056*/ 	.short	(.L_33 - .L_32)
	.align		4
.L_32:
        /*0058*/ 	.word	index@($_ZN7cutlass13device_kernelIN5flash11enable_sm90INS1_16FlashAttnFwdSm90INS1_25CollectiveMainloopFwdSm90ILi2EN4cute5tupleIJNS5_1CILi1EEES8_S8_EEENS6_IJNS7_ILi128EEENS7_ILi96EEENS7_ILi192EEEEEELi192ENS_10bfloat16_tEfNS_4arch4Sm90ELb0ELb1ELb1ELb1ELb1ELb1ELb0ELb1ELb1ELb1ELb0ELb0EEENS1_21CollectiveEpilogueFwdINS6_IJSA_SC_SB_EEES9_SE_SG_Li256ELb1ELb1ELb0ELb0EEENS1_36VarlenDynamicPersistentTileSchedulerILi128ELi96ELi256ELi128ELb0ELb1ELb1ELb1ELb0ELb1EEEEEEEEEvNT_6ParamsE$_ZZN5flash25CollectiveMainloopFwdSm90ILi2EN4cute5tupleIJNS1_1CILi1EEES4_S4_EEENS2_IJNS3_ILi128EEENS3_ILi96EEENS3_ILi192EEEEEELi192EN7cutlass10bfloat16_tEfNSA_4arch4Sm90ELb0ELb1ELb1ELb1ELb1ELb1ELb0ELb1ELb1ELb1ELb0ELb0EE12store_kv_newINS_16FlashAttnFwdSm90ISE_NS_21CollectiveEpilogueFwdINS2_IJS6_S8_S7_EEES5_SB_SD_Li256ELb1ELb1ELb0ELb0EEENS_36VarlenDynamicPersistentTileSchedulerILi128ELi96ELi256ELi128ELb0ELb1ELb1ELb1ELb0ELb1EEEE13SharedStorageEEEbRKNSE_6ParamsENSA_25PipelineTmaAsyncNoClusterILi2ENSA_16PipelineTmaAsyncILi2EEEEESU_RNSA_13PipelineStateILj2EEEiRT_RKNS_16SeqlenInfoQKNewKILb1ELb1EEENS2_IJiiiiEEEENKUliRKT_E_clISW_EEDaiS17_)
        /*005c*/ 	.word	0x000002c0


	//----- nvinfo : EIATTR_FRAME_SIZE
	.align		4
.L_33:
        /*0060*/ 	.byte	0x04, 0x11
        /*0062*/ 	.short	(.L_35 - .L_34)
	.align		4
.L_34:
        /*0064*/ 	.word	index@(_ZN7cutlass13device_kernelIN5flash11enable_sm90INS1_16FlashAttnFwdSm90INS1_25CollectiveMainloopFwdSm90ILi2EN4cute5tupleIJNS5_1CILi1EEES8_S8_EEENS6_IJNS7_ILi128EEENS7_ILi96EEENS7_ILi192EEEEEELi192ENS_10bfloat16_tEfNS_4arch4Sm90ELb0ELb1ELb1ELb1ELb1ELb1ELb0ELb1ELb1ELb1ELb0ELb0EEENS1_21CollectiveEpilogueFwdINS6_IJSA_SC_SB_EEES9_SE_SG_Li256ELb1ELb1ELb0ELb0EEENS1_36VarlenDynamicPersistentTileSchedulerILi128ELi96ELi256ELi128ELb0ELb1ELb1ELb1ELb0ELb1EEEEEEEEEvNT_6ParamsE)
        /*0068*/ 	.word	0x000002c0


	//----- nvinfo : EIATTR_REGCOUNT
	.align		4
.L_35:
        /*006c*/ 	.byte	0x04, 0x2f
        /*006e*/ 	.short	(.L_37 - .L_36)
	.align		4
.L_36:
        /*0070*/ 	.word	index@(_ZN7cutlass13device_kernelIN5flash11enable_sm90INS1_16FlashAttnFwdSm90INS1_25CollectiveMainloopFwdSm90ILi2EN4cute5tupleIJNS5_1CILi1EEES8_S8_EEENS6_IJNS7_ILi128EEENS7_ILi96EEENS7_ILi192EEEEEELi192ENS_10bfloat16_tEfNS_4arch4Sm90ELb0ELb1ELb1ELb1ELb1ELb0ELb0ELb1ELb1ELb1ELb0ELb0EEENS1_21CollectiveEpilogueFwdINS6_IJSA_SC_SB_EEES9_SE_SG_Li256ELb1ELb1ELb0ELb0EEENS1_36VarlenDynamicPersistentTileSchedulerILi128ELi96ELi256ELi128ELb0ELb1ELb1ELb1ELb0ELb1EEEEEEEEEvNT_6ParamsE)
        /*0074*/ 	.word	0x000000a8


	//----- nvinfo : EIATTR_FRAME_SIZE
	.align		4
.L_37:
        /*0078*/ 	.byte	0x04, 0x11
        /*007a*/ 	.short	(.L_39 - .L_38)
	.align		4
.L_38:
        /*007c*/ 	.word	index@(_ZN7cutlass13device_kernelIN5flash11enable_sm90INS1_16FlashAttnFwdSm90INS1_25CollectiveMainloopFwdSm90ILi2EN4cute5tupleIJNS5_1CILi1EEES8_S8_EEENS6_IJNS7_ILi128EEENS7_ILi96EEENS7_ILi192EEEEEELi192ENS_10bfloat16_tEfNS_4arch4Sm90ELb0ELb1ELb1ELb1ELb1ELb0ELb0ELb1ELb1ELb1ELb0ELb0EEENS1_21CollectiveEpilogueFwdINS6_IJSA_SC_SB_EEES9_SE_SG_Li256ELb1ELb1ELb0ELb0EEENS1_36VarlenDynamicPersistentTileSchedulerILi128ELi96ELi256ELi128ELb0ELb1ELb1ELb1ELb0ELb1EEEEEEEEEvNT_6ParamsE)
        /*0080*/ 	.word	0x00000030


	//----- nvinfo : EIATTR_REGCOUNT
	.align		4
.L_39:
        /*0084*/ 	.byte	0x04, 0x2f
        /*0086*/ 	.short	(.L_41 - .L_40)
	.align		4
.L_40:
        /*0088*/ 	.word	index@(_ZN7cutlass13device_kernelIN5flash11enable_sm90INS1_16FlashAttnFwdSm90INS1_25CollectiveMainloopFwdSm90ILi2EN4cute5tupleIJNS5_1CILi1EEES8_S8_EEENS6_IJNS7_ILi128EEENS7_ILi96EEENS7_ILi192EEEEEELi192ENS_10bfloat16_tEfNS_4arch4Sm90ELb0ELb1ELb1ELb0ELb1ELb0ELb0ELb1ELb1ELb1ELb0ELb0EEENS1_21CollectiveEpilogueFwdINS6_IJSA_SC_SB_EEES9_SE_SG_Li256ELb0ELb1ELb0ELb0EEENS1_30DynamicPersistentTileSchedulerILi256ELi128ELb0ELb1ELb1EEEEEEEEEvNT_6ParamsE)
        /*008c*/ 	.word	0x000000a8


	//----- nvinfo : EIATTR_FRAME_SIZE
	.align		4
.L_41:
        /*0090*/ 	.byte	0x04, 0x11
        /*0092*/ 	.short	(.L_43 - .L_42)
	.align		4
.L_42:
        /*0094*/ 	.word	index@(_ZN7cutlass13device_kernelIN5flash11enable_sm90INS1_16FlashAttnFwdSm90INS1_25CollectiveMainloopFwdSm90ILi2EN4cute5tupleIJNS5_1CILi1EEES8_S8_EEENS6_IJNS7_ILi128EEENS7_ILi96EEENS7_ILi192EEEEEELi192ENS_10bfloat16_tEfNS_4arch4Sm90ELb0ELb1ELb1ELb0ELb1ELb0ELb0ELb1ELb1ELb1ELb0ELb0EEENS1_21CollectiveEpilogueFwdINS6_IJSA_SC_SB_EEES9_SE_SG_Li256ELb0ELb1ELb0ELb0EEENS1_30DynamicPersistentTileSchedulerILi256ELi128ELb0ELb1ELb1EEEEEEEEEvNT_6ParamsE)
        /*0098*/ 	.word	0x00000008


	//----- nvinfo : EIATTR_REGCOUNT
	.align		4
.L_43:
        /*009c*/ 	.byte	0x04, 0x2f
        /*009e*/ 	.short	(.L_45 - .L_44)
	.align		4
.L_44:
        /*00a0*/ 	.word	index@(_ZN7cutlass13device_kernelIN5flash11enable_sm90INS1_16FlashAttnFwdSm90INS1_25CollectiveMainloopFwdSm90ILi2EN4cute5tupleIJNS5_1CILi1EEES8_S8_EEENS6_IJNS7_ILi128EEENS7_ILi96EEENS7_ILi192EEEEEELi192ENS_10bfloat16_tEfNS_4arch4Sm90ELb0ELb0ELb1ELb1ELb1ELb1ELb0ELb1ELb1ELb1ELb0ELb0EEENS1_21CollectiveEpilogueFwdINS6_IJSA_SC_SB_EEES9_SE_SG_Li256ELb1ELb1ELb0ELb0EEENS1_36VarlenDynamicPersistentTileSchedulerILi128ELi96ELi256ELi128ELb0ELb1ELb1ELb0ELb1ELb1EEEEEEEEEvNT_6ParamsE)
        /*00a4*/ 	.word	0x000000a8


	//----- nvinfo : EIATTR_FRAME_SIZE
	.align		4
.L_45:
        /*00a8*/ 	.byte	0x04, 0x11
        /*00aa*/ 	.short	(.L_47 - .L_46)
	.align		4
.L_46:
        /*00ac*/ 	.word	index@(_ZN7cutlass13device_kernelIN5flash11enable_sm90INS1_16FlashAttnFwdSm90INS1_25CollectiveMainloopFwdSm90ILi2EN4cute5tupleIJNS5_1CILi1EEES8_S8_EEENS6_IJNS7_ILi128EEENS7_ILi96EEENS7_ILi192EEEEEELi192ENS_10bfloat16_tEfNS_4arch4Sm90ELb0ELb0ELb1ELb1ELb1ELb1ELb0ELb1ELb1ELb1ELb0ELb0EEENS1_21CollectiveEpilogueFwdINS6_IJSA_SC_SB_EEES9_SE_SG_Li256ELb1ELb1ELb0ELb0EEENS1_36VarlenDynamicPersistentTileSchedulerILi128ELi96ELi256ELi128ELb0ELb1ELb1ELb0ELb1ELb1EEEEEEEEEvNT_6ParamsE)
        /*00b0*/ 	.word	0x00000098


	//----- nvinfo : EIATTR_REGCOUNT
	.align		4
.L_47:
        /*00b4*/ 	.byte	0x04, 0x2f
        /*00b6*/ 	.short	(.L_49 - .L_48)
	.align		4
.L_48:
        /*00b8*/ 	.word	index@(_ZN7cutlass13device_kernelIN5flash11enable_sm90INS1_16FlashAttnFwdSm90INS1_25CollectiveMainloopFwdSm90ILi2EN4cute5tupleIJNS5_1CILi1EEES8_S8_EEENS6_IJNS7_ILi128EEENS7_ILi96EEENS7_ILi192EEEEEELi192ENS_10bfloat16_tEfNS_4arch4Sm90ELb0ELb0ELb1ELb1ELb1ELb0ELb0ELb1ELb1ELb1ELb0ELb0EEENS1_21CollectiveEpilogueFwdINS6_IJSA_SC_SB_EEES9_SE_SG_Li256ELb1ELb1ELb0ELb0EEENS1_36VarlenDynamicPersistentTileSchedulerILi128ELi96ELi256ELi128ELb0ELb1ELb1ELb0ELb1ELb1EEEEEEEEEvNT_6ParamsE)
        /*00bc*/ 	.word	0x000000a8


	//----- nvinfo : EIATTR_FRAME_SIZE
	.align		4
.L_49:
        /*00c0*/ 	.byte	0x04, 0x11
        /*00c2*/ 	.short	(.L_51 - .L_50)
	.align		4
.L_50:
        /*00c4*/ 	.word	index@(_ZN7cutlass13device_kernelIN5flash11enable_sm90INS1_16FlashAttnFwdSm90INS1_25CollectiveMainloopFwdSm90ILi2EN4cute5tupleIJNS5_1CILi1EEES8_S8_EEENS6_IJNS7_ILi128EEENS7_ILi96EEENS7_ILi192EEEEEELi192ENS_10bfloat16_tEfNS_4arch4Sm90ELb0ELb0ELb1ELb1ELb1ELb0ELb0ELb1ELb1ELb1ELb0ELb0EEENS1_21CollectiveEpilogueFwdINS6_IJSA_SC_SB_EEES9_SE_SG_Li256ELb1ELb1ELb0ELb0EEENS1_36VarlenDynamicPersistentTileSchedulerILi128ELi96ELi256ELi128ELb0ELb1ELb1ELb0ELb1ELb1EEEEEEEEEvNT_6ParamsE)
        /*00c8*/ 	.word	0x00000030


	//----- nvinfo : EIATTR_REGCOUNT
	.align		4
.L_51:
        /*00cc*/ 	.byte	0x04, 0x2f
        /*00ce*/ 	.short	(.L_53 - .L_52)
	.align		4
.L_52:
        /*00d0*/ 	.word	index@(_ZN7cutlass13device_kernelIN5flash11enable_sm90INS1_16FlashAttnFwdSm90INS1_25CollectiveMainloopFwdSm90ILi2EN4cute5tupleIJNS5_1CILi1EEES8_S8_EEENS6_IJNS7_ILi128EEENS7_ILi96EEENS7_ILi192EEEEEELi192ENS_10bfloat16_tEfNS_4arch4Sm90ELb0ELb0ELb1ELb0ELb1ELb0ELb0ELb1ELb1ELb1ELb0ELb0EEENS1_21CollectiveEpilogueFwdINS6_IJSA_SC_SB_EEES9_SE_SG_Li256ELb0ELb1ELb0ELb0EEENS1_29StaticPersistentTileSchedulerILb0EEEEEEEEEvNT_6ParamsE)
        /*00d4*/ 	.word	0x000000a8


	//----- nvinfo : EIATTR_FRAME_SIZE
	.align		4
.L_53:
        /*00d8*/ 	.byte	0x04, 0x11
        /*00da*/ 	.short	(.L_55 - .L_54)
	.align		4
.L_54:
        /*00dc*/ 	.word	index@(_ZN7cutlass13device_kernelIN5flash11enable_sm90INS1_16FlashAttnFwdSm90INS1_25CollectiveMainloopFwdSm90ILi2EN4cute5tupleIJNS5_1CILi1EEES8_S8_EEENS6_IJNS7_ILi128EEENS7_ILi96EEENS7_ILi192EEEEEELi192ENS_10bfloat16_tEfNS_4arch4Sm90ELb0ELb0ELb1ELb0ELb1ELb0ELb0ELb1ELb1ELb1ELb0ELb0EEENS1_21CollectiveEpilogueFwdINS6_IJSA_SC_SB_EEES9_SE_SG_Li256ELb0ELb1ELb0ELb0EEENS1_29StaticPersistentTileSchedulerILb0EEEEEEEEEvNT_6ParamsE)
        /*00e0*/ 	.word	0x00000008


	//----- nvinfo : EIATTR_MIN_STACK_SIZE
	.align		4
.L_55:
        /*00e4*/ 	.byte	0x04, 0x12
        /*00e6*/ 	.short	(.L_57 - .L_56)
	.align		4
.L_56:
        /*00e8*/ 	.word	index@(_ZN7cutlass13device_kernelIN5flash11enable_sm90INS1_16FlashAttnFwdSm90INS1_25CollectiveMainloopFwdSm90ILi2EN4cute5tupleIJNS5_1CILi1EEES8_S8_EEENS6_IJNS7_ILi128EEENS7_ILi96EEENS7_ILi192EEEEEELi192ENS_10bfloat16_tEfNS_4arch4Sm90ELb0ELb0ELb1ELb0ELb1ELb0ELb0ELb1ELb1ELb1ELb0ELb0EEENS1_21CollectiveEpilogueFwdINS6_IJSA_SC_SB_EEES9_SE_SG_Li256ELb0ELb1ELb0ELb0EEENS1_29StaticPersistentTileSchedulerILb0EEEEEEEEEvNT_6ParamsE)
        /*00ec*/ 	.word	0x00000008


	//----- nvinfo : EIATTR_MIN_STACK_SIZE
	.align		4
.L_57:
        /*00f0*/ 	.byte	0x04, 0x12
        /*00f2*/ 	.short	(.L_59 - .L_58)
	.align		4
.L_58:
        /*00f4*/ 	.word	index@(_ZN7cutlass13device_kernelIN5flash11enable_sm90INS1_16FlashAttnFwdSm90INS1_25CollectiveMainloopFwdSm90ILi2EN4cute5tupleIJNS5_1CILi1EEES8_S8_EEENS6_IJNS7_ILi128EEENS7_ILi96EEENS7_ILi192EEEEEELi192ENS_10bfloat16_tEfNS_4arch4Sm90ELb0ELb0ELb1ELb1ELb1ELb0ELb0ELb1ELb1ELb1ELb0ELb0EEENS1_21CollectiveEpilogueFwdINS6_IJSA_SC_SB_EEES9_SE_SG_Li256ELb1ELb1ELb0ELb0EEENS1_36VarlenDynamicPersistentTileSchedulerILi128ELi96ELi256ELi128ELb0ELb1ELb1ELb0ELb1ELb1EEEEEEEEEvNT_6ParamsE)
        /*00f8*/ 	.word	0x00000030


	//----- nvinfo : EIATTR_MIN_STACK_SIZE
	.align		4
.L_59:
        /*00fc*/ 	.byte	0x04, 0x12
        /*00fe*/ 	.short	(.L_61 - .L_60)
	.align		4
.L_60:
        /*0100*/ 	.word	index@(_ZN7cutlass13device_kernelIN5flash11enable_sm90INS1_16FlashAttnFwdSm90INS1_25CollectiveMainloopFwdSm90ILi2EN4cute5tupleIJNS5_1CILi1EEES8_S8_EEENS6_IJNS7_ILi128EEENS7_ILi96EEENS7_ILi192EEEEEELi192ENS_10bfloat16_tEfNS_4arch4Sm90ELb0ELb0ELb1ELb1ELb1ELb1ELb0ELb1ELb1ELb1ELb0ELb0EEENS1_21CollectiveEpilogueFwdINS6_IJSA_SC_SB_EEES9_SE_SG_Li256ELb1ELb1ELb0ELb0EEENS1_36VarlenDynamicPersistentTileSchedulerILi128ELi96ELi256ELi128ELb0ELb1ELb1ELb0ELb1ELb1EEEEEEEEEvNT_6ParamsE)
        /*0104*/ 	.word	0x00000098


	//----- nvinfo : EIATTR_MIN_STACK_SIZE
	.align		4
.L_61:
        /*0108*/ 	.byte	0x04, 0x12
        /*010a*/ 	.short	(.L_63 - .L_62)
	.align		4
.L_62:
        /*010c*/ 	.word	index@(_ZN7cutlass13device_kernelIN5flash11enable_sm90INS1_16FlashAttnFwdSm90INS1_25CollectiveMainloopFwdSm90ILi2EN4cute5tupleIJNS5_1CILi1EEES8_S8_EEENS6_IJNS7_ILi128EEENS7_ILi96EEENS7_ILi192EEEEEELi192ENS_10bfloat16_tEfNS_4arch4Sm90ELb0ELb1ELb1ELb0ELb1ELb0ELb0ELb1ELb1ELb1ELb0ELb0EEENS1_21CollectiveEpilogueFwdINS6_IJSA_SC_SB_EEES9_SE_SG_Li256ELb0ELb1ELb0ELb0EEENS1_30DynamicPersistentTileSchedulerILi256ELi128ELb0ELb1ELb1EEEEEEEEEvNT_6ParamsE)
        /*0110*/ 	.word	0x00000008


	//----- nvinfo : EIATTR_MIN_STACK_SIZE
	.align		4
.L_63:
        /*0114*/ 	.byte	0x04, 0x12
        /*0116*/ 	.short	(.L_65 - .L_64)
	.align		4
.L_64:
        /*0118*/ 	.word	index@(_ZN7cutlass13device_kernelIN5flash11enable_sm90INS1_16FlashAttnFwdSm90INS1_25CollectiveMainloopFwdSm90ILi2EN4cute5tupleIJNS5_1CILi1EEES8_S8_EEENS6_IJNS7_ILi128EEENS7_ILi96EEENS7_ILi192EEEEEELi192ENS_10bfloat16_tEfNS_4arch4Sm90ELb0ELb1ELb1ELb1ELb1ELb0ELb0ELb1ELb1ELb1ELb0ELb0EEENS1_21CollectiveEpilogueFwdINS6_IJSA_SC_SB_EEES9_SE_SG_Li256ELb1ELb1ELb0ELb0EEENS1_36VarlenDynamicPersistentTileSchedulerILi128ELi96ELi256ELi128ELb0ELb1ELb1ELb1ELb0ELb1EEEEEEEEEvNT_6ParamsE)
        /*011c*/ 	.word	0x00000030


	//----- nvinfo : EIATTR_MIN_STACK_SIZE
	.align		4
.L_65:
        /*0120*/ 	.byte	0x04, 0x12
        /*0122*/ 	.short	(.L_67 - .L_66)
	.align		4
.L_66:
        /*0124*/ 	.word	index@(_ZN7cutlass13device_kernelIN5flash11enable_sm90INS1_16FlashAttnFwdSm90INS1_25CollectiveMainloopFwdSm90ILi2EN4cute5tupleIJNS5_1CILi1EEES8_S8_EEENS6_IJNS7_ILi128EEENS7_ILi96EEENS7_ILi192EEEEEELi192ENS_10bfloat16_tEfNS_4arch4Sm90ELb0ELb1ELb1ELb1ELb1ELb1ELb0ELb1ELb1ELb1ELb0ELb0EEENS1_21CollectiveEpilogueFwdINS6_IJSA_SC_SB_EEES9_SE_SG_Li256ELb1ELb1ELb0ELb0EEENS1_36VarlenDynamicPersistentTileSchedulerILi128ELi96ELi256ELi128ELb0ELb1ELb1ELb1ELb0ELb1EEEEEEEEEvNT_6ParamsE)
        /*0128*/ 	.word	0x000002c0


	//----- nvinfo : EIATTR_MIN_STACK_SIZE
	.align		4
.L_67:
        /*012c*/ 	.byte	0x04, 0x12
        /*012e*/ 	.short	(.L_69 - .L_68)
	.align		4
.L_68:
        /*0130*/ 	.word	index@(_ZN7cutlass13device_kernelIN5flash11enable_sm90INS1_16FlashAttnFwdSm90INS1_25CollectiveMainloopFwdSm90ILi2EN4cute5tupleIJNS5_1CILi1EEES8_S8_EEENS6_IJNS7_ILi128EEENS7_ILi96EEENS7_ILi192EEEEEELi192ENS_10bfloat16_tEfNS_4arch4Sm90ELb1ELb0ELb1ELb0ELb1ELb0ELb0ELb1ELb1ELb1ELb0ELb0EEENS1_21CollectiveEpilogueFwdINS6_IJSA_SC_SB_EEES9_SE_SG_Li256ELb0ELb1ELb0ELb0EEENS1_30DynamicPersistentTileSchedulerILi256ELi128ELb0ELb1ELb1EEEEEEEEEvNT_6ParamsE)
        /*0134*/ 	.word	0x00000008


	//----- nvinfo : EIATTR_MIN_STACK_SIZE
	.align		4
.L_69:
        /*0138*/ 	.byte	0x04, 0x12
        /*013a*/ 	.short	(.L_71 - .L_70)
	.align		4
.L_70:
        /*013c*/ 	.word	index@(_ZN7cutlass13device_kernelIN5flash11enable_sm90INS1_16FlashAttnFwdSm90INS1_25CollectiveMainloopFwdSm90ILi2EN4cute5tupleIJNS5_1CILi1EEES8_S8_EEENS6_IJNS7_ILi128EEENS7_ILi96EEENS7_ILi192EEEEEELi192ENS_10bfloat16_tEfNS_4arch4Sm90ELb1ELb0ELb1ELb1ELb1ELb0ELb0ELb1ELb1ELb1ELb0ELb0EEENS1_21CollectiveEpilogueFwdINS6_IJSA_SC_SB_EEES9_SE_SG_Li256ELb1ELb1ELb0ELb0EEENS1_36VarlenDynamicPersistentTileSchedulerILi128ELi96ELi256ELi128ELb0ELb1ELb1ELb1ELb1ELb1EEEEEEEEEvNT_6ParamsE)
        /*0140*/ 	.word	0x00000030


	//----- nvinfo : EIATTR_MIN_STACK_SIZE
	.align		4
.L_71:
        /*0144*/ 	.byte	0x04, 0x12
        /*0146*/ 	.short	(.L_73 - .L_72)
	.align		4
.L_72:
        /*0148*/ 	.word	index@(_ZN7cutlass13device_kernelIN5flash11enable_sm90INS1_16FlashAttnFwdSm90INS1_25CollectiveMainloopFwdSm90ILi2EN4cute5tupleIJNS5_1CILi1EEES8_S8_EEENS6_IJNS7_ILi128EEENS7_ILi96EEENS7_ILi192EEEEEELi192ENS_10bfloat16_tEfNS_4arch4Sm90ELb1ELb0ELb1ELb1ELb1ELb1ELb0ELb1ELb1ELb1ELb0ELb0EEENS1_21CollectiveEpilogueFwdINS6_IJSA_SC_SB_EEES9_SE_SG_Li256ELb1ELb1ELb0ELb0EEENS1_36VarlenDynamicPersistentTileSchedulerILi128ELi96ELi256ELi128ELb0ELb1ELb1ELb1ELb1ELb1EEEEEEEEEvNT_6ParamsE)
        /*014c*/ 	.word	0x00000098
.L_73:


//--------------------- .nv.compat                --------------------------
	.section	.nv.compat,"",@"SHT_CUDA_COMPAT_INFO"
	.align	4
        /*0000*/ 	.byte	0x02, 0x09, 0x01, 0x00, 0x02, 0x02, 0x04, 0x00, 0x02, 0x05, 0x05, 0x00, 0x03, 0x07, 0x01, 0x01
        /*0010*/ 	.byte	0x02, 0x03, 0x01, 0x00, 0x02, 0x06, 0x01, 0x00, 0x04, 0x0b, 0x08, 0x00, 0x00, 0x00, 0x00, 0x00
        /*0020*/ 	.byte	0x00, 0x00, 0x00, 0x00


//--------------------- .nv.info._ZN7cutlass13device_kernelIN5flash11enable_sm90INS1_16FlashAttnFwdSm90INS1_25CollectiveMainloopFwdSm90ILi2EN4cute5tupleIJNS5_1CILi1EEES8_S8_EEENS6_IJNS7_ILi128EEENS7_ILi96EEENS7_ILi192EEEEEELi192ENS_10bfloat16_tEfNS_4arch4Sm90ELb0ELb0ELb1ELb0ELb1ELb0ELb0ELb1ELb1ELb1ELb0ELb0EEENS1_21CollectiveEpilogueFwdINS6_IJSA_SC_SB_EEES9_SE_SG_Li256ELb0ELb1ELb0ELb0EEENS1_29StaticPersistentTileSchedulerILb0EEEEEEEEEvNT_6ParamsE --------------------------
	.section	.nv.info._ZN7cutlass13device_kernelIN5flash11enable_sm90INS1_16FlashAttnFwdSm90INS1_25CollectiveMainloopFwdSm90ILi2EN4cute5tupleIJNS5_1CILi1EEES8_S8_EEENS6_IJNS7_ILi128EEENS7_ILi96EEENS7_ILi192EEEEEELi192ENS_10bfloat16_tEfNS_4arch4Sm90ELb0ELb0ELb1ELb0ELb1ELb0ELb0ELb1ELb1ELb1ELb0ELb0EEENS1_21CollectiveEpilogueFwdINS6_IJSA_SC_SB_EEES9_SE_SG_Li256ELb0ELb1ELb0ELb0EEENS1_29StaticPersistentTileSchedulerILb0EEEEEEEEEvNT_6ParamsE,"",@"SHT_CUDA_INFO"
	.sectionflags	@""
	.align	4


	//----- nvinfo : EIATTR_CUDA_API_VERSION
	.align		4
        /*0000*/ 	.byte	0x04, 0x37
        /*0002*/ 	.short	(.L_75 - .L_74)
.L_74:
        /*0004*/ 	.word	0x00000082


	//----- nvinfo : EIATTR_KPARAM_INFO
	.align		4
.L_75:
        /*0008*/ 	.byte	0x04, 0x17
        /*000a*/ 	.short	(.L_77 - .L_76)
.L_76:
        /*000c*/ 	.word	0x00000000
        /*0010*/ 	.short	0x0000
        /*0012*/ 	.short	0x0070
        /*0014*/ 	.byte	0x00, 0xf0, 0x01, 0x28


	//----- nvinfo : EIATTR_SPARSE_MMA_MASK
	.align		4
.L_77:
        /*0018*/ 	.byte	0x03, 0x50
        /*001a*/ 	.short	0x0000


	//----- nvinfo : EIATTR_MAXREG_COUNT
	.align		4
        /*001c*/ 	.byte	0x03, 0x1b
        /*001e*/ 	.short	0x00a8


	//----- nvinfo : EIATTR_NUM_BARRIERS
	.align		4
        /*0020*/ 	.byte	0x02, 0x4c
        /*0022*/ 	.byte	0x09
	.zero		1


	//----- nvinfo : EIATTR_EXTERNS
	.align		4
        /*0024*/ 	.byte	0x04, 0x0f
        /*0026*/ 	.short	(.L_79 - .L_78)


	//   ....[0]....
	.align		4
.L_78:
        /*0028*/ 	.word	index@(__assertfail)


	//----- nvinfo : EIATTR_ANNOTATIONS
	.align		4
.L_79:
        /*002c*/ 	.byte	0x04, 0x55
        /*002e*/ 	.short	(.L_81 - .L_80)


	//   ....[0]....
.L_80:
        /*0030*/ 	.word	0x00000001
        /*0034*/ 	.byte	0xa0, 0x08, 0x00, 0x00, 0x01, 0x00, 0x00, 0x00, 0x50, 0x09, 0x00, 0x00, 0x01, 0x00, 0x00, 0x00
        /*0044*/ 	.byte	0xf0, 0x8a, 0x00, 0x00, 0x01, 0x00, 0x00, 0x00, 0x80, 0x8b, 0x00, 0x00, 0x01, 0x00, 0x00, 0x00
        /*0054*/ 	.byte	0x80, 0xa8, 0x00, 0x00, 0x01, 0x00, 0x00, 0x00, 0xb0, 0xbf, 0x00, 0x00, 0x01, 0x00, 0x00, 0x00
        /*0064*/ 	.byte	0x60, 0xc0, 0x00, 0x00, 0x01, 0x00, 0x00, 0x00, 0xe0, 0xc1, 0x00, 0x00


	//----- nvinfo : EIATTR_MERCURY_ISA_VERSION
	.align		4
.L_81:
        /*0070*/ 	.byte	0x03, 0x5f
        /*0072*/ 	.short	0x0101


	//----- nvinfo : EIATTR_INT_WARP_WIDE_INSTR_OFFSETS
	.align		4
        /*0074*/ 	.byte	0x04, 0x31
        /*0076*/ 	.short	(.L_83 - .L_82)


	//   ....[0]....
.L_82:
        /*0078*/ 	.word	0x000000c0


	//   ....[1]....
        /*007c*/ 	.word	0x000000d0


	//   ....[2]....
        /*0080*/ 	.word	0x00000170


	//----- nvinfo : EIATTR_COOP_GROUP_MASK_REGIDS
	.align		4
.L_83:
        /*0084*/ 	.byte	0x04, 0x29
        /*0086*/ 	.short	(.L_85 - .L_84)


	//   ....[0]....
.L_84:
        /*0088*/ 	.word	0xffffffff


	//   ....[1]....
        /*008c*/ 	.word	0xffffffff


	//   ....[2]....
        /*0090*/ 	.word	0xffffffff


	//   ....[3]....
        /*0094*/ 	.word	0xffffffff


	//   ....[4]....
        /*0098*/ 	.word	0xffffffff


	//   ....[5]....
        /*009c*/ 	.word	0xffffffff


	//   ....[6]....
        /*00a0*/ 	.word	0xffffffff


	//   ....[7]....
        /*00a4*/ 	.word	0xffffffff


	//   ....[8]....
        /*00a8*/ 	.word	0xffffffff


	//   ....[9]....
        /*00ac*/ 	.word	0xffffffff


	//   ....[10]....
        /*00b0*/ 	.word	0xffffffff


	//   ....[11]....
        /*00b4*/ 	.word	0xffffffff


	//   ....[12]....
        /*00b8*/ 	.word	0xffffffff


	//   ....[13]....
        /*00bc*/ 	.word	0xffffffff


	//   ....[14]....
        /*00c0*/ 	.word	0xffffffff


	//   ....[15]....
        /*00c4*/ 	.word	0xffffffff


	//   ....[16]....
        /*00c8*/ 	.word	0xffffffff


	//   ....[17]....
        /*00cc*/ 	.word	0xffffffff


	//   ....[18]....
        /*00d0*/ 	.word	0xffffffff


	//   ....[19]....
        /*00d4*/ 	.word	0xffffffff


	//   ....[20]....
        /*00d8*/ 	.word	0xffffffff


	//   ....[21]....
        /*00dc*/ 	.word	0xffffffff


	//   ....[22]....
        /*00e0*/ 	.word	0xffffffff


	//   ....[23]....
        /*00e4*/ 	.word	0xffffffff


	//   ....[24]....
        /*00e8*/ 	.word	0xffffffff


	//   ....[25]....
        /*00ec*/ 	.word	0xffffffff


	//   ....[26]....
        /*00f0*/ 	.word	0xffffffff


	//   ....[27]....
        /*00f4*/ 	.word	0xffffffff


	//   ....[28]....
        /*00f8*/ 	.word	0xffffffff


	//   ....[29]....
        /*00fc*/ 	.word	0xffffffff


	//   ....[30]....
        /*0100*/ 	.word	0xffffffff


	//   ....[31]....
        /*0104*/ 	.word	0xffffffff


	//   ....[32]....
        /*0108*/ 	.word	0xffffffff


	//   ....[33]....
        /*010c*/ 	.word	0xffffffff


	//   ....[34]....
        /*0110*/ 	.word	0xffffffff


	//   ....[35]....
        /*0114*/ 	.word	0xffffffff


	//   ....[36]....
        /*0118*/ 	.word	0xffffffff


	//   ....[37]....
        /*011c*/ 	.word	0xffffffff


	//   ....[38]....
        /*0120*/ 	.word	0xffffffff


	//   ....[39]....
        /*0124*/ 	.word	0xffffffff


	//   ....[40]....
        /*0128*/ 	.word	0xffffffff


	//   ....[41]....
        /*012c*/ 	.word	0xffffffff


	//   ....[42]....
        /*0130*/ 	.word	0xffffffff


	//   ....[43]....
        /*0134*/ 	.word	0xffffffff


	//   ....[44]....
        /*0138*/ 	.word	0xffffffff


	//   ....[45]....
        /*013c*/ 	.word	0xffffffff


	//   ....[46]....
        /*0140*/ 	.word	0xffffffff


	//   ....[47]....
        /*0144*/ 	.word	0xffffffff


	//   ....[48]....
        /*0148*/ 	.word	0xffffffff


	//   ....[49]....
        /*014c*/ 	.word	0xffffffff


	//   ....[50]....
        /*0150*/ 	.word	0xffffffff


	//   ....[51]....
        /*0154*/ 	.word	0xffffffff


	//   ....[52]....
        /*0158*/ 	.word	0xffffffff


	//   ....[53]....
        /*015c*/ 	.word	0xffffffff


	//   ....[54]....
        /*0160*/ 	.word	0xffffffff


	//   ....[55]....
        /*0164*/ 	.word	0xffffffff


	//   ....[56]....
        /*0168*/ 	.word	0xffffffff


	//   ....[57]....
        /*016c*/ 	.word	0xffffffff


	//   ....[58]....
        /*0170*/ 	.word	0xffffffff


	//   ....[59]....
        /*0174*/ 	.word	0xffffffff


	//   ....[60]....
        /*0178*/ 	.word	0xffffffff


	//   ....[61]....
        /*017c*/ 	.word	0xffffffff


	//   ....[62]....
        /*0180*/ 	.word	0xffffffff


	//   ....[63]....
        /*0184*/ 	.word	0xffffffff


	//   ....[64]....
        /*0188*/ 	.word	0xffffffff


	//   ....[65]....
        /*018c*/ 	.word	0xffffffff


	//   ....[66]....
        /*0190*/ 	.word	0xffffffff


	//   ....[67]....
        /*0194*/ 	.word	0xffffffff


	//   ....[68]....
        /*0198*/ 	.word	0xffffffff


	//   ....[69]....
        /*019c*/ 	.word	0xffffffff


	//   ....[70]....
        /*01a0*/ 	.word	0xffffffff


	//   ....[71]....
        /*01a4*/ 	.word	0xffffffff


	//   ....[72]....
        /*01a8*/ 	.word	0xffffffff


	//   ....[73]....
        /*01ac*/ 	.word	0xffffffff


	//   ....[74]....
        /*01b0*/ 	.word	0xffffffff


	//   ....[75]....
        /*01b4*/ 	.word	0xffffffff


	//   ....[76]....
        /*01b8*/ 	.word	0xffffffff


	//   ....[77]....
        /*01bc*/ 	.word	0xffffffff


	//   ....[78]....
        /*01c0*/ 	.word	0xffffffff


	//   ....[79]....
        /*01c4*/ 	.word	0xffffffff


	//   ....[80]....
        /*01c8*/ 	.word	0xffffffff


	//   ....[81]....
        /*01cc*/ 	.word	0xffffffff


	//   ....[82]....
        /*01d0*/ 	.word	0xffffffff


	//   ....[83]....
        /*01d4*/ 	.word	0xffffffff


	//   ....[84]....
        /*01d8*/ 	.word	0xffffffff


	//   ....[85]....
        /*01dc*/ 	.word	0xffffffff


	//   ....[86]....
        /*01e0*/ 	.word	0xffffffff


	//   ....[87]....
        /*01e4*/ 	.word	0xffffffff


	//   ....[88]....
        /*01e8*/ 	.word	0xffffffff


	//   ....[89]....
        /*01ec*/ 	.word	0xffffffff


	//   ....[90]....
        /*01f0*/ 	.word	0xffffffff


	//   ....[91]....
        /*01f4*/ 	.word	0xffffffff


	//   ....[92]....
        /*01f8*/ 	.word	0xffffffff


	//   ....[93]....
        /*01fc*/ 	.word	0xffffffff


	//   ....[94]....
        /*0200*/ 	.word	0xffffffff


	//   ....[95]....
        /*0204*/ 	.word	0xffffffff


	//   ....[96]....
        /*0208*/ 	.word	0x0500000f


	//   ....[97]....
        /*020c*/ 	.word	0x0500000f


	//   ....[98]....
        /*0210*/ 	.word	0x0500000f


	//   ....[99]....
        /*0214*/ 	.word	0x0500000f


	//   ....[100]....
        /*0218*/ 	.word	0x0500000f


	//   ....[101]....
        /*021c*/ 	.word	0x0500000f


	//   ....[102]....
        /*0220*/ 	.word	0x0500000f


	//   ....[103]....
        /*0224*/ 	.word	0x0500000f


	//   ....[104]....
        /*0228*/ 	.word	0x0500000f


	//   ....[105]....
        /*022c*/ 	.word	0x0500000f


	//   ....[106]....
        /*0230*/ 	.word	0x0500000f


	//   ....[107]....
        /*0234*/ 	.word	0x0500000f


	//   ....[108]....
        /*0238*/ 	.word	0x0500000f


	//   ....[109]....
        /*023c*/ 	.word	0x0500000f


	//   ....[110]....
        /*0240*/ 	.word	0x0500000f


	//   ....[111]....
        /*0244*/ 	.word	0x0500000f


	//   ....[112]....
        /*0248*/ 	.word	0x0500000f


	//   ....[113]....
        /*024c*/ 	.word	0x0500000f


	//   ....[114]....
        /*0250*/ 	.word	0x0500000f


	//   ....[115]....
        /*0254*/ 	.word	0x0500000f


	//   ....[116]....
        /*0258*/ 	.word	0x0500000f


	//   ....[117]....
        /*025c*/ 	.word	0x0500000f


	//   ....[118]....
        /*0260*/ 	.word	0x0500000f


	//   ....[119]....
        /*0264*/ 	.word	0x0500000f


	//   ....[120]....
        /*0268*/ 	.word	0x0500000f


	//   ....[121]....
        /*026c*/ 	.word	0x0500000f


	//   ....[122]....
        /*0270*/ 	.word	0x0500000f


	//   ....[123]....
        /*0274*/ 	.word	0x0500000f


	//   ....[124]....
        /*0278*/ 	.word	0x0500000f


	//   ....[125]....
        /*027c*/ 	.word	0x0500000f


	//   ....[126]....
        /*0280*/ 	.word	0x0500000f


	//   ....[127]....
        /*0284*/ 	.word	0x0500000f


	//   ....[128]....
        /*0288*/ 	.word	0x0500000f


	//   ....[129]....
        /*028c*/ 	.word	0x0500000f


	//   ....[130]....
        /*0290*/ 	.word	0x0500000f


	//   ....[131]....
        /*0294*/ 	.word	0x0500000f


	//   ....[132]....
        /*0298*/ 	.word	0x0500000f


	//   ....[133]....
        /*029c*/ 	.word	0x0500000f


	//   ....[134]....
        /*02a0*/ 	.word	0x0500000f


	//   ....[135]....
        /*02a4*/ 	.word	0x0500000f


	//   ....[136]....
        /*02a8*/ 	.word	0x0500000f


	//   ....[137]....
        /*02ac*/ 	.word	0x0500000f


	//   ....[138]....
        /*02b0*/ 	.word	0x0500000f


	//   ....[139]....
        /*02b4*/ 	.word	0x0500000f


	//   ....[140]....
        /*02b8*/ 	.word	0x0500000f


	//   ....[141]....
        /*02bc*/ 	.word	0x0500000f


	//   ....[142]....
        /*02c0*/ 	.word	0x0500000f


	//   ....[143]....
        /*02c4*/ 	.word	0x0500000f


	//   ....[144]....
        /*02c8*/ 	.word	0x0500000f


	//   ....[145]....
        /*02cc*/ 	.word	0x0500000f


	//   ....[146]....
        /*02d0*/ 	.word	0x0500000f


	//   ....[147]....
        /*02d4*/ 	.word	0x0500000f


	//   ....[148]....
        /*02d8*/ 	.word	0x0500000f


	//   ....[149]....
        /*02dc*/ 	.word	0x0500000f


	//   ....[150]....
        /*02e0*/ 	.word	0x0500000f


	//   ....[151]....
        /*02e4*/ 	.word	0x0500000f


	//   ....[152]....
        /*02e8*/ 	.word	0x0500000f


	//   ....[153]....
        /*02ec*/ 	.word	0x0500000f


	//   ....[154]....
        /*02f0*/ 	.word	0x0500000f


	//   ....[155]....
        /*02f4*/ 	.word	0x0500000f


	//   ....[156]....
        /*02f8*/ 	.word	0x0500000f


	//   ....[157]....
        /*02fc*/ 	.word	0x0500000f


	//   ....[158]....
        /*0300*/ 	.word	0x0500000f


	//   ....[159]....
        /*0304*/ 	.word	0x0500000f


	//   ....[160]....
        /*0308*/ 	.word	0x0500000f


	//   ....[161]....
        /*030c*/ 	.word	0x0500000f


	//----- nvinfo : EIATTR_COOP_GROUP_INSTR_OFFSETS
	.align		4
.L_85:
        /*0310*/ 	.byte	0x04, 0x28
        /*0312*/ 	.short	(.L_87 - .L_86)


	//   ....[0]....
.L_86:
        /*0314*/ 	.word	0x00000070


	//   ....[1]....
        /*0318*/ 	.word	0x000000b0


	//   ....[2]....
        /*031c*/ 	.word	0x000002d0


	//   ....[3]....
        /*0320*/ 	.word	0x00000430


	//   ....[4]....
        /*0324*/ 	.word	0x00000550


	//   ....[5]....
        /*0328*/ 	.word	0x000006b0


	//   ....[6]....
        /*032c*/ 	.word	0x00000d20


	//   ....[7]....
        /*0330*/ 	.word	0x00002760


	//   ....[8]....
        /*0334*/ 	.word	0x000027e0


	//   ....[9]....
        /*0338*/ 	.word	0x00002c00


	//   ....[10]....
        /*033c*/ 	.word	0x00002c70


	//   ....[11]....
        /*0340*/ 	.word	0x000053b0


	//   ....[12]....
        /*0344*/ 	.word	0x000053e0


	//   ....[13]....
        /*0348*/ 	.word	0x00005400


	//   ....[14]....
        /*034c*/ 	.word	0x00005430


	//   ....[15]....
        /*0350*/ 	.word	0x00006760


	//   ....[16]....
        /*0354*/ 	.word	0x00006790


	//   ....[17]....
        /*0358*/ 	.word	0x00006840


	//   ....[18]....
        /*035c*/ 	.word	0x00006850


	//   ....[19]....
        /*0360*/ 	.word	0x00007cf0


	//   ....[20]....
        /*0364*/ 	.word	0x00007d20


	//   ....[21]....
        /*0368*/ 	.word	0x00007d80


	//   ....[22]....
        /*036c*/ 	.word	0x00007db0


	//   ....[23]....
        /*0370*/ 	.word	0x00008540


	//   ....[24]....
        /*0374*/ 	.word	0x00008580


	//   ....[25]....
        /*0378*/ 	.word	0x00008690


	//   ....[26]....
        /*037c*/ 	.word	0x000086b0


	//   ....[27]....
        /*0380*/ 	.word	0x000087a0


	//   ....[28]....
        /*0384*/ 	.word	0x000087c0


	//   ....[29]....
        /*0388*/ 	.word	0x000088d0


	//   ....[30]....
        /*038c*/ 	.word	0x00008900


	//   ....[31]....
        /*0390*/ 	.word	0x00009a70


	//   ....[32]....
        /*0394*/ 	.word	0x00009a90


	//   ....[33]....
        /*0398*/ 	.word	0x00009aa0


	//   ....[34]....
        /*039c*/ 	.word	0x00009af0


	//   ....[35]....
        /*03a0*/ 	.word	0x00009b40


	//   ....[36]....
        /*03a4*/ 	.word	0x00009b90


	//   ....[37]....
        /*03a8*/ 	.word	0x00009c30


	//   ....[38]....
        /*03ac*/ 	.word	0x00009c50


	//   ....[39]....
        /*03b0*/ 	.word	0x00009ce0


	//   ....[40]....
        /*03b4*/ 	.word	0x00009d00


	//   ....[41]....
        /*03b8*/ 	.word	0x00009d90


	//   ....[42]....
        /*03bc*/ 	.word	0x00009db0


	//   ....[43]....
        /*03c0*/ 	.word	0x0000a3a0


	//   ....[44]....
        /*03c4*/ 	.word	0x0000a3c0


	//   ....[45]....
        /*03c8*/ 	.word	0x0000a3f0


	//   ....[46]....
        /*03cc*/ 	.word	0x0000a430


	//   ....[47]....
        /*03d0*/ 	.word	0x0000a4b0


	//   ....[48]....
        /*03d4*/ 	.word	0x0000a4e0


	//   ....[49]....
        /*03d8*/ 	.word	0x0000a560


	//   ....[50]....
        /*03dc*/ 	.word	0x0000a580


	//   ....[51]....
        /*03e0*/ 	.word	0x0000a610


	//   ....[52]....
        /*03e4*/ 	.word	0x0000a630


	//   ....[53]....
        /*03e8*/ 	.word	0x0000a6c0


	//   ....[54]....
        /*03ec*/ 	.word	0x0000a6f0


	//   ....[55]....
        /*03f0*/ 	.word	0x0000a770


	//   ....[56]....
        /*03f4*/ 	.word	0x0000a790


	//   ....[57]....
        /*03f8*/ 	.word	0x0000a820


	//   ....[58]....
        /*03fc*/ 	.word	0x0000a840


	//   ....[59]....
        /*0400*/ 	.word	0x0000ae90


	//   ....[60]....
        /*0404*/ 	.word	0x0000aec0


	//   ....[61]....
        /*0408*/ 	.word	0x0000aed0


	//   ....[62]....
        /*040c*/ 	.word	0x0000aef0


	//   ....[63]....
        /*0410*/ 	.word	0x0000af40


	//   ....[64]....
        /*0414*/ 	.word	0x0000af60


	//   ....[65]....
        /*0418*/ 	.word	0x0000afc0


	//   ....[66]....
        /*041c*/ 	.word	0x0000afe0


	//   ....[67]....
        /*0420*/ 	.word	0x0000b030


	//   ....[68]....
        /*0424*/ 	.word	0x0000b050


	//   ....[69]....
        /*0428*/ 	.word	0x0000b0a0


	//   ....[70]....
        /*042c*/ 	.word	0x0000b0c0


	//   ....[71]....
        /*0430*/ 	.word	0x0000b360


	//   ....[72]....
        /*0434*/ 	.word	0x0000b380


	//   ....[73]....
        /*0438*/ 	.word	0x0000b3a0


	//   ....[74]....
        /*043c*/ 	.word	0x0000b420


	//   ....[75]....
        /*0440*/ 	.word	0x0000b440


	//   ....[76]....
        /*0444*/ 	.word	0x0000b4c0


	//   ....[77]....
        /*0448*/ 	.word	0x0000b4e0


	//   ....[78]....
        /*044c*/ 	.word	0x0000b560


	//   ....[79]....
        /*0450*/ 	.word	0x0000b580


	//   ....[80]....
        /*0454*/ 	.word	0x0000b600


	//   ....[81]....
        /*0458*/ 	.word	0x0000b620


	//   ....[82]....
        /*045c*/ 	.word	0x0000b630


	//   ....[83]....
        /*0460*/ 	.word	0x0000bae0


	//   ....[84]....
        /*0464*/ 	.word	0x0000bb00


	//   ....[85]....
        /*0468*/ 	.word	0x0000bb20


	//   ....[86]....
        /*046c*/ 	.word	0x0000bb60


	//   ....[87]....
        /*0470*/ 	.word	0x0000bbd0


	//   ....[88]....
        /*0474*/ 	.word	0x0000bc00


	//   ....[89]....
        /*0478*/ 	.word	0x0000bc70


	//   ....[90]....
        /*047c*/ 	.word	0x0000bca0


	//   ....[91]....
        /*0480*/ 	.word	0x0000bd10


	//   ....[92]....
        /*0484*/ 	.word	0x0000bd40


	//   ....[93]....
        /*0488*/ 	.word	0x0000bdb0


	//   ....[94]....
        /*048c*/ 	.word	0x0000bde0


	//   ....[95]....
        /*0490*/ 	.word	0x0000c160


	//   ....[96]....
        /*0494*/ 	.word	0x0000c660


	//   ....[97]....
        /*0498*/ 	.word	0x0000c750


	//   ....[98]....
        /*049c*/ 	.word	0x0000c7f0


	//   ....[99]....
        /*04a0*/ 	.word	0x0000c880


	//   ....[100]....
        /*04a4*/ 	.word	0x0000c940


	//   ....[101]....
        /*04a8*/ 	.word	0x0000c9c0


	//   ....[102]....
        /*04ac*/ 	.word	0x0000caa0


	//   ....[103]....
        /*04b0*/ 	.word	0x0000cb30


	//   ....[104]....
        /*04b4*/ 	.word	0x0000cc00


	//   ....[105]....
        /*04b8*/ 	.word	0x0000cc90


	//   ....[106]....
        /*04bc*/ 	.word	0x0000cd60


	//   ....[107]....
        /*04c0*/ 	.word	0x0000cde0


	//   ....[108]....
        /*04c4*/ 	.word	0x0000ceb0


	//   ....[109]....
        /*04c8*/ 	.word	0x0000cf40


	//   ....[110]....
        /*04cc*/ 	.word	0x0000cfb0


	//   ....[111]....
        /*04d0*/ 	.word	0x0000d030


	//   ....[112]....
        /*04d4*/ 	.word	0x0000d0f0


	//   ....[113]....
        /*04d8*/ 	.word	0x0000d160


	//   ....[114]....
        /*04dc*/ 	.word	0x0000d250


	//   ....[115]....
        /*04e0*/ 	.word	0x0000d2e0


	//   ....[116]....
        /*04e4*/ 	.word	0x0000d3b0


	//   ....[117]....
        /*04e8*/ 	.word	0x0000d430


	//   ....[118]....
        /*04ec*/ 	.word	0x0000d510


	//   ....[119]....
        /*04f0*/ 	.word	0x0000d580


	//   ....[120]....
        /*04f4*/ 	.word	0x0000d670


	//   ....[121]....
        /*04f8*/ 	.word	0x0000d700


	//   ....[122]....
        /*04fc*/ 	.word	0x0000d7d0


	//   ....[123]....
        /*0500*/ 	.word	0x0000d850


	//   ....[124]....
        /*0504*/ 	.word	0x0000d910


	//   ....[125]....
        /*0508*/ 	.word	0x0000da50


	//   ....[126]....
        /*050c*/ 	.word	0x0000db00


	//   ....[127]....
        /*0510*/ 	.word	0x0000db60


	//   ....[128]....
        /*0514*/ 	.word	0x0000dc20


	//   ....[129]....
        /*0518*/ 	.word	0x0000dc80


	//   ....[130]....
        /*051c*/ 	.word	0x0000dd40


	//   ....[131]....
        /*0520*/ 	.word	0x0000dda0


	//   ....[132]....
        /*0524*/ 	.word	0x0000de60


	//   ....[133]....
        /*0528*/ 	.word	0x0000dec0


	//   ....[134]....
        /*052c*/ 	.word	0x0000df80


	//   ....[135]....
        /*0530*/ 	.word	0x0000dfe0


	//   ....[136]....
        /*0534*/ 	.word	0x0000e0a0


	//   ....[137]....
        /*0538*/ 	.word	0x0000e180


	//   ....[138]....
        /*053c*/ 	.word	0x0000e220


	//   ....[139]....
        /*0540*/ 	.word	0x0000e280


	//   ....[140]....
        /*0544*/ 	.word	0x0000e370


	//   ....[141]....
        /*0548*/ 	.word	0x0000e3d0


	//   ....[142]....
        /*054c*/ 	.word	0x0000e4c0


	//   ....[143]....
        /*0550*/ 	.word	0x0000e520


	//   ....[144]....
        /*0554*/ 	.word	0x0000e610


	//   ....[145]....
        /*0558*/ 	.word	0x0000e670


	//   ....[146]....
        /*055c*/ 	.word	0x0000e760


	//   ....[147]....
        /*0560*/ 	.word	0x0000e7c0


	//   ....[148]....
        /*0564*/ 	.word	0x0000e880


	//   ....[149]....
        /*0568*/ 	.word	0x0000e9c0


	//   ....[150]....
        /*056c*/ 	.word	0x0000ea60


	//   ....[151]....
        /*0570*/ 	.word	0x0000eac0


	//   ....[152]....
        /*0574*/ 	.word	0x0000eb90


	//   ....[153]....
        /*0578*/ 	.word	0x0000ec50


	//   ....[154]....
        /*057c*/ 	.word	0x0000ed10


	//   ....[155]....
        /*0580*/ 	.word	0x0000edd0


	//   ....[156]....
        /*0584*/ 	.word	0x0000ee90


	//   ....[157]....
        /*0588*/ 	.word	0x0000ef50


	//   ....[158]....
        /*058c*/ 	.word	0x0000f010


	//   ....[159]....
        /*0590*/ 	.word	0x0000f0d0


	//   ....[160]....
        /*0594*/ 	.word	0x0000f190


	//   ....[161]....
        /*0598*/ 	.word	0x0000f300


	//----- nvinfo : EIATTR_REG_RECONFIG
	.align		4
.L_87:
        /*059c*/ 	.byte	0x01, 0x54
	.zero		2


	//----- nvinfo : EIATTR_SYSCALL_OFFSETS
	.align		4
        /*05a0*/ 	.byte	0x04, 0x46
        /*05a2*/ 	.short	(.L_89 - .L_88)


	//   ....[0]....
.L_88:
        /*05a4*/ 	.word	0x000010d0


	//   ....[1]....
        /*05a8*/ 	.word	0x00009220


	//   ....[2]....
        /*05ac*/ 	.word	0x00009360


	//   ....[3]....
        /*05b0*/ 	.word	0x00009450


	//   ....[4]....
        /*05b4*/ 	.word	0x0000a0b0


	//----- nvinfo : EIATTR_MBARRIER_INSTR_OFFSETS
	.align		4
.L_89:
        /*05b8*/ 	.byte	0x04, 0x39
        /*05ba*/ 	.short	(.L_91 - .L_90)


	//   ....[0]....
.L_90:
        /*05bc*/ 	.word	0x00000180
        /*05c0*/ 	.word	0x000000ff
        /*05c4*/ 	.word	0x00030800
        /*05c8*/ 	.short	0x0100
        /*05ca*/ 	.byte	0x08
	.zero		1


	//   ....[1]....
        /*05cc*/ 	.word	0x00000190
        /*05d0*/ 	.word	0x000000ff
        /*05d4*/ 	.word	0x00030820
        /*05d8*/ 	.short	0x0100
        /*05da*/ 	.byte	0x08
	.zero		1


	//   ....[2]....
        /*05dc*/ 	.word	0x00000280
        /*05e0*/ 	.word	0x000000ff
        /*05e4*/ 	.word	0x00030830
        /*05e8*/ 	.short	0x0100
        /*05ea*/ 	.byte	0x08
	.zero		1


	//   ....[3]....
        /*05ec*/ 	.word	0x00000290
        /*05f0*/ 	.word	0x000000ff
        /*05f4*/ 	.word	0x00030840
        /*05f8*/ 	.short	0x0100
        /*05fa*/ 	.byte	0x08
	.zero		1


	//   ....[4]....
        /*05fc*/ 	.word	0x000002a0
        /*0600*/ 	.word	0x000000ff
        /*0604*/ 	.word	0x00030838
        /*0608*/ 	.short	0x0100
        /*060a*/ 	.byte	0x08
	.zero		1


	//   ....[5]....
        /*060c*/ 	.word	0x000002b0
        /*0610*/ 	.word	0x000000ff
        /*0614*/ 	.word	0x00030848
        /*0618*/ 	.short	0x0100
        /*061a*/ 	.byte	0x08
	.zero		1


	//   ....[6]....
        /*061c*/ 	.word	0x000003e0
        /*0620*/ 	.word	0x000000ff
        /*0624*/ 	.word	0x00030850
        /*0628*/ 	.short	0x0100
        /*062a*/ 	.byte	0x08
	.zero		1


	//   ....[7]....
        /*062c*/ 	.word	0x000003f0
        /*0630*/ 	.word	0x000000ff
        /*0634*/ 	.word	0x00030860
        /*0638*/ 	.short	0x0100
        /*063a*/ 	.byte	0x08
	.zero		1


	//   ....[8]....
        /*063c*/ 	.word	0x00000400
        /*0640*/ 	.word	0x000000ff
        /*0644*/ 	.word	0x00030858
        /*0648*/ 	.short	0x0100
        /*064a*/ 	.byte	0x08
	.zero		1


	//   ....[9]....
        /*064c*/ 	.word	0x00000410
        /*0650*/ 	.word	0x000000ff
        /*0654*/ 	.word	0x00030868
        /*0658*/ 	.short	0x0100
        /*065a*/ 	.byte	0x08
	.zero		1


	//   ....[10]....
        /*065c*/ 	.word	0x00000500
        /*0660*/ 	.word	0x000000ff
        /*0664*/ 	.word	0x00030870
        /*0668*/ 	.short	0x0100
        /*066a*/ 	.byte	0x06
	.zero		1


	//   ....[11]....
        /*066c*/ 	.word	0x00000510
        /*0670*/ 	.word	0x000000ff
        /*0674*/ 	.word	0x00030880
        /*0678*/ 	.short	0x0100
        /*067a*/ 	.byte	0x06
	.zero		1


	//   ....[12]....
        /*067c*/ 	.word	0x00000520
        /*0680*/ 	.word	0x000000ff
        /*0684*/ 	.word	0x00030878
        /*0688*/ 	.short	0x0100
        /*068a*/ 	.byte	0x06
	.zero		1


	//   ....[13]....
        /*068c*/ 	.word	0x00000530
        /*0690*/ 	.word	0x000000ff
        /*0694*/ 	.word	0x00030888
        /*0698*/ 	.short	0x0100
        /*069a*/ 	.byte	0x06
	.zero		1


	//   ....[14]....
        /*069c*/ 	.word	0x00000660
        /*06a0*/ 	.word	0x000000ff
        /*06a4*/ 	.word	0x00030890
        /*06a8*/ 	.short	0x0100
        /*06aa*/ 	.byte	0x08
	.zero		1


	//   ....[15]....
        /*06ac*/ 	.word	0x00000670
        /*06b0*/ 	.word	0x000000ff
        /*06b4*/ 	.word	0x000308a0
        /*06b8*/ 	.short	0x0100
        /*06ba*/ 	.byte	0x08
	.zero		1


	//   ....[16]....
        /*06bc*/ 	.word	0x00000680
        /*06c0*/ 	.word	0x000000ff
        /*06c4*/ 	.word	0x00030898
        /*06c8*/ 	.short	0x0100
        /*06ca*/ 	.byte	0x08
	.zero		1


	//   ....[17]....
        /*06cc*/ 	.word	0x00000690
        /*06d0*/ 	.word	0x000000ff
        /*06d4*/ 	.word	0x000308a8
        /*06d8*/ 	.short	0x0100
        /*06da*/ 	.byte	0x08
	.zero		1


	//   ....[18]....
        /*06dc*/ 	.word	0x000007d0
        /*06e0*/ 	.word	0x000000ff
        /*06e4*/ 	.word	0x000308b0
        /*06e8*/ 	.short	0x0100
        /*06ea*/ 	.byte	0x08
	.zero		1


	//   ....[19]....
        /*06ec*/ 	.word	0x000007e0
        /*06f0*/ 	.word	0x000000ff
        /*06f4*/ 	.word	0x000308c0
        /*06f8*/ 	.short	0x0100
        /*06fa*/ 	.byte	0x08
	.zero		1


	//   ....[20]....
        /*06fc*/ 	.word	0x000007f0
        /*0700*/ 	.word	0x000000ff
        /*0704*/ 	.word	0x000308b8
        /*0708*/ 	.short	0x0100
        /*070a*/ 	.byte	0x08
	.zero		1


	//   ....[21]....
        /*070c*/ 	.word	0x00000800
        /*0710*/ 	.word	0x000000ff
        /*0714*/ 	.word	0x000308c8
        /*0718*/ 	.short	0x0100
        /*071a*/ 	.byte	0x08
	.zero		1


	//   ....[22]....
        /*071c*/ 	.word	0x00001150
        /*0720*/ 	.word	0x000000ff
        /*0724*/ 	.word	0x00030800
        /*0728*/ 	.short	0x010a
        /*072a*/ 	.byte	0x28
	.zero		1


	//   ....[23]....
        /*072c*/ 	.word	0x000011d0
        /*0730*/ 	.word	0x00000000
        /*0734*/ 	.word	0x00030830
        /*0738*/ 	.short	0x010a
        /*073a*/ 	.byte	0x3f
	.zero		1


	//   ....[24]....
        /*073c*/ 	.word	0x00001220
        /*0740*/ 	.word	0x00000000
        /*0744*/ 	.word	0x00030830
        /*0748*/ 	.short	0x010a
        /*074a*/ 	.byte	0x3f
	.zero		1


	//   ....[25]....
        /*074c*/ 	.word	0x00001f50
        /*0750*/ 	.word	0x000000ff
        /*0754*/ 	.word	0x00000000
        /*0758*/ 	.short	0x0101
        /*075a*/ 	.byte	0x04
	.zero		1


	//   ....[26]....
        /*075c*/ 	.word	0x00003c90
        /*0760*/ 	.word	0x000000ff
        /*0764*/ 	.word	0x00030830
        /*0768*/ 	.short	0x010a
        /*076a*/ 	.byte	0x09
	.zero		1


	//   ....[27]....
        /*076c*/ 	.word	0x00003cd0
        /*0770*/ 	.word	0x000000ff
        /*0774*/ 	.word	0x00030830
        /*0778*/ 	.short	0x010a
        /*077a*/ 	.byte	0x09
	.zero		1


	//   ....[28]....
        /*077c*/ 	.word	0x000047f0
        /*0780*/ 	.word	0x000000ff
        /*0784*/ 	.word	0x00030850
        /*0788*/ 	.short	0x010a
        /*078a*/ 	.byte	0x0a
	.zero		1


	//   ....[29]....
        /*078c*/ 	.word	0x00004830
        /*0790*/ 	.word	0x000000ff
        /*0794*/ 	.word	0x00030850
        /*0798*/ 	.short	0x010a
        /*079a*/ 	.byte	0x0a
	.zero		1


	//   ....[30]....
        /*079c*/ 	.word	0x00004ec0
        /*07a0*/ 	.word	0x000000ff
        /*07a4*/ 	.word	0x00000000
        /*07a8*/ 	.short	0x0101
        /*07aa*/ 	.byte	0x09
	.zero		1


	//   ....[31]....
        /*07ac*/ 	.word	0x00005ec0
        /*07b0*/ 	.word	0x000000ff
        /*07b4*/ 	.word	0x00000000
        /*07b8*/ 	.short	0x0101
        /*07ba*/ 	.byte	0x0a
	.zero		1


	//   ....[32]....
        /*07bc*/ 	.word	0x000066b0
        /*07c0*/ 	.word	0x000000ff
        /*07c4*/ 	.word	0x00030850
        /*07c8*/ 	.short	0x010a
        /*07ca*/ 	.byte	0x0a
	.zero		1


	//   ....[33]....
        /*07cc*/ 	.word	0x000066f0
        /*07d0*/ 	.word	0x000000ff
        /*07d4*/ 	.word	0x00030850
        /*07d8*/ 	.short	0x010a
        /*07da*/ 	.byte	0x0a
	.zero		1


	//   ....[34]....
        /*07dc*/ 	.word	0x000074f0
        /*07e0*/ 	.word	0x000000ff
        /*07e4*/ 	.word	0x00000000
        /*07e8*/ 	.short	0x0101
        /*07ea*/ 	.byte	0x05
	.zero		1


	//   ....[35]....
        /*07ec*/ 	.word	0x00008570
        /*07f0*/ 	.word	0x000000ff
        /*07f4*/ 	.word	0x00000000
        /*07f8*/ 	.short	0x0101
        /*07fa*/ 	.byte	0x04
	.zero		1


	//   ....[36]....
        /*07fc*/ 	.word	0x000098c0
        /*0800*/ 	.word	0x00000000
        /*0804*/ 	.word	0x00030840
        /*0808*/ 	.short	0x010a
        /*080a*/ 	.byte	0x3f
	.zero		1


	//   ....[37]....
        /*080c*/ 	.word	0x00009ea0
        /*0810*/ 	.word	0x00000000
        /*0814*/ 	.word	0x00030830
        /*0818*/ 	.short	0x0107
        /*081a*/ 	.byte	0x3f
	.zero		1


	//   ....[38]....
        /*081c*/ 	.word	0x00009f50
        /*0820*/ 	.word	0x00000000
        /*0824*/ 	.word	0x00030830
        /*0828*/ 	.short	0x0101
        /*082a*/ 	.byte	0x3f
	.zero		1


	//   ....[39]....
        /*082c*/ 	.word	0x0000a930
        /*0830*/ 	.word	0x000000ff
        /*0834*/ 	.word	0x00030800
        /*0838*/ 	.short	0x0107
        /*083a*/ 	.byte	0x27
	.zero		1


	//   ....[40]....
        /*083c*/ 	.word	0x0000a990
        /*0840*/ 	.word	0x000000ff
        /*0844*/ 	.word	0x00030800
        /*0848*/ 	.short	0x0101
        /*084a*/ 	.byte	0x27
	.zero		1


	//   ....[41]....
        /*084c*/ 	.word	0x0000a9b0
        /*0850*/ 	.word	0x000000ff
        /*0854*/ 	.word	0x00030820
        /*0858*/ 	.short	0x010a
        /*085a*/ 	.byte	0x27
	.zero		1


	//   ....[42]....
        /*085c*/ 	.word	0x0000acc0
        /*0860*/ 	.word	0x00000006
        /*0864*/ 	.word	0x00030840
        /*0868*/ 	.short	0x010a
        /*086a*/ 	.byte	0x3f
	.zero		1


	//   ....[43]....
        /*086c*/ 	.word	0x0000b190
        /*0870*/ 	.word	0x00000006
        /*0874*/ 	.word	0x00030830
        /*0878*/ 	.short	0x0107
        /*087a*/ 	.byte	0x3f
	.zero		1


	//   ....[44]....
        /*087c*/ 	.word	0x0000b240
        /*0880*/ 	.word	0x00000006
        /*0884*/ 	.word	0x00030830
        /*0888*/ 	.short	0x0101
        /*088a*/ 	.byte	0x3f
	.zero		1


	//   ....[45]....
        /*088c*/ 	.word	0x0000b2c0
        /*0890*/ 	.word	0x00000006
        /*0894*/ 	.word	0x00030860
        /*0898*/ 	.short	0x010a
        /*089a*/ 	.byte	0x3f
	.zero		1


	//   ....[46]....
        /*089c*/ 	.word	0x0000b830
        /*08a0*/ 	.word	0x00000006
        /*08a4*/ 	.word	0x00030850
        /*08a8*/ 	.short	0x0107
        /*08aa*/ 	.byte	0x3f
	.zero		1


	//   ....[47]....
        /*08ac*/ 	.word	0x0000b950
        /*08b0*/ 	.word	0x00000006
        /*08b4*/ 	.word	0x00030850
        /*08b8*/ 	.short	0x0101
        /*08ba*/ 	.byte	0x3f
	.zero		1


	//   ....[48]....
        /*08bc*/ 	.word	0x0000ba40
        /*08c0*/ 	.word	0x00000004
        /*08c4*/ 	.word	0x00030860
        /*08c8*/ 	.short	0x010a
        /*08ca*/ 	.byte	0x3f
	.zero		1


	//   ....[49]....
        /*08cc*/ 	.word	0x0000bf00
        /*08d0*/ 	.word	0x00000004
        /*08d4*/ 	.word	0x00030850
        /*08d8*/ 	.short	0x0107
        /*08da*/ 	.byte	0x3f
	.zero		1


	//   ....[50]....
        /*08dc*/ 	.word	0x0000bff0
        /*08e0*/ 	.word	0x00000004
        /*08e4*/ 	.word	0x00030850
        /*08e8*/ 	.short	0x0101
        /*08ea*/ 	.byte	0x3f
	.zero		1


	//   ....[51]....
        /*08ec*/ 	.word	0x0000c0e0
        /*08f0*/ 	.word	0x00000005
        /*08f4*/ 	.word	0x00030820
        /*08f8*/ 	.short	0x010a
        /*08fa*/ 	.byte	0x3f
	.zero		1


	//   ....[52]....
        /*08fc*/ 	.word	0x0000c280
        /*0900*/ 	.word	0x00000003
        /*0904*/ 	.word	0x00030840
        /*0908*/ 	.short	0x010a
        /*090a*/ 	.byte	0x3f
	.zero		1


	//   ....[53]....
        /*090c*/ 	.word	0x0000c320
        /*0910*/ 	.word	0x00000005
        /*0914*/ 	.word	0x00030840
        /*0918*/ 	.short	0x010a
        /*091a*/ 	.byte	0x3f
	.zero		1


	//   ....[54]....
        /*091c*/ 	.word	0x0000c360
        /*0920*/ 	.word	0x00000003
        /*0924*/ 	.word	0x00030860
        /*0928*/ 	.short	0x010a
        /*092a*/ 	.byte	0x3f
	.zero		1


	//   ....[55]....
        /*092c*/ 	.word	0x0000c3a0
        /*0930*/ 	.word	0x00000005
        /*0934*/ 	.word	0x00030860
        /*0938*/ 	.short	0x010a
        /*093a*/ 	.byte	0x3f
	.zero		1


	//   ....[56]....
        /*093c*/ 	.word	0x0000c410
        /*0940*/ 	.word	0x00000003
        /*0944*/ 	.word	0x00030800
        /*0948*/ 	.short	0x010a
        /*094a*/ 	.byte	0x3f
	.zero		1


	//   ....[57]....
        /*094c*/ 	.word	0x0000c460
        /*0950*/ 	.word	0x00000000
        /*0954*/ 	.word	0x00030830
        /*0958*/ 	.short	0x010a
        /*095a*/ 	.byte	0x3f
	.zero		1


	//   ....[58]....
        /*095c*/ 	.word	0x0000c4c0
        /*0960*/ 	.word	0x00000004
        /*0964*/ 	.word	0x00030830
        /*0968*/ 	.short	0x010a
        /*096a*/ 	.byte	0x3f
	.zero		1


	//   ....[59]....
        /*096c*/ 	.word	0x0000c520
        /*0970*/ 	.word	0x00000003
        /*0974*/ 	.word	0x00030850
        /*0978*/ 	.short	0x010a
        /*097a*/ 	.byte	0x3f
	.zero		1


	//   ....[60]....
        /*097c*/ 	.word	0x0000c580
        /*0980*/ 	.word	0x00000007
        /*0984*/ 	.word	0x00030850
        /*0988*/ 	.short	0x010a
        /*098a*/ 	.byte	0x3f
	.zero		1


	//   ....[61]....
        /*098c*/ 	.word	0x0000c6a0
        /*0990*/ 	.word	0x00000000
        /*0994*/ 	.word	0x00030840
        /*0998*/ 	.short	0x010a
        /*099a*/ 	.byte	0x3f
	.zero		1


	//   ....[62]....
        /*099c*/ 	.word	0x0000d950
        /*09a0*/ 	.word	0x00000003
        /*09a4*/ 	.word	0x00030820
        /*09a8*/ 	.short	0x010a
        /*09aa*/ 	.byte	0x3f
	.zero		1


	//   ....[63]....
        /*09ac*/ 	.word	0x0000d9a0
        /*09b0*/ 	.word	0x00000006
        /*09b4*/ 	.word	0x00030840
        /*09b8*/ 	.short	0x010a
        /*09ba*/ 	.byte	0x3f
	.zero		1


	//   ....[64]....
        /*09bc*/ 	.word	0x0000e0d0
        /*09c0*/ 	.word	0x00000006
        /*09c4*/ 	.word	0x00030860
        /*09c8*/ 	.short	0x010a
        /*09ca*/ 	.byte	0x3f
	.zero		1


	//   ....[65]....
        /*09cc*/ 	.word	0x0000e910
        /*09d0*/ 	.word	0x00000004
        /*09d4*/ 	.word	0x00030860
        /*09d8*/ 	.short	0x010a
        /*09da*/ 	.byte	0x3f
	.zero		1


	//   ....[66]....
        /*09dc*/ 	.word	0x0000f220
        /*09e0*/ 	.word	0x00000005
        /*09e4*/ 	.word	0x00030820
        /*09e8*/ 	.short	0x010a
        /*09ea*/ 	.byte	0x3f
	.zero		1


	//   ....[67]....
        /*09ec*/ 	.word	0x0000f3c0
        /*09f0*/ 	.word	0x00000003
        /*09f4*/ 	.word	0x00030840
        /*09f8*/ 	.short	0x010a
        /*09fa*/ 	.byte	0x3f
	.zero		1


	//   ....[68]....
        /*09fc*/ 	.word	0x0000f410
        /*0a00*/ 	.word	0x00000005
        /*0a04*/ 	.word	0x00030840
        /*0a08*/ 	.short	0x010a
        /*0a0a*/ 	.byte	0x3f
	.zero		1


	//   ....[69]....
        /*0a0c*/ 	.word	0x0000f460
        /*0a10*/ 	.word	0x00000003
        /*0a14*/ 	.word	0x00030860
        /*0a18*/ 	.short	0x010a
        /*0a1a*/ 	.byte	0x3f
	.zero		1


	//----- nvinfo : EIATTR_NUM_MBARRIERS
	.align		4
.L_91:
        /*0a1c*/ 	.byte	0x03, 0x38
        /*0a1e*/ 	.short	0x0016


	//----- nvinfo : EIATTR_EXIT_INSTR_OFFSETS
	.align		4
        /*0a20*/ 	.byte	0x04, 0x1c
        /*0a22*/ 	.short	(.L_93 - .L_92)


	//   ....[0]....
.L_92:
        /*0a24*/ 	.word	0x00000940


	//   ....[1]....
        /*0a28*/ 	.word	0x00008a50


	//   ....[2]....
        /*0a2c*/ 	.word	0x0000c3f0


	//----- nvinfo : EIATTR_MAX_THREADS
	.align		4
.L_93:
        /*0a30*/ 	.byte	0x04, 0x05
        /*0a32*/ 	.short	(.L_95 - .L_94)
.L_94:
        /*0a34*/ 	.word	0x00000180
        /*0a38*/ 	.word	0x00000001
        /*0a3c*/ 	.word	0x00000001


	//----- nvinfo : EIATTR_CRS_STACK_SIZE
	.align		4
.L_95:
        /*0a40*/ 	.byte	0x04, 0x1e
        /*0a42*/ 	.short	(.L_97 - .L_96)
.L_96:
        /*0a44*/ 	.word	0x00000000


	//----- nvinfo : EIATTR_CBANK_PARAM_SIZE
	.align		4
.L_97:
        /*0a48*/ 	.byte	0x03, 0x19
        /*0a4a*/ 	.short	0x0a70


	//----- nvinfo : EIATTR_PARAM_CBANK
	.align		4
        /*0a4c*/ 	.byte	0x04, 0x0a
        /*0a4e*/ 	.short	(.L_99 - .L_98)
	.align		4
.L_98:
        /*0a50*/ 	.word	index@(.nv.constant0._ZN7cutlass13device_kernelIN5flash11enable_sm90INS1_16FlashAttnFwdSm90INS1_25CollectiveMainloopFwdSm90ILi2EN4cute5tupleIJNS5_1CILi1EEES8_S8_EEENS6_IJNS7_ILi128EEENS7_ILi96EEENS7_ILi192EEEEEELi192ENS_10bfloat16_tEfNS_4arch4Sm90ELb0ELb0ELb1ELb0ELb1ELb0ELb0ELb1ELb1ELb1ELb0ELb0EEENS1_21CollectiveEpilogueFwdINS6_IJSA_SC_SB_EEES9_SE_SG_Li256ELb0ELb1ELb0ELb0EEENS1_29StaticPersistentTileSchedulerILb0EEEEEEEEEvNT_6ParamsE)
        /*0a54*/ 	.short	0x0210
        /*0a56*/ 	.short	0x0a70


	//----- nvinfo : EIATTR_SW_WAR
	.align		4
.L_99:
        /*0a58*/ 	.byte	0x04, 0x36
        /*0a5a*/ 	.short	(.L_101 - .L_100)
.L_100:
        /*0a5c*/ 	.word	0x00000008
.L_101:


//--------------------- .nv.info._ZN7cutlass13device_kernelIN5flash11enable_sm90INS1_16FlashAttnFwdSm90INS1_25CollectiveMainloopFwdSm90ILi2EN4cute5tupleIJNS5_1CILi1EEES8_S8_EEENS6_IJNS7_ILi128EEENS7_ILi96EEENS7_ILi192EEEEEELi192ENS_10bfloat16_tEfNS_4arch4Sm90ELb0ELb0ELb1ELb1ELb1ELb0ELb0ELb1ELb1ELb1ELb0ELb0EEENS1_21CollectiveEpilogueFwdINS6_IJSA_SC_SB_EEES9_SE_SG_Li256ELb1ELb1ELb0ELb0EEENS1_36VarlenDynamicPersistentTileSchedulerILi128ELi96ELi256ELi128ELb0ELb1ELb1ELb0ELb1ELb1EEEEEEEEEvNT_6ParamsE --------------------------
	.section	.nv.info._ZN7cutlass13device_kernelIN5flash11enable_sm90INS1_16FlashAttnFwdSm90INS1_25CollectiveMainloopFwdSm90ILi2EN4cute5tupleIJNS5_1CILi1EEES8_S8_EEENS6_IJNS7_ILi128EEENS7_ILi96EEENS7_ILi192EEEEEELi192ENS_10bfloat16_tEfNS_4arch4Sm90ELb0ELb0ELb1ELb1ELb1ELb0ELb0ELb1ELb1ELb1ELb0ELb0EEENS1_21CollectiveEpilogueFwdINS6_IJSA_SC_SB_EEES9_SE_SG_Li256ELb1ELb1ELb0ELb0EEENS1_36VarlenDynamicPersistentTileSchedulerILi128ELi96ELi256ELi128ELb0ELb1ELb1ELb0ELb1ELb1EEEEEEEEEvNT_6ParamsE,"",@"SHT_CUDA_INFO"
	.sectionflags	@""
	.align	4


	//----- nvinfo : EIATTR_CUDA_API_VERSION
	.align		4
        /*0000*/ 	.byte	0x04, 0x37
        /*0002*/ 	.short	(.L_103 - .L_102)
.L_102:
        /*0004*/ 	.word	0x00000082


	//----- nvinfo : EIATTR_KPARAM_INFO
	.align		4
.L_103:
        /*0008*/ 	.byte	0x04, 0x17
        /*000a*/ 	.short	(.L_105 - .L_104)
.L_104:
        /*000c*/ 	.word	0x00000000
        /*0010*/ 	.short	0x0000
        /*0012*/ 	.short	0x0070
        /*0014*/ 	.byte	0x00, 0xf0, 0x01, 0x2a


	//----- nvinfo : EIATTR_SPARSE_MMA_MASK
	.align		4
.L_105:
        /*0018*/ 	.byte	0x03, 0x50
        /*001a*/ 	.short	0x0000


	//----- nvinfo : EIATTR_MAXREG_COUNT
	.align		4
        /*001c*/ 	.byte	0x03, 0x1b
        /*001e*/ 	.short	0x00a8


	//----- nvinfo : EIATTR_NUM_BARRIERS
	.align		4
        /*0020*/ 	.byte	0x02, 0x4c
        /*0022*/ 	.byte	0x09
	.zero		1


	//----- nvinfo : EIATTR_EXTERNS
	.align		4
        /*0024*/ 	.byte	0x04, 0x0f
        /*0026*/ 	.short	(.L_107 - .L_106)


	//   ....[0]....
	.align		4
.L_106:
        /*0028*/ 	.word	index@(__assertfail)


	//----- nvinfo : EIATTR_ANNOTATIONS
	.align		4
.L_107:
        /*002c*/ 	.byte	0x04, 0x55
        /*002e*/ 	.short	(.L_109 - .L_108)


	//   ....[0]....
.L_108:
        /*0030*/ 	.word	0x00000001
        /*0034*/ 	.byte	0xa0, 0x08, 0x00, 0x00, 0x01, 0x00, 0x00, 0x00, 0xa0, 0x09, 0x00, 0x00, 0x01, 0x00, 0x00, 0x00
        /* <DEDUP_REMOVED lines=14> */
        /*0124*/ 	.byte	0x00, 0xf1, 0x00, 0x00, 0x01, 0x00, 0x00, 0x00, 0xa0, 0xf2, 0x00, 0x00


	//----- nvinfo : EIATTR_MERCURY_ISA_VERSION
	.align		4
.L_109:
        /*0130*/ 	.byte	0x03, 0x5f
        /*0132*/ 	.short	0x0101


	//----- nvinfo : EIATTR_UNUSED_LOAD_BYTE_OFFSET
	.align		4
        /*0134*/ 	.byte	0x04, 0x44
        /*0136*/ 	.short	(.L_111 - .L_110)


	//   ....[0]....
.L_110:
        /*0138*/ 	.word	0x00000950
        /*013c*/ 	.word	0x0000fff0


	//   ....[1]....
        /*0140*/ 	.word	0x00007890
        /*0144*/ 	.word	0x0000fff0


	//----- nvinfo : EIATTR_INT_WARP_WIDE_INSTR_OFFSETS
	.align		4
.L_111:
        /*0148*/ 	.byte	0x04, 0x31
        /*014a*/ 	.short	(.L_113 - .L_112)


	//   ....[0]....
.L_112:
        /*014c*/ 	.word	0x000000c0


	//   ....[1]....
        /*0150*/ 	.word	0x000000d0


	//   ....[2]....
        /*0154*/ 	.word	0x00000170


	//   ....[3]....
        /*0158*/ 	.word	0x0000b0a0


	//   ....[4]....
        /*015c*/ 	.word	0x0000b130


	//   ....[5]....
        /*0160*/ 	.word	0x0000dfb0


	//   ....[6]....
        /*0164*/ 	.word	0x0000e040


	//----- nvinfo : EIATTR_COOP_GROUP_MASK_REGIDS
	.align		4
.L_113:
        /*0168*/ 	.byte	0x04, 0x29
        /*016a*/ 	.short	(.L_115 - .L_114)


	//   ....[0]....
.L_114:
        /*016c*/ 	.word	0xffffffff


	//   ....[1]....
        /*0170*/ 	.word	0xffffffff


	//   ....[2]....
        /*0174*/ 	.word	0xffffffff


	//   ....[3]....
        /*0178*/ 	.word	0xffffffff


	//   ....[4]....
        /*017c*/ 	.word	0xffffffff


	//   ....[5]....
        /*0180*/ 	.word	0xffffffff


	//   ....[6]....
        /*0184*/ 	.word	0xffffffff


	//   ....[7]....
        /*0188*/ 	.word	0xffffffff


	//   ....[8]....
        /*018c*/ 	.word	0xffffffff


	//   ....[9]....
        /*0190*/ 	.word	0xffffffff


	//   ....[10]....
        /*0194*/ 	.word	0xffffffff


	//   ....[11]....
        /*0198*/ 	.word	0xffffffff


	//   ....[12]....
        /*019c*/ 	.word	0xffffffff


	//   ....[13]....
        /*01a0*/ 	.word	0xffffffff


	//   ....[14]....
        /*01a4*/ 	.word	0xffffffff


	//   ....[15]....
        /*01a8*/ 	.word	0xffffffff


	//   ....[16]....
        /*01ac*/ 	.word	0xffffffff


	//   ....[17]....
        /*01b0*/ 	.word	0xffffffff


	//   ....[18]....
        /*01b4*/ 	.word	0xffffffff


	//   ....[19]....
        /*01b8*/ 	.word	0xffffffff


	//   ....[20]....
        /*01bc*/ 	.word	0xffffffff


	//   ....[21]....
        /*01c0*/ 	.word	0xffffffff


	//   ....[22]....
        /*01c4*/ 	.word	0xffffffff


	//   ....[23]....
        /*01c8*/ 	.word	0xffffffff


	//   ....[24]....
        /*01cc*/ 	.word	0xffffffff


	//   ....[25]....
        /*01d0*/ 	.word	0xffffffff


	//   ....[26]....
        /*01d4*/ 	.word	0xffffffff


	//   ....[27]....
        /*01d8*/ 	.word	0xffffffff


	//   ....[28]....
        /*01dc*/ 	.word	0xffffffff


	//   ....[29]....
        /*01e0*/ 	.word	0xffffffff


	//   ....[30]....
        /*01e4*/ 	.word	0xffffffff


	//   ....[31]....
        /*01e8*/ 	.word	0xffffffff


	//   ....[32]....
        /*01ec*/ 	.word	0xffffffff


	//   ....[33]....
        /*01f0*/ 	.word	0xffffffff


	//   ....[34]....
        /*01f4*/ 	.word	0xffffffff


	//   ....[35]....
        /*01f8*/ 	.word	0xffffffff


	//   ....[36]....
        /*01fc*/ 	.word	0xffffffff


	//   ....[37]....
        /*0200*/ 	.word	0xffffffff


	//   ....[38]....
        /*0204*/ 	.word	0xffffffff


	//   ....[39]....
        /*0208*/ 	.word	0xffffffff


	//   ....[40]....
        /*020c*/ 	.word	0xffffffff


	//   ....[41]....
        /*0210*/ 	.word	0xffffffff


	//   ....[42]....
        /*0214*/ 	.word	0xffffffff


	//   ....[43]....
        /*0218*/ 	.word	0xffffffff


	//   ....[44]....
        /*021c*/ 	.word	0xffffffff


	//   ....[45]....
        /*0220*/ 	.word	0xffffffff


	//   ....[46]....
        /*0224*/ 	.word	0xffffffff


	//   ....[47]....
        /*0228*/ 	.word	0xffffffff


	//   ....[48]....
        /*022c*/ 	.word	0xffffffff


	//   ....[49]....
        /*0230*/ 	.word	0xffffffff


	//   ....[50]....
        /*0234*/ 	.word	0xffffffff


	//   ....[51]....
        /*0238*/ 	.word	0xffffffff


	//   ....[52]....
        /*023c*/ 	.word	0xffffffff


	//   ....[53]....
        /*0240*/ 	.word	0xffffffff


	//   ....[54]....
        /*0244*/ 	.word	0xffffffff


	//   ....[55]....
        /*0248*/ 	.word	0xffffffff


	//   ....[56]....
        /*024c*/ 	.word	0xffffffff


	//   ....[57]....
        /*0250*/ 	.word	0xffffffff


	//   ....[58]....
        /*0254*/ 	.word	0xffffffff


	//   ....[59]....
        /*0258*/ 	.word	0xffffffff


	//   ....[60]....
        /*025c*/ 	.word	0xffffffff


	//   ....[61]....
        /*0260*/ 	.word	0xffffffff


	//   ....[62]....
        /*0264*/ 	.word	0xffffffff


	//   ....[63]....
        /*0268*/ 	.word	0xffffffff


	//   ....[64]....
        /*026c*/ 	.word	0xffffffff


	//   ....[65]....
        /*0270*/ 	.word	0xffffffff


	//   ....[66]....
        /*0274*/ 	.word	0xffffffff


	//   ....[67]....
        /*0278*/ 	.word	0xffffffff


	//   ....[68]....
        /*027c*/ 	.word	0xffffffff


	//   ....[69]....
        /*0280*/ 	.word	0xffffffff


	//   ....[70]....
        /*0284*/ 	.word	0xffffffff


	//   ....[71]....
        /*0288*/ 	.word	0xffffffff


	//   ....[72]....
        /*028c*/ 	.word	0xffffffff


	//   ....[73]....
        /*0290*/ 	.word	0xffffffff


	//   ....[74]....
        /*0294*/ 	.word	0xffffffff


	//   ....[75]....
        /*0298*/ 	.word	0xffffffff


	//   ....[76]....
        /*029c*/ 	.word	0xffffffff


	//   ....[77]....
        /*02a0*/ 	.word	0xffffffff


	//   ....[78]....
        /*02a4*/ 	.word	0xffffffff


	//   ....[79]....
        /*02a8*/ 	.word	0xffffffff


	//   ....[80]....
        /*02ac*/ 	.word	0xffffffff


	//   ....[81]....
        /*02b0*/ 	.word	0xffffffff


	//   ....[82]....
        /*02b4*/ 	.word	0xffffffff


	//   ....[83]....
        /*02b8*/ 	.word	0xffffffff


	//   ....[84]....
        /*02bc*/ 	.word	0xffffffff


	//   ....[85]....
        /*02c0*/ 	.word	0xffffffff


	//   ....[86]....
        /*02c4*/ 	.word	0xffffffff


	//   ....[87]....
        /*02c8*/ 	.word	0xffffffff


	//   ....[88]....
        /*02cc*/ 	.word	0xffffffff


	//   ....[89]....
        /*02d0*/ 	.word	0xffffffff


	//   ....[90]....
        /*02d4*/ 	.word	0xffffffff


	//   ....[91]....
        /*02d8*/ 	.word	0xffffffff


	//   ....[92]....
        /*02dc*/ 	.word	0xffffffff


	//   ....[93]....
        /*02e0*/ 	.word	0xffffffff


	//   ....[94]....
        /*02e4*/ 	.word	0xffffffff


	//   ....[95]....
        /*02e8*/ 	.word	0xffffffff


	//   ....[96]....
        /*02ec*/ 	.word	0xffffffff


	//   ....[97]....
        /*02f0*/ 	.word	0xffffffff


	//   ....[98]....
        /*02f4*/ 	.word	0xffffffff


	//   ....[99]....
        /*02f8*/ 	.word	0xffffffff


	//   ....[100]....
        /*02fc*/ 	.word	0xffffffff


	//   ....[101]....
        /*0300*/ 	.word	0xffffffff


	//   ....[102]....
        /*0304*/ 	.word	0xffffffff


	//   ....[103]....
        /*0308*/ 	.word	0xffffffff


	//   ....[104]....
        /*030c*/ 	.word	0xffffffff


	//   ....[105]....
        /*0310*/ 	.word	0xffffffff


	//   ....[106]....
        /*0314*/ 	.word	0xffffffff


	//   ....[107]....
        /*0318*/ 	.word	0xffffffff


	//   ....[108]....
        /*031c*/ 	.word	0xffffffff


	//   ....[109]....
        /*0320*/ 	.word	0xffffffff


	//   ....[110]....
        /*0324*/ 	.word	0xffffffff


	//   ....[111]....
        /*0328*/ 	.word	0xffffffff


	//   ....[112]....
        /*032c*/ 	.word	0xffffffff


	//   ....[113]....
        /*0330*/ 	.word	0xffffffff


	//   ....[114]....
        /*0334*/ 	.word	0xffffffff


	//   ....[115]....
        /*0338*/ 	.word	0xffffffff


	//   ....[116]....
        /*033c*/ 	.word	0xffffffff


	//   ....[117]....
        /*0340*/ 	.word	0xffffffff


	//   ....[118]....
        /*0344*/ 	.word	0xffffffff


	//   ....[119]....
        /*0348*/ 	.word	0xffffffff


	//   ....[120]....
        /*034c*/ 	.word	0xffffffff


	//   ....[121]....
        /*0350*/ 	.word	0xffffffff


	//   ....[122]....
        /*0354*/ 	.word	0xffffffff


	//   ....[123]....
        /*0358*/ 	.word	0xffffffff


	//   ....[124]....
        /*035c*/ 	.word	0xffffffff


	//   ....[125]....
        /*0360*/ 	.word	0xffffffff


	//   ....[126]....
        /*0364*/ 	.word	0xffffffff


	//   ....[127]....
        /*0368*/ 	.word	0xffffffff


	//   ....[128]....
        /*036c*/ 	.word	0xffffffff


	//   ....[129]....
        /*0370*/ 	.word	0xffffffff


	//   ....[130]....
        /*0374*/ 	.word	0xffffffff


	//   ....[131]....
        /*0378*/ 	.word	0xffffffff


	//   ....[132]....
        /*037c*/ 	.word	0xffffffff


	//   ....[133]....
        /*0380*/ 	.word	0xffffffff


	//   ....[134]....
        /*0384*/ 	.word	0xffffffff


	//   ....[135]....
        /*0388*/ 	.word	0xffffffff


	//   ....[136]....
        /*038c*/ 	.word	0xffffffff


	//   ....[137]....
        /*0390*/ 	.word	0x0500000f


	//   ....[138]....
        /*0394*/ 	.word	0x0500000f


	//   ....[139]....
        /*0398*/ 	.word	0x0500000f


	//   ....[140]....
        /*039c*/ 	.word	0x0500000f


	//   ....[141]....
        /*03a0*/ 	.word	0x0500000f


	//   ....[142]....
        /*03a4*/ 	.word	0x0500000f


	//   ....[143]....
        /*03a8*/ 	.word	0x0500000f


	//   ....[144]....
        /*03ac*/ 	.word	0x0500000f


	//   ....[145]....
        /*03b0*/ 	.word	0x0500000f


	//   ....[146]....
        /*03b4*/ 	.word	0x0500000f


	//   ....[147]....
        /*03b8*/ 	.word	0x0500000f


	//   ....[148]....
        /*03bc*/ 	.word	0x0500000f


	//   ....[149]....
        /*03c0*/ 	.word	0x0500000f


	//   ....[150]....
        /*03c4*/ 	.word	0x0500000f


	//   ....[151]....
        /*03c8*/ 	.word	0x0500000f


	//   ....[152]....
        /*03cc*/ 	.word	0x0500000f


	//   ....[153]....
        /*03d0*/ 	.word	0x0500000f


	//   ....[154]....
        /*03d4*/ 	.word	0x0500000f


	//   ....[155]....
        /*03d8*/ 	.word	0x0500000f


	//   ....[156]....
        /*03dc*/ 	.word	0x0500000f


	//   ....[157]....
        /*03e0*/ 	.word	0x0500000f


	//   ....[158]....
        /*03e4*/ 	.word	0x0500000f


	//   ....[159]....
        /*03e8*/ 	.word	0x0500000f


	//   ....[160]....
        /*03ec*/ 	.word	0x0500000f


	//   ....[161]....
        /*03f0*/ 	.word	0x0500000f


	//   ....[162]....
        /*03f4*/ 	.word	0x0500000f


	//   ....[163]....
        /*03f8*/ 	.word	0x0500000f


	//   ....[164]....
        /*03fc*/ 	.word	0x0500000f


	//   ....[165]....
        /*0400*/ 	.word	0x0500000f


	//   ....[166]....
        /*0404*/ 	.word	0x0500000f


	//   ....[167]....
        /*0408*/ 	.word	0x0500000f


	//   ....[168]....
        /*040c*/ 	.word	0x0500000f


	//   ....[169]....
        /*0410*/ 	.word	0x0500000f


	//   ....[170]....
        /*0414*/ 	.word	0x0500000f


	//   ....[171]....
        /*0418*/ 	.word	0x0500000f


	//   ....[172]....
        /*041c*/ 	.word	0x0500000f


	//   ....[173]....
        /*0420*/ 	.word	0x0500000f


	//   ....[174]....
        /*0424*/ 	.word	0x0500000f


	//   ....[175]....
        /*0428*/ 	.word	0x0500000f


	//   ....[176]....
        /*042c*/ 	.word	0x0500000f


	//   ....[177]....
        /*0430*/ 	.word	0x0500000f


	//   ....[178]....
        /*0434*/ 	.word	0x0500000f


	//   ....[179]....
        /*0438*/ 	.word	0x0500000f


	//   ....[180]....
        /*043c*/ 	.word	0x0500000f


	//   ....[181]....
        /*0440*/ 	.word	0x0500000f


	//   ....[182]....
        /*0444*/ 	.word	0x0500000f


	//   ....[183]....
        /*0448*/ 	.word	0x0500000f


	//   ....[184]....
        /*044c*/ 	.word	0x0500000f


	//   ....[185]....
        /*0450*/ 	.word	0x0500000f


	//   ....[186]....
        /*0454*/ 	.word	0x0500000f


	//   ....[187]....
        /*0458*/ 	.word	0x0500000f


	//   ....[188]....
        /*045c*/ 	.word	0x0500000f


	//   ....[189]....
        /*0460*/ 	.word	0x0500000f


	//   ....[190]....
        /*0464*/ 	.word	0x0500000f


	//   ....[191]....
        /*0468*/ 	.word	0x0500000f


	//   ....[192]....
        /*046c*/ 	.word	0x0500000f


	//   ....[193]....
        /*0470*/ 	.word	0x0500000f


	//   ....[194]....
        /*0474*/ 	.word	0x0500000f


	//   ....[195]....
        /*0478*/ 	.word	0x0500000f


	//   ....[196]....
        /*047c*/ 	.word	0x0500000f


	//   ....[197]....
        /*0480*/ 	.word	0x0500000f


	//   ....[198]....
        /*0484*/ 	.word	0x0500000f


	//   ....[199]....
        /*0488*/ 	.word	0x0500000f


	//   ....[200]....
        /*048c*/ 	.word	0x0500000f


	//   ....[201]....
        /*0490*/ 	.word	0x0500000f


	//   ....[202]....
        /*0494*/ 	.word	0x0500000f


	//   ....[203]....
        /*0498*/ 	.word	0x0500000f


	//   ....[204]....
        /*049c*/ 	.word	0x0500000f


	//   ....[205]....
        /*04a0*/ 	.word	0x0500000f


	//   ....[206]....
        /*04a4*/ 	.word	0x0500000f


	//   ....[207]....
        /*04a8*/ 	.word	0x0500000f


	//   ....[208]....
        /*04ac*/ 	.word	0x0500000f


	//   ....[209]....
        /*04b0*/ 	.word	0x0500000f


	//   ....[210]....
        /*04b4*/ 	.word	0x0500000f


	//   ....[211]....
        /*04b8*/ 	.word	0x0500000f


	//   ....[212]....
        /*04bc*/ 	.word	0x0500000f


	//   ....[213]....
        /*04c0*/ 	.word	0x0500000f


	//   ....[214]....
        /*04c4*/ 	.word	0x0500000f


	//   ....[215]....
        /*04c8*/ 	.word	0x0500000f


	//   ....[216]....
        /*04cc*/ 	.word	0x0500000f


	//   ....[217]....
        /*04d0*/ 	.word	0x0500000f


	//   ....[218]....
        /*04d4*/ 	.word	0x0500000f


	//   ....[219]....
        /*04d8*/ 	.word	0x0500000f


	//----- nvinfo : EIATTR_COOP_GROUP_INSTR_OFFSETS
	.align		4
.L_115:
        /*04dc*/ 	.byte	0x04, 0x28
        /*04de*/ 	.short	(.L_117 - .L_116)


	//   ....[0]....
.L_116:
        /*04e0*/ 	.word	0x00000070


	//   ....[1]....
        /*04e4*/ 	.word	0x000000b0


	//   ....[2]....
        /*04e8*/ 	.word	0x000002d0


	//   ....[3]....
        /*04ec*/ 	.word	0x00000430


	//   ....[4]....
        /*04f0*/ 	.word	0x00000550


	//   ....[5]....
        /*04f4*/ 	.word	0x000006b0


	//   ....[6]....
        /*04f8*/ 	.word	0x00001510


	//   ....[7]....
        /*04fc*/ 	.word	0x00002d90


	//   ....[8]....
        /*0500*/ 	.word	0x00002e10


	//   ....[9]....
        /*0504*/ 	.word	0x000032c0


	//   ....[10]....
        /*0508*/ 	.word	0x00003340


	//   ....[11]....
        /*050c*/ 	.word	0x00005a00


	//   ....[12]....
        /*0510*/ 	.word	0x00005a30


	//   ....[13]....
        /*0514*/ 	.word	0x00005a50


	//   ....[14]....
        /*0518*/ 	.word	0x00005a80


	//   ....[15]....
        /*051c*/ 	.word	0x00006d90


	//   ....[16]....
        /*0520*/ 	.word	0x00006dc0


	//   ....[17]....
        /*0524*/ 	.word	0x00006ea0


	//   ....[18]....
        /*0528*/ 	.word	0x00006eb0


	//   ....[19]....
        /*052c*/ 	.word	0x000086d0


	//   ....[20]....
        /*0530*/ 	.word	0x00008710


	//   ....[21]....
        /*0534*/ 	.word	0x00008750


	//   ....[22]....
        /*0538*/ 	.word	0x000087c0


	//   ....[23]....
        /*053c*/ 	.word	0x00008eb0


	//   ....[24]....
        /*0540*/ 	.word	0x00008ef0


	//   ....[25]....
        /*0544*/ 	.word	0x00008ff0


	//   ....[26]....
        /*0548*/ 	.word	0x00009010


	//   ....[27]....
        /*054c*/ 	.word	0x00009110


	//   ....[28]....
        /*0550*/ 	.word	0x00009130


	//   ....[29]....
        /*0554*/ 	.word	0x00009240


	//   ....[30]....
        /*0558*/ 	.word	0x00009260


	//   ....[31]....
        /*055c*/ 	.word	0x00009bc0


	//   ....[32]....
        /*0560*/ 	.word	0x00009be0


	//   ....[33]....
        /*0564*/ 	.word	0x00009ce0


	//   ....[34]....
        /*0568*/ 	.word	0x00009d00


	//   ....[35]....
        /*056c*/ 	.word	0x00009e00


	//   ....[36]....
        /*0570*/ 	.word	0x00009e20


	//   ....[37]....
        /*0574*/ 	.word	0x00009f30


	//   ....[38]....
        /*0578*/ 	.word	0x00009f50


	//   ....[39]....
        /*057c*/ 	.word	0x0000a0d0


	//   ....[40]....
        /*0580*/ 	.word	0x0000a2a0


	//   ....[41]....
        /*0584*/ 	.word	0x0000a2d0


	//   ....[42]....
        /*0588*/ 	.word	0x0000a300


	//   ....[43]....
        /*058c*/ 	.word	0x0000a330


	//   ....[44]....
        /*0590*/ 	.word	0x0000a360


	//   ....[45]....
        /*0594*/ 	.word	0x0000a390


	//   ....[46]....
        /*0598*/ 	.word	0x0000a4e0


	//   ....[47]....
        /*059c*/ 	.word	0x0000a510


	//   ....[48]....
        /*05a0*/ 	.word	0x0000a540


	//   ....[49]....
        /*05a4*/ 	.word	0x0000a570


	//   ....[50]....
        /*05a8*/ 	.word	0x0000a5a0


	//   ....[51]....
        /*05ac*/ 	.word	0x0000a5d0


	//   ....[52]....
        /*05b0*/ 	.word	0x0000a660


	//   ....[53]....
        /*05b4*/ 	.word	0x0000a690


	//   ....[54]....
        /*05b8*/ 	.word	0x0000a710


	//   ....[55]....
        /*05bc*/ 	.word	0x0000bc90


	//   ....[56]....
        /*05c0*/ 	.word	0x0000bcb0


	//   ....[57]....
        /*05c4*/ 	.word	0x0000bd60


	//   ....[58]....
        /*05c8*/ 	.word	0x0000bd80


	//   ....[59]....
        /*05cc*/ 	.word	0x0000be20


	//   ....[60]....
        /*05d0*/ 	.word	0x0000be40


	//   ....[61]....
        /*05d4*/ 	.word	0x0000bee0


	//   ....[62]....
        /*05d8*/ 	.word	0x0000bf00


	//   ....[63]....
        /*05dc*/ 	.word	0x0000bfa0


	//   ....[64]....
        /*05e0*/ 	.word	0x0000bfc0


	//   ....[65]....
        /*05e4*/ 	.word	0x0000bfd0


	//   ....[66]....
        /*05e8*/ 	.word	0x0000c060


	//   ....[67]....
        /*05ec*/ 	.word	0x0000c780


	//   ....[68]....
        /*05f0*/ 	.word	0x0000c7b0


	//   ....[69]....
        /*05f4*/ 	.word	0x0000c810


	//   ....[70]....
        /*05f8*/ 	.word	0x0000c860


	//   ....[71]....
        /*05fc*/ 	.word	0x0000c8a0


	//   ....[72]....
        /*0600*/ 	.word	0x0000c910


	//   ....[73]....
        /*0604*/ 	.word	0x0000c950


	//   ....[74]....
        /*0608*/ 	.word	0x0000c9c0


	//   ....[75]....
        /*060c*/ 	.word	0x0000ca10


	//   ....[76]....
        /*0610*/ 	.word	0x0000ca70


	//   ....[77]....
        /*0614*/ 	.word	0x0000cac0


	//   ....[78]....
        /*0618*/ 	.word	0x0000cb20


	//   ....[79]....
        /*061c*/ 	.word	0x0000cb60


	//   ....[80]....
        /*0620*/ 	.word	0x0000cbd0


	//   ....[81]....
        /*0624*/ 	.word	0x0000cbf0


	//   ....[82]....
        /*0628*/ 	.word	0x0000cc20


	//   ....[83]....
        /*062c*/ 	.word	0x0000d400


	//   ....[84]....
        /*0630*/ 	.word	0x0000d430


	//   ....[85]....
        /*0634*/ 	.word	0x0000d450


	//   ....[86]....
        /*0638*/ 	.word	0x0000d4b0


	//   ....[87]....
        /*063c*/ 	.word	0x0000d4c0


	//   ....[88]....
        /*0640*/ 	.word	0x0000d520


	//   ....[89]....
        /*0644*/ 	.word	0x0000d550


	//   ....[90]....
        /*0648*/ 	.word	0x0000d590


	//   ....[91]....
        /*064c*/ 	.word	0x0000d5c0


	//   ....[92]....
        /*0650*/ 	.word	0x0000d600


	//   ....[93]....
        /*0654*/ 	.word	0x0000d630


	//   ....[94]....
        /*0658*/ 	.word	0x0000d670


	//   ....[95]....
        /*065c*/ 	.word	0x0000d8f0


	//   ....[96]....
        /*0660*/ 	.word	0x0000d910


	//   ....[97]....
        /*0664*/ 	.word	0x0000d920


	//   ....[98]....
        /*0668*/ 	.word	0x0000d9b0


	//   ....[99]....
        /*066c*/ 	.word	0x0000d9c0


	//   ....[100]....
        /*0670*/ 	.word	0x0000da50


	//   ....[101]....
        /*0674*/ 	.word	0x0000da60


	//   ....[102]....
        /*0678*/ 	.word	0x0000daf0


	//   ....[103]....
        /*067c*/ 	.word	0x0000db00


	//   ....[104]....
        /*0680*/ 	.word	0x0000db90


	//   ....[105]....
        /*0684*/ 	.word	0x0000dba0


	//   ....[106]....
        /*0688*/ 	.word	0x0000dbb0


	//   ....[107]....
        /*068c*/ 	.word	0x0000e190


	//   ....[108]....
        /*0690*/ 	.word	0x0000e1d0


	//   ....[109]....
        /*0694*/ 	.word	0x0000e210


	//   ....[110]....
        /*0698*/ 	.word	0x0000e240


	//   ....[111]....
        /*069c*/ 	.word	0x0000e2d0


	//   ....[112]....
        /*06a0*/ 	.word	0x0000e2f0


	//   ....[113]....
        /*06a4*/ 	.word	0x0000e370


	//   ....[114]....
        /*06a8*/ 	.word	0x0000e3a0


	//   ....[115]....
        /*06ac*/ 	.word	0x0000e410


	//   ....[116]....
        /*06b0*/ 	.word	0x0000e440


	//   ....[117]....
        /*06b4*/ 	.word	0x0000e470


	//   ....[118]....
        /*06b8*/ 	.word	0x0000e4c0


	//   ....[119]....
        /*06bc*/ 	.word	0x0000e890


	//   ....[120]....
        /*06c0*/ 	.word	0x0000e8f0


	//   ....[121]....
        /*06c4*/ 	.word	0x0000e920


	//   ....[122]....
        /*06c8*/ 	.word	0x0000e930


	//   ....[123]....
        /*06cc*/ 	.word	0x0000e960


	//   ....[124]....
        /*06d0*/ 	.word	0x0000e990


	//   ....[125]....
        /*06d4*/ 	.word	0x0000e9c0


	//   ....[126]....
        /*06d8*/ 	.word	0x0000e9f0


	//   ....[127]....
        /*06dc*/ 	.word	0x0000eb70


	//   ....[128]....
        /*06e0*/ 	.word	0x0000eba0


	//   ....[129]....
        /*06e4*/ 	.word	0x0000ebd0


	//   ....[130]....
        /*06e8*/ 	.word	0x0000ec00


	//   ....[131]....
        /*06ec*/ 	.word	0x0000ec30


	//   ....[132]....
        /*06f0*/ 	.word	0x0000ec60


	//   ....[133]....
        /*06f4*/ 	.word	0x0000ed20


	//   ....[134]....
        /*06f8*/ 	.word	0x0000ed40


	//   ....[135]....
        /*06fc*/ 	.word	0x0000edb0


	//   ....[136]....
        /*0700*/ 	.word	0x0000f220


	//   ....[137]....
        /*0704*/ 	.word	0x0000f710


	//   ....[138]....
        /*0708*/ 	.word	0x0000f800


	//   ....[139]....
        /*070c*/ 	.word	0x0000f8a0


	//   ....[140]....
        /*0710*/ 	.word	0x0000f900


	//   ....[141]....
        /*0714*/ 	.word	0x0000fa10


	//   ....[142]....
        /*0718*/ 	.word	0x0000fa80


	//   ....[143]....
        /*071c*/ 	.word	0x0000fb90


	//   ....[144]....
        /*0720*/ 	.word	0x0000fc00


	//   ....[145]....
        /*0724*/ 	.word	0x0000fd10


	//   ....[146]....
        /*0728*/ 	.word	0x0000fd80


	//   ....[147]....
        /*072c*/ 	.word	0x0000fe90


	//   ....[148]....
        /*0730*/ 	.word	0x0000ff00


	//   ....[149]....
        /*0734*/ 	.word	0x0000ffa0


	//   ....[150]....
        /*0738*/ 	.word	0x000100b0


	//   ....[151]....
        /*073c*/ 	.word	0x00010120


	//   ....[152]....
        /*0740*/ 	.word	0x000101a0


	//   ....[153]....
        /*0744*/ 	.word	0x00010260


	//   ....[154]....
        /*0748*/ 	.word	0x000102e0


	//   ....[155]....
        /*074c*/ 	.word	0x000103c0


	//   ....[156]....
        /*0750*/ 	.word	0x00010440


	//   ....[157]....
        /*0754*/ 	.word	0x00010520


	//   ....[158]....
        /*0758*/ 	.word	0x000105a0


	//   ....[159]....
        /*075c*/ 	.word	0x00010680


	//   ....[160]....
        /*0760*/ 	.word	0x00010700


	//   ....[161]....
        /*0764*/ 	.word	0x000107e0


	//   ....[162]....
        /*0768*/ 	.word	0x00010860


	//   ....[163]....
        /*076c*/ 	.word	0x00010940


	//   ....[164]....
        /*0770*/ 	.word	0x000109c0


	//   ....[165]....
        /*0774*/ 	.word	0x00010a80


	//   ....[166]....
        /*0778*/ 	.word	0x00010bb0


	//   ....[167]....
        /*077c*/ 	.word	0x00010c80


	//   ....[168]....
        /*0780*/ 	.word	0x00010cf0


	//   ....[169]....
        /*0784*/ 	.word	0x00010dc0


	//   ....[170]....
        /*0788*/ 	.word	0x00010e20


	//   ....[171]....
        /*078c*/ 	.word	0x00010ef0


	//   ....[172]....
        /*0790*/ 	.word	0x00010f50


	//   ....[173]....
        /*0794*/ 	.word	0x00011020


	//   ....[174]....
        /*0798*/ 	.word	0x00011080


	//   ....[175]....
        /*079c*/ 	.word	0x00011150


	//   ....[176]....
        /*07a0*/ 	.word	0x000111b0


	//   ....[177]....
        /*07a4*/ 	.word	0x00011290


	//   ....[178]....
        /*07a8*/ 	.word	0x00011380


	//   ....[179]....
        /*07ac*/ 	.word	0x00011420


	//   ....[180]....
        /*07b0*/ 	.word	0x00011480


	//   ....[181]....
        /*07b4*/ 	.word	0x00011580


	//   ....[182]....
        /*07b8*/ 	.word	0x000115e0


	//   ....[183]....
        /*07bc*/ 	.word	0x000116e0


	//   ....[184]....
        /*07c0*/ 	.word	0x00011740


	//   ....[185]....
        /*07c4*/ 	.word	0x00011840


	//   ....[186]....
        /*07c8*/ 	.word	0x000118a0


	//   ....[187]....
        /*07cc*/ 	.word	0x000119a0


	//   ....[188]....
        /*07d0*/ 	.word	0x00011a00


	//   ....[189]....
        /*07d4*/ 	.word	0x00011ad0


	//   ....[190]....
        /*07d8*/ 	.word	0x00011c10


	//   ....[191]....
        /*07dc*/ 	.word	0x00011cc0


	//   ....[192]....
        /*07e0*/ 	.word	0x00011d90


	//   ....[193]....
        /*07e4*/ 	.word	0x00011e60


	//   ....[194]....
        /*07e8*/ 	.word	0x00011ec0


	//   ....[195]....
        /*07ec*/ 	.word	0x00011fb0


	//   ....[196]....
        /*07f0*/ 	.word	0x00012010


	//   ....[197]....
        /*07f4*/ 	.word	0x00012100


	//   ....[198]....
        /*07f8*/ 	.word	0x00012160


	//   ....[199]....
        /*07fc*/ 	.word	0x00012250


	//   ....[200]....
        /*0800*/ 	.word	0x000122b0


	//   ....[201]....
        /*0804*/ 	.word	0x00012390


	//   ....[202]....
        /*0808*/ 	.word	0x00012420


	//   ....[203]....
        /*080c*/ 	.word	0x000124c0


	//   ....[204]....
        /*0810*/ 	.word	0x000125e0


	//   ....[205]....
        /*0814*/ 	.word	0x00012650


	//   ....[206]....
        /*0818*/ 	.word	0x000126c0


	//   ....[207]....
        /*081c*/ 	.word	0x00012730


	//   ....[208]....
        /*0820*/ 	.word	0x000127a0


	//   ....[209]....
        /*0824*/ 	.word	0x00012820


	//   ....[210]....
        /*0828*/ 	.word	0x000128b0


	//   ....[211]....
        /*082c*/ 	.word	0x00012940


	//   ....[212]....
        /*0830*/ 	.word	0x000129b0


	//   ....[213]....
        /*0834*/ 	.word	0x00012a20


	//   ....[214]....
        /*0838*/ 	.word	0x00012a90


	//   ....[215]....
        /*083c*/ 	.word	0x00012b10


	//   ....[216]....
        /*0840*/ 	.word	0x00012b80


	//   ....[217]....
        /*0844*/ 	.word	0x00012c20


	//   ....[218]....
        /*0848*/ 	.word	0x00012cb0


	//   ....[219]....
        /*084c*/ 	.word	0x00012dd0


	//----- nvinfo : EIATTR_REG_RECONFIG
	.align		4
.L_117:
        /*0850*/ 	.byte	0x01, 0x54
	.zero		2


	//----- nvinfo : EIATTR_SYSCALL_OFFSETS
	.align		4
        /*0854*/ 	.byte	0x04, 0x46
        /*0856*/ 	.short	(.L_119 - .L_118)


	//   ....[0]....
.L_118:
        /*0858*/ 	.word	0x000016f0


	//   ....[1]....
        /*085c*/ 	.word	0x0000b290


	//   ....[2]....
        /*0860*/ 	.word	0x0000b3e0


	//   ....[3]....
        /*0864*/ 	.word	0x0000b4d0


	//   ....[4]....
        /*0868*/ 	.word	0x0000c3f0


	//----- nvinfo : EIATTR_MBARRIER_INSTR_OFFSETS
	.align		4
.L_119:
        /*086c*/ 	.byte	0x04, 0x39
        /*086e*/ 	.short	(.L_121 - .L_120)


	//   ....[0]....
.L_120:
        /*0870*/ 	.word	0x00000180
        /*0874*/ 	.word	0x000000ff
        /*0878*/ 	.word	0x00030800
        /*087c*/ 	.short	0x0100
        /*087e*/ 	.byte	0x08
	.zero		1


	//   ....[1]....
        /*0880*/ 	.word	0x00000190
        /*0884*/ 	.word	0x000000ff
        /*0888*/ 	.word	0x00030820
        /*088c*/ 	.short	0x0100
        /*088e*/ 	.byte	0x08
	.zero		1


	//   ....[2]....
        /*0890*/ 	.word	0x00000280
        /*0894*/ 	.word	0x000000ff
        /*0898*/ 	.word	0x00030830
        /*089c*/ 	.short	0x0100
        /*089e*/ 	.byte	0x08
	.zero		1


	//   ....[3]....
        /*08a0*/ 	.word	0x00000290
        /*08a4*/ 	.word	0x000000ff
        /*08a8*/ 	.word	0x00030840
        /*08ac*/ 	.short	0x0100
        /*08ae*/ 	.byte	0x08
	.zero		1


	//   ....[4]....
        /*08b0*/ 	.word	0x000002a0
        /*08b4*/ 	.word	0x000000ff
        /*08b8*/ 	.word	0x00030838
        /*08bc*/ 	.short	0x0100
        /*08be*/ 	.byte	0x08
	.zero		1


	//   ....[5]....
        /*08c0*/ 	.word	0x000002b0
        /*08c4*/ 	.word	0x000000ff
        /*08c8*/ 	.word	0x00030848
        /*08cc*/ 	.short	0x0100
        /*08ce*/ 	.byte	0x08
	.zero		1


	//   ....[6]....
        /*08d0*/ 	.word	0x000003e0
        /*08d4*/ 	.word	0x000000ff
        /*08d8*/ 	.word	0x00030850
        /*08dc*/ 	.short	0x0100
        /*08de*/ 	.byte	0x08
	.zero		1


	//   ....[7]....
        /*08e0*/ 	.word	0x000003f0
        /*08e4*/ 	.word	0x000000ff
        /*08e8*/ 	.word	0x00030860
        /*08ec*/ 	.short	0x0100
        /*08ee*/ 	.byte	0x08
	.zero		1


	//   ....[8]....
        /*08f0*/ 	.word	0x00000400
        /*08f4*/ 	.word	0x000000ff
        /*08f8*/ 	.word	0x00030858
        /*08fc*/ 	.short	0x0100
        /*08fe*/ 	.byte	0x08
	.zero		1


	//   ....[9]....
        /*0900*/ 	.word	0x00000410
        /*0904*/ 	.word	0x000000ff
        /*0908*/ 	.word	0x00030868
        /*090c*/ 	.short	0x0100
        /*090e*/ 	.byte	0x08
	.zero		1


	//   ....[10]....
        /*0910*/ 	.word	0x00000500
        /*0914*/ 	.word	0x000000ff
        /*0918*/ 	.word	0x00030870
        /*091c*/ 	.short	0x0100
        /*091e*/ 	.byte	0x06
	.zero		1


	//   ....[11]....
        /*0920*/ 	.word	0x00000510
        /*0924*/ 	.word	0x000000ff
        /*0928*/ 	.word	0x00030880
        /*092c*/ 	.short	0x0100
        /*092e*/ 	.byte	0x06
	.zero		1


	//   ....[12]....
        /*0930*/ 	.word	0x00000520
        /*0934*/ 	.word	0x000000ff
        /*0938*/ 	.word	0x00030878
        /*093c*/ 	.short	0x0100
        /*093e*/ 	.byte	0x06
	.zero		1


	//   ....[13]....
        /*0940*/ 	.word	0x00000530
        /*0944*/ 	.word	0x000000ff
        /*0948*/ 	.word	0x00030888
        /*094c*/ 	.short	0x0100
        /*094e*/ 	.byte	0x06
	.zero		1


	//   ....[14]....
        /*0950*/ 	.word	0x00000660
        /*0954*/ 	.word	0x000000ff
        /*0958*/ 	.word	0x00030890
        /*095c*/ 	.short	0x0100
        /*095e*/ 	.byte	0x08
	.zero		1


	//   ....[15]....
        /*0960*/ 	.word	0x00000670
        /*0964*/ 	.word	0x000000ff
        /*0968*/ 	.word	0x000308a0
        /*096c*/ 	.short	0x0100
        /*096e*/ 	.byte	0x08
	.zero		1


	//   ....[16]....
        /*0970*/ 	.word	0x00000680
        /*0974*/ 	.word	0x000000ff
        /*0978*/ 	.word	0x00030898
        /*097c*/ 	.short	0x0100
        /*097e*/ 	.byte	0x08
	.zero		1


	//   ....[17]....
        /*0980*/ 	.word	0x00000690
        /*0984*/ 	.word	0x000000ff
        /*0988*/ 	.word	0x000308a8
        /*098c*/ 	.short	0x0100
        /*098e*/ 	.byte	0x08
	.zero		1


	//   ....[18]....
        /*0990*/ 	.word	0x000007d0
        /*0994*/ 	.word	0x000000ff
        /*0998*/ 	.word	0x000308b0
        /*099c*/ 	.short	0x0100
        /*099e*/ 	.byte	0x08
	.zero		1


	//   ....[19]....
        /*09a0*/ 	.word	0x000007e0
        /*09a4*/ 	.word	0x000000ff
        /*09a8*/ 	.word	0x000308c0
        /*09ac*/ 	.short	0x0100
        /*09ae*/ 	.byte	0x08
	.zero		1


	//   ....[20]....
        /*09b0*/ 	.word	0x000007f0
        /*09b4*/ 	.word	0x000000ff
        /*09b8*/ 	.word	0x000308b8
        /*09bc*/ 	.short	0x0100
        /*09be*/ 	.byte	0x08
	.zero		1


	//   ....[21]....
        /*09c0*/ 	.word	0x00000800
        /*09c4*/ 	.word	0x000000ff
        /*09c8*/ 	.word	0x000308c8
        /*09cc*/ 	.short	0x0100
        /*09ce*/ 	.byte	0x08
	.zero		1


	//   ....[22]....
        /*09d0*/ 	.word	0x00001790
        /*09d4*/ 	.word	0x000000ff
        /*09d8*/ 	.word	0x00030800
        /*09dc*/ 	.short	0x010a
        /*09de*/ 	.byte	0x28
	.zero		1


	//   ....[23]....
        /*09e0*/ 	.word	0x00001810
        /*09e4*/ 	.word	0x00000000
        /*09e8*/ 	.word	0x00030830
        /*09ec*/ 	.short	0x010a
        /*09ee*/ 	.byte	0x3f
	.zero		1


	//   ....[24]....
        /*09f0*/ 	.word	0x00001860
        /*09f4*/ 	.word	0x00000000
        /*09f8*/ 	.word	0x00030830
        /*09fc*/ 	.short	0x010a
        /*09fe*/ 	.byte	0x3f
	.zero		1


	//   ....[25]....
        /*0a00*/ 	.word	0x00002e20
        /*0a04*/ 	.word	0x000000ff
        /*0a08*/ 	.word	0x00000000
        /*0a0c*/ 	.short	0x0101
        /*0a0e*/ 	.byte	0x04
	.zero		1


	//   ....[26]....
        /*0a10*/ 	.word	0x000042e0
        /*0a14*/ 	.word	0x000000ff
        /*0a18*/ 	.word	0x00030830
        /*0a1c*/ 	.short	0x010a
        /*0a1e*/ 	.byte	0x09
	.zero		1


	//   ....[27]....
        /*0a20*/ 	.word	0x00004320
        /*0a24*/ 	.word	0x000000ff
        /*0a28*/ 	.word	0x00030830
        /*0a2c*/ 	.short	0x010a
        /*0a2e*/ 	.byte	0x09
	.zero		1


	//   ....[28]....
        /*0a30*/ 	.word	0x00004e40
        /*0a34*/ 	.word	0x000000ff
        /*0a38*/ 	.word	0x00030850
        /*0a3c*/ 	.short	0x010a
        /*0a3e*/ 	.byte	0x0a
	.zero		1


	//   ....[29]....
        /*0a40*/ 	.word	0x00004e80
        /*0a44*/ 	.word	0x000000ff
        /*0a48*/ 	.word	0x00030850
        /*0a4c*/ 	.short	0x010a
        /*0a4e*/ 	.byte	0x0a
	.zero		1


	//   ....[30]....
        /*0a50*/ 	.word	0x00005510
        /*0a54*/ 	.word	0x000000ff
        /*0a58*/ 	.word	0x00000000
        /*0a5c*/ 	.short	0x0101
        /*0a5e*/ 	.byte	0x09
	.zero		1


	//   ....[31]....
        /*0a60*/ 	.word	0x00006510
        /*0a64*/ 	.word	0x000000ff
        /*0a68*/ 	.word	0x00000000
        /*0a6c*/ 	.short	0x0101
        /*0a6e*/ 	.byte	0x0a
	.zero		1


	//   ....[32]....
        /*0a70*/ 	.word	0x00006d00
        /*0a74*/ 	.word	0x000000ff
        /*0a78*/ 	.word	0x00030850
        /*0a7c*/ 	.short	0x010a
        /*0a7e*/ 	.byte	0x05
	.zero		1


	//   ....[33]....
        /*0a80*/ 	.word	0x00006d40
        /*0a84*/ 	.word	0x000000ff
        /*0a88*/ 	.word	0x00030850
        /*0a8c*/ 	.short	0x010a
        /*0a8e*/ 	.byte	0x05
	.zero		1


	//   ....[34]....
        /*0a90*/ 	.word	0x00007260
        /*0a94*/ 	.word	0x000000ff
        /*0a98*/ 	.word	0x00000000
        /*0a9c*/ 	.short	0x0101
        /*0a9e*/ 	.byte	0x04
	.zero		1


	//   ....[35]....
        /*0aa0*/ 	.word	0x00008ee0
        /*0aa4*/ 	.word	0x0000002a
        /*0aa8*/ 	.word	0x00000000
        /*0aac*/ 	.short	0x0101
        /*0aae*/ 	.byte	0x3f
	.zero		1


	//   ....[36]....
        /*0ab0*/ 	.word	0x0000ba70
        /*0ab4*/ 	.word	0x00000007
        /*0ab8*/ 	.word	0x00030840
        /*0abc*/ 	.short	0x010a
        /*0abe*/ 	.byte	0x3f
	.zero		1


	//   ....[37]....
        /*0ac0*/ 	.word	0x0000c120
        /*0ac4*/ 	.word	0x00000007
        /*0ac8*/ 	.word	0x00030830
        /*0acc*/ 	.short	0x0107
        /*0ace*/ 	.byte	0x3f
	.zero		1


	//   ....[38]....
        /*0ad0*/ 	.word	0x0000c1f0
        /*0ad4*/ 	.word	0x00000007
        /*0ad8*/ 	.word	0x00030830
        /*0adc*/ 	.short	0x0101
        /*0ade*/ 	.byte	0x3f
	.zero		1


	//   ....[39]....
        /*0ae0*/ 	.word	0x0000cd40
        /*0ae4*/ 	.word	0x00000016
        /*0ae8*/ 	.word	0x00030800
        /*0aec*/ 	.short	0x0107
        /*0aee*/ 	.byte	0x3f
	.zero		1


	//   ....[40]....
        /*0af0*/ 	.word	0x0000ce40
        /*0af4*/ 	.word	0x00000016
        /*0af8*/ 	.word	0x00030800
        /*0afc*/ 	.short	0x0101
        /*0afe*/ 	.byte	0x3f
	.zero		1


	//   ....[41]....
        /*0b00*/ 	.word	0x0000ce60
        /*0b04*/ 	.word	0x00000016
        /*0b08*/ 	.word	0x00030820
        /*0b0c*/ 	.short	0x010a
        /*0b0e*/ 	.byte	0x3f
	.zero		1


	//   ....[42]....
        /*0b10*/ 	.word	0x0000d240
        /*0b14*/ 	.word	0x00000007
        /*0b18*/ 	.word	0x00030840
        /*0b1c*/ 	.short	0x010a
        /*0b1e*/ 	.byte	0x3f
	.zero		1


	//   ....[43]....
        /*0b20*/ 	.word	0x0000d720
        /*0b24*/ 	.word	0x00000007
        /*0b28*/ 	.word	0x00030830
        /*0b2c*/ 	.short	0x0107
        /*0b2e*/ 	.byte	0x3f
	.zero		1


	//   ....[44]....
        /*0b30*/ 	.word	0x0000d7d0
        /*0b34*/ 	.word	0x00000007
        /*0b38*/ 	.word	0x00030830
        /*0b3c*/ 	.short	0x0101
        /*0b3e*/ 	.byte	0x3f
	.zero		1


	//   ....[45]....
        /*0b40*/ 	.word	0x0000d840
        /*0b44*/ 	.word	0x00000006
        /*0b48*/ 	.word	0x00030860
        /*0b4c*/ 	.short	0x010a
        /*0b4e*/ 	.byte	0x3f
	.zero		1


	//   ....[46]....
        /*0b50*/ 	.word	0x0000dd90
        /*0b54*/ 	.word	0x00000006
        /*0b58*/ 	.word	0x00030850
        /*0b5c*/ 	.short	0x0107
        /*0b5e*/ 	.byte	0x3f
	.zero		1


	//   ....[47]....
        /*0b60*/ 	.word	0x0000dee0
        /*0b64*/ 	.word	0x00000006
        /*0b68*/ 	.word	0x00030850
        /*0b6c*/ 	.short	0x0101
        /*0b6e*/ 	.byte	0x3f
	.zero		1


	//   ....[48]....
        /*0b70*/ 	.word	0x0000e0e0
        /*0b74*/ 	.word	0x00000000
        /*0b78*/ 	.word	0x00030860
        /*0b7c*/ 	.short	0x010a
        /*0b7e*/ 	.byte	0x3f
	.zero		1


	//   ....[49]....
        /*0b80*/ 	.word	0x0000e5f0
        /*0b84*/ 	.word	0x00000000
        /*0b88*/ 	.word	0x00030850
        /*0b8c*/ 	.short	0x0107
        /*0b8e*/ 	.byte	0x3f
	.zero		1


	//   ....[50]....
        /*0b90*/ 	.word	0x0000e6a0
        /*0b94*/ 	.word	0x00000000
        /*0b98*/ 	.word	0x00030850
        /*0b9c*/ 	.short	0x0101
        /*0b9e*/ 	.byte	0x3f
	.zero		1


	//   ....[51]....
        /*0ba0*/ 	.word	0x0000f1a0
        /*0ba4*/ 	.word	0x00000004
        /*0ba8*/ 	.word	0x00030820
        /*0bac*/ 	.short	0x010a
        /*0bae*/ 	.byte	0x3f
	.zero		1


	//   ....[52]....
        /*0bb0*/ 	.word	0x0000f340
        /*0bb4*/ 	.word	0x00000005
        /*0bb8*/ 	.word	0x00030840
        /*0bbc*/ 	.short	0x010a
        /*0bbe*/ 	.byte	0x3f
	.zero		1


	//   ....[53]....
        /*0bc0*/ 	.word	0x0000f3e0
        /*0bc4*/ 	.word	0x0000001b
        /*0bc8*/ 	.word	0x00030840
        /*0bcc*/ 	.short	0x010a
        /*0bce*/ 	.byte	0x3f
	.zero		1


	//   ....[54]....
        /*0bd0*/ 	.word	0x0000f420
        /*0bd4*/ 	.word	0x00000005
        /*0bd8*/ 	.word	0x00030860
        /*0bdc*/ 	.short	0x010a
        /*0bde*/ 	.byte	0x3f
	.zero		1


	//   ....[55]....
        /*0be0*/ 	.word	0x0000f460
        /*0be4*/ 	.word	0x0000001b
        /*0be8*/ 	.word	0x00030860
        /*0bec*/ 	.short	0x010a
        /*0bee*/ 	.byte	0x3f
	.zero		1


	//   ....[56]....
        /*0bf0*/ 	.word	0x0000f4d0
        /*0bf4*/ 	.word	0x00000003
        /*0bf8*/ 	.word	0x00030800
        /*0bfc*/ 	.short	0x010a
        /*0bfe*/ 	.byte	0x3f
	.zero		1


	//   ....[57]....
        /*0c00*/ 	.word	0x0000f520
        /*0c04*/ 	.word	0x00000000
        /*0c08*/ 	.word	0x00030830
        /*0c0c*/ 	.short	0x010a
        /*0c0e*/ 	.byte	0x3f
	.zero		1


	//   ....[58]....
        /*0c10*/ 	.word	0x0000f580
        /*0c14*/ 	.word	0x00000004
        /*0c18*/ 	.word	0x00030830
        /*0c1c*/ 	.short	0x010a
        /*0c1e*/ 	.byte	0x3f
	.zero		1


	//   ....[59]....
        /*0c20*/ 	.word	0x0000f5e0
        /*0c24*/ 	.word	0x00000003
        /*0c28*/ 	.word	0x00030850
        /*0c2c*/ 	.short	0x010a
        /*0c2e*/ 	.byte	0x3f
	.zero		1


	//   ....[60]....
        /*0c30*/ 	.word	0x0000f640
        /*0c34*/ 	.word	0x00000007
        /*0c38*/ 	.word	0x00030850
        /*0c3c*/ 	.short	0x010a
        /*0c3e*/ 	.byte	0x3f
	.zero		1


	//   ....[61]....
        /*0c40*/ 	.word	0x0000f750
        /*0c44*/ 	.word	0x00000007
        /*0c48*/ 	.word	0x00030840
        /*0c4c*/ 	.short	0x010a
        /*0c4e*/ 	.byte	0x3f
	.zero		1


	//   ....[62]....
        /*0c50*/ 	.word	0x00010ab0
        /*0c54*/ 	.word	0x00000016
        /*0c58*/ 	.word	0x00030820
        /*0c5c*/ 	.short	0x010a
        /*0c5e*/ 	.byte	0x3f
	.zero		1


	//   ....[63]....
        /*0c60*/ 	.word	0x00010b00
        /*0c64*/ 	.word	0x00000007
        /*0c68*/ 	.word	0x00030840
        /*0c6c*/ 	.short	0x010a
        /*0c6e*/ 	.byte	0x3f
	.zero		1


	//   ....[64]....
        /*0c70*/ 	.word	0x000112d0
        /*0c74*/ 	.word	0x00000006
        /*0c78*/ 	.word	0x00030860
        /*0c7c*/ 	.short	0x010a
        /*0c7e*/ 	.byte	0x3f
	.zero		1


	//   ....[65]....
        /*0c80*/ 	.word	0x00011b60
        /*0c84*/ 	.word	0x00000000
        /*0c88*/ 	.word	0x00030860
        /*0c8c*/ 	.short	0x010a
        /*0c8e*/ 	.byte	0x3f
	.zero		1


	//   ....[66]....
        /*0c90*/ 	.word	0x00012cf0
        /*0c94*/ 	.word	0x00000004
        /*0c98*/ 	.word	0x00030820
        /*0c9c*/ 	.short	0x010a
        /*0c9e*/ 	.byte	0x3f
	.zero		1


	//   ....[67]....
        /*0ca0*/ 	.word	0x00012e90
        /*0ca4*/ 	.word	0x00000005
        /*0ca8*/ 	.word	0x00030840
        /*0cac*/ 	.short	0x010a
        /*0cae*/ 	.byte	0x3f
	.zero		1


	//   ....[68]....
        /*0cb0*/ 	.word	0x00012ee0
        /*0cb4*/ 	.word	0x0000001b
        /*0cb8*/ 	.word	0x00030840
        /*0cbc*/ 	.short	0x010a
        /*0cbe*/ 	.byte	0x3f
	.zero		1


	//   ....[69]....
        /*0cc0*/ 	.word	0x00012f30
        /*0cc4*/ 	.word	0x00000005
        /*0cc8*/ 	.word	0x00030860
        /*0ccc*/ 	.short	0x010a
        /*0cce*/ 	.byte	0x3f
	.zero		1


	//----- nvinfo : EIATTR_NUM_MBARRIERS
	.align		4
.L_121:
        /*0cd0*/ 	.byte	0x03, 0x38
        /*0cd2*/ 	.short	0x0016


	//----- nvinfo : EIATTR_EXIT_INSTR_OFFSETS
	.align		4
        /*0cd4*/ 	.byte	0x04, 0x1c
        /*0cd6*/ 	.short	(.L_123 - .L_122)


	//   ....[0]....
.L_122:
        /*0cd8*/ 	.word	0x00000990


	//   ....[1]....
        /*0cdc*/ 	.word	0x0000a080


	//   ....[2]....
        /*0ce0*/ 	.word	0x0000f4b0


	//----- nvinfo : EIATTR_MAX_THREADS
	.align		4
.L_123:
        /*0ce4*/ 	.byte	0x04, 0x05
        /*0ce6*/ 	.short	(.L_125 - .L_124)
.L_124:
        /*0ce8*/ 	.word	0x00000180
        /*0cec*/ 	.word	0x00000001
        /*0cf0*/ 	.word	0x00000001


	//----- nvinfo : EIATTR_CRS_STACK_SIZE
	.align		4
.L_125:
        /*0cf4*/ 	.byte	0x04, 0x1e
        /*0cf6*/ 	.short	(.L_127 - .L_126)
.L_126:
        /*0cf8*/ 	.word	0x00000000


	//----- nvinfo : EIATTR_CBANK_PARAM_SIZE
	.align		4
.L_127:
        /*0cfc*/ 	.byte	0x03, 0x19
        /*0cfe*/ 	.short	0x0af0


	//----- nvinfo : EIATTR_PARAM_CBANK
	.align		4
        /*0d00*/ 	.byte	0x04, 0x0a
        /*0d02*/ 	.short	(.L_129 - .L_128)
	.align		4
.L_128:
        /*0d04*/ 	.word	index@(.nv.constant0._ZN7cutlass13device_kernelIN5flash11enable_sm90INS1_16FlashAttnFwdSm90INS1_25CollectiveMainloopFwdSm90ILi2EN4cute5tupleIJNS5_1CILi1EEES8_S8_EEENS6_IJNS7_ILi128EEENS7_ILi96EEENS7_ILi192EEEEEELi192ENS_10bfloat16_tEfNS_4arch4Sm90ELb0ELb0ELb1ELb1ELb1ELb0ELb0ELb1ELb1ELb1ELb0ELb0EEENS1_21CollectiveEpilogueFwdINS6_IJSA_SC_SB_EEES9_SE_SG_Li256ELb1ELb1ELb0ELb0EEENS1_36VarlenDynamicPersistentTileSchedulerILi128ELi96ELi256ELi128ELb0ELb1ELb1ELb0ELb1ELb1EEEEEEEEEvNT_6ParamsE)
        /*0d08*/ 	.short	0x0210
        /*0d0a*/ 	.short	0x0af0


	//----- nvinfo : EIATTR_SW_WAR
	.align		4
.L_129:
        /*0d0c*/ 	.byte	0x04, 0x36
        /*0d0e*/ 	.short	(.L_131 - .L_130)
.L_130:
        /*0d10*/ 	.word	0x00000008
.L_131:


//--------------------- .nv.info._ZN7cutlass13device_kernelIN5flash11enable_sm90INS1_16FlashAttnFwdSm90INS1_25CollectiveMainloopFwdSm90ILi2EN4cute5tupleIJNS5_1CILi1EEES8_S8_EEENS6_IJNS7_ILi128EEENS7_ILi96EEENS7_ILi192EEEEEELi192ENS_10bfloat16_tEfNS_4arch4Sm90ELb0ELb0ELb1ELb1ELb1ELb1ELb0ELb1ELb1ELb1ELb0ELb0EEENS1_21CollectiveEpilogueFwdINS6_IJSA_SC_SB_EEES9_SE_SG_Li256ELb1ELb1ELb0ELb0EEENS1_36VarlenDynamicPersistentTileSchedulerILi128ELi96ELi256ELi128ELb0ELb1ELb1ELb0ELb1ELb1EEEEEEEEEvNT_6ParamsE --------------------------
	.section	.nv.info._ZN7cutlass13device_kernelIN5flash11enable_sm90INS1_16FlashAttnFwdSm90INS1_25CollectiveMainloopFwdSm90ILi2EN4cute5tupleIJNS5_1CILi1EEES8_S8_EEENS6_IJNS7_ILi128EEENS7_ILi96EEENS7_ILi192EEEEEELi192ENS_10bfloat16_tEfNS_4arch4Sm90ELb0ELb0ELb1ELb1ELb1ELb1ELb0ELb1ELb1ELb1ELb0ELb0EEENS1_21CollectiveEpilogueFwdINS6_IJSA_SC_SB_EEES9_SE_SG_Li256ELb1ELb1ELb0ELb0EEENS1_36VarlenDynamicPersistentTileSchedulerILi128ELi96ELi256ELi128ELb0ELb1ELb1ELb0ELb1ELb1EEEEEEEEEvNT_6ParamsE,"",@"SHT_CUDA_INFO"
	.sectionflags	@""
	.align	4


	//----- nvinfo : EIATTR_CUDA_API_VERSION
	.align		4
        /*0000*/ 	.byte	0x04, 0x37
        /*0002*/ 	.short	(.L_133 - .L_132)
.L_132:
        /*0004*/ 	.word	0x00000082


	//----- nvinfo : EIATTR_KPARAM_INFO
	.align		4
.L_133:
        /*0008*/ 	.byte	0x04, 0x17
        /*000a*/ 	.short	(.L_135 - .L_134)
.L_134:
        /*000c*/ 	.word	0x00000000
        /*0010*/ 	.short	0x0000
        /*0012*/ 	.short	0x0070
        /*0014*/ 	.byte	0x00, 0xf0, 0x01, 0x2a


	//----- nvinfo : EIATTR_SPARSE_MMA_MASK
	.align		4
.L_135:
        /*0018*/ 	.byte	0x03, 0x50
        /*001a*/ 	.short	0x0000


	//----- nvinfo : EIATTR_MAXREG_COUNT
	.align		4
        /*001c*/ 	.byte	0x03, 0x1b
        /*001e*/ 	.short	0x00a8


	//----- nvinfo : EIATTR_NUM_BARRIERS
	.align		4
        /*0020*/ 	.byte	0x02, 0x4c
        /*0022*/ 	.byte	0x10
	.zero		1


	//----- nvinfo : EIATTR_EXTERNS
	.align		4
        /*0024*/ 	.byte	0x04, 0x0f
        /*0026*/ 	.short	(.L_137 - .L_136)


	//   ....[0]....
	.align		4
.L_136:
        /*0028*/ 	.word	index@(__assertfail)


	//----- nvinfo : EIATTR_ANNOTATIONS
	.align		4
.L_137:
        /*002c*/ 	.byte	0x04, 0x55
        /*002e*/ 	.short	(.L_139 - .L_138)


	//   ....[0]....
.L_138:
        /* <DEDUP_REMOVED lines=60> */
        /*03e4*/ 	.byte	0x50, 0x38, 0x02, 0x00


	//----- nvinfo : EIATTR_MERCURY_ISA_VERSION
	.align		4
.L_139:
        /*03e8*/ 	.byte	0x03, 0x5f
        /*03ea*/ 	.short	0x0101


	//----- nvinfo : EIATTR_UNUSED_LOAD_BYTE_OFFSET
	.align		4
        /*03ec*/ 	.byte	0x04, 0x44
        /*03ee*/ 	.short	(.L_141 - .L_140)


	//   ....[0]....
.L_140:
        /*03f0*/ 	.word	0x00000a30
        /*03f4*/ 	.word	0x0000fff0


	//   ....[1]....
        /*03f8*/ 	.word	0x00017980
        /*03fc*/ 	.word	0x0000fff0


	//----- nvinfo : EIATTR_INT_WARP_WIDE_INSTR_OFFSETS
	.align		4
.L_141:
        /*0400*/ 	.byte	0x04, 0x31
        /*0402*/ 	.short	(.L_143 - .L_142)


	//   ....[0]....
.L_142:
        /*0404*/ 	.word	0x00000130


	//   ....[1]....
        /*0408*/ 	.word	0x00000170


	//   ....[2]....
        /*040c*/ 	.word	0x000001e0


	//   ....[3]....
        /*0410*/ 	.word	0x0001c700


	//   ....[4]....
        /*0414*/ 	.word	0x0001c790


	//   ....[5]....
        /*0418*/ 	.word	0x0001f6c0


	//   ....[6]....
        /*041c*/ 	.word	0x0001f750


	//----- nvinfo : EIATTR_COOP_GROUP_MASK_REGIDS
	.align		4
.L_143:
        /*0420*/ 	.byte	0x04, 0x29
        /*0422*/ 	.short	(.L_145 - .L_144)


	//   ....[0]....
.L_144:
        /*0424*/ 	.word	0xffffffff


	//   ....[1]....
        /*0428*/ 	.word	0xffffffff


	//   ....[2]....
        /*042c*/ 	.word	0xffffffff


	//   ....[3]....
        /*0430*/ 	.word	0xffffffff


	//   ....[4]....
        /*0434*/ 	.word	0xffffffff


	//   ....[5]....
        /*0438*/ 	.word	0xffffffff


	//   ....[6]....
        /*043c*/ 	.word	0xffffffff


	//   ....[7]....
        /*0440*/ 	.word	0xffffffff


	//   ....[8]....
        /*0444*/ 	.word	0xffffffff


	//   ....[9]....
        /*0448*/ 	.word	0xffffffff


	//   ....[10]....
        /*044c*/ 	.word	0xffffffff


	//   ....[11]....
        /*0450*/ 	.word	0xffffffff


	//   ....[12]....
        /*0454*/ 	.word	0xffffffff


	//   ....[13]....
        /*0458*/ 	.word	0xffffffff


	//   ....[14]....
        /*045c*/ 	.word	0xffffffff


	//   ....[15]....
        /*0460*/ 	.word	0xffffffff


	//   ....[16]....
        /*0464*/ 	.word	0xffffffff


	//   ....[17]....
        /*0468*/ 	.word	0xffffffff


	//   ....[18]....
        /*046c*/ 	.word	0xffffffff


	//   ....[19]....
        /*0470*/ 	.word	0xffffffff


	//   ....[20]....
        /*0474*/ 	.word	0xffffffff


	//   ....[21]....
        /*0478*/ 	.word	0xffffffff


	//   ....[22]....
        /*047c*/ 	.word	0xffffffff


	//   ....[23]....
        /*0480*/ 	.word	0xffffffff


	//   ....[24]....
        /*0484*/ 	.word	0xffffffff


	//   ....[25]....
        /*0488*/ 	.word	0xffffffff


	//   ....[26]....
        /*048c*/ 	.word	0xffffffff


	//   ....[27]....
        /*0490*/ 	.word	0xffffffff


	//   ....[28]....
        /*0494*/ 	.word	0xffffffff


	//   ....[29]....
        /*0498*/ 	.word	0xffffffff


	//   ....[30]....
        /*049c*/ 	.word	0xffffffff


	//   ....[31]....
        /*04a0*/ 	.word	0xffffffff


	//   ....[32]....
        /*04a4*/ 	.word	0xffffffff


	//   ....[33]....
        /*04a8*/ 	.word	0xffffffff


	//   ....[34]....
        /*04ac*/ 	.word	0xffffffff


	//   ....[35]....
        /*04b0*/ 	.word	0xffffffff


	//   ....[36]....
        /*04b4*/ 	.word	0xffffffff


	//   ....[37]....
        /*04b8*/ 	.word	0xffffffff


	//   ....[38]....
        /*04bc*/ 	.word	0xffffffff


	//   ....[39]....
        /*04c0*/ 	.word	0xffffffff


	//   ....[40]....
        /*04c4*/ 	.word	0xffffffff


	//   ....[41]....
        /*04c8*/ 	.word	0xffffffff


	//   ....[42]....
        /*04cc*/ 	.word	0xffffffff


	//   ....[43]....
        /*04d0*/ 	.word	0xffffffff


	//   ....[44]....
        /*04d4*/ 	.word	0xffffffff


	//   ....[45]....
        /*04d8*/ 	.word	0xffffffff


	//   ....[46]....
        /*04dc*/ 	.word	0xffffffff


	//   ....[47]....
        /*04e0*/ 	.word	0xffffffff


	//   ....[48]....
        /*04e4*/ 	.word	0xffffffff


	//   ....[49]....
        /*04e8*/ 	.word	0xffffffff


	//   ....[50]....
        /*04ec*/ 	.word	0xffffffff


	//   ....[51]....
        /*04f0*/ 	.word	0xffffffff


	//   ....[52]....
        /*04f4*/ 	.word	0xffffffff


	//   ....[53]....
        /*04f8*/ 	.word	0xffffffff


	//   ....[54]....
        /*04fc*/ 	.word	0xffffffff


	//   ....[55]....
        /*0500*/ 	.word	0xffffffff


	//   ....[56]....
        /*0504*/ 	.word	0xffffffff


	//   ....[57]....
        /*0508*/ 	.word	0xffffffff


	//   ....[58]....
        /*050c*/ 	.word	0xffffffff


	//   ....[59]....
        /*0510*/ 	.word	0xffffffff


	//   ....[60]....
        /*0514*/ 	.word	0xffffffff


	//   ....[61]....
        /*0518*/ 	.word	0xffffffff


	//   ....[62]....
        /*051c*/ 	.word	0xffffffff


	//   ....[63]....
        /*0520*/ 	.word	0xffffffff


	//   ....[64]....
        /*0524*/ 	.word	0xffffffff


	//   ....[65]....
        /*0528*/ 	.word	0xffffffff


	//   ....[66]....
        /*052c*/ 	.word	0xffffffff


	//   ....[67]....
        /*0530*/ 	.word	0xffffffff


	//   ....[68]....
        /*0534*/ 	.word	0xffffffff


	//   ....[69]....
        /*0538*/ 	.word	0xffffffff


	//   ....[70]....
        /*053c*/ 	.word	0xffffffff


	//   ....[71]....
        /*0540*/ 	.word	0xffffffff


	//   ....[72]....
        /*0544*/ 	.word	0xffffffff


	//   ....[73]....
        /*0548*/ 	.word	0xffffffff


	//   ....[74]....
        /*054c*/ 	.word	0xffffffff


	//   ....[75]....
        /*0550*/ 	.word	0xffffffff


	//   ....[76]....
        /*0554*/ 	.word	0xffffffff


	//   ....[77]....
        /*0558*/ 	.word	0xffffffff


	//   ....[78]....
        /*055c*/ 	.word	0xffffffff


	//   ....[79]....
        /*0560*/ 	.word	0xffffffff


	//   ....[80]....
        /*0564*/ 	.word	0xffffffff


	//   ....[81]....
        /*0568*/ 	.word	0xffffffff


	//   ....[82]....
        /*056c*/ 	.word	0xffffffff


	//   ....[83]....
        /*0570*/ 	.word	0xffffffff


	//   ....[84]....
        /*0574*/ 	.word	0xffffffff


	//   ....[85]....
        /*0578*/ 	.word	0xffffffff


	//   ....[86]....
        /*057c*/ 	.word	0xffffffff


	//   ....[87]....
        /*0580*/ 	.word	0xffffffff


	//   ....[88]....
        /*0584*/ 	.word	0xffffffff


	//   ....[89]....
        /*0588*/ 	.word	0xffffffff


	//   ....[90]....
        /*058c*/ 	.word	0xffffffff


	//   ....[91]....
        /*0590*/ 	.word	0xffffffff


	//   ....[92]....
        /*0594*/ 	.word	0xffffffff


	//   ....[93]....
        /*0598*/ 	.word	0xffffffff


	//   ....[94]....
        /*059c*/ 	.word	0xffffffff


	//   ....[95]....
        /*05a0*/ 	.word	0xffffffff


	//   ....[96]....
        /*05a4*/ 	.word	0xffffffff


	//   ....[97]....
        /*05a8*/ 	.word	0xffffffff


	//   ....[98]....
        /*05ac*/ 	.word	0xffffffff


	//   ....[99]....
        /*05b0*/ 	.word	0xffffffff


	//   ....[100]....
        /*05b4*/ 	.word	0xffffffff


	//   ....[101]....
        /*05b8*/ 	.word	0xffffffff


	//   ....[102]....
        /*05bc*/ 	.word	0xffffffff


	//   ....[103]....
        /*05c0*/ 	.word	0xffffffff


	//   ....[104]....
        /*05c4*/ 	.word	0xffffffff


	//   ....[105]....
        /*05c8*/ 	.word	0xffffffff


	//   ....[106]....
        /*05cc*/ 	.word	0xffffffff


	//   ....[107]....
        /*05d0*/ 	.word	0xffffffff


	//   ....[108]....
        /*05d4*/ 	.word	0xffffffff


	//   ....[109]....
        /*05d8*/ 	.word	0xffffffff


	//   ....[110]....
        /*05dc*/ 	.word	0xffffffff


	//   ....[111]....
        /*05e0*/ 	.word	0xffffffff


	//   ....[112]....
        /*05e4*/ 	.word	0xffffffff


	//   ....[113]....
        /*05e8*/ 	.word	0xffffffff


	//   ....[114]....
        /*05ec*/ 	.word	0xffffffff


	//   ....[115]....
        /*05f0*/ 	.word	0xffffffff


	//   ....[116]....
        /*05f4*/ 	.word	0xffffffff


	//   ....[117]....
        /*05f8*/ 	.word	0xffffffff


	//   ....[118]....
        /*05fc*/ 	.word	0xffffffff


	//   ....[119]....
        /*0600*/ 	.word	0xffffffff


	//   ....[120]....
        /*0604*/ 	.word	0xffffffff


	//   ....[121]....
        /*0608*/ 	.word	0xffffffff


	//   ....[122]....
        /*060c*/ 	.word	0xffffffff


	//   ....[123]....
        /*0610*/ 	.word	0xffffffff


	//   ....[124]....
        /*0614*/ 	.word	0xffffffff


	//   ....[125]....
        /*0618*/ 	.word	0xffffffff


	//   ....[126]....
        /*061c*/ 	.word	0xffffffff


	//   ....[127]....
        /*0620*/ 	.word	0xffffffff


	//   ....[128]....
        /*0624*/ 	.word	0xffffffff


	//   ....[129]....
        /*0628*/ 	.word	0xffffffff


	//   ....[130]....
        /*062c*/ 	.word	0xffffffff


	//   ....[131]....
        /*0630*/ 	.word	0xffffffff


	//   ....[132]....
        /*0634*/ 	.word	0xffffffff


	//   ....[133]....
        /*0638*/ 	.word	0xffffffff


	//   ....[134]....
        /*063c*/ 	.word	0xffffffff


	//   ....[135]....
        /*0640*/ 	.word	0xffffffff


	//   ....[136]....
        /*0644*/ 	.word	0xffffffff


	//   ....[137]....
        /*0648*/ 	.word	0xffffffff


	//   ....[138]....
        /*064c*/ 	.word	0xffffffff


	//   ....[139]....
        /*0650*/ 	.word	0xffffffff


	//   ....[140]....
        /*0654*/ 	.word	0xffffffff


	//   ....[141]....
        /*0658*/ 	.word	0xffffffff


	//   ....[142]....
        /*065c*/ 	.word	0xffffffff


	//   ....[143]....
        /*0660*/ 	.word	0xffffffff


	//   ....[144]....
        /*0664*/ 	.word	0xffffffff


	//   ....[145]....
        /*0668*/ 	.word	0xffffffff


	//   ....[146]....
        /*066c*/ 	.word	0xffffffff


	//   ....[147]....
        /*0670*/ 	.word	0xffffffff


	//   ....[148]....
        /*0674*/ 	.word	0xffffffff


	//   ....[149]....
        /*0678*/ 	.word	0xffffffff


	//   ....[150]....
        /*067c*/ 	.word	0xffffffff


	//   ....[151]....
        /*0680*/ 	.word	0xffffffff


	//   ....[152]....
        /*0684*/ 	.word	0xffffffff


	//   ....[153]....
        /*0688*/ 	.word	0xffffffff


	//   ....[154]....
        /*068c*/ 	.word	0xffffffff


	//   ....[155]....
        /*0690*/ 	.word	0xffffffff


	//   ....[156]....
        /*0694*/ 	.word	0xffffffff


	//   ....[157]....
        /*0698*/ 	.word	0xffffffff


	//   ....[158]....
        /*069c*/ 	.word	0xffffffff


	//   ....[159]....
        /*06a0*/ 	.word	0xffffffff


	//   ....[160]....
        /*06a4*/ 	.word	0xffffffff


	//   ....[161]....
        /*06a8*/ 	.word	0xffffffff


	//   ....[162]....
        /*06ac*/ 	.word	0xffffffff


	//   ....[163]....
        /*06b0*/ 	.word	0x0500000f


	//   ....[164]....
        /*06b4*/ 	.word	0x0500000f


	//   ....[165]....
        /*06b8*/ 	.word	0x0500000f


	//   ....[166]....
        /*06bc*/ 	.word	0x0500000f


	//   ....[167]....
        /*06c0*/ 	.word	0x0500000f


	//   ....[168]....
        /*06c4*/ 	.word	0x0500000f


	//   ....[169]....
        /*06c8*/ 	.word	0x0500000f


	//   ....[170]....
        /*06cc*/ 	.word	0x0500000f


	//   ....[171]....
        /*06d0*/ 	.word	0x0500000f


	//   ....[172]....
        /*06d4*/ 	.word	0x0500000f


	//   ....[173]....
        /*06d8*/ 	.word	0x0500000f


	//   ....[174]....
        /*06dc*/ 	.word	0x0500000f


	//   ....[175]....
        /*06e0*/ 	.word	0x0500000f


	//   ....[176]....
        /*06e4*/ 	.word	0x0500000f


	//   ....[177]....
        /*06e8*/ 	.word	0x0500000f


	//   ....[178]....
        /*06ec*/ 	.word	0x0500000f


	//   ....[179]....
        /*06f0*/ 	.word	0x0500000f


	//   ....[180]....
        /*06f4*/ 	.word	0x0500000f


	//   ....[181]....
        /*06f8*/ 	.word	0x0500000f


	//   ....[182]....
        /*06fc*/ 	.word	0x0500000f


	//   ....[183]....
        /*0700*/ 	.word	0x0500000f


	//   ....[184]....
        /*0704*/ 	.word	0x0500000f


	//   ....[185]....
        /*0708*/ 	.word	0x0500000f


	//   ....[186]....
        /*070c*/ 	.word	0x0500000f


	//   ....[187]....
        /*0710*/ 	.word	0x0500000f


	//   ....[188]....
        /*0714*/ 	.word	0x0500000f


	//   ....[189]....
        /*0718*/ 	.word	0x0500000f


	//   ....[190]....
        /*071c*/ 	.word	0x0500000f


	//   ....[191]....
        /*0720*/ 	.word	0x0500000f


	//   ....[192]....
        /*0724*/ 	.word	0x0500000f


	//   ....[193]....
        /*0728*/ 	.word	0x0500000f


	//   ....[194]....
        /*072c*/ 	.word	0x0500000f


	//   ....[195]....
        /*0730*/ 	.word	0x0500000f


	//   ....[196]....
        /*0734*/ 	.word	0x0500000f


	//   ....[197]....
        /*0738*/ 	.word	0x0500000f


	//   ....[198]....
        /*073c*/ 	.word	0x0500000f


	//   ....[199]....
        /*0740*/ 	.word	0x0500000f


	//   ....[200]....
        /*0744*/ 	.word	0x0500000f


	//   ....[201]....
        /*0748*/ 	.word	0x0500000f


	//   ....[202]....
        /*074c*/ 	.word	0x0500000f


	//   ....[203]....
        /*0750*/ 	.word	0x0500000f


	//   ....[204]....
        /*0754*/ 	.word	0x0500000f


	//   ....[205]....
        /*0758*/ 	.word	0x0500000f


	//   ....[206]....
        /*075c*/ 	.word	0x0500000f


	//   ....[207]....
        /*0760*/ 	.word	0x0500000f


	//   ....[208]....
        /*0764*/ 	.word	0x0500000f


	//   ....[209]....
        /*0768*/ 	.word	0x0500000f


	//   ....[210]....
        /*076c*/ 	.word	0x0500000f


	//   ....[211]....
        /*0770*/ 	.word	0x0500000f


	//   ....[212]....
        /*0774*/ 	.word	0x0500000f


	//   ....[213]....
        /*0778*/ 	.word	0x0500000f


	//   ....[214]....
        /*077c*/ 	.word	0x0500000f


	//   ....[215]....
        /*0780*/ 	.word	0x0500000f


	//   ....[216]....
        /*0784*/ 	.word	0x0500000f


	//   ....[217]....
        /*0788*/ 	.word	0x0500000f


	//   ....[218]....
        /*078c*/ 	.word	0x0500000f


	//   ....[219]....
        /*0790*/ 	.word	0x0500000f


	//   ....[220]....
        /*0794*/ 	.word	0x0500000f


	//   ....[221]....
        /*0798*/ 	.word	0x0500000f


	//   ....[222]....
        /*079c*/ 	.word	0x0500000f


	//   ....[223]....
        /*07a0*/ 	.word	0x0500000f


	//   ....[224]....
        /*07a4*/ 	.word	0x0500000f


	//   ....[225]....
        /*07a8*/ 	.word	0x0500000f


	//   ....[226]....
        /*07ac*/ 	.word	0x0500000f


	//   ....[227]....
        /*07b0*/ 	.word	0x0500000f


	//   ....[228]....
        /*07b4*/ 	.word	0x0500000f


	//   ....[229]....
        /*07b8*/ 	.word	0x0500000f


	//   ....[230]....
        /*07bc*/ 	.word	0x0500000f


	//   ....[231]....
        /*07c0*/ 	.word	0x0500000f


	//   ....[232]....
        /*07c4*/ 	.word	0x0500000f


	//   ....[233]....
        /*07c8*/ 	.word	0x0500000f


	//   ....[234]....
        /*07cc*/ 	.word	0x0500000f


	//   ....[235]....
        /*07d0*/ 	.word	0x0500000f


	//   ....[236]....
        /*07d4*/ 	.word	0x0500000f


	//   ....[237]....
        /*07d8*/ 	.word	0x0500000f


	//   ....[238]....
        /*07dc*/ 	.word	0x0500000f


	//   ....[239]....
        /*07e0*/ 	.word	0x0500000f


	//   ....[240]....
        /*07e4*/ 	.word	0x0500000f


	//   ....[241]....
        /*07e8*/ 	.word	0x0500000f


	//   ....[242]....
        /*07ec*/ 	.word	0x0500000f


	//   ....[243]....
        /*07f0*/ 	.word	0x0500000f


	//   ....[244]....
        /*07f4*/ 	.word	0x0500000f


	//   ....[245]....
        /*07f8*/ 	.word	0x0500000f


	//   ....[246]....
        /*07fc*/ 	.word	0x0500000f


	//   ....[247]....
        /*0800*/ 	.word	0x0500000f


	//   ....[248]....
        /*0804*/ 	.word	0x0500000f


	//   ....[249]....
        /*0808*/ 	.word	0x0500000f


	//   ....[250]....
        /*080c*/ 	.word	0x0500000f


	//   ....[251]....
        /*0810*/ 	.word	0x0500000f


	//   ....[252]....
        /*0814*/ 	.word	0x0500000f


	//   ....[253]....
        /*0818*/ 	.word	0x0500000f


	//   ....[254]....
        /*081c*/ 	.word	0x0500000f


	//   ....[255]....
        /*0820*/ 	.word	0x0500000f


	//   ....[0]....
        /*0824*/ 	.word	0x0500000f


	//   ....[1]....
        /*0828*/ 	.word	0x0500000f


	//   ....[2]....
        /*082c*/ 	.word	0x0500000f


	//   ....[3]....
        /*0830*/ 	.word	0x0500000f


	//   ....[4]....
        /*0834*/ 	.word	0x0500000f


	//   ....[5]....
        /*0838*/ 	.word	0x0500000f


	//   ....[6]....
        /*083c*/ 	.word	0x0500000f


	//   ....[7]....
        /*0840*/ 	.word	0x0500000f


	//   ....[8]....
        /*0844*/ 	.word	0x0500000f


	//   ....[9]....
        /*0848*/ 	.word	0x0500000f


	//   ....[10]....
        /*084c*/ 	.word	0x0500000f


	//----- nvinfo : EIATTR_COOP_GROUP_INSTR_OFFSETS
	.align		4
.L_145:
        /*0850*/ 	.byte	0x04, 0x28
        /*0852*/ 	.short	(.L_147 - .L_146)


	//   ....[0]....
.L_146:
        /*0854*/ 	.word	0x00000060


	//   ....[1]....
        /*0858*/ 	.word	0x00000140


	//   ....[2]....
        /*085c*/ 	.word	0x00000190


	//   ....[3]....
        /*0860*/ 	.word	0x000003c0


	//   ....[4]....
        /*0864*/ 	.word	0x00000520


	//   ....[5]....
        /*0868*/ 	.word	0x00000640


	//   ....[6]....
        /*086c*/ 	.word	0x000007a0


	//   ....[7]....
        /*0870*/ 	.word	0x00003830


	//   ....[8]....
        /*0874*/ 	.word	0x00003840


	//   ....[9]....
        /*0878*/ 	.word	0x00004e10


	//   ....[10]....
        /*087c*/ 	.word	0x00004e20


	//   ....[11]....
        /*0880*/ 	.word	0x00006fc0


	//   ....[12]....
        /*0884*/ 	.word	0x00006fd0


	//   ....[13]....
        /*0888*/ 	.word	0x000087b0


	//   ....[14]....
        /*088c*/ 	.word	0x000087c0


	//   ....[15]....
        /*0890*/ 	.word	0x0000a1c0


	//   ....[16]....
        /*0894*/ 	.word	0x0000a1d0


	//   ....[17]....
        /*0898*/ 	.word	0x0000a460


	//   ....[18]....
        /*089c*/ 	.word	0x0000a470


	//   ....[19]....
        /*08a0*/ 	.word	0x0000a990


	//   ....[20]....
        /*08a4*/ 	.word	0x0000a9b0


	//   ....[21]....
        /*08a8*/ 	.word	0x0000abf0


	//   ....[22]....
        /*08ac*/ 	.word	0x0000ac10


	//   ....[23]....
        /*08b0*/ 	.word	0x0000b3c0


	//   ....[24]....
        /*08b4*/ 	.word	0x0000b920


	//   ....[25]....
        /*08b8*/ 	.word	0x0000b930


	//   ....[26]....
        /*08bc*/ 	.word	0x0000b940


	//   ....[27]....
        /*08c0*/ 	.word	0x0000b950


	//   ....[28]....
        /*08c4*/ 	.word	0x0000e450


	//   ....[29]....
        /*08c8*/ 	.word	0x0000e460


	//   ....[30]....
        /*08cc*/ 	.word	0x0000e470


	//   ....[31]....
        /*08d0*/ 	.word	0x0000e480


	//   ....[32]....
        /*08d4*/ 	.word	0x00012a40


	//   ....[33]....
        /*08d8*/ 	.word	0x00012a60


	//   ....[34]....
        /*08dc*/ 	.word	0x00012f00


	//   ....[35]....
        /*08e0*/ 	.word	0x00012f60


	//   ....[36]....
        /*08e4*/ 	.word	0x00015a60


	//   ....[37]....
        /*08e8*/ 	.word	0x00015a80


	//   ....[38]....
        /*08ec*/ 	.word	0x00015aa0


	//   ....[39]....
        /*08f0*/ 	.word	0x00015ac0


	//   ....[40]....
        /*08f4*/ 	.word	0x00016e50


	//   ....[41]....
        /*08f8*/ 	.word	0x00017050


	//   ....[42]....
        /*08fc*/ 	.word	0x00017110


	//   ....[43]....
        /*0900*/ 	.word	0x00017130


	//   ....[44]....
        /*0904*/ 	.word	0x00018720


	//   ....[45]....
        /*0908*/ 	.word	0x000187b0


	//   ....[46]....
        /*090c*/ 	.word	0x00018980


	//   ....[47]....
        /*0910*/ 	.word	0x000189c0


	//   ....[48]....
        /*0914*/ 	.word	0x00018f40


	//   ....[49]....
        /*0918*/ 	.word	0x00018f90


	//   ....[50]....
        /*091c*/ 	.word	0x000190a0


	//   ....[51]....
        /*0920*/ 	.word	0x000190c0


	//   ....[52]....
        /*0924*/ 	.word	0x000191c0


	//   ....[53]....
        /*0928*/ 	.word	0x000191e0


	//   ....[54]....
        /*092c*/ 	.word	0x000192f0


	//   ....[55]....
        /*0930*/ 	.word	0x00019310


	//   ....[56]....
        /*0934*/ 	.word	0x00019c10


	//   ....[57]....
        /*0938*/ 	.word	0x00019c40


	//   ....[58]....
        /*093c*/ 	.word	0x00019d40


	//   ....[59]....
        /*0940*/ 	.word	0x00019d60


	//   ....[60]....
        /*0944*/ 	.word	0x00019e60


	//   ....[61]....
        /*0948*/ 	.word	0x00019e80


	//   ....[62]....
        /*094c*/ 	.word	0x00019f90


	//   ....[63]....
        /*0950*/ 	.word	0x00019fb0


	//   ....[64]....
        /*0954*/ 	.word	0x0001a140


	//   ....[65]....
        /*0958*/ 	.word	0x0001a310


	//   ....[66]....
        /*095c*/ 	.word	0x0001a340


	//   ....[67]....
        /*0960*/ 	.word	0x0001a370


	//   ....[68]....
        /*0964*/ 	.word	0x0001a3a0


	//   ....[69]....
        /*0968*/ 	.word	0x0001a3d0


	//   ....[70]....
        /*096c*/ 	.word	0x0001a400


	//   ....[71]....
        /*0970*/ 	.word	0x0001a570


	//   ....[72]....
        /*0974*/ 	.word	0x0001a5a0


	//   ....[73]....
        /*0978*/ 	.word	0x0001a5d0


	//   ....[74]....
        /*097c*/ 	.word	0x0001a600


	//   ....[75]....
        /*0980*/ 	.word	0x0001a630


	//   ....[76]....
        /*0984*/ 	.word	0x0001a660


	//   ....[77]....
        /*0988*/ 	.word	0x0001a6f0


	//   ....[78]....
        /*098c*/ 	.word	0x0001a720


	//   ....[79]....
        /*0990*/ 	.word	0x0001a7a0


	//   ....[80]....
        /*0994*/ 	.word	0x0001b2a0


	//   ....[81]....
        /*0998*/ 	.word	0x0001d310


	//   ....[82]....
        /*099c*/ 	.word	0x0001d330


	//   ....[83]....
        /*09a0*/ 	.word	0x0001d3e0


	//   ....[84]....
        /*09a4*/ 	.word	0x0001d400


	//   ....[85]....
        /*09a8*/ 	.word	0x0001d4a0


	//   ....[86]....
        /*09ac*/ 	.word	0x0001d4c0


	//   ....[87]....
        /*09b0*/ 	.word	0x0001d560


	//   ....[88]....
        /*09b4*/ 	.word	0x0001d580


	//   ....[89]....
        /*09b8*/ 	.word	0x0001d620


	//   ....[90]....
        /*09bc*/ 	.word	0x0001d640


	//   ....[91]....
        /*09c0*/ 	.word	0x0001d650


	//   ....[92]....
        /*09c4*/ 	.word	0x0001d6e0


	//   ....[93]....
        /*09c8*/ 	.word	0x0001de40


	//   ....[94]....
        /*09cc*/ 	.word	0x0001de70


	//   ....[95]....
        /*09d0*/ 	.word	0x0001ded0


	//   ....[96]....
        /*09d4*/ 	.word	0x0001df20


	//   ....[97]....
        /*09d8*/ 	.word	0x0001df70


	//   ....[98]....
        /*09dc*/ 	.word	0x0001dfd0


	//   ....[99]....
        /*09e0*/ 	.word	0x0001e010


	//   ....[100]....
        /*09e4*/ 	.word	0x0001e080


	//   ....[101]....
        /*09e8*/ 	.word	0x0001e0d0


	//   ....[102]....
        /*09ec*/ 	.word	0x0001e130


	//   ....[103]....
        /*09f0*/ 	.word	0x0001e180


	//   ....[104]....
        /*09f4*/ 	.word	0x0001e1e0


	//   ....[105]....
        /*09f8*/ 	.word	0x0001e220


	//   ....[106]....
        /*09fc*/ 	.word	0x0001e290


	//   ....[107]....
        /*0a00*/ 	.word	0x0001e2b0


	//   ....[108]....
        /*0a04*/ 	.word	0x0001e2f0


	//   ....[109]....
        /*0a08*/ 	.word	0x0001eb00


	//   ....[110]....
        /*0a0c*/ 	.word	0x0001eb10


	//   ....[111]....
        /*0a10*/ 	.word	0x0001eb40


	//   ....[112]....
        /*0a14*/ 	.word	0x0001eb90


	//   ....[113]....
        /*0a18*/ 	.word	0x0001eba0


	//   ....[114]....
        /*0a1c*/ 	.word	0x0001ec00


	//   ....[115]....
        /*0a20*/ 	.word	0x0001ec30


	//   ....[116]....
        /*0a24*/ 	.word	0x0001ec70


	//   ....[117]....
        /*0a28*/ 	.word	0x0001eca0


	//   ....[118]....
        /*0a2c*/ 	.word	0x0001ece0


	//   ....[119]....
        /*0a30*/ 	.word	0x0001ed10


	//   ....[120]....
        /*0a34*/ 	.word	0x0001ed50


	//   ....[121]....
        /*0a38*/ 	.word	0x0001eff0


	//   ....[122]....
        /*0a3c*/ 	.word	0x0001f010


	//   ....[123]....
        /*0a40*/ 	.word	0x0001f020


	//   ....[124]....
        /*0a44*/ 	.word	0x0001f0b0


	//   ....[125]....
        /*0a48*/ 	.word	0x0001f0c0


	//   ....[126]....
        /*0a4c*/ 	.word	0x0001f150


	//   ....[127]....
        /*0a50*/ 	.word	0x0001f160


	//   ....[128]....
        /*0a54*/ 	.word	0x0001f1f0


	//   ....[129]....
        /*0a58*/ 	.word	0x0001f200


	//   ....[130]....
        /*0a5c*/ 	.word	0x0001f290


	//   ....[131]....
        /*0a60*/ 	.word	0x0001f2a0


	//   ....[132]....
        /*0a64*/ 	.word	0x0001f2b0


	//   ....[133]....
        /*0a68*/ 	.word	0x0001f8b0


	//   ....[134]....
        /*0a6c*/ 	.word	0x0001f8f0


	//   ....[135]....
        /*0a70*/ 	.word	0x0001f920


	//   ....[136]....
        /*0a74*/ 	.word	0x0001f960


	//   ....[137]....
        /*0a78*/ 	.word	0x0001f9f0


	//   ....[138]....
        /*0a7c*/ 	.word	0x0001fa20


	//   ....[139]....
        /*0a80*/ 	.word	0x0001fa90


	//   ....[140]....
        /*0a84*/ 	.word	0x0001fac0


	//   ....[141]....
        /*0a88*/ 	.word	0x0001fb30


	//   ....[142]....
        /*0a8c*/ 	.word	0x0001fb60


	//   ....[143]....
        /*0a90*/ 	.word	0x0001fb90


	//   ....[144]....
        /*0a94*/ 	.word	0x0001fbe0


	//   ....[145]....
        /*0a98*/ 	.word	0x0001ffe0


	//   ....[146]....
        /*0a9c*/ 	.word	0x00020030


	//   ....[147]....
        /*0aa0*/ 	.word	0x00020060


	//   ....[148]....
        /*0aa4*/ 	.word	0x00020070


	//   ....[149]....
        /*0aa8*/ 	.word	0x000200a0


	//   ....[150]....
        /*0aac*/ 	.word	0x000200d0


	//   ....[151]....
        /*0ab0*/ 	.word	0x00020100


	//   ....[152]....
        /*0ab4*/ 	.word	0x00020130


	//   ....[153]....
        /*0ab8*/ 	.word	0x000202b0


	//   ....[154]....
        /*0abc*/ 	.word	0x000202e0


	//   ....[155]....
        /*0ac0*/ 	.word	0x00020310


	//   ....[156]....
        /*0ac4*/ 	.word	0x00020340


	//   ....[157]....
        /*0ac8*/ 	.word	0x00020370


	//   ....[158]....
        /*0acc*/ 	.word	0x000203a0


	//   ....[159]....
        /*0ad0*/ 	.word	0x00020460


	//   ....[160]....
        /*0ad4*/ 	.word	0x00020480


	//   ....[161]....
        /*0ad8*/ 	.word	0x000204f0


	//   ....[162]....
        /*0adc*/ 	.word	0x00020960


	//   ....[163]....
        /*0ae0*/ 	.word	0x00020c80


	//   ....[164]....
        /*0ae4*/ 	.word	0x00020d10


	//   ....[165]....
        /*0ae8*/ 	.word	0x00020db0


	//   ....[166]....
        /*0aec*/ 	.word	0x00020e40


	//   ....[167]....
        /*0af0*/ 	.word	0x00020f30


	//   ....[168]....
        /*0af4*/ 	.word	0x00020fc0


	//   ....[169]....
        /*0af8*/ 	.word	0x00021060


	//   ....[170]....
        /*0afc*/ 	.word	0x000210f0


	//   ....[171]....
        /*0b00*/ 	.word	0x000211e0


	//   ....[172]....
        /*0b04*/ 	.word	0x00021270


	//   ....[173]....
        /*0b08*/ 	.word	0x00021310


	//   ....[174]....
        /*0b0c*/ 	.word	0x000213a0


	//   ....[175]....
        /*0b10*/ 	.word	0x00021490


	//   ....[176]....
        /*0b14*/ 	.word	0x00021520


	//   ....[177]....
        /*0b18*/ 	.word	0x00021570


	//   ....[178]....
        /*0b1c*/ 	.word	0x000215c0


	//   ....[179]....
        /*0b20*/ 	.word	0x000216a0


	//   ....[180]....
        /*0b24*/ 	.word	0x00021730


	//   ....[181]....
        /*0b28*/ 	.word	0x00021780


	//   ....[182]....
        /*0b2c*/ 	.word	0x000217d0


	//   ....[183]....
        /*0b30*/ 	.word	0x00021a30


	//   ....[184]....
        /*0b34*/ 	.word	0x00021d10


	//   ....[185]....
        /*0b38*/ 	.word	0x00021e00


	//   ....[186]....
        /*0b3c*/ 	.word	0x00021ea0


	//   ....[187]....
        /*0b40*/ 	.word	0x00021f00


	//   ....[188]....
        /*0b44*/ 	.word	0x00022010


	//   ....[189]....
        /*0b48*/ 	.word	0x00022080


	//   ....[190]....
        /*0b4c*/ 	.word	0x00022190


	//   ....[191]....
        /*0b50*/ 	.word	0x00022200


	//   ....[192]....
        /*0b54*/ 	.word	0x00022310


	//   ....[193]....
        /*0b58*/ 	.word	0x00022380


	//   ....[194]....
        /*0b5c*/ 	.word	0x00022490


	//   ....[195]....
        /*0b60*/ 	.word	0x00022500


	//   ....[196]....
        /*0b64*/ 	.word	0x000225e0


	//   ....[197]....
        /*0b68*/ 	.word	0x000226e0


	//   ....[198]....
        /*0b6c*/ 	.word	0x00022750


	//   ....[199]....
        /*0b70*/ 	.word	0x000227d0


	//   ....[200]....
        /*0b74*/ 	.word	0x00022890


	//   ....[201]....
        /*0b78*/ 	.word	0x00022910


	//   ....[202]....
        /*0b7c*/ 	.word	0x000229f0


	//   ....[203]....
        /*0b80*/ 	.word	0x00022a70


	//   ....[204]....
        /*0b84*/ 	.word	0x00022b50


	//   ....[205]....
        /*0b88*/ 	.word	0x00022bd0


	//   ....[206]....
        /*0b8c*/ 	.word	0x00022cb0


	//   ....[207]....
        /*0b90*/ 	.word	0x00022d30


	//   ....[208]....
        /*0b94*/ 	.word	0x00022e10


	//   ....[209]....
        /*0b98*/ 	.word	0x00022e90


	//   ....[210]....
        /*0b9c*/ 	.word	0x00022f70


	//   ....[211]....
        /*0ba0*/ 	.word	0x00022ff0


	//   ....[212]....
        /*0ba4*/ 	.word	0x000230b0


	//   ....[213]....
        /*0ba8*/ 	.word	0x000231e0


	//   ....[214]....
        /*0bac*/ 	.word	0x000232a0


	//   ....[215]....
        /*0bb0*/ 	.word	0x00023310


	//   ....[216]....
        /*0bb4*/ 	.word	0x00023420


	//   ....[217]....
        /*0bb8*/ 	.word	0x00023480


	//   ....[218]....
        /*0bbc*/ 	.word	0x00023550


	//   ....[219]....
        /*0bc0*/ 	.word	0x000235b0


	//   ....[220]....
        /*0bc4*/ 	.word	0x00023680


	//   ....[221]....
        /*0bc8*/ 	.word	0x000236e0


	//   ....[222]....
        /*0bcc*/ 	.word	0x000237b0


	//   ....[223]....
        /*0bd0*/ 	.word	0x000238a0


	//   ....[224]....
        /*0bd4*/ 	.word	0x00023930


	//   ....[225]....
        /*0bd8*/ 	.word	0x00023a20


	//   ....[226]....
        /*0bdc*/ 	.word	0x00023ac0


	//   ....[227]....
        /*0be0*/ 	.word	0x00023b20


	//   ....[228]....
        /*0be4*/ 	.word	0x00023c20


	//   ....[229]....
        /*0be8*/ 	.word	0x00023c80


	//   ....[230]....
        /*0bec*/ 	.word	0x00023d80


	//   ....[231]....
        /*0bf0*/ 	.word	0x00023de0


	//   ....[232]....
        /*0bf4*/ 	.word	0x00023ee0


	//   ....[233]....
        /*0bf8*/ 	.word	0x00023f40


	//   ....[234]....
        /*0bfc*/ 	.word	0x00024040


	//   ....[235]....
        /*0c00*/ 	.word	0x000240a0


	//   ....[236]....
        /*0c04*/ 	.word	0x00024170


	//   ....[237]....
        /*0c08*/ 	.word	0x000242b0


	//   ....[238]....
        /*0c0c*/ 	.word	0x00024350


	//   ....[239]....
        /*0c10*/ 	.word	0x00024430


	//   ....[240]....
        /*0c14*/ 	.word	0x00024500


	//   ....[241]....
        /*0c18*/ 	.word	0x00024560


	//   ....[242]....
        /*0c1c*/ 	.word	0x00024650


	//   ....[243]....
        /*0c20*/ 	.word	0x000246b0


	//   ....[244]....
        /*0c24*/ 	.word	0x000247a0


	//   ....[245]....
        /*0c28*/ 	.word	0x00024800


	//   ....[246]....
        /*0c2c*/ 	.word	0x000248f0


	//   ....[247]....
        /*0c30*/ 	.word	0x00024950


	//   ....[248]....
        /*0c34*/ 	.word	0x00024a30


	//   ....[249]....
        /*0c38*/ 	.word	0x00024ac0


	//   ....[250]....
        /*0c3c*/ 	.word	0x00024b60


	//   ....[251]....
        /*0c40*/ 	.word	0x00024c80


	//   ....[252]....
        /*0c44*/ 	.word	0x00024cf0


	//   ....[253]....
        /*0c48*/ 	.word	0x00024d60


	//   ....[254]....
        /*0c4c*/ 	.word	0x00024dd0


	//   ....[255]....
        /*0c50*/ 	.word	0x00024e40


	//   ....[0]....
        /*0c54*/ 	.word	0x00024ec0


	//   ....[1]....
        /*0c58*/ 	.word	0x00024f50


	//   ....[2]....
        /*0c5c*/ 	.word	0x00024fe0


	//   ....[3]....
        /*0c60*/ 	.word	0x00025050


	//   ....[4]....
        /*0c64*/ 	.word	0x000250c0


	//   ....[5]....
        /*0c68*/ 	.word	0x00025130


	//   ....[6]....
        /*0c6c*/ 	.word	0x000251b0


	//   ....[7]....
        /*0c70*/ 	.word	0x00025220


	//   ....[8]....
        /*0c74*/ 	.word	0x000252c0


	//   ....[9]....
        /*0c78*/ 	.word	0x00025350


	//   ....[10]....
        /*0c7c*/ 	.word	0x00025470


	//----- nvinfo : EIATTR_REG_RECONFIG
	.align		4
.L_147:
        /*0c80*/ 	.byte	0x01, 0x54
	.zero		2


	//----- nvinfo : EIATTR_SYSCALL_OFFSETS
	.align		4
        /*0c84*/ 	.byte	0x04, 0x46
        /*0c86*/ 	.short	(.L_149 - .L_148)


	//   ....[0]....
.L_148:
        /*0c88*/ 	.word	0x00001b00


	//   ....[1]....
        /*0c8c*/ 	.word	0x00001c50


	//   ....[2]....
        /*0c90*/ 	.word	0x0000b530


	//   ....[3]....
        /*0c94*/ 	.word	0x0000b8a0


	//   ....[4]....
        /*0c98*/ 	.word	0x0001c8f0


	//   ....[5]....
        /*0c9c*/ 	.word	0x0001ca40


	//   ....[6]....
        /*0ca0*/ 	.word	0x0001cb30


	//   ....[7]....
        /*0ca4*/ 	.word	0x0001daa0


	//----- nvinfo : EIATTR_MBARRIER_INSTR_OFFSETS
	.align		4
.L_149:
        /*0ca8*/ 	.byte	0x04, 0x39
        /*0caa*/ 	.short	(.L_151 - .L_150)


	//   ....[0]....
.L_150:
        /*0cac*/ 	.word	0x00000270
        /*0cb0*/ 	.word	0x000000ff
        /*0cb4*/ 	.word	0x00030800
        /*0cb8*/ 	.short	0x0100
        /*0cba*/ 	.byte	0x08
	.zero		1


	//   ....[1]....
        /*0cbc*/ 	.word	0x00000280
        /*0cc0*/ 	.word	0x000000ff
        /*0cc4*/ 	.word	0x00030820
        /*0cc8*/ 	.short	0x0100
        /*0cca*/ 	.byte	0x08
	.zero		1


	//   ....[2]....
        /*0ccc*/ 	.word	0x00000370
        /*0cd0*/ 	.word	0x000000ff
        /*0cd4*/ 	.word	0x00030830
        /*0cd8*/ 	.short	0x0100
        /*0cda*/ 	.byte	0x08
	.zero		1


	//   ....[3]....
        /*0cdc*/ 	.word	0x00000380
        /*0ce0*/ 	.word	0x000000ff
        /*0ce4*/ 	.word	0x00030840
        /*0ce8*/ 	.short	0x0100
        /*0cea*/ 	.byte	0x08
	.zero		1


	//   ....[4]....
        /*0cec*/ 	.word	0x00000390
        /*0cf0*/ 	.word	0x000000ff
        /*0cf4*/ 	.word	0x00030838
        /*0cf8*/ 	.short	0x0100
        /*0cfa*/ 	.byte	0x08
	.zero		1


	//   ....[5]....
        /*0cfc*/ 	.word	0x000003a0
        /*0d00*/ 	.word	0x000000ff
        /*0d04*/ 	.word	0x00030848
        /*0d08*/ 	.short	0x0100
        /*0d0a*/ 	.byte	0x08
	.zero		1


	//   ....[6]....
        /*0d0c*/ 	.word	0x000004d0
        /*0d10*/ 	.word	0x000000ff
        /*0d14*/ 	.word	0x00030850
        /*0d18*/ 	.short	0x0100
        /*0d1a*/ 	.byte	0x08
	.zero		1


	//   ....[7]....
        /*0d1c*/ 	.word	0x000004e0
        /*0d20*/ 	.word	0x000000ff
        /*0d24*/ 	.word	0x00030860
        /*0d28*/ 	.short	0x0100
        /*0d2a*/ 	.byte	0x08
	.zero		1


	//   ....[8]....
        /*0d2c*/ 	.word	0x000004f0
        /*0d30*/ 	.word	0x000000ff
        /*0d34*/ 	.word	0x00030858
        /*0d38*/ 	.short	0x0100
        /*0d3a*/ 	.byte	0x08
	.zero		1


	//   ....[9]....
        /*0d3c*/ 	.word	0x00000500
        /*0d40*/ 	.word	0x000000ff
        /*0d44*/ 	.word	0x00030868
        /*0d48*/ 	.short	0x0100
        /*0d4a*/ 	.byte	0x08
	.zero		1


	//   ....[10]....
        /*0d4c*/ 	.word	0x000005f0
        /*0d50*/ 	.word	0x000000ff
        /*0d54*/ 	.word	0x00030870
        /*0d58*/ 	.short	0x0100
        /*0d5a*/ 	.byte	0x06
	.zero		1


	//   ....[11]....
        /*0d5c*/ 	.word	0x00000600
        /*0d60*/ 	.word	0x000000ff
        /*0d64*/ 	.word	0x00030880
        /*0d68*/ 	.short	0x0100
        /*0d6a*/ 	.byte	0x06
	.zero		1


	//   ....[12]....
        /*0d6c*/ 	.word	0x00000610
        /*0d70*/ 	.word	0x000000ff
        /*0d74*/ 	.word	0x00030878
        /*0d78*/ 	.short	0x0100
        /*0d7a*/ 	.byte	0x06
	.zero		1


	//   ....[13]....
        /*0d7c*/ 	.word	0x00000620
        /*0d80*/ 	.word	0x000000ff
        /*0d84*/ 	.word	0x00030888
        /*0d88*/ 	.short	0x0100
        /*0d8a*/ 	.byte	0x06
	.zero		1


	//   ....[14]....
        /*0d8c*/ 	.word	0x00000750
        /*0d90*/ 	.word	0x000000ff
        /*0d94*/ 	.word	0x00030890
        /*0d98*/ 	.short	0x0100
        /*0d9a*/ 	.byte	0x08
	.zero		1


	//   ....[15]....
        /*0d9c*/ 	.word	0x00000760
        /*0da0*/ 	.word	0x000000ff
        /*0da4*/ 	.word	0x000308a0
        /*0da8*/ 	.short	0x0100
        /*0daa*/ 	.byte	0x08
	.zero		1


	//   ....[16]....
        /*0dac*/ 	.word	0x00000770
        /*0db0*/ 	.word	0x000000ff
        /*0db4*/ 	.word	0x00030898
        /*0db8*/ 	.short	0x0100
        /*0dba*/ 	.byte	0x08
	.zero		1


	//   ....[17]....
        /*0dbc*/ 	.word	0x00000780
        /*0dc0*/ 	.word	0x000000ff
        /*0dc4*/ 	.word	0x000308a8
        /*0dc8*/ 	.short	0x0100
        /*0dca*/ 	.byte	0x08
	.zero		1


	//   ....[18]....
        /*0dcc*/ 	.word	0x000008b0
        /*0dd0*/ 	.word	0x000000ff
        /*0dd4*/ 	.word	0x000308b0
        /*0dd8*/ 	.short	0x0100
        /*0dda*/ 	.byte	0x08
	.zero		1


	//   ....[19]....
        /*0ddc*/ 	.word	0x000008c0
        /*0de0*/ 	.word	0x000000ff
        /*0de4*/ 	.word	0x000308c0
        /*0de8*/ 	.short	0x0100
        /*0dea*/ 	.byte	0x08
	.zero		1


	//   ....[20]....
        /*0dec*/ 	.word	0x000008d0
        /*0df0*/ 	.word	0x000000ff
        /*0df4*/ 	.word	0x000308b8
        /*0df8*/ 	.short	0x0100
        /*0dfa*/ 	.byte	0x08
	.zero		1


	//   ....[21]....
        /*0dfc*/ 	.word	0x000008e0
        /*0e00*/ 	.word	0x000000ff
        /*0e04*/ 	.word	0x000308c8
        /*0e08*/ 	.short	0x0100
        /*0e0a*/ 	.byte	0x08
	.zero		1


	//   ....[22]....
        /*0e0c*/ 	.word	0x000037e0
        /*0e10*/ 	.word	0x00000057
        /*0e14*/ 	.word	0x00030890
        /*0e18*/ 	.short	0x010a
        /*0e1a*/ 	.byte	0x3f
	.zero		1


	//   ....[23]....
        /*0e1c*/ 	.word	0x00006f60
        /*0e20*/ 	.word	0x00000057
        /*0e24*/ 	.word	0x00030890
        /*0e28*/ 	.short	0x010a
        /*0e2a*/ 	.byte	0x3f
	.zero		1


	//   ....[24]....
        /*0e2c*/ 	.word	0x0000a000
        /*0e30*/ 	.word	0x00000057
        /*0e34*/ 	.word	0x00030890
        /*0e38*/ 	.short	0x010a
        /*0e3a*/ 	.byte	0x3f
	.zero		1


	//   ....[25]....
        /*0e3c*/ 	.word	0x0000a7c0
        /*0e40*/ 	.word	0x0000000b
        /*0e44*/ 	.word	0x00000000
        /*0e48*/ 	.short	0x0101
        /*0e4a*/ 	.byte	0x3f
	.zero		1


	//   ....[26]....
        /*0e4c*/ 	.word	0x0000a800
        /*0e50*/ 	.word	0x00000057
        /*0e54*/ 	.word	0x000308b0
        /*0e58*/ 	.short	0x010a
        /*0e5a*/ 	.byte	0x3f
	.zero		1


	//   ....[27]....
        /*0e5c*/ 	.word	0x0000af00
        /*0e60*/ 	.word	0x00000057
        /*0e64*/ 	.word	0x00000000
        /*0e68*/ 	.short	0x0101
        /*0e6a*/ 	.byte	0x3f
	.zero		1


	//   ....[28]....
        /*0e6c*/ 	.word	0x0000b5c0
        /*0e70*/ 	.word	0x00000002
        /*0e74*/ 	.word	0x00030800
        /*0e78*/ 	.short	0x010a
        /*0e7a*/ 	.byte	0x3f
	.zero		1


	//   ....[29]....
        /*0e7c*/ 	.word	0x0000b610
        /*0e80*/ 	.word	0x00000002
        /*0e84*/ 	.word	0x00030800
        /*0e88*/ 	.short	0x010a
        /*0e8a*/ 	.byte	0x3f
	.zero		1


	//   ....[30]....
        /*0e8c*/ 	.word	0x0000c3f0
        /*0e90*/ 	.word	0x00000002
        /*0e94*/ 	.word	0x00030800
        /*0e98*/ 	.short	0x010a
        /*0e9a*/ 	.byte	0x3f
	.zero		1


	//   ....[31]....
        /*0e9c*/ 	.word	0x0000ecb0
        /*0ea0*/ 	.word	0x00000002
        /*0ea4*/ 	.word	0x00030800
        /*0ea8*/ 	.short	0x010a
        /*0eaa*/ 	.byte	0x3f
	.zero		1


	//   ....[32]....
        /*0eac*/ 	.word	0x00011180
        /*0eb0*/ 	.word	0x00000003
        /*0eb4*/ 	.word	0x00030830
        /*0eb8*/ 	.short	0x010a
        /*0eba*/ 	.byte	0x3f
	.zero		1


	//   ....[33]....
        /*0ebc*/ 	.word	0x000111d0
        /*0ec0*/ 	.word	0x00000003
        /*0ec4*/ 	.word	0x00030830
        /*0ec8*/ 	.short	0x010a
        /*0eca*/ 	.byte	0x3f
	.zero		1


	//   ....[34]....
        /*0ecc*/ 	.word	0x00011f30
        /*0ed0*/ 	.word	0x00000003
        /*0ed4*/ 	.word	0x00000000
        /*0ed8*/ 	.short	0x0101
        /*0eda*/ 	.byte	0x3f
	.zero		1


	//   ....[35]....
        /*0edc*/ 	.word	0x00013ea0
        /*0ee0*/ 	.word	0x0000000b
        /*0ee4*/ 	.word	0x00030830
        /*0ee8*/ 	.short	0x010a
        /*0eea*/ 	.byte	0x3f
	.zero		1


	//   ....[36]....
        /*0eec*/ 	.word	0x00013f20
        /*0ef0*/ 	.word	0x0000000b
        /*0ef4*/ 	.word	0x00030830
        /*0ef8*/ 	.short	0x010a
        /*0efa*/ 	.byte	0x3f
	.zero		1


	//   ....[37]....
        /*0efc*/ 	.word	0x00014df0
        /*0f00*/ 	.word	0x0000000d
        /*0f04*/ 	.word	0x00030850
        /*0f08*/ 	.short	0x010a
        /*0f0a*/ 	.byte	0x3f
	.zero		1


	//   ....[38]....
        /*0f0c*/ 	.word	0x00014e40
        /*0f10*/ 	.word	0x0000000d
        /*0f14*/ 	.word	0x00030850
        /*0f18*/ 	.short	0x010a
        /*0f1a*/ 	.byte	0x3f
	.zero		1


	//   ....[39]....
        /*0f1c*/ 	.word	0x00015ce0
        /*0f20*/ 	.word	0x0000007c
        /*0f24*/ 	.word	0x00000000
        /*0f28*/ 	.short	0x0101
        /*0f2a*/ 	.byte	0x3f
	.zero		1


	//   ....[40]....
        /*0f2c*/ 	.word	0x00016570
        /*0f30*/ 	.word	0x0000000d
        /*0f34*/ 	.word	0x00000000
        /*0f38*/ 	.short	0x0101
        /*0f3a*/ 	.byte	0x3f
	.zero		1


	//   ....[41]....
        /*0f3c*/ 	.word	0x00016d50
        /*0f40*/ 	.word	0x00000008
        /*0f44*/ 	.word	0x00030850
        /*0f48*/ 	.short	0x010a
        /*0f4a*/ 	.byte	0x3f
	.zero		1


	//   ....[42]....
        /*0f4c*/ 	.word	0x00016df0
        /*0f50*/ 	.word	0x00000008
        /*0f54*/ 	.word	0x00030850
        /*0f58*/ 	.short	0x010a
        /*0f5a*/ 	.byte	0x3f
	.zero		1


	//   ....[43]....
        /*0f5c*/ 	.word	0x00017300
        /*0f60*/ 	.word	0x00000005
        /*0f64*/ 	.word	0x00000000
        /*0f68*/ 	.short	0x0101
        /*0f6a*/ 	.byte	0x3f
	.zero		1


	//   ....[44]....
        /*0f6c*/ 	.word	0x00018f50
        /*0f70*/ 	.word	0x00000000
        /*0f74*/ 	.word	0x00000000
        /*0f78*/ 	.short	0x0101
        /*0f7a*/ 	.byte	0x3f
	.zero		1


	//   ....[45]....
        /*0f7c*/ 	.word	0x0001b380
        /*0f80*/ 	.word	0x00000016
        /*0f84*/ 	.word	0x00030820
        /*0f88*/ 	.short	0x010a
        /*0f8a*/ 	.byte	0x3f
	.zero		1


	//   ....[46]....
        /*0f8c*/ 	.word	0x0001b410
        /*0f90*/ 	.word	0x00000009
        /*0f94*/ 	.word	0x000308a0
        /*0f98*/ 	.short	0x010a
        /*0f9a*/ 	.byte	0x3f
	.zero		1


	//   ....[47]....
        /*0f9c*/ 	.word	0x0001b860
        /*0fa0*/ 	.word	0x00000009
        /*0fa4*/ 	.word	0x000308c0
        /*0fa8*/ 	.short	0x010a
        /*0faa*/ 	.byte	0x3f
	.zero		1


	//   ....[48]....
        /*0fac*/ 	.word	0x0001bd70
        /*0fb0*/ 	.word	0x00000008
        /*0fb4*/ 	.word	0x000308a0
        /*0fb8*/ 	.short	0x010a
        /*0fba*/ 	.byte	0x3f
	.zero		1


	//   ....[49]....
        /*0fbc*/ 	.word	0x0001c1b0
        /*0fc0*/ 	.word	0x00000008
        /*0fc4*/ 	.word	0x000308c0
        /*0fc8*/ 	.short	0x010a
        /*0fca*/ 	.byte	0x3f
	.zero		1


	//   ....[50]....
        /*0fcc*/ 	.word	0x0001d0e0
        /*0fd0*/ 	.word	0x00000007
        /*0fd4*/ 	.word	0x00030840
        /*0fd8*/ 	.short	0x010a
        /*0fda*/ 	.byte	0x3f
	.zero		1


	//   ....[51]....
        /*0fdc*/ 	.word	0x0001d7a0
        /*0fe0*/ 	.word	0x00000007
        /*0fe4*/ 	.word	0x00030830
        /*0fe8*/ 	.short	0x0107
        /*0fea*/ 	.byte	0x3f
	.zero		1


	//   ....[52]....
        /*0fec*/ 	.word	0x0001d870
        /*0ff0*/ 	.word	0x00000007
        /*0ff4*/ 	.word	0x00030830
        /*0ff8*/ 	.short	0x0101
        /*0ffa*/ 	.byte	0x3f
	.zero		1


	//   ....[53]....
        /*0ffc*/ 	.word	0x0001e400
        /*1000*/ 	.word	0x00000016
        /*1004*/ 	.word	0x00030800
        /*1008*/ 	.short	0x0107
        /*100a*/ 	.byte	0x3f
	.zero		1


	//   ....[54]....
        /*100c*/ 	.word	0x0001e500
        /*1010*/ 	.word	0x00000016
        /*1014*/ 	.word	0x00030800
        /*1018*/ 	.short	0x0101
        /*101a*/ 	.byte	0x3f
	.zero		1


	//   ....[55]....
        /*101c*/ 	.word	0x0001e520
        /*1020*/ 	.word	0x00000016
        /*1024*/ 	.word	0x00030820
        /*1028*/ 	.short	0x010a
        /*102a*/ 	.byte	0x3f
	.zero		1


	//   ....[56]....
        /*102c*/ 	.word	0x0001e900
        /*1030*/ 	.word	0x00000007
        /*1034*/ 	.word	0x00030840
        /*1038*/ 	.short	0x010a
        /*103a*/ 	.byte	0x3f
	.zero		1


	//   ....[57]....
        /*103c*/ 	.word	0x0001ee10
        /*1040*/ 	.word	0x00000007
        /*1044*/ 	.word	0x00030830
        /*1048*/ 	.short	0x0107
        /*104a*/ 	.byte	0x3f
	.zero		1


	//   ....[58]....
        /*104c*/ 	.word	0x0001eed0
        /*1050*/ 	.word	0x00000007
        /*1054*/ 	.word	0x00030830
        /*1058*/ 	.short	0x0101
        /*105a*/ 	.byte	0x3f
	.zero		1


	//   ....[59]....
        /*105c*/ 	.word	0x0001ef30
        /*1060*/ 	.word	0x00000006
        /*1064*/ 	.word	0x00030860
        /*1068*/ 	.short	0x010a
        /*106a*/ 	.byte	0x3f
	.zero		1


	//   ....[60]....
        /*106c*/ 	.word	0x0001f490
        /*1070*/ 	.word	0x00000006
        /*1074*/ 	.word	0x00030850
        /*1078*/ 	.short	0x0107
        /*107a*/ 	.byte	0x3f
	.zero		1


	//   ....[61]....
        /*107c*/ 	.word	0x0001f5f0
        /*1080*/ 	.word	0x00000006
        /*1084*/ 	.word	0x00030850
        /*1088*/ 	.short	0x0101
        /*108a*/ 	.byte	0x3f
	.zero		1


	//   ....[62]....
        /*108c*/ 	.word	0x0001f800
        /*1090*/ 	.word	0x00000000
        /*1094*/ 	.word	0x00030860
        /*1098*/ 	.short	0x010a
        /*109a*/ 	.byte	0x3f
	.zero		1


	//   ....[63]....
        /*109c*/ 	.word	0x0001fd10
        /*10a0*/ 	.word	0x00000000
        /*10a4*/ 	.word	0x00030850
        /*10a8*/ 	.short	0x0107
        /*10aa*/ 	.byte	0x3f
	.zero		1


	//   ....[64]....
        /*10ac*/ 	.word	0x0001fdd0
        /*10b0*/ 	.word	0x00000000
        /*10b4*/ 	.word	0x00030850
        /*10b8*/ 	.short	0x0101
        /*10ba*/ 	.byte	0x3f
	.zero		1


	//   ....[65]....
        /*10bc*/ 	.word	0x000208e0
        /*10c0*/ 	.word	0x00000007
        /*10c4*/ 	.word	0x00030820
        /*10c8*/ 	.short	0x010a
        /*10ca*/ 	.byte	0x3f
	.zero		1


	//   ....[66]....
        /*10cc*/ 	.word	0x00020a50
        /*10d0*/ 	.word	0x00000005
        /*10d4*/ 	.word	0x00030840
        /*10d8*/ 	.short	0x010a
        /*10da*/ 	.byte	0x3f
	.zero		1


	//   ....[67]....
        /*10dc*/ 	.word	0x00020af0
        /*10e0*/ 	.word	0x00000003
        /*10e4*/ 	.word	0x00030840
        /*10e8*/ 	.short	0x010a
        /*10ea*/ 	.byte	0x3f
	.zero		1


	//   ....[68]....
        /*10ec*/ 	.word	0x00020b30
        /*10f0*/ 	.word	0x00000005
        /*10f4*/ 	.word	0x00030860
        /*10f8*/ 	.short	0x010a
        /*10fa*/ 	.byte	0x3f
	.zero		1


	//   ....[69]....
        /*10fc*/ 	.word	0x00020b70
        /*1100*/ 	.word	0x00000003
        /*1104*/ 	.word	0x00030860
        /*1108*/ 	.short	0x010a
        /*110a*/ 	.byte	0x3f
	.zero		1


	//   ....[70]....
        /*110c*/ 	.word	0x00020bd0
        /*1110*/ 	.word	0x00000057
        /*1114*/ 	.word	0x00030890
        /*1118*/ 	.short	0x010a
        /*111a*/ 	.byte	0x3f
	.zero		1


	//   ....[71]....
        /*111c*/ 	.word	0x00020e80
        /*1120*/ 	.word	0x00000057
        /*1124*/ 	.word	0x00030890
        /*1128*/ 	.short	0x010a
        /*112a*/ 	.byte	0x3f
	.zero		1


	//   ....[72]....
        /*112c*/ 	.word	0x00021130
        /*1130*/ 	.word	0x00000057
        /*1134*/ 	.word	0x00030890
        /*1138*/ 	.short	0x010a
        /*113a*/ 	.byte	0x3f
	.zero		1


	//   ....[73]....
        /*113c*/ 	.word	0x000213e0
        /*1140*/ 	.word	0x00000057
        /*1144*/ 	.word	0x000308b0
        /*1148*/ 	.short	0x010a
        /*114a*/ 	.byte	0x3f
	.zero		1


	//   ....[74]....
        /*114c*/ 	.word	0x000215f0
        /*1150*/ 	.word	0x00000002
        /*1154*/ 	.word	0x00030800
        /*1158*/ 	.short	0x010a
        /*115a*/ 	.byte	0x3f
	.zero		1


	//   ....[75]....
        /*115c*/ 	.word	0x00021810
        /*1160*/ 	.word	0x00000002
        /*1164*/ 	.word	0x00030800
        /*1168*/ 	.short	0x010a
        /*116a*/ 	.byte	0x3f
	.zero		1


	//   ....[76]....
        /*116c*/ 	.word	0x00021860
        /*1170*/ 	.word	0x00000003
        /*1174*/ 	.word	0x00030830
        /*1178*/ 	.short	0x010a
        /*117a*/ 	.byte	0x3f
	.zero		1


	//   ....[77]....
        /*117c*/ 	.word	0x000218b0
        /*1180*/ 	.word	0x0000000b
        /*1184*/ 	.word	0x00030830
        /*1188*/ 	.short	0x010a
        /*118a*/ 	.byte	0x3f
	.zero		1


	//   ....[78]....
        /*118c*/ 	.word	0x00021900
        /*1190*/ 	.word	0x0000000d
        /*1194*/ 	.word	0x00030850
        /*1198*/ 	.short	0x010a
        /*119a*/ 	.byte	0x3f
	.zero		1


	//   ....[79]....
        /*119c*/ 	.word	0x00021950
        /*11a0*/ 	.word	0x00000008
        /*11a4*/ 	.word	0x00030850
        /*11a8*/ 	.short	0x010a
        /*11aa*/ 	.byte	0x3f
	.zero		1


	//   ....[80]....
        /*11ac*/ 	.word	0x00021af0
        /*11b0*/ 	.word	0x00000016
        /*11b4*/ 	.word	0x00030820
        /*11b8*/ 	.short	0x010a
        /*11ba*/ 	.byte	0x3f
	.zero		1


	//   ....[81]....
        /*11bc*/ 	.word	0x00021b40
        /*11c0*/ 	.word	0x00000009
        /*11c4*/ 	.word	0x000308a0
        /*11c8*/ 	.short	0x010a
        /*11ca*/ 	.byte	0x3f
	.zero		1


	//   ....[82]....
        /*11cc*/ 	.word	0x00021b90
        /*11d0*/ 	.word	0x00000009
        /*11d4*/ 	.word	0x000308c0
        /*11d8*/ 	.short	0x010a
        /*11da*/ 	.byte	0x3f
	.zero		1


	//   ....[83]....
        /*11dc*/ 	.word	0x00021be0
        /*11e0*/ 	.word	0x00000008
        /*11e4*/ 	.word	0x000308a0
        /*11e8*/ 	.short	0x010a
        /*11ea*/ 	.byte	0x3f
	.zero		1


	//   ....[84]....
        /*11ec*/ 	.word	0x00021c30
        /*11f0*/ 	.word	0x00000008
        /*11f4*/ 	.word	0x000308c0
        /*11f8*/ 	.short	0x010a
        /*11fa*/ 	.byte	0x3f
	.zero		1


	//   ....[85]....
        /*11fc*/ 	.word	0x00021d50
        /*1200*/ 	.word	0x00000007
        /*1204*/ 	.word	0x00030840
        /*1208*/ 	.short	0x010a
        /*120a*/ 	.byte	0x3f
	.zero		1


	//   ....[86]....
        /*120c*/ 	.word	0x000230e0
        /*1210*/ 	.word	0x00000016
        /*1214*/ 	.word	0x00030820
        /*1218*/ 	.short	0x010a
        /*121a*/ 	.byte	0x3f
	.zero		1


	//   ....[87]....
        /*121c*/ 	.word	0x00023130
        /*1220*/ 	.word	0x00000007
        /*1224*/ 	.word	0x00030840
        /*1228*/ 	.short	0x010a
        /*122a*/ 	.byte	0x3f
	.zero		1


	//   ....[88]....
        /*122c*/ 	.word	0x00023970
        /*1230*/ 	.word	0x00000006
        /*1234*/ 	.word	0x00030860
        /*1238*/ 	.short	0x010a
        /*123a*/ 	.byte	0x3f
	.zero		1


	//   ....[89]....
        /*123c*/ 	.word	0x00024200
        /*1240*/ 	.word	0x00000000
        /*1244*/ 	.word	0x00030860
        /*1248*/ 	.short	0x010a
        /*124a*/ 	.byte	0x3f
	.zero		1


	//   ....[90]....
        /*124c*/ 	.word	0x00025390
        /*1250*/ 	.word	0x00000007
        /*1254*/ 	.word	0x00030820
        /*1258*/ 	.short	0x010a
        /*125a*/ 	.byte	0x3f
	.zero		1


	//   ....[91]....
        /*125c*/ 	.word	0x00025530
        /*1260*/ 	.word	0x00000005
        /*1264*/ 	.word	0x00030840
        /*1268*/ 	.short	0x010a
        /*126a*/ 	.byte	0x3f
	.zero		1


	//   ....[92]....
        /*126c*/ 	.word	0x00025580
        /*1270*/ 	.word	0x00000003
        /*1274*/ 	.word	0x00030840
        /*1278*/ 	.short	0x010a
        /*127a*/ 	.byte	0x3f
	.zero		1


	//   ....[93]....
        /*127c*/ 	.word	0x000255d0
        /*1280*/ 	.word	0x00000005
        /*1284*/ 	.word	0x00030860
        /*1288*/ 	.short	0x010a
        /*128a*/ 	.byte	0x3f
	.zero		1


	//----- nvinfo : EIATTR_NUM_MBARRIERS
	.align		4
.L_151:
        /*128c*/ 	.byte	0x03, 0x38
        /*128e*/ 	.short	0x0016


	//----- nvinfo : EIATTR_EXIT_INSTR_OFFSETS
	.align		4
        /*1290*/ 	.byte	0x04, 0x1c
        /*1292*/ 	.short	(.L_153 - .L_152)


	//   ....[0]....
.L_152:
        /*1294*/ 	.word	0x00020bc0


	//----- nvinfo : EIATTR_MAX_THREADS
	.align		4
.L_153:
        /*1298*/ 	.byte	0x04, 0x05
        /*129a*/ 	.short	(.L_155 - .L_154)
.L_154:
        /*129c*/ 	.word	0x00000180
        /*12a0*/ 	.word	0x00000001
        /*12a4*/ 	.word	0x00000001


	//----- nvinfo : EIATTR_CRS_STACK_SIZE
	.align		4
.L_155:
        /*12a8*/ 	.byte	0x04, 0x1e
        /*12aa*/ 	.short	(.L_157 - .L_156)
.L_156:
        /*12ac*/ 	.word	0x00000000


	//----- nvinfo : EIATTR_CBANK_PARAM_SIZE
	.align		4
.L_157:
        /*12b0*/ 	.byte	0x03, 0x19
        /*12b2*/ 	.short	0x0af0


	//----- nvinfo : EIATTR_PARAM_CBANK
	.align		4
        /*12b4*/ 	.byte	0x04, 0x0a
        /*12b6*/ 	.short	(.L_159 - .L_158)
	.align		4
.L_158:
        /*12b8*/ 	.word	index@(.nv.constant0._ZN7cutlass13device_kernelIN5flash11enable_sm90INS1_16FlashAttnFwdSm90INS1_25CollectiveMainloopFwdSm90ILi2EN4cute5tupleIJNS5_1CILi1EEES8_S8_EEENS6_IJNS7_ILi128EEENS7_ILi96EEENS7_ILi192EEEEEELi192ENS_10bfloat16_tEfNS_4arch4Sm90ELb0ELb0ELb1ELb1ELb1ELb1ELb0ELb1ELb1ELb1ELb0ELb0EEENS1_21CollectiveEpilogueFwdINS6_IJSA_SC_SB_EEES9_SE_SG_Li256ELb1ELb1ELb0ELb0EEENS1_36VarlenDynamicPersistentTileSchedulerILi128ELi96ELi256ELi128ELb0ELb1ELb1ELb0ELb1ELb1EEEEEEEEEvNT_6ParamsE)
        /*12bc*/ 	.short	0x0210
        /*12be*/ 	.short	0x0af0


	//----- nvinfo : EIATTR_SW_WAR
	.align		4
.L_159:
        /*12c0*/ 	.byte	0x04, 0x36
        /*12c2*/ 	.short	(.L_161 - .L_160)
.L_160:
        /*12c4*/ 	.word	0x00000008
.L_161:


//--------------------- .nv.info._ZN7cutlass13device_kernelIN5flash11enable_sm90INS1_16FlashAttnFwdSm90INS1_25CollectiveMainloopFwdSm90ILi2EN4cute5tupleIJNS5_1CILi1EEES8_S8_EEENS6_IJNS7_ILi128EEENS7_ILi96EEENS7_ILi192EEEEEELi192ENS_10bfloat16_tEfNS_4arch4Sm90ELb0ELb1ELb1ELb0ELb1ELb0ELb0ELb1ELb1ELb1ELb0ELb0EEENS1_21CollectiveEpilogueFwdINS6_IJSA_SC_SB_EEES9_SE_SG_Li256ELb0ELb1ELb0ELb0EEENS1_30DynamicPersistentTileSchedulerILi256ELi128ELb0ELb1ELb1EEEEEEEEEvNT_6ParamsE --------------------------
	.section	.nv.info._ZN7cutlass13device_kernelIN5flash11enable_sm90INS1_16FlashAttnFwdSm90INS1_25CollectiveMainloopFwdSm90ILi2EN4cute5tupleIJNS5_1CILi1EEES8_S8_EEENS6_IJNS7_ILi128EEENS7_ILi96EEENS7_ILi192EEEEEELi192ENS_10bfloat16_tEfNS_4arch4Sm90ELb0ELb1ELb1ELb0ELb1ELb0ELb0ELb1ELb1ELb1ELb0ELb0EEENS1_21CollectiveEpilogueFwdINS6_IJSA_SC_SB_EEES9_SE_SG_Li256ELb0ELb1ELb0ELb0EEENS1_30DynamicPersistentTileSchedulerILi256ELi128ELb0ELb1ELb1EEEEEEEEEvNT_6ParamsE,"",@"SHT_CUDA_INFO"
	.sectionflags	@""
	.align	4


	//----- nvinfo : EIATTR_CUDA_API_VERSION
	.align		4
        /*0000*/ 	.byte	0x04, 0x37
        /*0002*/ 	.short	(.L_163 - .L_162)
.L_162:
        /*0004*/ 	.word	0x00000082


	//----- nvinfo : EIATTR_KPARAM_INFO
	.align		4
.L_163:
        /*0008*/ 	.byte	0x04, 0x17
        /*000a*/ 	.short	(.L_165 - .L_164)
.L_164:
        /*000c*/ 	.word	0x00000000
        /*0010*/ 	.short	0x0000
        /*0012*/ 	.short	0x0070
        /*0014*/ 	.byte	0x00, 0xf0, 0x01, 0x2a


	//----- nvinfo : EIATTR_SPARSE_MMA_MASK
	.align		4
.L_165:
        /*0018*/ 	.byte	0x03, 0x50
        /*001a*/ 	.short	0x0000


	//----- nvinfo : EIATTR_MAXREG_COUNT
	.align		4
        /*001c*/ 	.byte	0x03, 0x1b
        /*001e*/ 	.short	0x00a8


	//----- nvinfo : EIATTR_NUM_BARRIERS
	.align		4
        /*0020*/ 	.byte	0x02, 0x4c
        /*0022*/ 	.byte	0x09
	.zero		1


	//----- nvinfo : EIATTR_EXTERNS
	.align		4
        /*0024*/ 	.byte	0x04, 0x0f
        /*0026*/ 	.short	(.L_167 - .L_166)


	//   ....[0]....
	.align		4
.L_166:
        /*0028*/ 	.word	index@(__assertfail)


	//----- nvinfo : EIATTR_ANNOTATIONS
	.align		4
.L_167:
        /*002c*/ 	.byte	0x04, 0x55
        /*002e*/ 	.short	(.L_169 - .L_168)


	//   ....[0]....
.L_168:
        /*0030*/ 	.word	0x00000001
        /*0034*/ 	.byte	0xa0, 0x08, 0x00, 0x00, 0x01, 0x00, 0x00, 0x00, 0x60, 0x09, 0x00, 0x00, 0x01, 0x00, 0x00, 0x00
        /*0044*/ 	.byte	0x10, 0x19, 0x01, 0x00, 0x01, 0x00, 0x00, 0x00, 0xb0, 0x19, 0x01, 0x00, 0x01, 0x00, 0x00, 0x00
        /*0054*/ 	.byte	0x30, 0x1a, 0x01, 0x00, 0x01, 0x00, 0x00, 0x00, 0x20, 0x41, 0x01, 0x00, 0x01, 0x00, 0x00, 0x00
        /*0064*/ 	.byte	0x40, 0x41, 0x01, 0x00, 0x01, 0x00, 0x00, 0x00, 0x20, 0x5b, 0x01, 0x00, 0x01, 0x00, 0x00, 0x00
        /*0074*/ 	.byte	0xc0, 0x5c, 0x01, 0x00


	//----- nvinfo : EIATTR_MERCURY_ISA_VERSION
	.align		4
.L_169:
        /*0078*/ 	.byte	0x03, 0x5f
        /*007a*/ 	.short	0x0101


	//----- nvinfo : EIATTR_INT_WARP_WIDE_INSTR_OFFSETS
	.align		4
        /*007c*/ 	.byte	0x04, 0x31
        /*007e*/ 	.short	(.L_171 - .L_170)


	//   ....[0]....
.L_170:
        /*0080*/ 	.word	0x000000c0


	//   ....[1]....
        /*0084*/ 	.word	0x000000d0


	//   ....[2]....
        /*0088*/ 	.word	0x00000170


	//   ....[3]....
        /*008c*/ 	.word	0x00012640


	//   ....[4]....
        /*0090*/ 	.word	0x000126d0


	//   ....[5]....
        /*0094*/ 	.word	0x00015270


	//   ....[6]....
        /*0098*/ 	.word	0x00015300


	//----- nvinfo : EIATTR_COOP_GROUP_MASK_REGIDS
	.align		4
.L_171:
        /*009c*/ 	.byte	0x04, 0x29
        /*009e*/ 	.short	(.L_173 - .L_172)


	//   ....[0]....
.L_172:
        /*00a0*/ 	.word	0xffffffff


	//   ....[1]....
        /*00a4*/ 	.word	0xffffffff


	//   ....[2]....
        /*00a8*/ 	.word	0xffffffff


	//   ....[3]....
        /*00ac*/ 	.word	0xffffffff


	//   ....[4]....
        /*00b0*/ 	.word	0xffffffff


	//   ....[5]....
        /*00b4*/ 	.word	0xffffffff


	//   ....[6]....
        /*00b8*/ 	.word	0xffffffff


	//   ....[7]....
        /*00bc*/ 	.word	0xffffffff


	//   ....[8]....
        /*00c0*/ 	.word	0xffffffff


	//   ....[9]....
        /*00c4*/ 	.word	0xffffffff


	//   ....[10]....
        /*00c8*/ 	.word	0xffffffff


	//   ....[11]....
        /*00cc*/ 	.word	0xffffffff


	//   ....[12]....
        /*00d0*/ 	.word	0xffffffff


	//   ....[13]....
        /*00d4*/ 	.word	0xffffffff


	//   ....[14]....
        /*00d8*/ 	.word	0xffffffff


	//   ....[15]....
        /*00dc*/ 	.word	0xffffffff


	//   ....[16]....
        /*00e0*/ 	.word	0xffffffff


	//   ....[17]....
        /*00e4*/ 	.word	0xffffffff


	//   ....[18]....
        /*00e8*/ 	.word	0xffffffff


	//   ....[19]....
        /*00ec*/ 	.word	0xffffffff


	//   ....[20]....
        /*00f0*/ 	.word	0xffffffff


	//   ....[21]....
        /*00f4*/ 	.word	0xffffffff


	//   ....[22]....
        /*00f8*/ 	.word	0xffffffff


	//   ....[23]....
        /*00fc*/ 	.word	0xffffffff


	//   ....[24]....
        /*0100*/ 	.word	0xffffffff


	//   ....[25]....
        /*0104*/ 	.word	0xffffffff


	//   ....[26]....
        /*0108*/ 	.word	0xffffffff


	//   ....[27]....
        /*010c*/ 	.word	0xffffffff


	//   ....[28]....
        /*0110*/ 	.word	0xffffffff


	//   ....[29]....
        /*0114*/ 	.word	0xffffffff


	//   ....[30]....
        /*0118*/ 	.word	0xffffffff


	//   ....[31]....
        /*011c*/ 	.word	0xffffffff


	//   ....[32]....
        /*0120*/ 	.word	0xffffffff


	//   ....[33]....
        /*0124*/ 	.word	0xffffffff


	//   ....[34]....
        /*0128*/ 	.word	0xffffffff


	//   ....[35]....
        /*012c*/ 	.word	0xffffffff


	//   ....[36]....
        /*0130*/ 	.word	0xffffffff


	//   ....[37]....
        /*0134*/ 	.word	0xffffffff


	//   ....[38]....
        /*0138*/ 	.word	0xffffffff


	//   ....[39]....
        /*013c*/ 	.word	0xffffffff


	//   ....[40]....
        /*0140*/ 	.word	0xffffffff


	//   ....[41]....
        /*0144*/ 	.word	0xffffffff


	//   ....[42]....
        /*0148*/ 	.word	0xffffffff


	//   ....[43]....
        /*014c*/ 	.word	0xffffffff


	//   ....[44]....
        /*0150*/ 	.word	0xffffffff


	//   ....[45]....
        /*0154*/ 	.word	0xffffffff


	//   ....[46]....
        /*0158*/ 	.word	0xffffffff


	//   ....[47]....
        /*015c*/ 	.word	0xffffffff


	//   ....[48]....
        /*0160*/ 	.word	0xffffffff


	//   ....[49]....
        /*0164*/ 	.word	0xffffffff


	//   ....[50]....
        /*0168*/ 	.word	0xffffffff


	//   ....[51]....
        /*016c*/ 	.word	0xffffffff


	//   ....[52]....
        /*0170*/ 	.word	0xffffffff


	//   ....[53]....
        /*0174*/ 	.word	0xffffffff


	//   ....[54]....
        /*0178*/ 	.word	0xffffffff


	//   ....[55]....
        /*017c*/ 	.word	0xffffffff


	//   ....[56]....
        /*0180*/ 	.word	0xffffffff


	//   ....[57]....
        /*0184*/ 	.word	0xffffffff


	//   ....[58]....
        /*0188*/ 	.word	0xffffffff


	//   ....[59]....
        /*018c*/ 	.word	0xffffffff


	//   ....[60]....
        /*0190*/ 	.word	0xffffffff


	//   ....[61]....
        /*0194*/ 	.word	0xffffffff


	//   ....[62]....
        /*0198*/ 	.word	0xffffffff


	//   ....[63]....
        /*019c*/ 	.word	0xffffffff


	//   ....[64]....
        /*01a0*/ 	.word	0xffffffff


	//   ....[65]....
        /*01a4*/ 	.word	0xffffffff


	//   ....[66]....
        /*01a8*/ 	.word	0xffffffff


	//   ....[67]....
        /*01ac*/ 	.word	0xffffffff


	//   ....[68]....
        /*01b0*/ 	.word	0xffffffff


	//   ....[69]....
        /*01b4*/ 	.word	0xffffffff


	//   ....[70]....
        /*01b8*/ 	.word	0xffffffff


	//   ....[71]....
        /*01bc*/ 	.word	0xffffffff


	//   ....[72]....
        /*01c0*/ 	.word	0xffffffff


	//   ....[73]....
        /*01c4*/ 	.word	0xffffffff


	//   ....[74]....
        /*01c8*/ 	.word	0xffffffff


	//   ....[75]....
        /*01cc*/ 	.word	0xffffffff


	//   ....[76]....
        /*01d0*/ 	.word	0xffffffff


	//   ....[77]....
        /*01d4*/ 	.word	0xffffffff


	//   ....[78]....
        /*01d8*/ 	.word	0xffffffff


	//   ....[79]....
        /*01dc*/ 	.word	0xffffffff


	//   ....[80]....
        /*01e0*/ 	.word	0xffffffff


	//   ....[81]....
        /*01e4*/ 	.word	0xffffffff


	//   ....[82]....
        /*01e8*/ 	.word	0xffffffff


	//   ....[83]....
        /*01ec*/ 	.word	0xffffffff


	//   ....[84]....
        /*01f0*/ 	.word	0xffffffff


	//   ....[85]....
        /*01f4*/ 	.word	0xffffffff


	//   ....[86]....
        /*01f8*/ 	.word	0xffffffff


	//   ....[87]....
        /*01fc*/ 	.word	0xffffffff


	//   ....[88]....
        /*0200*/ 	.word	0xffffffff


	//   ....[89]....
        /*0204*/ 	.word	0xffffffff


	//   ....[90]....
        /*0208*/ 	.word	0xffffffff


	//   ....[91]....
        /*020c*/ 	.word	0xffffffff


	//   ....[92]....
        /*0210*/ 	.word	0xffffffff


	//   ....[93]....
        /*0214*/ 	.word	0xffffffff


	//   ....[94]....
        /*0218*/ 	.word	0xffffffff


	//   ....[95]....
        /*021c*/ 	.word	0xffffffff


	//   ....[96]....
        /*0220*/ 	.word	0xffffffff


	//   ....[97]....
        /*0224*/ 	.word	0xffffffff


	//   ....[98]....
        /*0228*/ 	.word	0xffffffff


	//   ....[99]....
        /*022c*/ 	.word	0xffffffff


	//   ....[100]....
        /*0230*/ 	.word	0xffffffff


	//   ....[101]....
        /*0234*/ 	.word	0xffffffff


	//   ....[102]....
        /*0238*/ 	.word	0xffffffff


	//   ....[103]....
        /*023c*/ 	.word	0xffffffff


	//   ....[104]....
        /*0240*/ 	.word	0xffffffff


	//   ....[105]....
        /*0244*/ 	.word	0xffffffff


	//   ....[106]....
        /*0248*/ 	.word	0xffffffff


	//   ....[107]....
        /*024c*/ 	.word	0xffffffff


	//   ....[108]....
        /*0250*/ 	.word	0xffffffff


	//   ....[109]....
        /*0254*/ 	.word	0xffffffff


	//   ....[110]....
        /*0258*/ 	.word	0xffffffff


	//   ....[111]....
        /*025c*/ 	.word	0xffffffff


	//   ....[112]....
        /*0260*/ 	.word	0xffffffff


	//   ....[113]....
        /*0264*/ 	.word	0xffffffff


	//   ....[114]....
        /*0268*/ 	.word	0xffffffff


	//   ....[115]....
        /*026c*/ 	.word	0xffffffff


	//   ....[116]....
        /*0270*/ 	.word	0xffffffff


	//   ....[117]....
        /*0274*/ 	.word	0xffffffff


	//   ....[118]....
        /*0278*/ 	.word	0xffffffff


	//   ....[119]....
        /*027c*/ 	.word	0xffffffff


	//   ....[120]....
        /*0280*/ 	.word	0x0500000f


	//   ....[121]....
        /*0284*/ 	.word	0x0500000f


	//   ....[122]....
        /*0288*/ 	.word	0x0500000f


	//   ....[123]....
        /*028c*/ 	.word	0x0500000f


	//   ....[124]....
        /*0290*/ 	.word	0x0500000f


	//   ....[125]....
        /*0294*/ 	.word	0x0500000f


	//   ....[126]....
        /*0298*/ 	.word	0x0500000f


	//   ....[127]....
        /*029c*/ 	.word	0x0500000f


	//   ....[128]....
        /*02a0*/ 	.word	0x0500000f


	//   ....[129]....
        /*02a4*/ 	.word	0x0500000f


	//   ....[130]....
        /*02a8*/ 	.word	0x0500000f


	//   ....[131]....
        /*02ac*/ 	.word	0x0500000f


	//   ....[132]....
        /*02b0*/ 	.word	0x0500000f


	//   ....[133]....
        /*02b4*/ 	.word	0x0500000f


	//   ....[134]....
        /*02b8*/ 	.word	0x0500000f


	//   ....[135]....
        /*02bc*/ 	.word	0x0500000f


	//   ....[136]....
        /*02c0*/ 	.word	0x0500000f


	//   ....[137]....
        /*02c4*/ 	.word	0x0500000f


	//   ....[138]....
        /*02c8*/ 	.word	0x0500000f


	//   ....[139]....
        /*02cc*/ 	.word	0x0500000f


	//   ....[140]....
        /*02d0*/ 	.word	0x0500000f


	//   ....[141]....
        /*02d4*/ 	.word	0x0500000f


	//   ....[142]....
        /*02d8*/ 	.word	0x0500000f


	//   ....[143]....
        /*02dc*/ 	.word	0x0500000f


	//   ....[144]....
        /*02e0*/ 	.word	0x0500000f


	//   ....[145]....
        /*02e4*/ 	.word	0x0500000f


	//   ....[146]....
        /*02e8*/ 	.word	0x0500000f


	//   ....[147]....
        /*02ec*/ 	.word	0x0500000f


	//   ....[148]....
        /*02f0*/ 	.word	0x0500000f


	//   ....[149]....
        /*02f4*/ 	.word	0x0500000f


	//   ....[150]....
        /*02f8*/ 	.word	0x0500000f


	//   ....[151]....
        /*02fc*/ 	.word	0x0500000f


	//   ....[152]....
        /*0300*/ 	.word	0x0500000f


	//   ....[153]....
        /*0304*/ 	.word	0x0500000f


	//   ....[154]....
        /*0308*/ 	.word	0x0500000f


	//   ....[155]....
        /*030c*/ 	.word	0x0500000f


	//   ....[156]....
        /*0310*/ 	.word	0x0500000f


	//   ....[157]....
        /*0314*/ 	.word	0x0500000f


	//   ....[158]....
        /*0318*/ 	.word	0x0500000f


	//   ....[159]....
        /*031c*/ 	.word	0x0500000f


	//   ....[160]....
        /*0320*/ 	.word	0x0500000f


	//   ....[161]....
        /*0324*/ 	.word	0x0500000f


	//   ....[162]....
        /*0328*/ 	.word	0x0500000f


	//   ....[163]....
        /*032c*/ 	.word	0x0500000f


	//   ....[164]....
        /*0330*/ 	.word	0x0500000f


	//   ....[165]....
        /*0334*/ 	.word	0x0500000f


	//   ....[166]....
        /*0338*/ 	.word	0x0500000f


	//   ....[167]....
        /*033c*/ 	.word	0x0500000f


	//   ....[168]....
        /*0340*/ 	.word	0x0500000f


	//   ....[169]....
        /*0344*/ 	.word	0x0500000f


	//   ....[170]....
        /*0348*/ 	.word	0x0500000f


	//   ....[171]....
        /*034c*/ 	.word	0x0500000f


	//   ....[172]....
        /*0350*/ 	.word	0x0500000f


	//   ....[173]....
        /*0354*/ 	.word	0x0500000f


	//   ....[174]....
        /*0358*/ 	.word	0x0500000f


	//   ....[175]....
        /*035c*/ 	.word	0x0500000f


	//   ....[176]....
        /*0360*/ 	.word	0x0500000f


	//   ....[177]....
        /*0364*/ 	.word	0x0500000f


	//   ....[178]....
        /*0368*/ 	.word	0x0500000f


	//   ....[179]....
        /*036c*/ 	.word	0x0500000f


	//   ....[180]....
        /*0370*/ 	.word	0x0500000f


	//   ....[181]....
        /*0374*/ 	.word	0x0500000f


	//   ....[182]....
        /*0378*/ 	.word	0x0500000f


	//   ....[183]....
        /*037c*/ 	.word	0x0500000f


	//   ....[184]....
        /*0380*/ 	.word	0x0500000f


	//   ....[185]....
        /*0384*/ 	.word	0x0500000f


	//   ....[186]....
        /*0388*/ 	.word	0x0500000f


	//----- nvinfo : EIATTR_COOP_GROUP_INSTR_OFFSETS
	.align		4
.L_173:
        /*038c*/ 	.byte	0x04, 0x28
        /*038e*/ 	.short	(.L_175 - .L_174)


	//   ....[0]....
.L_174:
        /*0390*/ 	.word	0x00000070


	//   ....[1]....
        /*0394*/ 	.word	0x000000b0


	//   ....[2]....
        /*0398*/ 	.word	0x000002d0


	//   ....[3]....
        /*039c*/ 	.word	0x00000430


	//   ....[4]....
        /*03a0*/ 	.word	0x00000550


	//   ....[5]....
        /*03a4*/ 	.word	0x000006b0


	//   ....[6]....
        /*03a8*/ 	.word	0x000018b0


	//   ....[7]....
        /*03ac*/ 	.word	0x00002560


	//   ....[8]....
        /*03b0*/ 	.word	0x00002e20


	//   ....[9]....
        /*03b4*/ 	.word	0x000039e0


	//   ....[10]....
        /*03b8*/ 	.word	0x00003a90


	//   ....[11]....
        /*03bc*/ 	.word	0x00003fb0


	//   ....[12]....
        /*03c0*/ 	.word	0x00004030


	//   ....[13]....
        /*03c4*/ 	.word	0x00006070


	//   ....[14]....
        /*03c8*/ 	.word	0x00006620


	//   ....[15]....
        /*03cc*/ 	.word	0x00007480


	//   ....[16]....
        /*03d0*/ 	.word	0x00007590


	//   ....[17]....
        /*03d4*/ 	.word	0x00007b50


	//   ....[18]....
        /*03d8*/ 	.word	0x00007bb0


	//   ....[19]....
        /*03dc*/ 	.word	0x0000a010


	//   ....[20]....
        /*03e0*/ 	.word	0x0000a030


	//   ....[21]....
        /*03e4*/ 	.word	0x0000a050


	//   ....[22]....
        /*03e8*/ 	.word	0x0000a070


	//   ....[23]....
        /*03ec*/ 	.word	0x0000beb0


	//   ....[24]....
        /*03f0*/ 	.word	0x0000c460


	//   ....[25]....
        /*03f4*/ 	.word	0x0000d2c0


	//   ....[26]....
        /*03f8*/ 	.word	0x0000d3d0


	//   ....[27]....
        /*03fc*/ 	.word	0x0000d980


	//   ....[28]....
        /*0400*/ 	.word	0x0000d9f0


	//   ....[29]....
        /*0404*/ 	.word	0x0000eaa0


	//   ....[30]....
        /*0408*/ 	.word	0x0000ead0


	//   ....[31]....
        /*040c*/ 	.word	0x0000eba0


	//   ....[32]....
        /*0410*/ 	.word	0x0000ebb0


	//   ....[33]....
        /*0414*/ 	.word	0x00010160


	//   ....[34]....
        /*0418*/ 	.word	0x00010190


	//   ....[35]....
        /*041c*/ 	.word	0x000101c0


	//   ....[36]....
        /*0420*/ 	.word	0x00010250


	//   ....[37]....
        /*0424*/ 	.word	0x00010900


	//   ....[38]....
        /*0428*/ 	.word	0x00010930


	//   ....[39]....
        /*042c*/ 	.word	0x00010a30


	//   ....[40]....
        /*0430*/ 	.word	0x00010a50


	//   ....[41]....
        /*0434*/ 	.word	0x00010b50


	//   ....[42]....
        /*0438*/ 	.word	0x00010b70


	//   ....[43]....
        /*043c*/ 	.word	0x00010c80


	//   ....[44]....
        /*0440*/ 	.word	0x00010ca0


	//   ....[45]....
        /*0444*/ 	.word	0x000113c0


	//   ....[46]....
        /*0448*/ 	.word	0x000113f0


	//   ....[47]....
        /*044c*/ 	.word	0x00011500


	//   ....[48]....
        /*0450*/ 	.word	0x00011520


	//   ....[49]....
        /*0454*/ 	.word	0x00011620


	//   ....[50]....
        /*0458*/ 	.word	0x00011640


	//   ....[51]....
        /*045c*/ 	.word	0x00011750


	//   ....[52]....
        /*0460*/ 	.word	0x00011770


	//   ....[53]....
        /*0464*/ 	.word	0x00011940


	//   ....[54]....
        /*0468*/ 	.word	0x000131b0


	//   ....[55]....
        /*046c*/ 	.word	0x000131d0


	//   ....[56]....
        /*0470*/ 	.word	0x000131e0


	//   ....[57]....
        /*0474*/ 	.word	0x00013220


	//   ....[58]....
        /*0478*/ 	.word	0x000132b0


	//   ....[59]....
        /*047c*/ 	.word	0x000132d0


	//   ....[60]....
        /*0480*/ 	.word	0x00013360


	//   ....[61]....
        /*0484*/ 	.word	0x00013380


	//   ....[62]....
        /*0488*/ 	.word	0x00013410


	//   ....[63]....
        /*048c*/ 	.word	0x00013430


	//   ....[64]....
        /*0490*/ 	.word	0x000134c0


	//   ....[65]....
        /*0494*/ 	.word	0x000134e0


	//   ....[66]....
        /*0498*/ 	.word	0x00013b20


	//   ....[67]....
        /*049c*/ 	.word	0x00013b40


	//   ....[68]....
        /*04a0*/ 	.word	0x00013b70


	//   ....[69]....
        /*04a4*/ 	.word	0x00013bb0


	//   ....[70]....
        /*04a8*/ 	.word	0x00013c30


	//   ....[71]....
        /*04ac*/ 	.word	0x00013c60


	//   ....[72]....
        /*04b0*/ 	.word	0x00013ce0


	//   ....[73]....
        /*04b4*/ 	.word	0x00013d10


	//   ....[74]....
        /*04b8*/ 	.word	0x00013d90


	//   ....[75]....
        /*04bc*/ 	.word	0x00013dc0


	//   ....[76]....
        /*04c0*/ 	.word	0x00013e40


	//   ....[77]....
        /*04c4*/ 	.word	0x00013e70


	//   ....[78]....
        /*04c8*/ 	.word	0x00013ef0


	//   ....[79]....
        /*04cc*/ 	.word	0x00013f20


	//   ....[80]....
        /*04d0*/ 	.word	0x00013fa0


	//   ....[81]....
        /*04d4*/ 	.word	0x00013fc0


	//   ....[82]....
        /*04d8*/ 	.word	0x000146e0


	//   ....[83]....
        /*04dc*/ 	.word	0x00014710


	//   ....[84]....
        /*04e0*/ 	.word	0x00014720


	//   ....[85]....
        /*04e4*/ 	.word	0x00014740


	//   ....[86]....
        /*04e8*/ 	.word	0x00014790


	//   ....[87]....
        /*04ec*/ 	.word	0x000147b0


	//   ....[88]....
        /*04f0*/ 	.word	0x00014810


	//   ....[89]....
        /*04f4*/ 	.word	0x00014830


	//   ....[90]....
        /*04f8*/ 	.word	0x00014880


	//   ....[91]....
        /*04fc*/ 	.word	0x000148a0


	//   ....[92]....
        /*0500*/ 	.word	0x000148f0


	//   ....[93]....
        /*0504*/ 	.word	0x00014910


	//   ....[94]....
        /*0508*/ 	.word	0x00014bb0


	//   ....[95]....
        /*050c*/ 	.word	0x00014bd0


	//   ....[96]....
        /*0510*/ 	.word	0x00014bf0


	//   ....[97]....
        /*0514*/ 	.word	0x00014c70


	//   ....[98]....
        /*0518*/ 	.word	0x00014c90


	//   ....[99]....
        /*051c*/ 	.word	0x00014d10


	//   ....[100]....
        /*0520*/ 	.word	0x00014d30


	//   ....[101]....
        /*0524*/ 	.word	0x00014db0


	//   ....[102]....
        /*0528*/ 	.word	0x00014dd0


	//   ....[103]....
        /*052c*/ 	.word	0x00014e50


	//   ....[104]....
        /*0530*/ 	.word	0x00014e70


	//   ....[105]....
        /*0534*/ 	.word	0x00014e80


	//   ....[106]....
        /*0538*/ 	.word	0x00015450


	//   ....[107]....
        /*053c*/ 	.word	0x00015470


	//   ....[108]....
        /*0540*/ 	.word	0x00015480


	//   ....[109]....
        /*0544*/ 	.word	0x000154a0


	//   ....[110]....
        /*0548*/ 	.word	0x00015540


	//   ....[111]....
        /*054c*/ 	.word	0x00015570


	//   ....[112]....
        /*0550*/ 	.word	0x000155e0


	//   ....[113]....
        /*0554*/ 	.word	0x00015610


	//   ....[114]....
        /*0558*/ 	.word	0x00015680


	//   ....[115]....
        /*055c*/ 	.word	0x000156b0


	//   ....[116]....
        /*0560*/ 	.word	0x00015720


	//   ....[117]....
        /*0564*/ 	.word	0x00015750


	//   ....[118]....
        /*0568*/ 	.word	0x00015a60


	//   ....[119]....
        /*056c*/ 	.word	0x00015c40


	//   ....[120]....
        /*0570*/ 	.word	0x000162b0


	//   ....[121]....
        /*0574*/ 	.word	0x00016390


	//   ....[122]....
        /*0578*/ 	.word	0x00016430


	//   ....[123]....
        /*057c*/ 	.word	0x000164b0


	//   ....[124]....
        /*0580*/ 	.word	0x00016570


	//   ....[125]....
        /*0584*/ 	.word	0x000165f0


	//   ....[126]....
        /*0588*/ 	.word	0x000166d0


	//   ....[127]....
        /*058c*/ 	.word	0x00016750


	//   ....[128]....
        /*0590*/ 	.word	0x00016830


	//   ....[129]....
        /*0594*/ 	.word	0x000168b0


	//   ....[130]....
        /*0598*/ 	.word	0x00016990


	//   ....[131]....
        /*059c*/ 	.word	0x00016a10


	//   ....[132]....
        /*05a0*/ 	.word	0x00016ae0


	//   ....[133]....
        /*05a4*/ 	.word	0x00016b70


	//   ....[134]....
        /*05a8*/ 	.word	0x00016be0


	//   ....[135]....
        /*05ac*/ 	.word	0x00016c60


	//   ....[136]....
        /*05b0*/ 	.word	0x00016d20


	//   ....[137]....
        /*05b4*/ 	.word	0x00016d90


	//   ....[138]....
        /*05b8*/ 	.word	0x00016e80


	//   ....[139]....
        /*05bc*/ 	.word	0x00016ef0


	//   ....[140]....
        /*05c0*/ 	.word	0x00016fe0


	//   ....[141]....
        /*05c4*/ 	.word	0x00017050


	//   ....[142]....
        /*05c8*/ 	.word	0x00017140


	//   ....[143]....
        /*05cc*/ 	.word	0x000171b0


	//   ....[144]....
        /*05d0*/ 	.word	0x000172a0


	//   ....[145]....
        /*05d4*/ 	.word	0x00017310


	//   ....[146]....
        /*05d8*/ 	.word	0x00017400


	//   ....[147]....
        /*05dc*/ 	.word	0x00017470


	//   ....[148]....
        /*05e0*/ 	.word	0x00017540


	//   ....[149]....
        /*05e4*/ 	.word	0x00017670


	//   ....[150]....
        /*05e8*/ 	.word	0x00017710


	//   ....[151]....
        /*05ec*/ 	.word	0x00017780


	//   ....[152]....
        /*05f0*/ 	.word	0x00017840


	//   ....[153]....
        /*05f4*/ 	.word	0x000178a0


	//   ....[154]....
        /*05f8*/ 	.word	0x00017960


	//   ....[155]....
        /*05fc*/ 	.word	0x000179c0


	//   ....[156]....
        /*0600*/ 	.word	0x00017a80


	//   ....[157]....
        /*0604*/ 	.word	0x00017ae0


	//   ....[158]....
        /*0608*/ 	.word	0x00017ba0


	//   ....[159]....
        /*060c*/ 	.word	0x00017c00


	//   ....[160]....
        /*0610*/ 	.word	0x00017cc0


	//   ....[161]....
        /*0614*/ 	.word	0x00017da0


	//   ....[162]....
        /*0618*/ 	.word	0x00017e40


	//   ....[163]....
        /*061c*/ 	.word	0x00017ea0


	//   ....[164]....
        /*0620*/ 	.word	0x00017f90


	//   ....[165]....
        /*0624*/ 	.word	0x00017ff0


	//   ....[166]....
        /*0628*/ 	.word	0x000180e0


	//   ....[167]....
        /*062c*/ 	.word	0x00018140


	//   ....[168]....
        /*0630*/ 	.word	0x00018230


	//   ....[169]....
        /*0634*/ 	.word	0x00018290


	//   ....[170]....
        /*0638*/ 	.word	0x00018380


	//   ....[171]....
        /*063c*/ 	.word	0x000183e0


	//   ....[172]....
        /*0640*/ 	.word	0x000184a0


	//   ....[173]....
        /*0644*/ 	.word	0x000185e0


	//   ....[174]....
        /*0648*/ 	.word	0x00018680


	//   ....[175]....
        /*064c*/ 	.word	0x000186e0


	//   ....[176]....
        /*0650*/ 	.word	0x000187b0


	//   ....[177]....
        /*0654*/ 	.word	0x00018870


	//   ....[178]....
        /*0658*/ 	.word	0x00018930


	//   ....[179]....
        /*065c*/ 	.word	0x000189f0


	//   ....[180]....
        /*0660*/ 	.word	0x00018ab0


	//   ....[181]....
        /*0664*/ 	.word	0x00018b70


	//   ....[182]....
        /*0668*/ 	.word	0x00018c30


	//   ....[183]....
        /*066c*/ 	.word	0x00018cf0


	//   ....[184]....
        /*0670*/ 	.word	0x00018db0


	//   ....[185]....
        /*0674*/ 	.word	0x00018ea0


	//   ....[186]....
        /*0678*/ 	.word	0x00018fc0


	//----- nvinfo : EIATTR_REG_RECONFIG
	.align		4
.L_175:
        /*067c*/ 	.byte	0x01, 0x54
	.zero		2


	//----- nvinfo : EIATTR_SYSCALL_OFFSETS
	.align		4
        /*0680*/ 	.byte	0x04, 0x46
        /*0682*/ 	.short	(.L_177 - .L_176)


	//   ....[0]....
.L_176:
        /*0684*/ 	.word	0x00001a90


	//   ....[1]....
        /*0688*/ 	.word	0x00012830


	//   ....[2]....
        /*068c*/ 	.word	0x00012980


	//   ....[3]....
        /*0690*/ 	.word	0x00012a70


	//   ....[4]....
        /*0694*/ 	.word	0x000137e0


	//----- nvinfo : EIATTR_MBARRIER_INSTR_OFFSETS
	.align		4
.L_177:
        /*0698*/ 	.byte	0x04, 0x39
        /*069a*/ 	.short	(.L_179 - .L_178)


	//   ....[0]....
.L_178:
        /*069c*/ 	.word	0x00000180
        /*06a0*/ 	.word	0x000000ff
        /*06a4*/ 	.word	0x00030800
        /*06a8*/ 	.short	0x0100
        /*06aa*/ 	.byte	0x08
	.zero		1


	//   ....[1]....
        /*06ac*/ 	.word	0x00000190
        /*06b0*/ 	.word	0x000000ff
        /*06b4*/ 	.word	0x00030820
        /*06b8*/ 	.short	0x0100
        /*06ba*/ 	.byte	0x08
	.zero		1


	//   ....[2]....
        /*06bc*/ 	.word	0x00000280
        /*06c0*/ 	.word	0x000000ff
        /*06c4*/ 	.word	0x00030830
        /*06c8*/ 	.short	0x0100
        /*06ca*/ 	.byte	0x08
	.zero		1


	//   ....[3]....
        /*06cc*/ 	.word	0x00000290
        /*06d0*/ 	.word	0x000000ff
        /*06d4*/ 	.word	0x00030840
        /*06d8*/ 	.short	0x0100
        /*06da*/ 	.byte	0x08
	.zero		1


	//   ....[4]....
        /*06dc*/ 	.word	0x000002a0
        /*06e0*/ 	.word	0x000000ff
        /*06e4*/ 	.word	0x00030838
        /*06e8*/ 	.short	0x0100
        /*06ea*/ 	.byte	0x08
	.zero		1


	//   ....[5]....
        /*06ec*/ 	.word	0x000002b0
        /*06f0*/ 	.word	0x000000ff
        /*06f4*/ 	.word	0x00030848
        /*06f8*/ 	.short	0x0100
        /*06fa*/ 	.byte	0x08
	.zero		1


	//   ....[6]....
        /*06fc*/ 	.word	0x000003e0
        /*0700*/ 	.word	0x000000ff
        /*0704*/ 	.word	0x00030850
        /*0708*/ 	.short	0x0100
        /*070a*/ 	.byte	0x08
	.zero		1


	//   ....[7]....
        /*070c*/ 	.word	0x000003f0
        /*0710*/ 	.word	0x000000ff
        /*0714*/ 	.word	0x00030860
        /*0718*/ 	.short	0x0100
        /*071a*/ 	.byte	0x08
	.zero		1


	//   ....[8]....
        /*071c*/ 	.word	0x00000400
        /*0720*/ 	.word	0x000000ff
        /*0724*/ 	.word	0x00030858
        /*0728*/ 	.short	0x0100
        /*072a*/ 	.byte	0x08
	.zero		1


	//   ....[9]....
        /*072c*/ 	.word	0x00000410
        /*0730*/ 	.word	0x000000ff
        /*0734*/ 	.word	0x00030868
        /*0738*/ 	.short	0x0100
        /*073a*/ 	.byte	0x08
	.zero		1


	//   ....[10]....
        /*073c*/ 	.word	0x00000500
        /*0740*/ 	.word	0x000000ff
        /*0744*/ 	.word	0x00030870
        /*0748*/ 	.short	0x0100
        /*074a*/ 	.byte	0x06
	.zero		1


	//   ....[11]....
        /*074c*/ 	.word	0x00000510
        /*0750*/ 	.word	0x000000ff
        /*0754*/ 	.word	0x00030880
        /*0758*/ 	.short	0x0100
        /*075a*/ 	.byte	0x06
	.zero		1


	//   ....[12]....
        /*075c*/ 	.word	0x00000520
        /*0760*/ 	.word	0x000000ff
        /*0764*/ 	.word	0x00030878
        /*0768*/ 	.short	0x0100
        /*076a*/ 	.byte	0x06
	.zero		1


	//   ....[13]....
        /*076c*/ 	.word	0x00000530
        /*0770*/ 	.word	0x000000ff
        /*0774*/ 	.word	0x00030888
        /*0778*/ 	.short	0x0100
        /*077a*/ 	.byte	0x06
	.zero		1


	//   ....[14]....
        /*077c*/ 	.word	0x00000660
        /*0780*/ 	.word	0x000000ff
        /*0784*/ 	.word	0x00030890
        /*0788*/ 	.short	0x0100
        /*078a*/ 	.byte	0x08
	.zero		1


	//   ....[15]....
        /*078c*/ 	.word	0x00000670
        /*0790*/ 	.word	0x000000ff
        /*0794*/ 	.word	0x000308a0
        /*0798*/ 	.short	0x0100
        /*079a*/ 	.byte	0x08
	.zero		1


	//   ....[16]....
        /*079c*/ 	.word	0x00000680
        /*07a0*/ 	.word	0x000000ff
        /*07a4*/ 	.word	0x00030898
        /*07a8*/ 	.short	0x0100
        /*07aa*/ 	.byte	0x08
	.zero		1


	//   ....[17]....
        /*07ac*/ 	.word	0x00000690
        /*07b0*/ 	.word	0x000000ff
        /*07b4*/ 	.word	0x000308a8
        /*07b8*/ 	.short	0x0100
        /*07ba*/ 	.byte	0x08
	.zero		1


	//   ....[18]....
        /*07bc*/ 	.word	0x000007d0
        /*07c0*/ 	.word	0x000000ff
        /*07c4*/ 	.word	0x000308b0
        /*07c8*/ 	.short	0x0100
        /*07ca*/ 	.byte	0x08
	.zero		1


	//   ....[19]....
        /*07cc*/ 	.word	0x000007e0
        /*07d0*/ 	.word	0x000000ff
        /*07d4*/ 	.word	0x000308c0
        /*07d8*/ 	.short	0x0100
        /*07da*/ 	.byte	0x08
	.zero		1


	//   ....[20]....
        /*07dc*/ 	.word	0x000007f0
        /*07e0*/ 	.word	0x000000ff
        /*07e4*/ 	.word	0x000308b8
        /*07e8*/ 	.short	0x0100
        /*07ea*/ 	.byte	0x08
	.zero		1


	//   ....[21]....
        /*07ec*/ 	.word	0x00000800
        /*07f0*/ 	.word	0x000000ff
        /*07f4*/ 	.word	0x000308c8
        /*07f8*/ 	.short	0x0100
        /*07fa*/ 	.byte	0x08
	.zero		1


	//   ....[22]....
        /*07fc*/ 	.word	0x00001b30
        /*0800*/ 	.word	0x000000ff
        /*0804*/ 	.word	0x00030800
        /*0808*/ 	.short	0x010a
        /*080a*/ 	.byte	0x28
	.zero		1


	//   ....[23]....
        /*080c*/ 	.word	0x00001bb0
        /*0810*/ 	.word	0x0000000d
        /*0814*/ 	.word	0x00030830
        /*0818*/ 	.short	0x010a
        /*081a*/ 	.byte	0x3f
	.zero		1


	//   ....[24]....
        /*081c*/ 	.word	0x00001bf0
        /*0820*/ 	.word	0x0000000d
        /*0824*/ 	.word	0x00030830
        /*0828*/ 	.short	0x010a
        /*082a*/ 	.byte	0x3f
	.zero		1


	//   ....[25]....
        /*082c*/ 	.word	0x00002670
        /*0830*/ 	.word	0x000000ff
        /*0834*/ 	.word	0x00000000
        /*0838*/ 	.short	0x0101
        /*083a*/ 	.byte	0x04
	.zero		1


	//   ....[26]....
        /*083c*/ 	.word	0x00004f80
        /*0840*/ 	.word	0x000000ff
        /*0844*/ 	.word	0x00030830
        /*0848*/ 	.short	0x010a
        /*084a*/ 	.byte	0x07
	.zero		1


	//   ....[27]....
        /*084c*/ 	.word	0x00004fc0
        /*0850*/ 	.word	0x000000ff
        /*0854*/ 	.word	0x00030830
        /*0858*/ 	.short	0x010a
        /*085a*/ 	.byte	0x07
	.zero		1


	//   ....[28]....
        /*085c*/ 	.word	0x00005aa0
        /*0860*/ 	.word	0x000000ff
        /*0864*/ 	.word	0x00030850
        /*0868*/ 	.short	0x010a
        /*086a*/ 	.byte	0x06
	.zero		1


	//   ....[29]....
        /*086c*/ 	.word	0x00005ae0
        /*0870*/ 	.word	0x000000ff
        /*0874*/ 	.word	0x00030850
        /*0878*/ 	.short	0x010a
        /*087a*/ 	.byte	0x06
	.zero		1


	//   ....[30]....
        /*087c*/ 	.word	0x00006190
        /*0880*/ 	.word	0x000000ff
        /*0884*/ 	.word	0x00000000
        /*0888*/ 	.short	0x0101
        /*088a*/ 	.byte	0x07
	.zero		1


	//   ....[31]....
        /*088c*/ 	.word	0x00008410
        /*0890*/ 	.word	0x000000ff
        /*0894*/ 	.word	0x00000000
        /*0898*/ 	.short	0x0101
        /*089a*/ 	.byte	0x06
	.zero		1


	//   ....[32]....
        /*089c*/ 	.word	0x00008910
        /*08a0*/ 	.word	0x000000ff
        /*08a4*/ 	.word	0x00030830
        /*08a8*/ 	.short	0x010a
        /*08aa*/ 	.byte	0x07
	.zero		1


	//   ....[33]....
        /*08ac*/ 	.word	0x00008950
        /*08b0*/ 	.word	0x000000ff
        /*08b4*/ 	.word	0x00030830
        /*08b8*/ 	.short	0x010a
        /*08ba*/ 	.byte	0x07
	.zero		1


	//   ....[34]....
        /*08bc*/ 	.word	0x00009430
        /*08c0*/ 	.word	0x000000ff
        /*08c4*/ 	.word	0x00030850
        /*08c8*/ 	.short	0x010a
        /*08ca*/ 	.byte	0x06
	.zero		1


	//   ....[35]....
        /*08cc*/ 	.word	0x00009470
        /*08d0*/ 	.word	0x000000ff
        /*08d4*/ 	.word	0x00030850
        /*08d8*/ 	.short	0x010a
        /*08da*/ 	.byte	0x06
	.zero		1


	//   ....[36]....
        /*08dc*/ 	.word	0x00009b00
        /*08e0*/ 	.word	0x000000ff
        /*08e4*/ 	.word	0x00000000
        /*08e8*/ 	.short	0x0101
        /*08ea*/ 	.byte	0x07
	.zero		1


	//   ....[37]....
        /*08ec*/ 	.word	0x0000ab00
        /*08f0*/ 	.word	0x000000ff
        /*08f4*/ 	.word	0x00000000
        /*08f8*/ 	.short	0x0101
        /*08fa*/ 	.byte	0x06
	.zero		1


	//   ....[38]....
        /*08fc*/ 	.word	0x0000adc0
        /*0900*/ 	.word	0x000000ff
        /*0904*/ 	.word	0x00030830
        /*0908*/ 	.short	0x010a
        /*090a*/ 	.byte	0x06
	.zero		1


	//   ....[39]....
        /*090c*/ 	.word	0x0000ae00
        /*0910*/ 	.word	0x000000ff
        /*0914*/ 	.word	0x00030830
        /*0918*/ 	.short	0x010a
        /*091a*/ 	.byte	0x06
	.zero		1


	//   ....[40]....
        /*091c*/ 	.word	0x0000b8e0
        /*0920*/ 	.word	0x000000ff
        /*0924*/ 	.word	0x00030850
        /*0928*/ 	.short	0x010a
        /*092a*/ 	.byte	0x0a
	.zero		1


	//   ....[41]....
        /*092c*/ 	.word	0x0000b920
        /*0930*/ 	.word	0x000000ff
        /*0934*/ 	.word	0x00030850
        /*0938*/ 	.short	0x010a
        /*093a*/ 	.byte	0x0a
	.zero		1


	//   ....[42]....
        /*093c*/ 	.word	0x0000bf80
        /*0940*/ 	.word	0x000000ff
        /*0944*/ 	.word	0x00000000
        /*0948*/ 	.short	0x0101
        /*094a*/ 	.byte	0x04
	.zero		1


	//   ....[43]....
        /*094c*/ 	.word	0x0000e250
        /*0950*/ 	.word	0x000000ff
        /*0954*/ 	.word	0x00000000
        /*0958*/ 	.short	0x0101
        /*095a*/ 	.byte	0x0a
	.zero		1


	//   ....[44]....
        /*095c*/ 	.word	0x0000ea10
        /*0960*/ 	.word	0x000000ff
        /*0964*/ 	.word	0x00030850
        /*0968*/ 	.short	0x010a
        /*096a*/ 	.byte	0x05
	.zero		1


	//   ....[45]....
        /*096c*/ 	.word	0x0000ea50
        /*0970*/ 	.word	0x000000ff
        /*0974*/ 	.word	0x00030850
        /*0978*/ 	.short	0x010a
        /*097a*/ 	.byte	0x05
	.zero		1


	//   ....[46]....
        /*097c*/ 	.word	0x0000ef50
        /*0980*/ 	.word	0x000000ff
        /*0984*/ 	.word	0x00000000
        /*0988*/ 	.short	0x0101
        /*098a*/ 	.byte	0x04
	.zero		1


	//   ....[47]....
        /*098c*/ 	.word	0x000108f0
        /*0990*/ 	.word	0x00000011
        /*0994*/ 	.word	0x00000000
        /*0998*/ 	.short	0x0101
        /*099a*/ 	.byte	0x3f
	.zero		1


	//   ....[48]....
        /*099c*/ 	.word	0x00012fc0
        /*09a0*/ 	.word	0x00000000
        /*09a4*/ 	.word	0x00030840
        /*09a8*/ 	.short	0x010a
        /*09aa*/ 	.byte	0x3f
	.zero		1


	//   ....[49]....
        /*09ac*/ 	.word	0x000135d0
        /*09b0*/ 	.word	0x00000000
        /*09b4*/ 	.word	0x00030830
        /*09b8*/ 	.short	0x0107
        /*09ba*/ 	.byte	0x3f
	.zero		1


	//   ....[50]....
        /*09bc*/ 	.word	0x00013680
        /*09c0*/ 	.word	0x00000000
        /*09c4*/ 	.word	0x00030830
        /*09c8*/ 	.short	0x0101
        /*09ca*/ 	.byte	0x3f
	.zero		1


	//   ....[51]....
        /*09cc*/ 	.word	0x000140b0
        /*09d0*/ 	.word	0x00000011
        /*09d4*/ 	.word	0x00030800
        /*09d8*/ 	.short	0x0107
        /*09da*/ 	.byte	0x3f
	.zero		1


	//   ....[52]....
        /*09dc*/ 	.word	0x000141a0
        /*09e0*/ 	.word	0x00000011
        /*09e4*/ 	.word	0x00030800
        /*09e8*/ 	.short	0x0101
        /*09ea*/ 	.byte	0x3f
	.zero		1


	//   ....[53]....
        /*09ec*/ 	.word	0x000141c0
        /*09f0*/ 	.word	0x00000011
        /*09f4*/ 	.word	0x00030820
        /*09f8*/ 	.short	0x010a
        /*09fa*/ 	.byte	0x3f
	.zero		1


	//   ....[54]....
        /*09fc*/ 	.word	0x00014510
        /*0a00*/ 	.word	0x00000006
        /*0a04*/ 	.word	0x00030840
        /*0a08*/ 	.short	0x010a
        /*0a0a*/ 	.byte	0x3f
	.zero		1


	//   ....[55]....
        /*0a0c*/ 	.word	0x000149e0
        /*0a10*/ 	.word	0x00000006
        /*0a14*/ 	.word	0x00030830
        /*0a18*/ 	.short	0x0107
        /*0a1a*/ 	.byte	0x3f
	.zero		1


	//   ....[56]....
        /*0a1c*/ 	.word	0x00014a90
        /*0a20*/ 	.word	0x00000006
        /*0a24*/ 	.word	0x00030830
        /*0a28*/ 	.short	0x0101
        /*0a2a*/ 	.byte	0x3f
	.zero		1


	//   ....[57]....
        /*0a2c*/ 	.word	0x00014af0
        /*0a30*/ 	.word	0x00000006
        /*0a34*/ 	.word	0x00030860
        /*0a38*/ 	.short	0x010a
        /*0a3a*/ 	.byte	0x3f
	.zero		1


	//   ....[58]....
        /*0a3c*/ 	.word	0x00015050
        /*0a40*/ 	.word	0x00000006
        /*0a44*/ 	.word	0x00030850
        /*0a48*/ 	.short	0x0107
        /*0a4a*/ 	.byte	0x3f
	.zero		1


	//   ....[59]....
        /*0a4c*/ 	.word	0x000151a0
        /*0a50*/ 	.word	0x00000006
        /*0a54*/ 	.word	0x00030850
        /*0a58*/ 	.short	0x0101
        /*0a5a*/ 	.byte	0x3f
	.zero		1


	//   ....[60]....
        /*0a5c*/ 	.word	0x000153a0
        /*0a60*/ 	.word	0x00000004
        /*0a64*/ 	.word	0x00030860
        /*0a68*/ 	.short	0x010a
        /*0a6a*/ 	.byte	0x3f
	.zero		1


	//   ....[61]....
        /*0a6c*/ 	.word	0x00015870
        /*0a70*/ 	.word	0x00000004
        /*0a74*/ 	.word	0x00030850
        /*0a78*/ 	.short	0x0107
        /*0a7a*/ 	.byte	0x3f
	.zero		1


	//   ....[62]....
        /*0a7c*/ 	.word	0x00015920
        /*0a80*/ 	.word	0x00000004
        /*0a84*/ 	.word	0x00030850
        /*0a88*/ 	.short	0x0101
        /*0a8a*/ 	.byte	0x3f
	.zero		1


	//   ....[63]....
        /*0a8c*/ 	.word	0x00015bc0
        /*0a90*/ 	.word	0x00000004
        /*0a94*/ 	.word	0x00030820
        /*0a98*/ 	.short	0x010a
        /*0a9a*/ 	.byte	0x3f
	.zero		1


	//   ....[64]....
        /*0a9c*/ 	.word	0x00015d60
        /*0aa0*/ 	.word	0x00000005
        /*0aa4*/ 	.word	0x00030840
        /*0aa8*/ 	.short	0x010a
        /*0aaa*/ 	.byte	0x3f
	.zero		1


	//   ....[65]....
        /*0aac*/ 	.word	0x00015e00
        /*0ab0*/ 	.word	0x00000017
        /*0ab4*/ 	.word	0x00030840
        /*0ab8*/ 	.short	0x010a
        /*0aba*/ 	.byte	0x3f
	.zero		1


	//   ....[66]....
        /*0abc*/ 	.word	0x00015e40
        /*0ac0*/ 	.word	0x00000005
        /*0ac4*/ 	.word	0x00030860
        /*0ac8*/ 	.short	0x010a
        /*0aca*/ 	.byte	0x3f
	.zero		1


	//   ....[67]....
        /*0acc*/ 	.word	0x00015e80
        /*0ad0*/ 	.word	0x00000017
        /*0ad4*/ 	.word	0x00030860
        /*0ad8*/ 	.short	0x010a
        /*0ada*/ 	.byte	0x3f
	.zero		1


	//   ....[68]....
        /*0adc*/ 	.word	0x00015ef0
        /*0ae0*/ 	.word	0x00000003
        /*0ae4*/ 	.word	0x00030800
        /*0ae8*/ 	.short	0x010a
        /*0aea*/ 	.byte	0x3f
	.zero		1


	//   ....[69]....
        /*0aec*/ 	.word	0x00015f40
        /*0af0*/ 	.word	0x0000000d
        /*0af4*/ 	.word	0x00030830
        /*0af8*/ 	.short	0x010a
        /*0afa*/ 	.byte	0x3f
	.zero		1


	//   ....[70]....
        /*0afc*/ 	.word	0x00015fa0
        /*0b00*/ 	.word	0x0000000a
        /*0b04*/ 	.word	0x00030830
        /*0b08*/ 	.short	0x010a
        /*0b0a*/ 	.byte	0x3f
	.zero		1


	//   ....[71]....
        /*0b0c*/ 	.word	0x00016000
        /*0b10*/ 	.word	0x00000009
        /*0b14*/ 	.word	0x00030850
        /*0b18*/ 	.short	0x010a
        /*0b1a*/ 	.byte	0x3f
	.zero		1


	//   ....[72]....
        /*0b1c*/ 	.word	0x00016060
        /*0b20*/ 	.word	0x0000000a
        /*0b24*/ 	.word	0x00030830
        /*0b28*/ 	.short	0x010a
        /*0b2a*/ 	.byte	0x3f
	.zero		1


	//   ....[73]....
        /*0b2c*/ 	.word	0x000160c0
        /*0b30*/ 	.word	0x00000009
        /*0b34*/ 	.word	0x00030850
        /*0b38*/ 	.short	0x010a
        /*0b3a*/ 	.byte	0x3f
	.zero		1


	//   ....[74]....
        /*0b3c*/ 	.word	0x00016120
        /*0b40*/ 	.word	0x0000000a
        /*0b44*/ 	.word	0x00030830
        /*0b48*/ 	.short	0x010a
        /*0b4a*/ 	.byte	0x3f
	.zero		1


	//   ....[75]....
        /*0b4c*/ 	.word	0x00016180
        /*0b50*/ 	.word	0x00000009
        /*0b54*/ 	.word	0x00030850
        /*0b58*/ 	.short	0x010a
        /*0b5a*/ 	.byte	0x3f
	.zero		1


	//   ....[76]....
        /*0b5c*/ 	.word	0x000161e0
        /*0b60*/ 	.word	0x00000005
        /*0b64*/ 	.word	0x00030850
        /*0b68*/ 	.short	0x010a
        /*0b6a*/ 	.byte	0x3f
	.zero		1


	//   ....[77]....
        /*0b6c*/ 	.word	0x000162e0
        /*0b70*/ 	.word	0x00000000
        /*0b74*/ 	.word	0x00030840
        /*0b78*/ 	.short	0x010a
        /*0b7a*/ 	.byte	0x3f
	.zero		1


	//   ....[78]....
        /*0b7c*/ 	.word	0x00017570
        /*0b80*/ 	.word	0x00000011
        /*0b84*/ 	.word	0x00030820
        /*0b88*/ 	.short	0x010a
        /*0b8a*/ 	.byte	0x3f
	.zero		1


	//   ....[79]....
        /*0b8c*/ 	.word	0x000175c0
        /*0b90*/ 	.word	0x00000006
        /*0b94*/ 	.word	0x00030840
        /*0b98*/ 	.short	0x010a
        /*0b9a*/ 	.byte	0x3f
	.zero		1


	//   ....[80]....
        /*0b9c*/ 	.word	0x00017cf0
        /*0ba0*/ 	.word	0x00000006
        /*0ba4*/ 	.word	0x00030860
        /*0ba8*/ 	.short	0x010a
        /*0baa*/ 	.byte	0x3f
	.zero		1


	//   ....[81]....
        /*0bac*/ 	.word	0x00018530
        /*0bb0*/ 	.word	0x00000004
        /*0bb4*/ 	.word	0x00030860
        /*0bb8*/ 	.short	0x010a
        /*0bba*/ 	.byte	0x3f
	.zero		1


	//   ....[82]....
        /*0bbc*/ 	.word	0x00018ee0
        /*0bc0*/ 	.word	0x00000004
        /*0bc4*/ 	.word	0x00030820
        /*0bc8*/ 	.short	0x010a
        /*0bca*/ 	.byte	0x3f
	.zero		1


	//   ....[83]....
        /*0bcc*/ 	.word	0x00019080
        /*0bd0*/ 	.word	0x00000005
        /*0bd4*/ 	.word	0x00030840
        /*0bd8*/ 	.short	0x010a
        /*0bda*/ 	.byte	0x3f
	.zero		1


	//   ....[84]....
        /*0bdc*/ 	.word	0x000190d0
        /*0be0*/ 	.word	0x00000017
        /*0be4*/ 	.word	0x00030840
        /*0be8*/ 	.short	0x010a
        /*0bea*/ 	.byte	0x3f
	.zero		1


	//   ....[85]....
        /*0bec*/ 	.word	0x00019120
        /*0bf0*/ 	.word	0x00000005
        /*0bf4*/ 	.word	0x00030860
        /*0bf8*/ 	.short	0x010a
        /*0bfa*/ 	.byte	0x3f
	.zero		1


	//----- nvinfo : EIATTR_NUM_MBARRIERS
	.align		4
.L_179:
        /*0bfc*/ 	.byte	0x03, 0x38
        /*0bfe*/ 	.short	0x0016


	//----- nvinfo : EIATTR_EXIT_INSTR_OFFSETS
	.align		4
        /*0c00*/ 	.byte	0x04, 0x1c
        /*0c02*/ 	.short	(.L_181 - .L_180)


	//   ....[0]....
.L_180:
        /*0c04*/ 	.word	0x00000950


	//   ....[1]....
        /*0c08*/ 	.word	0x000118b0


	//   ....[2]....
        /*0c0c*/ 	.word	0x00015ed0


	//----- nvinfo : EIATTR_MAX_THREADS
	.align		4
.L_181:
        /*0c10*/ 	.byte	0x04, 0x05
        /*0c12*/ 	.short	(.L_183 - .L_182)
.L_182:
        /*0c14*/ 	.word	0x00000180
        /*0c18*/ 	.word	0x00000001
        /*0c1c*/ 	.word	0x00000001


	//----- nvinfo : EIATTR_CRS_STACK_SIZE
	.align		4
.L_183:
        /*0c20*/ 	.byte	0x04, 0x1e
        /*0c22*/ 	.short	(.L_185 - .L_184)
.L_184:
        /*0c24*/ 	.word	0x00000000


	//----- nvinfo : EIATTR_CBANK_PARAM_SIZE
	.align		4
.L_185:
        /*0c28*/ 	.byte	0x03, 0x19
        /*0c2a*/ 	.short	0x0af0


	//----- nvinfo : EIATTR_PARAM_CBANK
	.align		4
        /*0c2c*/ 	.byte	0x04, 0x0a
        /*0c2e*/ 	.short	(.L_187 - .L_186)
	.align		4
.L_186:
        /*0c30*/ 	.word	index@(.nv.constant0._ZN7cutlass13device_kernelIN5flash11enable_sm90INS1_16FlashAttnFwdSm90INS1_25CollectiveMainloopFwdSm90ILi2EN4cute5tupleIJNS5_1CILi1EEES8_S8_EEENS6_IJNS7_ILi128EEENS7_ILi96EEENS7_ILi192EEEEEELi192ENS_10bfloat16_tEfNS_4arch4Sm90ELb0ELb1ELb1ELb0ELb1ELb0ELb0ELb1ELb1ELb1ELb0ELb0EEENS1_21CollectiveEpilogueFwdINS6_IJSA_SC_SB_EEES9_SE_SG_Li256ELb0ELb1ELb0ELb0EEENS1_30DynamicPersistentTileSchedulerILi256ELi128ELb0ELb1ELb1EEEEEEEEEvNT_6ParamsE)
        /*0c34*/ 	.short	0x0210
        /*0c36*/ 	.short	0x0af0


	//----- nvinfo : EIATTR_SW_WAR
	.align		4
.L_187:
        /*0c38*/ 	.byte	0x04, 0x36
        /*0c3a*/ 	.short	(.L_189 - .L_188)
.L_188:
        /*0c3c*/ 	.word	0x00000008
.L_189:


//--------------------- .nv.info._ZN7cutlass13device_kernelIN5flash11enable_sm90INS1_16FlashAttnFwdSm90INS1_25CollectiveMainloopFwdSm90ILi2EN4cute5tupleIJNS5_1CILi1EEES8_S8_EEENS6_IJNS7_ILi128EEENS7_ILi96EEENS7_ILi192EEEEEELi192ENS_10bfloat16_tEfNS_4arch4Sm90ELb0ELb1ELb1ELb1ELb1ELb0ELb0ELb1ELb1ELb1ELb0ELb0EEENS1_21CollectiveEpilogueFwdINS6_IJSA_SC_SB_EEES9_SE_SG_Li256ELb1ELb1ELb0ELb0EEENS1_36VarlenDynamicPersistentTileSchedulerILi128ELi96ELi256ELi128ELb0ELb1ELb1ELb1ELb0ELb1EEEEEEEEEvNT_6ParamsE --------------------------
	.section	.nv.info._ZN7cutlass13device_kernelIN5flash11enable_sm90INS1_16FlashAttnFwdSm90INS1_25CollectiveMainloopFwdSm90ILi2EN4cute5tupleIJNS5_1CILi1EEES8_S8_EEENS6_IJNS7_ILi128EEENS7_ILi96EEENS7_ILi192EEEEEELi192ENS_10bfloat16_tEfNS_4arch4Sm90ELb0ELb1ELb1ELb1ELb1ELb0ELb0ELb1ELb1ELb1ELb0ELb0EEENS1_21CollectiveEpilogueFwdINS6_IJSA_SC_SB_EEES9_SE_SG_Li256ELb1ELb1ELb0ELb0EEENS1_36VarlenDynamicPersistentTileSchedulerILi128ELi96ELi256ELi128ELb0ELb1ELb1ELb1ELb0ELb1EEEEEEEEEvNT_6ParamsE,"",@"SHT_CUDA_INFO"
	.sectionflags	@""
	.align	4


	//----- nvinfo : EIATTR_CUDA_API_VERSION
	.align		4
        /*0000*/ 	.byte	0x04, 0x37
        /*0002*/ 	.short	(.L_191 - .L_190)
.L_190:
        /*0004*/ 	.word	0x00000082


	//----- nvinfo : EIATTR_KPARAM_INFO
	.align		4
.L_191:
        /*0008*/ 	.byte	0x04, 0x17
        /*000a*/ 	.short	(.L_193 - .L_192)
.L_192:
        /*000c*/ 	.word	0x00000000
        /*0010*/ 	.short	0x0000
        /*0012*/ 	.short	0x0070
        /*0014*/ 	.byte	0x00, 0xf0, 0x01, 0x2a


	//----- nvinfo : EIATTR_SPARSE_MMA_MASK
	.align		4
.L_193:
        /*0018*/ 	.byte	0x03, 0x50
        /*001a*/ 	.short	0x0000


	//----- nvinfo : EIATTR_MAXREG_COUNT
	.align		4
        /*001c*/ 	.byte	0x03, 0x1b
        /*001e*/ 	.short	0x00a8


	//----- nvinfo : EIATTR_NUM_BARRIERS
	.align		4
        /*0020*/ 	.byte	0x02, 0x4c
        /*0022*/ 	.byte	0x09
	.zero		1


	//----- nvinfo : EIATTR_EXTERNS
	.align		4
        /*0024*/ 	.byte	0x04, 0x0f
        /*0026*/ 	.short	(.L_195 - .L_194)


	//   ....[0]....
	.align		4
.L_194:
        /*0028*/ 	.word	index@(__assertfail)


	//----- nvinfo : EIATTR_ANNOTATIONS
	.align		4
.L_195:
        /*002c*/ 	.byte	0x04, 0x55
        /*002e*/ 	.short	(.L_197 - .L_196)


	//   ....[0]....
.L_196:
        /* <DEDUP_REMOVED lines=17> */


	//----- nvinfo : EIATTR_MERCURY_ISA_VERSION
	.align		4
.L_197:
        /*0130*/ 	.byte	0x03, 0x5f
        /*0132*/ 	.short	0x0101


	//----- nvinfo : EIATTR_UNUSED_LOAD_BYTE_OFFSET
	.align		4
        /*0134*/ 	.byte	0x04, 0x44
        /*0136*/ 	.short	(.L_199 - .L_198)


	//   ....[0]....
.L_198:
        /*0138*/ 	.word	0x00000920
        /*013c*/ 	.word	0x0000fff0


	//   ....[1]....
        /*0140*/ 	.word	0x0000f3b0
        /*0144*/ 	.word	0x0000fff0


	//----- nvinfo : EIATTR_INT_WARP_WIDE_INSTR_OFFSETS
	.align		4
.L_199:
        /*0148*/ 	.byte	0x04, 0x31
        /*014a*/ 	.short	(.L_201 - .L_200)


	//   ....[0]....
.L_200:
        /*014c*/ 	.word	0x000000c0


	//   ....[1]....
        /*0150*/ 	.word	0x000000d0


	//   ....[2]....
        /*0154*/ 	.word	0x00000170


	//   ....[3]....
        /*0158*/ 	.word	0x00012f00


	//   ....[4]....
        /*015c*/ 	.word	0x00012f90


	//   ....[5]....
        /*0160*/ 	.word	0x00015e40


	//   ....[6]....
        /*0164*/ 	.word	0x00015ed0


	//----- nvinfo : EIATTR_COOP_GROUP_MASK_REGIDS
	.align		4
.L_201:
        /*0168*/ 	.byte	0x04, 0x29
        /*016a*/ 	.short	(.L_203 - .L_202)


	//   ....[0]....
.L_202:
        /*016c*/ 	.word	0xffffffff


	//   ....[1]....
        /*0170*/ 	.word	0xffffffff


	//   ....[2]....
        /*0174*/ 	.word	0xffffffff


	//   ....[3]....
        /*0178*/ 	.word	0xffffffff


	//   ....[4]....
        /*017c*/ 	.word	0xffffffff


	//   ....[5]....
        /*0180*/ 	.word	0xffffffff


	//   ....[6]....
        /*0184*/ 	.word	0xffffffff


	//   ....[7]....
        /*0188*/ 	.word	0xffffffff


	//   ....[8]....
        /*018c*/ 	.word	0xffffffff


	//   ....[9]....
        /*0190*/ 	.word	0xffffffff


	//   ....[10]....
        /*0194*/ 	.word	0xffffffff


	//   ....[11]....
        /*0198*/ 	.word	0xffffffff


	//   ....[12]....
        /*019c*/ 	.word	0xffffffff


	//   ....[13]....
        /*01a0*/ 	.word	0xffffffff


	//   ....[14]....
        /*01a4*/ 	.word	0xffffffff


	//   ....[15]....
        /*01a8*/ 	.word	0xffffffff


	//   ....[16]....
        /*01ac*/ 	.word	0xffffffff


	//   ....[17]....
        /*01b0*/ 	.word	0xffffffff


	//   ....[18]....
        /*01b4*/ 	.word	0xffffffff


	//   ....[19]....
        /*01b8*/ 	.word	0xffffffff


	//   ....[20]....
        /*01bc*/ 	.word	0xffffffff


	//   ....[21]....
        /*01c0*/ 	.word	0xffffffff


	//   ....[22]....
        /*01c4*/ 	.word	0xffffffff


	//   ....[23]....
        /*01c8*/ 	.word	0xffffffff


	//   ....[24]....
        /*01cc*/ 	.word	0xffffffff


	//   ....[25]....
        /*01d0*/ 	.word	0xffffffff


	//   ....[26]....
        /*01d4*/ 	.word	0xffffffff


	//   ....[27]....
        /*01d8*/ 	.word	0xffffffff


	//   ....[28]....
        /*01dc*/ 	.word	0xffffffff


	//   ....[29]....
        /*01e0*/ 	.word	0xffffffff


	//   ....[30]....
        /*01e4*/ 	.word	0xffffffff


	//   ....[31]....
        /*01e8*/ 	.word	0xffffffff


	//   ....[32]....
        /*01ec*/ 	.word	0xffffffff


	//   ....[33]....
        /*01f0*/ 	.word	0xffffffff


	//   ....[34]....
        /*01f4*/ 	.word	0xffffffff


	//   ....[35]....
        /*01f8*/ 	.word	0xffffffff


	//   ....[36]....
        /*01fc*/ 	.word	0xffffffff


	//   ....[37]....
        /*0200*/ 	.word	0xffffffff


	//   ....[38]....
        /*0204*/ 	.word	0xffffffff


	//   ....[39]....
        /*0208*/ 	.word	0xffffffff


	//   ....[40]....
        /*020c*/ 	.word	0xffffffff


	//   ....[41]....
        /*0210*/ 	.word	0xffffffff


	//   ....[42]....
        /*0214*/ 	.word	0xffffffff


	//   ....[43]....
        /*0218*/ 	.word	0xffffffff


	//   ....[44]....
        /*021c*/ 	.word	0xffffffff


	//   ....[45]....
        /*0220*/ 	.word	0xffffffff


	//   ....[46]....
        /*0224*/ 	.word	0xffffffff


	//   ....[47]....
        /*0228*/ 	.word	0xffffffff


	//   ....[48]....
        /*022c*/ 	.word	0xffffffff


	//   ....[49]....
        /*0230*/ 	.word	0xffffffff


	//   ....[50]....
        /*0234*/ 	.word	0xffffffff


	//   ....[51]....
        /*0238*/ 	.word	0xffffffff


	//   ....[52]....
        /*023c*/ 	.word	0xffffffff


	//   ....[53]....
        /*0240*/ 	.word	0xffffffff


	//   ....[54]....
        /*0244*/ 	.word	0xffffffff


	//   ....[55]....
        /*0248*/ 	.word	0xffffffff


	//   ....[56]....
        /*024c*/ 	.word	0xffffffff


	//   ....[57]....
        /*0250*/ 	.word	0xffffffff


	//   ....[58]....
        /*0254*/ 	.word	0xffffffff


	//   ....[59]....
        /*0258*/ 	.word	0xffffffff


	//   ....[60]....
        /*025c*/ 	.word	0xffffffff


	//   ....[61]....
        /*0260*/ 	.word	0xffffffff


	//   ....[62]....
        /*0264*/ 	.word	0xffffffff


	//   ....[63]....
        /*0268*/ 	.word	0xffffffff


	//   ....[64]....
        /*026c*/ 	.word	0xffffffff


	//   ....[65]....
        /*0270*/ 	.word	0xffffffff


	//   ....[66]....
        /*0274*/ 	.word	0xffffffff


	//   ....[67]....
        /*0278*/ 	.word	0xffffffff


	//   ....[68]....
        /*027c*/ 	.word	0xffffffff


	//   ....[69]....
        /*0280*/ 	.word	0xffffffff


	//   ....[70]....
        /*0284*/ 	.word	0xffffffff


	//   ....[71]....
        /*0288*/ 	.word	0xffffffff


	//   ....[72]....
        /*028c*/ 	.word	0xffffffff


	//   ....[73]....
        /*0290*/ 	.word	0xffffffff


	//   ....[74]....
        /*0294*/ 	.word	0xffffffff


	//   ....[75]....
        /*0298*/ 	.word	0xffffffff


	//   ....[76]....
        /*029c*/ 	.word	0xffffffff


	//   ....[77]....
        /*02a0*/ 	.word	0xffffffff


	//   ....[78]....
        /*02a4*/ 	.word	0xffffffff


	//   ....[79]....
        /*02a8*/ 	.word	0xffffffff


	//   ....[80]....
        /*02ac*/ 	.word	0xffffffff


	//   ....[81]....
        /*02b0*/ 	.word	0xffffffff


	//   ....[82]....
        /*02b4*/ 	.word	0xffffffff


	//   ....[83]....
        /*02b8*/ 	.word	0xffffffff


	//   ....[84]....
        /*02bc*/ 	.word	0xffffffff


	//   ....[85]....
        /*02c0*/ 	.word	0xffffffff


	//   ....[86]....
        /*02c4*/ 	.word	0xffffffff


	//   ....[87]....
        /*02c8*/ 	.word	0xffffffff


	//   ....[88]....
        /*02cc*/ 	.word	0xffffffff


	//   ....[89]....
        /*02d0*/ 	.word	0xffffffff


	//   ....[90]....
        /*02d4*/ 	.word	0xffffffff


	//   ....[91]....
        /*02d8*/ 	.word	0xffffffff


	//   ....[92]....
        /*02dc*/ 	.word	0xffffffff


	//   ....[93]....
        /*02e0*/ 	.word	0xffffffff


	//   ....[94]....
        /*02e4*/ 	.word	0xffffffff


	//   ....[95]....
        /*02e8*/ 	.word	0xffffffff


	//   ....[96]....
        /*02ec*/ 	.word	0xffffffff


	//   ....[97]....
        /*02f0*/ 	.word	0xffffffff


	//   ....[98]....
        /*02f4*/ 	.word	0xffffffff


	//   ....[99]....
        /*02f8*/ 	.word	0xffffffff


	//   ....[100]....
        /*02fc*/ 	.word	0xffffffff


	//   ....[101]....
        /*0300*/ 	.word	0xffffffff


	//   ....[102]....
        /*0304*/ 	.word	0xffffffff


	//   ....[103]....
        /*0308*/ 	.word	0xffffffff


	//   ....[104]....
        /*030c*/ 	.word	0xffffffff


	//   ....[105]....
        /*0310*/ 	.word	0xffffffff


	//   ....[106]....
        /*0314*/ 	.word	0xffffffff


	//   ....[107]....
        /*0318*/ 	.word	0xffffffff


	//   ....[108]....
        /*031c*/ 	.word	0xffffffff


	//   ....[109]....
        /*0320*/ 	.word	0xffffffff


	//   ....[110]....
        /*0324*/ 	.word	0xffffffff


	//   ....[111]....
        /*0328*/ 	.word	0xffffffff


	//   ....[112]....
        /*032c*/ 	.word	0xffffffff


	//   ....[113]....
        /*0330*/ 	.word	0xffffffff


	//   ....[114]....
        /*0334*/ 	.word	0xffffffff


	//   ....[115]....
        /*0338*/ 	.word	0xffffffff


	//   ....[116]....
        /*033c*/ 	.word	0xffffffff


	//   ....[117]....
        /*0340*/ 	.word	0xffffffff


	//   ....[118]....
        /*0344*/ 	.word	0xffffffff


	//   ....[119]....
        /*0348*/ 	.word	0xffffffff


	//   ....[120]....
        /*034c*/ 	.word	0xffffffff


	//   ....[121]....
        /*0350*/ 	.word	0xffffffff


	//   ....[122]....
        /*0354*/ 	.word	0xffffffff


	//   ....[123]....
        /*0358*/ 	.word	0xffffffff


	//   ....[124]....
        /*035c*/ 	.word	0xffffffff


	//   ....[125]....
        /*0360*/ 	.word	0xffffffff


	//   ....[126]....
        /*0364*/ 	.word	0xffffffff


	//   ....[127]....
        /*0368*/ 	.word	0xffffffff


	//   ....[128]....
        /*036c*/ 	.word	0xffffffff


	//   ....[129]....
        /*0370*/ 	.word	0xffffffff


	//   ....[130]....
        /*0374*/ 	.word	0xffffffff


	//   ....[131]....
        /*0378*/ 	.word	0xffffffff


	//   ....[132]....
        /*037c*/ 	.word	0xffffffff


	//   ....[133]....
        /*0380*/ 	.word	0xffffffff


	//   ....[134]....
        /*0384*/ 	.word	0xffffffff


	//   ....[135]....
        /*0388*/ 	.word	0xffffffff


	//   ....[136]....
        /*038c*/ 	.word	0xffffffff


	//   ....[137]....
        /*0390*/ 	.word	0xffffffff


	//   ....[138]....
        /*0394*/ 	.word	0xffffffff


	//   ....[139]....
        /*0398*/ 	.word	0xffffffff


	//   ....[140]....
        /*039c*/ 	.word	0xffffffff


	//   ....[141]....
        /*03a0*/ 	.word	0xffffffff


	//   ....[142]....
        /*03a4*/ 	.word	0xffffffff


	//   ....[143]....
        /*03a8*/ 	.word	0xffffffff


	//   ....[144]....
        /*03ac*/ 	.word	0xffffffff


	//   ....[145]....
        /*03b0*/ 	.word	0xffffffff


	//   ....[146]....
        /*03b4*/ 	.word	0xffffffff


	//   ....[147]....
        /*03b8*/ 	.word	0xffffffff


	//   ....[148]....
        /*03bc*/ 	.word	0xffffffff


	//   ....[149]....
        /*03c0*/ 	.word	0xffffffff


	//   ....[150]....
        /*03c4*/ 	.word	0xffffffff


	//   ....[151]....
        /*03c8*/ 	.word	0x0500000f


	//   ....[152]....
        /*03cc*/ 	.word	0x0500000f


	//   ....[153]....
        /*03d0*/ 	.word	0x0500000f


	//   ....[154]....
        /*03d4*/ 	.word	0x0500000f


	//   ....[155]....
        /*03d8*/ 	.word	0x0500000f


	//   ....[156]....
        /*03dc*/ 	.word	0x0500000f


	//   ....[157]....
        /*03e0*/ 	.word	0x0500000f


	//   ....[158]....
        /*03e4*/ 	.word	0x0500000f


	//   ....[159]....
        /*03e8*/ 	.word	0x0500000f


	//   ....[160]....
        /*03ec*/ 	.word	0x0500000f


	//   ....[161]....
        /*03f0*/ 	.word	0x0500000f


	//   ....[162]....
        /*03f4*/ 	.word	0x0500000f


	//   ....[163]....
        /*03f8*/ 	.word	0x0500000f


	//   ....[164]....
        /*03fc*/ 	.word	0x0500000f


	//   ....[165]....
        /*0400*/ 	.word	0x0500000f


	//   ....[166]....
        /*0404*/ 	.word	0x0500000f


	//   ....[167]....
        /*0408*/ 	.word	0x0500000f


	//   ....[168]....
        /*040c*/ 	.word	0x0500000f


	//   ....[169]....
        /*0410*/ 	.word	0x0500000f


	//   ....[170]....
        /*0414*/ 	.word	0x0500000f


	//   ....[171]....
        /*0418*/ 	.word	0x0500000f


	//   ....[172]....
        /*041c*/ 	.word	0x0500000f


	//   ....[173]....
        /*0420*/ 	.word	0x0500000f


	//   ....[174]....
        /*0424*/ 	.word	0x0500000f


	//   ....[175]....
        /*0428*/ 	.word	0x0500000f


	//   ....[176]....
        /*042c*/ 	.word	0x0500000f


	//   ....[177]....
        /*0430*/ 	.word	0x0500000f


	//   ....[178]....
        /*0434*/ 	.word	0x0500000f


	//   ....[179]....
        /*0438*/ 	.word	0x0500000f


	//   ....[180]....
        /*043c*/ 	.word	0x0500000f


	//   ....[181]....
        /*0440*/ 	.word	0x0500000f


	//   ....[182]....
        /*0444*/ 	.word	0x0500000f


	//   ....[183]....
        /*0448*/ 	.word	0x0500000f


	//   ....[184]....
        /*044c*/ 	.word	0x0500000f


	//   ....[185]....
        /*0450*/ 	.word	0x0500000f


	//   ....[186]....
        /*0454*/ 	.word	0x0500000f


	//   ....[187]....
        /*0458*/ 	.word	0x0500000f


	//   ....[188]....
        /*045c*/ 	.word	0x0500000f


	//   ....[189]....
        /*0460*/ 	.word	0x0500000f


	//   ....[190]....
        /*0464*/ 	.word	0x0500000f


	//   ....[191]....
        /*0468*/ 	.word	0x0500000f


	//   ....[192]....
        /*046c*/ 	.word	0x0500000f


	//   ....[193]....
        /*0470*/ 	.word	0x0500000f


	//   ....[194]....
        /*0474*/ 	.word	0x0500000f


	//   ....[195]....
        /*0478*/ 	.word	0x0500000f


	//   ....[196]....
        /*047c*/ 	.word	0x0500000f


	//   ....[197]....
        /*0480*/ 	.word	0x0500000f


	//   ....[198]....
        /*0484*/ 	.word	0x0500000f


	//   ....[199]....
        /*0488*/ 	.word	0x0500000f


	//   ....[200]....
        /*048c*/ 	.word	0x0500000f


	//   ....[201]....
        /*0490*/ 	.word	0x0500000f


	//   ....[202]....
        /*0494*/ 	.word	0x0500000f


	//   ....[203]....
        /*0498*/ 	.word	0x0500000f


	//   ....[204]....
        /*049c*/ 	.word	0x0500000f


	//   ....[205]....
        /*04a0*/ 	.word	0x0500000f


	//   ....[206]....
        /*04a4*/ 	.word	0x0500000f


	//   ....[207]....
        /*04a8*/ 	.word	0x0500000f


	//   ....[208]....
        /*04ac*/ 	.word	0x0500000f


	//   ....[209]....
        /*04b0*/ 	.word	0x0500000f


	//   ....[210]....
        /*04b4*/ 	.word	0x0500000f


	//   ....[211]....
        /*04b8*/ 	.word	0x0500000f


	//   ....[212]....
        /*04bc*/ 	.word	0x0500000f


	//   ....[213]....
        /*04c0*/ 	.word	0x0500000f


	//   ....[214]....
        /*04c4*/ 	.word	0x0500000f


	//   ....[215]....
        /*04c8*/ 	.word	0x0500000f


	//   ....[216]....
        /*04cc*/ 	.word	0x0500000f


	//   ....[217]....
        /*04d0*/ 	.word	0x0500000f


	//   ....[218]....
        /*04d4*/ 	.word	0x0500000f


	//   ....[219]....
        /*04d8*/ 	.word	0x0500000f


	//   ....[220]....
        /*04dc*/ 	.word	0x0500000f


	//   ....[221]....
        /*04e0*/ 	.word	0x0500000f


	//   ....[222]....
        /*04e4*/ 	.word	0x0500000f


	//   ....[223]....
        /*04e8*/ 	.word	0x0500000f


	//   ....[224]....
        /*04ec*/ 	.word	0x0500000f


	//   ....[225]....
        /*04f0*/ 	.word	0x0500000f


	//   ....[226]....
        /*04f4*/ 	.word	0x0500000f


	//   ....[227]....
        /*04f8*/ 	.word	0x0500000f


	//   ....[228]....
        /*04fc*/ 	.word	0x0500000f


	//   ....[229]....
        /*0500*/ 	.word	0x0500000f


	//   ....[230]....
        /*0504*/ 	.word	0x0500000f


	//   ....[231]....
        /*0508*/ 	.word	0x0500000f


	//   ....[232]....
        /*050c*/ 	.word	0x0500000f


	//   ....[233]....
        /*0510*/ 	.word	0x0500000f


	//----- nvinfo : EIATTR_COOP_GROUP_INSTR_OFFSETS
	.align		4
.L_203:
        /*0514*/ 	.byte	0x04, 0x28
        /*0516*/ 	.short	(.L_205 - .L_204)


	//   ....[0]....
.L_204:
        /*0518*/ 	.word	0x00000070


	//   ....[1]....
        /*051c*/ 	.word	0x000000b0


	//   ....[2]....
        /*0520*/ 	.word	0x000002d0


	//   ....[3]....
        /*0524*/ 	.word	0x00000430


	//   ....[4]....
        /*0528*/ 	.word	0x00000550


	//   ....[5]....
        /*052c*/ 	.word	0x000006b0


	//   ....[6]....
        /*0530*/ 	.word	0x00001810


	//   ....[7]....
        /*0534*/ 	.word	0x00002480


	//   ....[8]....
        /*0538*/ 	.word	0x00002ad0


	//   ....[9]....
        /*053c*/ 	.word	0x000038f0


	//   ....[10]....
        /*0540*/ 	.word	0x000039a0


	//   ....[11]....
        /*0544*/ 	.word	0x00003f70


	//   ....[12]....
        /*0548*/ 	.word	0x00004020


	//   ....[13]....
        /*054c*/ 	.word	0x00005f50


	//   ....[14]....
        /*0550*/ 	.word	0x00006d00


	//   ....[15]....
        /*0554*/ 	.word	0x00007390


	//   ....[16]....
        /*0558*/ 	.word	0x000074b0


	//   ....[17]....
        /*055c*/ 	.word	0x00007a20


	//   ....[18]....
        /*0560*/ 	.word	0x00007a90


	//   ....[19]....
        /*0564*/ 	.word	0x00009e70


	//   ....[20]....
        /*0568*/ 	.word	0x00009ea0


	//   ....[21]....
        /*056c*/ 	.word	0x00009ed0


	//   ....[22]....
        /*0570*/ 	.word	0x00009ef0


	//   ....[23]....
        /*0574*/ 	.word	0x0000bd20


	//   ....[24]....
        /*0578*/ 	.word	0x0000c8b0


	//   ....[25]....
        /*057c*/ 	.word	0x0000d170


	//   ....[26]....
        /*0580*/ 	.word	0x0000d290


	//   ....[27]....
        /*0584*/ 	.word	0x0000d800


	//   ....[28]....
        /*0588*/ 	.word	0x0000d890


	//   ....[29]....
        /*058c*/ 	.word	0x0000e910


	//   ....[30]....
        /*0590*/ 	.word	0x0000e940


	//   ....[31]....
        /*0594*/ 	.word	0x0000e9e0


	//   ....[32]....
        /*0598*/ 	.word	0x0000e9f0


	//   ....[33]....
        /*059c*/ 	.word	0x000100e0


	//   ....[34]....
        /*05a0*/ 	.word	0x00010120


	//   ....[35]....
        /*05a4*/ 	.word	0x00010160


	//   ....[36]....
        /*05a8*/ 	.word	0x00010190


	//   ....[37]....
        /*05ac*/ 	.word	0x00010860


	//   ....[38]....
        /*05b0*/ 	.word	0x000108a0


	//   ....[39]....
        /*05b4*/ 	.word	0x000109a0


	//   ....[40]....
        /*05b8*/ 	.word	0x000109c0


	//   ....[41]....
        /*05bc*/ 	.word	0x00010ac0


	//   ....[42]....
        /*05c0*/ 	.word	0x00010ae0


	//   ....[43]....
        /*05c4*/ 	.word	0x00010bf0


	//   ....[44]....
        /*05c8*/ 	.word	0x00010c10


	//   ....[45]....
        /*05cc*/ 	.word	0x00011460


	//   ....[46]....
        /*05d0*/ 	.word	0x00011480


	//   ....[47]....
        /*05d4*/ 	.word	0x00011580


	//   ....[48]....
        /*05d8*/ 	.word	0x000115a0


	//   ....[49]....
        /*05dc*/ 	.word	0x000116a0


	//   ....[50]....
        /*05e0*/ 	.word	0x000116c0


	//   ....[51]....
        /*05e4*/ 	.word	0x000117d0


	//   ....[52]....
        /*05e8*/ 	.word	0x000117f0


	//   ....[53]....
        /*05ec*/ 	.word	0x00011980


	//   ....[54]....
        /*05f0*/ 	.word	0x00011b30


	//   ....[55]....
        /*05f4*/ 	.word	0x00011b60


	//   ....[56]....
        /*05f8*/ 	.word	0x00011b90


	//   ....[57]....
        /*05fc*/ 	.word	0x00011bc0


	//   ....[58]....
        /*0600*/ 	.word	0x00011bf0


	//   ....[59]....
        /*0604*/ 	.word	0x00011c20


	//   ....[60]....
        /*0608*/ 	.word	0x00011d70


	//   ....[61]....
        /*060c*/ 	.word	0x00011da0


	//   ....[62]....
        /*0610*/ 	.word	0x00011dd0


	//   ....[63]....
        /*0614*/ 	.word	0x00011e00


	//   ....[64]....
        /*0618*/ 	.word	0x00011e30


	//   ....[65]....
        /*061c*/ 	.word	0x00011e60


	//   ....[66]....
        /*0620*/ 	.word	0x00011ef0


	//   ....[67]....
        /*0624*/ 	.word	0x00011f50


	//   ....[68]....
        /*0628*/ 	.word	0x00011fe0


	//   ....[69]....
        /*062c*/ 	.word	0x00013ae0


	//   ....[70]....
        /*0630*/ 	.word	0x00013b00


	//   ....[71]....
        /*0634*/ 	.word	0x00013bb0


	//   ....[72]....
        /*0638*/ 	.word	0x00013bd0


	//   ....[73]....
        /*063c*/ 	.word	0x00013c70


	//   ....[74]....
        /*0640*/ 	.word	0x00013c90


	//   ....[75]....
        /*0644*/ 	.word	0x00013d30


	//   ....[76]....
        /*0648*/ 	.word	0x00013d50


	//   ....[77]....
        /*064c*/ 	.word	0x00013df0


	//   ....[78]....
        /*0650*/ 	.word	0x00013e10


	//   ....[79]....
        /*0654*/ 	.word	0x00013e20


	//   ....[80]....
        /*0658*/ 	.word	0x00013eb0


	//   ....[81]....
        /*065c*/ 	.word	0x000145c0


	//   ....[82]....
        /*0660*/ 	.word	0x000145f0


	//   ....[83]....
        /*0664*/ 	.word	0x00014610


	//   ....[84]....
        /*0668*/ 	.word	0x000146a0


	//   ....[85]....
        /*066c*/ 	.word	0x000146b0


	//   ....[86]....
        /*0670*/ 	.word	0x00014750


	//   ....[87]....
        /*0674*/ 	.word	0x00014760


	//   ....[88]....
        /*0678*/ 	.word	0x00014800


	//   ....[89]....
        /*067c*/ 	.word	0x00014810


	//   ....[90]....
        /*0680*/ 	.word	0x000148b0


	//   ....[91]....
        /*0684*/ 	.word	0x000148c0


	//   ....[92]....
        /*0688*/ 	.word	0x00014960


	//   ....[93]....
        /*068c*/ 	.word	0x00014970


	//   ....[94]....
        /*0690*/ 	.word	0x00014a10


	//   ....[95]....
        /*0694*/ 	.word	0x00014a20


	//   ....[96]....
        /*0698*/ 	.word	0x00014a30


	//   ....[97]....
        /*069c*/ 	.word	0x00015250


	//   ....[98]....
        /*06a0*/ 	.word	0x00015290


	//   ....[99]....
        /*06a4*/ 	.word	0x000152a0


	//   ....[100]....
        /*06a8*/ 	.word	0x00015300


	//   ....[101]....
        /*06ac*/ 	.word	0x00015310


	//   ....[102]....
        /*06b0*/ 	.word	0x00015370


	//   ....[103]....
        /*06b4*/ 	.word	0x000153a0


	//   ....[104]....
        /*06b8*/ 	.word	0x000153e0


	//   ....[105]....
        /*06bc*/ 	.word	0x00015410


	//   ....[106]....
        /*06c0*/ 	.word	0x00015450


	//   ....[107]....
        /*06c4*/ 	.word	0x00015480


	//   ....[108]....
        /*06c8*/ 	.word	0x000154c0


	//   ....[109]....
        /*06cc*/ 	.word	0x00015750


	//   ....[110]....
        /*06d0*/ 	.word	0x00015770


	//   ....[111]....
        /*06d4*/ 	.word	0x00015810


	//   ....[112]....
        /*06d8*/ 	.word	0x00015820


	//   ....[113]....
        /*06dc*/ 	.word	0x000158b0


	//   ....[114]....
        /*06e0*/ 	.word	0x000158c0


	//   ....[115]....
        /*06e4*/ 	.word	0x00015950


	//   ....[116]....
        /*06e8*/ 	.word	0x00015960


	//   ....[117]....
        /*06ec*/ 	.word	0x000159f0


	//   ....[118]....
        /*06f0*/ 	.word	0x00015a00


	//   ....[119]....
        /*06f4*/ 	.word	0x00015a10


	//   ....[120]....
        /*06f8*/ 	.word	0x00015aa0


	//   ....[121]....
        /*06fc*/ 	.word	0x00016030


	//   ....[122]....
        /*0700*/ 	.word	0x00016070


	//   ....[123]....
        /*0704*/ 	.word	0x000160b0


	//   ....[124]....
        /*0708*/ 	.word	0x000160e0


	//   ....[125]....
        /*070c*/ 	.word	0x00016170


	//   ....[126]....
        /*0710*/ 	.word	0x000161a0


	//   ....[127]....
        /*0714*/ 	.word	0x00016210


	//   ....[128]....
        /*0718*/ 	.word	0x00016240


	//   ....[129]....
        /*071c*/ 	.word	0x000162b0


	//   ....[130]....
        /*0720*/ 	.word	0x000162e0


	//   ....[131]....
        /*0724*/ 	.word	0x00016310


	//   ....[132]....
        /*0728*/ 	.word	0x00016360


	//   ....[133]....
        /*072c*/ 	.word	0x00016740


	//   ....[134]....
        /*0730*/ 	.word	0x00016770


	//   ....[135]....
        /*0734*/ 	.word	0x000167b0


	//   ....[136]....
        /*0738*/ 	.word	0x000167e0


	//   ....[137]....
        /*073c*/ 	.word	0x00016810


	//   ....[138]....
        /*0740*/ 	.word	0x00016840


	//   ....[139]....
        /*0744*/ 	.word	0x00016870


	//   ....[140]....
        /*0748*/ 	.word	0x000168a0


	//   ....[141]....
        /*074c*/ 	.word	0x00016a20


	//   ....[142]....
        /*0750*/ 	.word	0x00016a50


	//   ....[143]....
        /*0754*/ 	.word	0x00016a80


	//   ....[144]....
        /*0758*/ 	.word	0x00016ab0


	//   ....[145]....
        /*075c*/ 	.word	0x00016ae0


	//   ....[146]....
        /*0760*/ 	.word	0x00016b10


	//   ....[147]....
        /*0764*/ 	.word	0x00016bd0


	//   ....[148]....
        /*0768*/ 	.word	0x00016bf0


	//   ....[149]....
        /*076c*/ 	.word	0x00016c60


	//   ....[150]....
        /*0770*/ 	.word	0x00017300


	//   ....[151]....
        /*0774*/ 	.word	0x00017960


	//   ....[152]....
        /*0778*/ 	.word	0x00017a50


	//   ....[153]....
        /*077c*/ 	.word	0x00017af0


	//   ....[154]....
        /*0780*/ 	.word	0x00017b50


	//   ....[155]....
        /*0784*/ 	.word	0x00017c60


	//   ....[156]....
        /*0788*/ 	.word	0x00017cd0


	//   ....[157]....
        /*078c*/ 	.word	0x00017de0


	//   ....[158]....
        /*0790*/ 	.word	0x00017e50


	//   ....[159]....
        /*0794*/ 	.word	0x00017f60


	//   ....[160]....
        /*0798*/ 	.word	0x00017fd0


	//   ....[161]....
        /*079c*/ 	.word	0x000180e0


	//   ....[162]....
        /*07a0*/ 	.word	0x00018150


	//   ....[163]....
        /*07a4*/ 	.word	0x000181f0


	//   ....[164]....
        /*07a8*/ 	.word	0x00018300


	//   ....[165]....
        /*07ac*/ 	.word	0x00018370


	//   ....[166]....
        /*07b0*/ 	.word	0x000183d0


	//   ....[167]....
        /*07b4*/ 	.word	0x000184c0


	//   ....[168]....
        /*07b8*/ 	.word	0x00018520


	//   ....[169]....
        /*07bc*/ 	.word	0x00018630


	//   ....[170]....
        /*07c0*/ 	.word	0x00018690


	//   ....[171]....
        /*07c4*/ 	.word	0x000187a0


	//   ....[172]....
        /*07c8*/ 	.word	0x00018800


	//   ....[173]....
        /*07cc*/ 	.word	0x00018910


	//   ....[174]....
        /*07d0*/ 	.word	0x00018970


	//   ....[175]....
        /*07d4*/ 	.word	0x00018a80


	//   ....[176]....
        /*07d8*/ 	.word	0x00018ae0


	//   ....[177]....
        /*07dc*/ 	.word	0x00018bf0


	//   ....[178]....
        /*07e0*/ 	.word	0x00018c50


	//   ....[179]....
        /*07e4*/ 	.word	0x00018d40


	//   ....[180]....
        /*07e8*/ 	.word	0x00018e70


	//   ....[181]....
        /*07ec*/ 	.word	0x00018f40


	//   ....[182]....
        /*07f0*/ 	.word	0x00018fb0


	//   ....[183]....
        /*07f4*/ 	.word	0x00019080


	//   ....[184]....
        /*07f8*/ 	.word	0x000190e0


	//   ....[185]....
        /*07fc*/ 	.word	0x000191b0


	//   ....[186]....
        /*0800*/ 	.word	0x00019210


	//   ....[187]....
        /*0804*/ 	.word	0x000192e0


	//   ....[188]....
        /*0808*/ 	.word	0x00019340


	//   ....[189]....
        /*080c*/ 	.word	0x00019410


	//   ....[190]....
        /*0810*/ 	.word	0x00019470


	//   ....[191]....
        /*0814*/ 	.word	0x00019550


	//   ....[192]....
        /*0818*/ 	.word	0x00019640


	//   ....[193]....
        /*081c*/ 	.word	0x000196e0


	//   ....[194]....
        /*0820*/ 	.word	0x00019740


	//   ....[195]....
        /*0824*/ 	.word	0x00019840


	//   ....[196]....
        /*0828*/ 	.word	0x000198a0


	//   ....[197]....
        /*082c*/ 	.word	0x000199a0


	//   ....[198]....
        /*0830*/ 	.word	0x00019a00


	//   ....[199]....
        /*0834*/ 	.word	0x00019b00


	//   ....[200]....
        /*0838*/ 	.word	0x00019b60


	//   ....[201]....
        /*083c*/ 	.word	0x00019c60


	//   ....[202]....
        /*0840*/ 	.word	0x00019cc0


	//   ....[203]....
        /*0844*/ 	.word	0x00019d90


	//   ....[204]....
        /*0848*/ 	.word	0x00019ee0


	//   ....[205]....
        /*084c*/ 	.word	0x00019f80


	//   ....[206]....
        /*0850*/ 	.word	0x0001a060


	//   ....[207]....
        /*0854*/ 	.word	0x0001a130


	//   ....[208]....
        /*0858*/ 	.word	0x0001a190


	//   ....[209]....
        /*085c*/ 	.word	0x0001a280


	//   ....[210]....
        /*0860*/ 	.word	0x0001a2e0


	//   ....[211]....
        /*0864*/ 	.word	0x0001a3d0


	//   ....[212]....
        /*0868*/ 	.word	0x0001a430


	//   ....[213]....
        /*086c*/ 	.word	0x0001a520


	//   ....[214]....
        /*0870*/ 	.word	0x0001a580


	//   ....[215]....
        /*0874*/ 	.word	0x0001a660


	//   ....[216]....
        /*0878*/ 	.word	0x0001a6f0


	//   ....[217]....
        /*087c*/ 	.word	0x0001a790


	//   ....[218]....
        /*0880*/ 	.word	0x0001a8b0


	//   ....[219]....
        /*0884*/ 	.word	0x0001a920


	//   ....[220]....
        /*0888*/ 	.word	0x0001a990


	//   ....[221]....
        /*088c*/ 	.word	0x0001aa00


	//   ....[222]....
        /*0890*/ 	.word	0x0001aa70


	//   ....[223]....
        /*0894*/ 	.word	0x0001aaf0


	//   ....[224]....
        /*0898*/ 	.word	0x0001ab80


	//   ....[225]....
        /*089c*/ 	.word	0x0001ac10


	//   ....[226]....
        /*08a0*/ 	.word	0x0001ac80


	//   ....[227]....
        /*08a4*/ 	.word	0x0001acf0


	//   ....[228]....
        /*08a8*/ 	.word	0x0001ad60


	//   ....[229]....
        /*08ac*/ 	.word	0x0001ade0


	//   ....[230]....
        /*08b0*/ 	.word	0x0001ae50


	//   ....[231]....
        /*08b4*/ 	.word	0x0001aef0


	//   ....[232]....
        /*08b8*/ 	.word	0x0001af80


	//   ....[233]....
        /*08bc*/ 	.word	0x0001b0a0


	//----- nvinfo : EIATTR_REG_RECONFIG
	.align		4
.L_205:
        /*08c0*/ 	.byte	0x01, 0x54
	.zero		2


	//----- nvinfo : EIATTR_SYSCALL_OFFSETS
	.align		4
        /*08c4*/ 	.byte	0x04, 0x46
        /*08c6*/ 	.short	(.L_207 - .L_206)


	//   ....[0]....
.L_206:
        /*08c8*/ 	.word	0x000019f0


	//   ....[1]....
        /*08cc*/ 	.word	0x000130f0


	//   ....[2]....
        /*08d0*/ 	.word	0x00013240


	//   ....[3]....
        /*08d4*/ 	.word	0x00013330


	//   ....[4]....
        /*08d8*/ 	.word	0x00014200


	//----- nvinfo : EIATTR_MBARRIER_INSTR_OFFSETS
	.align		4
.L_207:
        /*08dc*/ 	.byte	0x04, 0x39
        /*08de*/ 	.short	(.L_209 - .L_208)


	//   ....[0]....
.L_208:
        /*08e0*/ 	.word	0x00000180
        /*08e4*/ 	.word	0x000000ff
        /*08e8*/ 	.word	0x00030800
        /*08ec*/ 	.short	0x0100
        /*08ee*/ 	.byte	0x08
	.zero		1


	//   ....[1]....
        /*08f0*/ 	.word	0x00000190
        /*08f4*/ 	.word	0x000000ff
        /*08f8*/ 	.word	0x00030820
        /*08fc*/ 	.short	0x0100
        /*08fe*/ 	.byte	0x08
	.zero		1


	//   ....[2]....
        /*0900*/ 	.word	0x00000280
        /*0904*/ 	.word	0x000000ff
        /*0908*/ 	.word	0x00030830
        /*090c*/ 	.short	0x0100
        /*090e*/ 	.byte	0x08
	.zero		1


	//   ....[3]....
        /*0910*/ 	.word	0x00000290
        /*0914*/ 	.word	0x000000ff
        /*0918*/ 	.word	0x00030840
        /*091c*/ 	.short	0x0100
        /*091e*/ 	.byte	0x08
	.zero		1


	//   ....[4]....
        /*0920*/ 	.word	0x000002a0
        /*0924*/ 	.word	0x000000ff
        /*0928*/ 	.word	0x00030838
        /*092c*/ 	.short	0x0100
        /*092e*/ 	.byte	0x08
	.zero		1


	//   ....[5]....
        /*0930*/ 	.word	0x000002b0
        /*0934*/ 	.word	0x000000ff
        /*0938*/ 	.word	0x00030848
        /*093c*/ 	.short	0x0100
        /*093e*/ 	.byte	0x08
	.zero		1


	//   ....[6]....
        /*0940*/ 	.word	0x000003e0
        /*0944*/ 	.word	0x000000ff
        /*0948*/ 	.word	0x00030850
        /*094c*/ 	.short	0x0100
        /*094e*/ 	.byte	0x08
	.zero		1


	//   ....[7]....
        /*0950*/ 	.word	0x000003f0
        /*0954*/ 	.word	0x000000ff
        /*0958*/ 	.word	0x00030860
        /*095c*/ 	.short	0x0100
        /*095e*/ 	.byte	0x08
	.zero		1


	//   ....[8]....
        /*0960*/ 	.word	0x00000400
        /*0964*/ 	.word	0x000000ff
        /*0968*/ 	.word	0x00030858
        /*096c*/ 	.short	0x0100
        /*096e*/ 	.byte	0x08
	.zero		1


	//   ....[9]....
        /*0970*/ 	.word	0x00000410
        /*0974*/ 	.word	0x000000ff
        /*0978*/ 	.word	0x00030868
        /*097c*/ 	.short	0x0100
        /*097e*/ 	.byte	0x08
	.zero		1


	//   ....[10]....
        /*0980*/ 	.word	0x00000500
        /*0984*/ 	.word	0x000000ff
        /*0988*/ 	.word	0x00030870
        /*098c*/ 	.short	0x0100
        /*098e*/ 	.byte	0x06
	.zero		1


	//   ....[11]....
        /*0990*/ 	.word	0x00000510
        /*0994*/ 	.word	0x000000ff
        /*0998*/ 	.word	0x00030880
        /*099c*/ 	.short	0x0100
        /*099e*/ 	.byte	0x06
	.zero		1


	//   ....[12]....
        /*09a0*/ 	.word	0x00000520
        /*09a4*/ 	.word	0x000000ff
        /*09a8*/ 	.word	0x00030878
        /*09ac*/ 	.short	0x0100
        /*09ae*/ 	.byte	0x06
	.zero		1


	//   ....[13]....
        /*09b0*/ 	.word	0x00000530
        /*09b4*/ 	.word	0x000000ff
        /*09b8*/ 	.word	0x00030888
        /*09bc*/ 	.short	0x0100
        /*09be*/ 	.byte	0x06
	.zero		1


	//   ....[14]....
        /*09c0*/ 	.word	0x00000660
        /*09c4*/ 	.word	0x000000ff
        /*09c8*/ 	.word	0x00030890
        /*09cc*/ 	.short	0x0100
        /*09ce*/ 	.byte	0x08
	.zero		1


	//   ....[15]....
        /*09d0*/ 	.word	0x00000670
        /*09d4*/ 	.word	0x000000ff
        /*09d8*/ 	.word	0x000308a0
        /*09dc*/ 	.short	0x0100
        /*09de*/ 	.byte	0x08
	.zero		1


	//   ....[16]....
        /*09e0*/ 	.word	0x00000680
        /*09e4*/ 	.word	0x000000ff
        /*09e8*/ 	.word	0x00030898
        /*09ec*/ 	.short	0x0100
        /*09ee*/ 	.byte	0x08
	.zero		1


	//   ....[17]....
        /*09f0*/ 	.word	0x00000690
        /*09f4*/ 	.word	0x000000ff
        /*09f8*/ 	.word	0x000308a8
        /*09fc*/ 	.short	0x0100
        /*09fe*/ 	.byte	0x08
	.zero		1


	//   ....[18]....
        /*0a00*/ 	.word	0x000007c0
        /*0a04*/ 	.word	0x000000ff
        /*0a08*/ 	.word	0x000308b0
        /*0a0c*/ 	.short	0x0100
        /*0a0e*/ 	.byte	0x08
	.zero		1


	//   ....[19]....
        /*0a10*/ 	.word	0x000007d0
        /*0a14*/ 	.word	0x000000ff
        /*0a18*/ 	.word	0x000308c0
        /*0a1c*/ 	.short	0x0100
        /*0a1e*/ 	.byte	0x08
	.zero		1


	//   ....[20]....
        /*0a20*/ 	.word	0x000007e0
        /*0a24*/ 	.word	0x000000ff
        /*0a28*/ 	.word	0x000308b8
        /*0a2c*/ 	.short	0x0100
        /*0a2e*/ 	.byte	0x08
	.zero		1


	//   ....[21]....
        /*0a30*/ 	.word	0x000007f0
        /*0a34*/ 	.word	0x000000ff
        /*0a38*/ 	.word	0x000308c8
        /*0a3c*/ 	.short	0x0100
        /*0a3e*/ 	.byte	0x08
	.zero		1


	//   ....[22]....
        /*0a40*/ 	.word	0x00001a50
        /*0a44*/ 	.word	0x000000ff
        /*0a48*/ 	.word	0x00030800
        /*0a4c*/ 	.short	0x010a
        /*0a4e*/ 	.byte	0x28
	.zero		1


	//   ....[23]....
        /*0a50*/ 	.word	0x00001ad0
        /*0a54*/ 	.word	0x0000000d
        /*0a58*/ 	.word	0x00030830
        /*0a5c*/ 	.short	0x010a
        /*0a5e*/ 	.byte	0x3f
	.zero		1


	//   ....[24]....
        /*0a60*/ 	.word	0x00001b10
        /*0a64*/ 	.word	0x0000000d
        /*0a68*/ 	.word	0x00030830
        /*0a6c*/ 	.short	0x010a
        /*0a6e*/ 	.byte	0x3f
	.zero		1


	//   ....[25]....
        /*0a70*/ 	.word	0x00002570
        /*0a74*/ 	.word	0x000000ff
        /*0a78*/ 	.word	0x00000000
        /*0a7c*/ 	.short	0x0101
        /*0a7e*/ 	.byte	0x04
	.zero		1


	//   ....[26]....
        /*0a80*/ 	.word	0x00004e50
        /*0a84*/ 	.word	0x000000ff
        /*0a88*/ 	.word	0x00030830
        /*0a8c*/ 	.short	0x010a
        /*0a8e*/ 	.byte	0x07
	.zero		1


	//   ....[27]....
        /*0a90*/ 	.word	0x00004e90
        /*0a94*/ 	.word	0x000000ff
        /*0a98*/ 	.word	0x00030830
        /*0a9c*/ 	.short	0x010a
        /*0a9e*/ 	.byte	0x07
	.zero		1


	//   ....[28]....
        /*0aa0*/ 	.word	0x00005970
        /*0aa4*/ 	.word	0x000000ff
        /*0aa8*/ 	.word	0x00030850
        /*0aac*/ 	.short	0x010a
        /*0aae*/ 	.byte	0x06
	.zero		1


	//   ....[29]....
        /*0ab0*/ 	.word	0x000059b0
        /*0ab4*/ 	.word	0x000000ff
        /*0ab8*/ 	.word	0x00030850
        /*0abc*/ 	.short	0x010a
        /*0abe*/ 	.byte	0x06
	.zero		1


	//   ....[30]....
        /*0ac0*/ 	.word	0x00006060
        /*0ac4*/ 	.word	0x000000ff
        /*0ac8*/ 	.word	0x00000000
        /*0acc*/ 	.short	0x0101
        /*0ace*/ 	.byte	0x07
	.zero		1


	//   ....[31]....
        /*0ad0*/ 	.word	0x000082e0
        /*0ad4*/ 	.word	0x000000ff
        /*0ad8*/ 	.word	0x00000000
        /*0adc*/ 	.short	0x0101
        /*0ade*/ 	.byte	0x06
	.zero		1


	//   ....[32]....
        /*0ae0*/ 	.word	0x00008780
        /*0ae4*/ 	.word	0x000000ff
        /*0ae8*/ 	.word	0x00030830
        /*0aec*/ 	.short	0x010a
        /*0aee*/ 	.byte	0x07
	.zero		1


	//   ....[33]....
        /*0af0*/ 	.word	0x000087c0
        /*0af4*/ 	.word	0x000000ff
        /*0af8*/ 	.word	0x00030830
        /*0afc*/ 	.short	0x010a
        /*0afe*/ 	.byte	0x07
	.zero		1


	//   ....[34]....
        /*0b00*/ 	.word	0x000092a0
        /*0b04*/ 	.word	0x000000ff
        /*0b08*/ 	.word	0x00030850
        /*0b0c*/ 	.short	0x010a
        /*0b0e*/ 	.byte	0x06
	.zero		1


	//   ....[35]....
        /*0b10*/ 	.word	0x000092e0
        /*0b14*/ 	.word	0x000000ff
        /*0b18*/ 	.word	0x00030850
        /*0b1c*/ 	.short	0x010a
        /*0b1e*/ 	.byte	0x06
	.zero		1


	//   ....[36]....
        /*0b20*/ 	.word	0x00009970
        /*0b24*/ 	.word	0x000000ff
        /*0b28*/ 	.word	0x00000000
        /*0b2c*/ 	.short	0x0101
        /*0b2e*/ 	.byte	0x07
	.zero		1


	//   ....[37]....
        /*0b30*/ 	.word	0x0000a980
        /*0b34*/ 	.word	0x000000ff
        /*0b38*/ 	.word	0x00000000
        /*0b3c*/ 	.short	0x0101
        /*0b3e*/ 	.byte	0x06
	.zero		1


	//   ....[38]....
        /*0b40*/ 	.word	0x0000ac20
        /*0b44*/ 	.word	0x000000ff
        /*0b48*/ 	.word	0x00030830
        /*0b4c*/ 	.short	0x010a
        /*0b4e*/ 	.byte	0x06
	.zero		1


	//   ....[39]....
        /*0b50*/ 	.word	0x0000ac60
        /*0b54*/ 	.word	0x000000ff
        /*0b58*/ 	.word	0x00030830
        /*0b5c*/ 	.short	0x010a
        /*0b5e*/ 	.byte	0x06
	.zero		1


	//   ....[40]....
        /*0b60*/ 	.word	0x0000b740
        /*0b64*/ 	.word	0x000000ff
        /*0b68*/ 	.word	0x00030850
        /*0b6c*/ 	.short	0x010a
        /*0b6e*/ 	.byte	0x06
	.zero		1


	//   ....[41]....
        /*0b70*/ 	.word	0x0000b780
        /*0b74*/ 	.word	0x000000ff
        /*0b78*/ 	.word	0x00030850
        /*0b7c*/ 	.short	0x010a
        /*0b7e*/ 	.byte	0x06
	.zero		1


	//   ....[42]....
        /*0b80*/ 	.word	0x0000bdf0
        /*0b84*/ 	.word	0x000000ff
        /*0b88*/ 	.word	0x00000000
        /*0b8c*/ 	.short	0x0101
        /*0b8e*/ 	.byte	0x04
	.zero		1


	//   ....[43]....
        /*0b90*/ 	.word	0x0000e0c0
        /*0b94*/ 	.word	0x000000ff
        /*0b98*/ 	.word	0x00000000
        /*0b9c*/ 	.short	0x0101
        /*0b9e*/ 	.byte	0x06
	.zero		1


	//   ....[44]....
        /*0ba0*/ 	.word	0x0000e880
        /*0ba4*/ 	.word	0x000000ff
        /*0ba8*/ 	.word	0x00030850
        /*0bac*/ 	.short	0x010a
        /*0bae*/ 	.byte	0x05
	.zero		1


	//   ....[45]....
        /*0bb0*/ 	.word	0x0000e8c0
        /*0bb4*/ 	.word	0x000000ff
        /*0bb8*/ 	.word	0x00030850
        /*0bbc*/ 	.short	0x010a
        /*0bbe*/ 	.byte	0x05
	.zero		1


	//   ....[46]....
        /*0bc0*/ 	.word	0x0000ed90
        /*0bc4*/ 	.word	0x000000ff
        /*0bc8*/ 	.word	0x00000000
        /*0bcc*/ 	.short	0x0101
        /*0bce*/ 	.byte	0x04
	.zero		1


	//   ....[47]....
        /*0bd0*/ 	.word	0x00010890
        /*0bd4*/ 	.word	0x00000011
        /*0bd8*/ 	.word	0x00000000
        /*0bdc*/ 	.short	0x0101
        /*0bde*/ 	.byte	0x3f
	.zero		1


	//   ....[48]....
        /*0be0*/ 	.word	0x000138c0
        /*0be4*/ 	.word	0x00000007
        /*0be8*/ 	.word	0x00030840
        /*0bec*/ 	.short	0x010a
        /*0bee*/ 	.byte	0x3f
	.zero		1


	//   ....[49]....
        /*0bf0*/ 	.word	0x00013f70
        /*0bf4*/ 	.word	0x00000007
        /*0bf8*/ 	.word	0x00030830
        /*0bfc*/ 	.short	0x0107
        /*0bfe*/ 	.byte	0x3f
	.zero		1


	//   ....[50]....
        /*0c00*/ 	.word	0x00014030
        /*0c04*/ 	.word	0x00000007
        /*0c08*/ 	.word	0x00030830
        /*0c0c*/ 	.short	0x0101
        /*0c0e*/ 	.byte	0x3f
	.zero		1


	//   ....[51]....
        /*0c10*/ 	.word	0x00014b80
        /*0c14*/ 	.word	0x00000011
        /*0c18*/ 	.word	0x00030800
        /*0c1c*/ 	.short	0x0107
        /*0c1e*/ 	.byte	0x3f
	.zero		1


	//   ....[52]....
        /*0c20*/ 	.word	0x00014ca0
        /*0c24*/ 	.word	0x00000011
        /*0c28*/ 	.word	0x00030800
        /*0c2c*/ 	.short	0x0101
        /*0c2e*/ 	.byte	0x3f
	.zero		1


	//   ....[53]....
        /*0c30*/ 	.word	0x00014cc0
        /*0c34*/ 	.word	0x00000011
        /*0c38*/ 	.word	0x00030820
        /*0c3c*/ 	.short	0x010a
        /*0c3e*/ 	.byte	0x3f
	.zero		1


	//   ....[54]....
        /*0c40*/ 	.word	0x00015090
        /*0c44*/ 	.word	0x00000007
        /*0c48*/ 	.word	0x00030840
        /*0c4c*/ 	.short	0x010a
        /*0c4e*/ 	.byte	0x3f
	.zero		1


	//   ....[55]....
        /*0c50*/ 	.word	0x00015570
        /*0c54*/ 	.word	0x00000007
        /*0c58*/ 	.word	0x00030830
        /*0c5c*/ 	.short	0x0107
        /*0c5e*/ 	.byte	0x3f
	.zero		1


	//   ....[56]....
        /*0c60*/ 	.word	0x00015630
        /*0c64*/ 	.word	0x00000007
        /*0c68*/ 	.word	0x00030830
        /*0c6c*/ 	.short	0x0101
        /*0c6e*/ 	.byte	0x3f
	.zero		1


	//   ....[57]....
        /*0c70*/ 	.word	0x00015690
        /*0c74*/ 	.word	0x00000006
        /*0c78*/ 	.word	0x00030860
        /*0c7c*/ 	.short	0x010a
        /*0c7e*/ 	.byte	0x3f
	.zero		1


	//   ....[58]....
        /*0c80*/ 	.word	0x00015c00
        /*0c84*/ 	.word	0x00000006
        /*0c88*/ 	.word	0x00030850
        /*0c8c*/ 	.short	0x0107
        /*0c8e*/ 	.byte	0x3f
	.zero		1


	//   ....[59]....
        /*0c90*/ 	.word	0x00015d60
        /*0c94*/ 	.word	0x00000006
        /*0c98*/ 	.word	0x00030850
        /*0c9c*/ 	.short	0x0101
        /*0c9e*/ 	.byte	0x3f
	.zero		1


	//   ....[60]....
        /*0ca0*/ 	.word	0x00015f80
        /*0ca4*/ 	.word	0x00000000
        /*0ca8*/ 	.word	0x00030860
        /*0cac*/ 	.short	0x010a
        /*0cae*/ 	.byte	0x3f
	.zero		1


	//   ....[61]....
        /*0cb0*/ 	.word	0x00016490
        /*0cb4*/ 	.word	0x00000000
        /*0cb8*/ 	.word	0x00030850
        /*0cbc*/ 	.short	0x0107
        /*0cbe*/ 	.byte	0x3f
	.zero		1


	//   ....[62]....
        /*0cc0*/ 	.word	0x00016550
        /*0cc4*/ 	.word	0x00000000
        /*0cc8*/ 	.word	0x00030850
        /*0ccc*/ 	.short	0x0101
        /*0cce*/ 	.byte	0x3f
	.zero		1


	//   ....[63]....
        /*0cd0*/ 	.word	0x00017280
        /*0cd4*/ 	.word	0x00000004
        /*0cd8*/ 	.word	0x00030820
        /*0cdc*/ 	.short	0x010a
        /*0cde*/ 	.byte	0x3f
	.zero		1


	//   ....[64]....
        /*0ce0*/ 	.word	0x00017400
        /*0ce4*/ 	.word	0x00000005
        /*0ce8*/ 	.word	0x00030840
        /*0cec*/ 	.short	0x010a
        /*0cee*/ 	.byte	0x3f
	.zero		1


	//   ....[65]....
        /*0cf0*/ 	.word	0x000174a0
        /*0cf4*/ 	.word	0x00000017
        /*0cf8*/ 	.word	0x00030840
        /*0cfc*/ 	.short	0x010a
        /*0cfe*/ 	.byte	0x3f
	.zero		1


	//   ....[66]....
        /*0d00*/ 	.word	0x000174e0
        /*0d04*/ 	.word	0x00000005
        /*0d08*/ 	.word	0x00030860
        /*0d0c*/ 	.short	0x010a
        /*0d0e*/ 	.byte	0x3f
	.zero		1


	//   ....[67]....
        /*0d10*/ 	.word	0x00017520
        /*0d14*/ 	.word	0x00000017
        /*0d18*/ 	.word	0x00030860
        /*0d1c*/ 	.short	0x010a
        /*0d1e*/ 	.byte	0x3f
	.zero		1


	//   ....[68]....
        /*0d20*/ 	.word	0x00017590
        /*0d24*/ 	.word	0x00000003
        /*0d28*/ 	.word	0x00030800
        /*0d2c*/ 	.short	0x010a
        /*0d2e*/ 	.byte	0x3f
	.zero		1


	//   ....[69]....
        /*0d30*/ 	.word	0x000175e0
        /*0d34*/ 	.word	0x0000000d
        /*0d38*/ 	.word	0x00030830
        /*0d3c*/ 	.short	0x010a
        /*0d3e*/ 	.byte	0x3f
	.zero		1


	//   ....[70]....
        /*0d40*/ 	.word	0x00017640
        /*0d44*/ 	.word	0x00000009
        /*0d48*/ 	.word	0x00030830
        /*0d4c*/ 	.short	0x010a
        /*0d4e*/ 	.byte	0x3f
	.zero		1


	//   ....[71]....
        /*0d50*/ 	.word	0x000176a0
        /*0d54*/ 	.word	0x00000009
        /*0d58*/ 	.word	0x00030850
        /*0d5c*/ 	.short	0x010a
        /*0d5e*/ 	.byte	0x3f
	.zero		1


	//   ....[72]....
        /*0d60*/ 	.word	0x00017700
        /*0d64*/ 	.word	0x00000009
        /*0d68*/ 	.word	0x00030830
        /*0d6c*/ 	.short	0x010a
        /*0d6e*/ 	.byte	0x3f
	.zero		1


	//   ....[73]....
        /*0d70*/ 	.word	0x00017760
        /*0d74*/ 	.word	0x00000009
        /*0d78*/ 	.word	0x00030850
        /*0d7c*/ 	.short	0x010a
        /*0d7e*/ 	.byte	0x3f
	.zero		1


	//   ....[74]....
        /*0d80*/ 	.word	0x000177c0
        /*0d84*/ 	.word	0x00000009
        /*0d88*/ 	.word	0x00030830
        /*0d8c*/ 	.short	0x010a
        /*0d8e*/ 	.byte	0x3f
	.zero		1


	//   ....[75]....
        /*0d90*/ 	.word	0x00017820
        /*0d94*/ 	.word	0x00000009
        /*0d98*/ 	.word	0x00030850
        /*0d9c*/ 	.short	0x010a
        /*0d9e*/ 	.byte	0x3f
	.zero		1


	//   ....[76]....
        /*0da0*/ 	.word	0x00017880
        /*0da4*/ 	.word	0x00000005
        /*0da8*/ 	.word	0x00030850
        /*0dac*/ 	.short	0x010a
        /*0dae*/ 	.byte	0x3f
	.zero		1


	//   ....[77]....
        /*0db0*/ 	.word	0x000179a0
        /*0db4*/ 	.word	0x00000007
        /*0db8*/ 	.word	0x00030840
        /*0dbc*/ 	.short	0x010a
        /*0dbe*/ 	.byte	0x3f
	.zero		1


	//   ....[78]....
        /*0dc0*/ 	.word	0x00018d70
        /*0dc4*/ 	.word	0x00000011
        /*0dc8*/ 	.word	0x00030820
        /*0dcc*/ 	.short	0x010a
        /*0dce*/ 	.byte	0x3f
	.zero		1


	//   ....[79]....
        /*0dd0*/ 	.word	0x00018dc0
        /*0dd4*/ 	.word	0x00000007
        /*0dd8*/ 	.word	0x00030840
        /*0ddc*/ 	.short	0x010a
        /*0dde*/ 	.byte	0x3f
	.zero		1


	//   ....[80]....
        /*0de0*/ 	.word	0x00019590
        /*0de4*/ 	.word	0x00000006
        /*0de8*/ 	.word	0x00030860
        /*0dec*/ 	.short	0x010a
        /*0dee*/ 	.byte	0x3f
	.zero		1


	//   ....[81]....
        /*0df0*/ 	.word	0x00019e30
        /*0df4*/ 	.word	0x00000000
        /*0df8*/ 	.word	0x00030860
        /*0dfc*/ 	.short	0x010a
        /*0dfe*/ 	.byte	0x3f
	.zero		1


	//   ....[82]....
        /*0e00*/ 	.word	0x0001afc0
        /*0e04*/ 	.word	0x00000004
        /*0e08*/ 	.word	0x00030820
        /*0e0c*/ 	.short	0x010a
        /*0e0e*/ 	.byte	0x3f
	.zero		1


	//   ....[83]....
        /*0e10*/ 	.word	0x0001b160
        /*0e14*/ 	.word	0x00000005
        /*0e18*/ 	.word	0x00030840
        /*0e1c*/ 	.short	0x010a
        /*0e1e*/ 	.byte	0x3f
	.zero		1


	//   ....[84]....
        /*0e20*/ 	.word	0x0001b1b0
        /*0e24*/ 	.word	0x00000017
        /*0e28*/ 	.word	0x00030840
        /*0e2c*/ 	.short	0x010a
        /*0e2e*/ 	.byte	0x3f
	.zero		1


	//   ....[85]....
        /*0e30*/ 	.word	0x0001b200
        /*0e34*/ 	.word	0x00000005
        /*0e38*/ 	.word	0x00030860
        /*0e3c*/ 	.short	0x010a
        /*0e3e*/ 	.byte	0x3f
	.zero		1


	//----- nvinfo : EIATTR_NUM_MBARRIERS
	.align		4
.L_209:
        /*0e40*/ 	.byte	0x03, 0x38
        /*0e42*/ 	.short	0x0016


	//----- nvinfo : EIATTR_EXIT_INSTR_OFFSETS
	.align		4
        /*0e44*/ 	.byte	0x04, 0x1c
        /*0e46*/ 	.short	(.L_211 - .L_210)


	//   ....[0]....
.L_210:
        /*0e48*/ 	.word	0x00000960


	//   ....[1]....
        /*0e4c*/ 	.word	0x00011920


	//   ....[2]....
        /*0e50*/ 	.word	0x00017570


	//----- nvinfo : EIATTR_MAX_THREADS
	.align		4
.L_211:
        /*0e54*/ 	.byte	0x04, 0x05
        /*0e56*/ 	.short	(.L_213 - .L_212)
.L_212:
        /*0e58*/ 	.word	0x00000180
        /*0e5c*/ 	.word	0x00000001
        /*0e60*/ 	.word	0x00000001


	//----- nvinfo : EIATTR_CRS_STACK_SIZE
	.align		4
.L_213:
        /*0e64*/ 	.byte	0x04, 0x1e
        /*0e66*/ 	.short	(.L_215 - .L_214)
.L_214:
        /*0e68*/ 	.word	0x00000000


	//----- nvinfo : EIATTR_CBANK_PARAM_SIZE
	.align		4
.L_215:
        /*0e6c*/ 	.byte	0x03, 0x19
        /*0e6e*/ 	.short	0x0af0


	//----- nvinfo : EIATTR_PARAM_CBANK
	.align		4
        /*0e70*/ 	.byte	0x04, 0x0a
        /*0e72*/ 	.short	(.L_217 - .L_216)
	.align		4
.L_216:
        /*0e74*/ 	.word	index@(.nv.constant0._ZN7cutlass13device_kernelIN5flash11enable_sm90INS1_16FlashAttnFwdSm90INS1_25CollectiveMainloopFwdSm90ILi2EN4cute5tupleIJNS5_1CILi1EEES8_S8_EEENS6_IJNS7_ILi128EEENS7_ILi96EEENS7_ILi192EEEEEELi192ENS_10bfloat16_tEfNS_4arch4Sm90ELb0ELb1ELb1ELb1ELb1ELb0ELb0ELb1ELb1ELb1ELb0ELb0EEENS1_21CollectiveEpilogueFwdINS6_IJSA_SC_SB_EEES9_SE_SG_Li256ELb1ELb1ELb0ELb0EEENS1_36VarlenDynamicPersistentTileSchedulerILi128ELi96ELi256ELi128ELb0ELb1ELb1ELb1ELb0ELb1EEEEEEEEEvNT_6ParamsE)
        /*0e78*/ 	.short	0x0210
        /*0e7a*/ 	.short	0x0af0


	//----- nvinfo : EIATTR_SW_WAR
	.align		4
.L_217:
        /*0e7c*/ 	.byte	0x04, 0x36
        /*0e7e*/ 	.short	(.L_219 - .L_218)
.L_218:
        /*0e80*/ 	.word	0x00000008
.L_219:


//--------------------- .nv.info._ZN7cutlass13device_kernelIN5flash11enable_sm90INS1_16FlashAttnFwdSm90INS1_25CollectiveMainloopFwdSm90ILi2EN4cute5tupleIJNS5_1CILi1EEES8_S8_EEENS6_IJNS7_ILi128EEENS7_ILi96EEENS7_ILi192EEEEEELi192ENS_10bfloat16_tEfNS_4arch4Sm90ELb0ELb1ELb1ELb1ELb1ELb1ELb0ELb1ELb1ELb1ELb0ELb0EEENS1_21CollectiveEpilogueFwdINS6_IJSA_SC_SB_EEES9_SE_SG_Li256ELb1ELb1ELb0ELb0EEENS1_36VarlenDynamicPersistentTileSchedulerILi128ELi96ELi256ELi128ELb0ELb1ELb1ELb1ELb0ELb1EEEEEEEEEvNT_6ParamsE --------------------------
	.section	.nv.info._ZN7cutlass13device_kernelIN5flash11enable_sm90INS1_16FlashAttnFwdSm90INS1_25CollectiveMainloopFwdSm90ILi2EN4cute5tupleIJNS5_1CILi1EEES8_S8_EEENS6_IJNS7_ILi128EEENS7_ILi96EEENS7_ILi192EEEEEELi192ENS_10bfloat16_tEfNS_4arch4Sm90ELb0ELb1ELb1ELb1ELb1ELb1ELb0ELb1ELb1ELb1ELb0ELb0EEENS1_21CollectiveEpilogueFwdINS6_IJSA_SC_SB_EEES9_SE_SG_Li256ELb1ELb1ELb0ELb0EEENS1_36VarlenDynamicPersistentTileSchedulerILi128ELi96ELi256ELi128ELb0ELb1ELb1ELb1ELb0ELb1EEEEEEEEEvNT_6ParamsE,"",@"SHT_CUDA_INFO"
	.sectionflags	@""
	.align	4


	//----- nvinfo : EIATTR_CUDA_API_VERSION
	.align		4
        /*0000*/ 	.byte	0x04, 0x37
        /*0002*/ 	.short	(.L_221 - .L_220)
.L_220:
        /*0004*/ 	.word	0x00000082


	//----- nvinfo : EIATTR_KPARAM_INFO
	.align		4
.L_221:
        /*0008*/ 	.byte	0x04, 0x17
        /*000a*/ 	.short	(.L_223 - .L_222)
.L_222:
        /*000c*/ 	.word	0x00000000
        /*0010*/ 	.short	0x0000
        /*0012*/ 	.short	0x0070
        /*0014*/ 	.byte	0x00, 0xf0, 0x01, 0x2a


	//----- nvinfo : EIATTR_SPARSE_MMA_MASK
	.align		4
.L_223:
        /*0018*/ 	.byte	0x03, 0x50
        /*001a*/ 	.short	0x0000


	//----- nvinfo : EIATTR_MAXREG_COUNT
	.align		4
        /*001c*/ 	.byte	0x03, 0x1b
        /*001e*/ 	.short	0x00a8


	//----- nvinfo : EIATTR_NUM_BARRIERS
	.align		4
        /*0020*/ 	.byte	0x02, 0x4c
        /*0022*/ 	.byte	0x10
	.zero		1


	//----- nvinfo : EIATTR_EXTERNS
	.align		4
        /*0024*/ 	.byte	0x04, 0x0f
        /*0026*/ 	.short	(.L_225 - .L_224)


	//   ....[0]....
	.align		4
.L_224:
        /*0028*/ 	.word	index@(__assertfail)


	//----- nvinfo : EIATTR_ANNOTATIONS
	.align		4
.L_225:
        /*002c*/ 	.byte	0x04, 0x55
        /*002e*/ 	.short	(.L_227 - .L_226)


	//   ....[0]....
.L_226:
        /* <DEDUP_REMOVED lines=29> */


	//----- nvinfo : EIATTR_MERCURY_ISA_VERSION
	.align		4
.L_227:
        /*01e8*/ 	.byte	0x03, 0x5f
        /*01ea*/ 	.short	0x0101


	//----- nvinfo : EIATTR_UNUSED_LOAD_BYTE_OFFSET
	.align		4
        /*01ec*/ 	.byte	0x04, 0x44
        /*01ee*/ 	.short	(.L_229 - .L_228)


	//   ....[0]....
.L_228:
        /*01f0*/ 	.word	0x00000ae0
        /*01f4*/ 	.word	0x0000fff0


	//   ....[1]....
        /*01f8*/ 	.word	0x00019f90
        /*01fc*/ 	.word	0x0000fff0


	//----- nvinfo : EIATTR_INT_WARP_WIDE_INSTR_OFFSETS
	.align		4
.L_229:
        /*0200*/ 	.byte	0x04, 0x31
        /*0202*/ 	.short	(.L_231 - .L_230)


	//   ....[0]....
.L_230:
        /*0204*/ 	.word	0x000001c0


	//   ....[1]....
        /*0208*/ 	.word	0x00000200


	//   ....[2]....
        /*020c*/ 	.word	0x00000270


	//   ....[3]....
        /*0210*/ 	.word	0x0001f6f0


	//   ....[4]....
        /*0214*/ 	.word	0x0001f780


	//   ....[5]....
        /*0218*/ 	.word	0x00022760


	//   ....[6]....
        /*021c*/ 	.word	0x000227f0


	//----- nvinfo : EIATTR_COOP_GROUP_MASK_REGIDS
	.align		4
.L_231:
        /*0220*/ 	.byte	0x04, 0x29
        /*0222*/ 	.short	(.L_233 - .L_232)


	//   ....[0]....
.L_232:
        /*0224*/ 	.word	0xffffffff


	//   ....[1]....
        /*0228*/ 	.word	0xffffffff


	//   ....[2]....
        /*022c*/ 	.word	0xffffffff


	//   ....[3]....
        /*0230*/ 	.word	0xffffffff


	//   ....[4]....
        /*0234*/ 	.word	0xffffffff


	//   ....[5]....
        /*0238*/ 	.word	0xffffffff


	//   ....[6]....
        /*023c*/ 	.word	0xffffffff


	//   ....[7]....
        /*0240*/ 	.word	0xffffffff


	//   ....[8]....
        /*0244*/ 	.word	0xffffffff


	//   ....[9]....
        /*0248*/ 	.word	0xffffffff


	//   ....[10]....
        /*024c*/ 	.word	0xffffffff


	//   ....[11]....
        /*0250*/ 	.word	0xffffffff


	//   ....[12]....
        /*0254*/ 	.word	0xffffffff


	//   ....[13]....
        /*0258*/ 	.word	0xffffffff


	//   ....[14]....
        /*025c*/ 	.word	0xffffffff


	//   ....[15]....
        /*0260*/ 	.word	0xffffffff


	//   ....[16]....
        /*0264*/ 	.word	0xffffffff


	//   ....[17]....
        /*0268*/ 	.word	0xffffffff


	//   ....[18]....
        /*026c*/ 	.word	0xffffffff


	//   ....[19]....
        /*0270*/ 	.word	0xffffffff


	//   ....[20]....
        /*0274*/ 	.word	0xffffffff


	//   ....[21]....
        /*0278*/ 	.word	0xffffffff


	//   ....[22]....
        /*027c*/ 	.word	0xffffffff


	//   ....[23]....
        /*0280*/ 	.word	0xffffffff


	//   ....[24]....
        /*0284*/ 	.word	0xffffffff


	//   ....[25]....
        /*0288*/ 	.word	0xffffffff


	//   ....[26]....
        /*028c*/ 	.word	0xffffffff


	//   ....[27]....
        /*0290*/ 	.word	0xffffffff


	//   ....[28]....
        /*0294*/ 	.word	0xffffffff


	//   ....[29]....
        /*0298*/ 	.word	0xffffffff


	//   ....[30]....
        /*029c*/ 	.word	0xffffffff


	//   ....[31]....
        /*02a0*/ 	.word	0xffffffff


	//   ....[32]....
        /*02a4*/ 	.word	0xffffffff


	//   ....[33]....
        /*02a8*/ 	.word	0xffffffff


	//   ....[34]....
        /*02ac*/ 	.word	0xffffffff


	//   ....[35]....
        /*02b0*/ 	.word	0xffffffff


	//   ....[36]....
        /*02b4*/ 	.word	0xffffffff


	//   ....[37]....
        /*02b8*/ 	.word	0xffffffff


	//   ....[38]....
        /*02bc*/ 	.word	0xffffffff


	//   ....[39]....
        /*02c0*/ 	.word	0xffffffff


	//   ....[40]....
        /*02c4*/ 	.word	0xffffffff


	//   ....[41]....
        /*02c8*/ 	.word	0xffffffff


	//   ....[42]....
        /*02cc*/ 	.word	0xffffffff


	//   ....[43]....
        /*02d0*/ 	.word	0xffffffff


	//   ....[44]....
        /*02d4*/ 	.word	0xffffffff


	//   ....[45]....
        /*02d8*/ 	.word	0xffffffff


	//   ....[46]....
        /*02dc*/ 	.word	0xffffffff


	//   ....[47]....
        /*02e0*/ 	.word	0xffffffff


	//   ....[48]....
        /*02e4*/ 	.word	0xffffffff


	//   ....[49]....
        /*02e8*/ 	.word	0xffffffff


	//   ....[50]....
        /*02ec*/ 	.word	0xffffffff


	//   ....[51]....
        /*02f0*/ 	.word	0xffffffff


	//   ....[52]....
        /*02f4*/ 	.word	0xffffffff


	//   ....[53]....
        /*02f8*/ 	.word	0xffffffff


	//   ....[54]....
        /*02fc*/ 	.word	0xffffffff


	//   ....[55]....
        /*0300*/ 	.word	0xffffffff


	//   ....[56]....
        /*0304*/ 	.word	0xffffffff


	//   ....[57]....
        /*0308*/ 	.word	0xffffffff


	//   ....[58]....
        /*030c*/ 	.word	0xffffffff


	//   ....[59]....
        /*0310*/ 	.word	0xffffffff


	//   ....[60]....
        /*0314*/ 	.word	0xffffffff


	//   ....[61]....
        /*0318*/ 	.word	0xffffffff


	//   ....[62]....
        /*031c*/ 	.word	0xffffffff


	//   ....[63]....
        /*0320*/ 	.word	0xffffffff


	//   ....[64]....
        /*0324*/ 	.word	0xffffffff


	//   ....[65]....
        /*0328*/ 	.word	0xffffffff


	//   ....[66]....
        /*032c*/ 	.word	0xffffffff


	//   ....[67]....
        /*0330*/ 	.word	0xffffffff


	//   ....[68]....
        /*0334*/ 	.word	0xffffffff


	//   ....[69]....
        /*0338*/ 	.word	0xffffffff


	//   ....[70]....
        /*033c*/ 	.word	0xffffffff


	//   ....[71]....
        /*0340*/ 	.word	0xffffffff


	//   ....[72]....
        /*0344*/ 	.word	0xffffffff


	//   ....[73]....
        /*0348*/ 	.word	0xffffffff


	//   ....[74]....
        /*034c*/ 	.word	0xffffffff


	//   ....[75]....
        /*0350*/ 	.word	0xffffffff


	//   ....[76]....
        /*0354*/ 	.word	0xffffffff


	//   ....[77]....
        /*0358*/ 	.word	0xffffffff


	//   ....[78]....
        /*035c*/ 	.word	0xffffffff


	//   ....[79]....
        /*0360*/ 	.word	0xffffffff


	//   ....[80]....
        /*0364*/ 	.word	0xffffffff


	//   ....[81]....
        /*0368*/ 	.word	0xffffffff


	//   ....[82]....
        /*036c*/ 	.word	0xffffffff


	//   ....[83]....
        /*0370*/ 	.word	0xffffffff


	//   ....[84]....
        /*0374*/ 	.word	0xffffffff


	//   ....[85]....
        /*0378*/ 	.word	0xffffffff


	//   ....[86]....
        /*037c*/ 	.word	0xffffffff


	//   ....[87]....
        /*0380*/ 	.word	0xffffffff


	//   ....[88]....
        /*0384*/ 	.word	0xffffffff


	//   ....[89]....
        /*0388*/ 	.word	0xffffffff


	//   ....[90]....
        /*038c*/ 	.word	0xffffffff


	//   ....[91]....
        /*0390*/ 	.word	0xffffffff


	//   ....[92]....
        /*0394*/ 	.word	0xffffffff


	//   ....[93]....
        /*0398*/ 	.word	0xffffffff


	//   ....[94]....
        /*039c*/ 	.word	0xffffffff


	//   ....[95]....
        /*03a0*/ 	.word	0xffffffff


	//   ....[96]....
        /*03a4*/ 	.word	0xffffffff


	//   ....[97]....
        /*03a8*/ 	.word	0xffffffff


	//   ....[98]....
        /*03ac*/ 	.word	0xffffffff


	//   ....[99]....
        /*03b0*/ 	.word	0xffffffff


	//   ....[100]....
        /*03b4*/ 	.word	0xffffffff


	//   ....[101]....
        /*03b8*/ 	.word	0xffffffff


	//   ....[102]....
        /*03bc*/ 	.word	0xffffffff


	//   ....[103]....
        /*03c0*/ 	.word	0xffffffff


	//   ....[104]....
        /*03c4*/ 	.word	0xffffffff


	//   ....[105]....
        /*03c8*/ 	.word	0xffffffff


	//   ....[106]....
        /*03cc*/ 	.word	0xffffffff


	//   ....[107]....
        /*03d0*/ 	.word	0xffffffff


	//   ....[108]....
        /*03d4*/ 	.word	0xffffffff


	//   ....[109]....
        /*03d8*/ 	.word	0xffffffff


	//   ....[110]....
        /*03dc*/ 	.word	0xffffffff


	//   ....[111]....
        /*03e0*/ 	.word	0xffffffff


	//   ....[112]....
        /*03e4*/ 	.word	0xffffffff


	//   ....[113]....
        /*03e8*/ 	.word	0xffffffff


	//   ....[114]....
        /*03ec*/ 	.word	0xffffffff


	//   ....[115]....
        /*03f0*/ 	.word	0xffffffff


	//   ....[116]....
        /*03f4*/ 	.word	0xffffffff


	//   ....[117]....
        /*03f8*/ 	.word	0xffffffff


	//   ....[118]....
        /*03fc*/ 	.word	0xffffffff


	//   ....[119]....
        /*0400*/ 	.word	0xffffffff


	//   ....[120]....
        /*0404*/ 	.word	0xffffffff


	//   ....[121]....
        /*0408*/ 	.word	0xffffffff


	//   ....[122]....
        /*040c*/ 	.word	0xffffffff


	//   ....[123]....
        /*0410*/ 	.word	0xffffffff


	//   ....[124]....
        /*0414*/ 	.word	0xffffffff


	//   ....[125]....
        /*0418*/ 	.word	0xffffffff


	//   ....[126]....
        /*041c*/ 	.word	0xffffffff


	//   ....[127]....
        /*0420*/ 	.word	0xffffffff


	//   ....[128]....
        /*0424*/ 	.word	0xffffffff


	//   ....[129]....
        /*0428*/ 	.word	0xffffffff


	//   ....[130]....
        /*042c*/ 	.word	0xffffffff


	//   ....[131]....
        /*0430*/ 	.word	0xffffffff


	//   ....[132]....
        /*0434*/ 	.word	0xffffffff


	//   ....[133]....
        /*0438*/ 	.word	0xffffffff


	//   ....[134]....
        /*043c*/ 	.word	0xffffffff


	//   ....[135]....
        /*0440*/ 	.word	0xffffffff


	//   ....[136]....
        /*0444*/ 	.word	0xffffffff


	//   ....[137]....
        /*0448*/ 	.word	0xffffffff


	//   ....[138]....
        /*044c*/ 	.word	0xffffffff


	//   ....[139]....
        /*0450*/ 	.word	0xffffffff


	//   ....[140]....
        /*0454*/ 	.word	0xffffffff


	//   ....[141]....
        /*0458*/ 	.word	0xffffffff


	//   ....[142]....
        /*045c*/ 	.word	0xffffffff


	//   ....[143]....
        /*0460*/ 	.word	0xffffffff


	//   ....[144]....
        /*0464*/ 	.word	0xffffffff


	//   ....[145]....
        /*0468*/ 	.word	0xffffffff


	//   ....[146]....
        /*046c*/ 	.word	0xffffffff


	//   ....[147]....
        /*0470*/ 	.word	0xffffffff


	//   ....[148]....
        /*0474*/ 	.word	0xffffffff


	//   ....[149]....
        /*0478*/ 	.word	0xffffffff


	//   ....[150]....
        /*047c*/ 	.word	0xffffffff


	//   ....[151]....
        /*0480*/ 	.word	0xffffffff


	//   ....[152]....
        /*0484*/ 	.word	0xffffffff


	//   ....[153]....
        /*0488*/ 	.word	0xffffffff


	//   ....[154]....
        /*048c*/ 	.word	0xffffffff


	//   ....[155]....
        /*0490*/ 	.word	0xffffffff


	//   ....[156]....
        /*0494*/ 	.word	0xffffffff


	//   ....[157]....
        /*0498*/ 	.word	0xffffffff


	//   ....[158]....
        /*049c*/ 	.word	0xffffffff


	//   ....[159]....
        /*04a0*/ 	.word	0xffffffff


	//   ....[160]....
        /*04a4*/ 	.word	0xffffffff


	//   ....[161]....
        /*04a8*/ 	.word	0xffffffff


	//   ....[162]....
        /*04ac*/ 	.word	0xffffffff


	//   ....[163]....
        /*04b0*/ 	.word	0xffffffff


	//   ....[164]....
        /*04b4*/ 	.word	0xffffffff


	//   ....[165]....
        /*04b8*/ 	.word	0xffffffff


	//   ....[166]....
        /*04bc*/ 	.word	0xffffffff


	//   ....[167]....
        /*04c0*/ 	.word	0xffffffff


	//   ....[168]....
        /*04c4*/ 	.word	0xffffffff


	//   ....[169]....
        /*04c8*/ 	.word	0xffffffff


	//   ....[170]....
        /*04cc*/ 	.word	0xffffffff


	//   ....[171]....
        /*04d0*/ 	.word	0xffffffff


	//   ....[172]....
        /*04d4*/ 	.word	0xffffffff


	//   ....[173]....
        /*04d8*/ 	.word	0x0500000f


	//   ....[174]....
        /*04dc*/ 	.word	0x0500000f


	//   ....[175]....
        /*04e0*/ 	.word	0x0500000f


	//   ....[176]....
        /*04e4*/ 	.word	0x0500000f


	//   ....[177]....
        /*04e8*/ 	.word	0x0500000f


	//   ....[178]....
        /*04ec*/ 	.word	0x0500000f


	//   ....[179]....
        /*04f0*/ 	.word	0x0500000f


	//   ....[180]....
        /*04f4*/ 	.word	0x0500000f


	//   ....[181]....
        /*04f8*/ 	.word	0x0500000f


	//   ....[182]....
        /*04fc*/ 	.word	0x0500000f


	//   ....[183]....
        /*0500*/ 	.word	0x0500000f


	//   ....[184]....
        /*0504*/ 	.word	0x0500000f


	//   ....[185]....
        /*0508*/ 	.word	0x0500000f


	//   ....[186]....
        /*050c*/ 	.word	0x0500000f


	//   ....[187]....
        /*0510*/ 	.word	0x0500000f


	//   ....[188]....
        /*0514*/ 	.word	0x0500000f


	//   ....[189]....
        /*0518*/ 	.word	0x0500000f


	//   ....[190]....
        /*051c*/ 	.word	0x0500000f


	//   ....[191]....
        /*0520*/ 	.word	0x0500000f


	//   ....[192]....
        /*0524*/ 	.word	0x0500000f


	//   ....[193]....
        /*0528*/ 	.word	0x0500000f


	//   ....[194]....
        /*052c*/ 	.word	0x0500000f


	//   ....[195]....
        /*0530*/ 	.word	0x0500000f


	//   ....[196]....
        /*0534*/ 	.word	0x0500000f


	//   ....[197]....
        /*0538*/ 	.word	0x0500000f


	//   ....[198]....
        /*053c*/ 	.word	0x0500000f


	//   ....[199]....
        /*0540*/ 	.word	0x0500000f


	//   ....[200]....
        /*0544*/ 	.word	0x0500000f


	//   ....[201]....
        /*0548*/ 	.word	0x0500000f


	//   ....[202]....
        /*054c*/ 	.word	0x0500000f


	//   ....[203]....
        /*0550*/ 	.word	0x0500000f


	//   ....[204]....
        /*0554*/ 	.word	0x0500000f


	//   ....[205]....
        /*0558*/ 	.word	0x0500000f


	//   ....[206]....
        /*055c*/ 	.word	0x0500000f


	//   ....[207]....
        /*0560*/ 	.word	0x0500000f


	//   ....[208]....
        /*0564*/ 	.word	0x0500000f


	//   ....[209]....
        /*0568*/ 	.word	0x0500000f


	//   ....[210]....
        /*056c*/ 	.word	0x0500000f


	//   ....[211]....
        /*0570*/ 	.word	0x0500000f


	//   ....[212]....
        /*0574*/ 	.word	0x0500000f


	//   ....[213]....
        /*0578*/ 	.word	0x0500000f


	//   ....[214]....
        /*057c*/ 	.word	0x0500000f


	//   ....[215]....
        /*0580*/ 	.word	0x0500000f


	//   ....[216]....
        /*0584*/ 	.word	0x0500000f


	//   ....[217]....
        /*0588*/ 	.word	0x0500000f


	//   ....[218]....
        /*058c*/ 	.word	0x0500000f


	//   ....[219]....
        /*0590*/ 	.word	0x0500000f


	//   ....[220]....
        /*0594*/ 	.word	0x0500000f


	//   ....[221]....
        /*0598*/ 	.word	0x0500000f


	//   ....[222]....
        /*059c*/ 	.word	0x0500000f


	//   ....[223]....
        /*05a0*/ 	.word	0x0500000f


	//   ....[224]....
        /*05a4*/ 	.word	0x0500000f


	//   ....[225]....
        /*05a8*/ 	.word	0x0500000f


	//   ....[226]....
        /*05ac*/ 	.word	0x0500000f


	//   ....[227]....
        /*05b0*/ 	.word	0x0500000f


	//   ....[228]....
        /*05b4*/ 	.word	0x0500000f


	//   ....[229]....
        /*05b8*/ 	.word	0x0500000f


	//   ....[230]....
        /*05bc*/ 	.word	0x0500000f


	//   ....[231]....
        /*05c0*/ 	.word	0x0500000f


	//   ....[232]....
        /*05c4*/ 	.word	0x0500000f


	//   ....[233]....
        /*05c8*/ 	.word	0x0500000f


	//   ....[234]....
        /*05cc*/ 	.word	0x0500000f


	//   ....[235]....
        /*05d0*/ 	.word	0x0500000f


	//   ....[236]....
        /*05d4*/ 	.word	0x0500000f


	//   ....[237]....
        /*05d8*/ 	.word	0x0500000f


	//   ....[238]....
        /*05dc*/ 	.word	0x0500000f


	//   ....[239]....
        /*05e0*/ 	.word	0x0500000f


	//   ....[240]....
        /*05e4*/ 	.word	0x0500000f


	//   ....[241]....
        /*05e8*/ 	.word	0x0500000f


	//   ....[242]....
        /*05ec*/ 	.word	0x0500000f


	//   ....[243]....
        /*05f0*/ 	.word	0x0500000f


	//   ....[244]....
        /*05f4*/ 	.word	0x0500000f


	//   ....[245]....
        /*05f8*/ 	.word	0x0500000f


	//   ....[246]....
        /*05fc*/ 	.word	0x0500000f


	//   ....[247]....
        /*0600*/ 	.word	0x0500000f


	//   ....[248]....
        /*0604*/ 	.word	0x0500000f


	//   ....[249]....
        /*0608*/ 	.word	0x0500000f


	//   ....[250]....
        /*060c*/ 	.word	0x0500000f


	//   ....[251]....
        /*0610*/ 	.word	0x0500000f


	//   ....[252]....
        /*0614*/ 	.word	0x0500000f


	//   ....[253]....
        /*0618*/ 	.word	0x0500000f


	//   ....[254]....
        /*061c*/ 	.word	0x0500000f


	//   ....[255]....
        /*0620*/ 	.word	0x0500000f


	//   ....[0]....
        /*0624*/ 	.word	0x0500000f


	//   ....[1]....
        /*0628*/ 	.word	0x0500000f


	//   ....[2]....
        /*062c*/ 	.word	0x0500000f


	//   ....[3]....
        /*0630*/ 	.word	0x0500000f


	//   ....[4]....
        /*0634*/ 	.word	0x0500000f


	//   ....[5]....
        /*0638*/ 	.word	0x0500000f


	//   ....[6]....
        /*063c*/ 	.word	0x0500000f


	//   ....[7]....
        /*0640*/ 	.word	0x0500000f


	//   ....[8]....
        /*0644*/ 	.word	0x0500000f


	//   ....[9]....
        /*0648*/ 	.word	0x0500000f


	//   ....[10]....
        /*064c*/ 	.word	0x0500000f


	//   ....[11]....
        /*0650*/ 	.word	0x0500000f


	//   ....[12]....
        /*0654*/ 	.word	0x0500000f


	//   ....[13]....
        /*0658*/ 	.word	0x0500000f


	//   ....[14]....
        /*065c*/ 	.word	0x0500000f


	//   ....[15]....
        /*0660*/ 	.word	0x0500000f


	//   ....[16]....
        /*0664*/ 	.word	0x0500000f


	//   ....[17]....
        /*0668*/ 	.word	0x0500000f


	//   ....[18]....
        /*066c*/ 	.word	0x0500000f


	//   ....[19]....
        /*0670*/ 	.word	0x0500000f


	//   ....[20]....
        /*0674*/ 	.word	0x0500000f


	//   ....[21]....
        /*0678*/ 	.word	0xffffffff


	//   ....[22]....
        /*067c*/ 	.word	0xffffffff


	//   ....[23]....
        /*0680*/ 	.word	0xffffffff


	//   ....[24]....
        /*0684*/ 	.word	0xffffffff


	//   ....[25]....
        /*0688*/ 	.word	0xffffffff


	//   ....[26]....
        /*068c*/ 	.word	0xffffffff


	//   ....[27]....
        /*0690*/ 	.word	0xffffffff


	//   ....[28]....
        /*0694*/ 	.word	0xffffffff


	//   ....[29]....
        /*0698*/ 	.word	0xffffffff


	//   ....[30]....
        /*069c*/ 	.word	0xffffffff


	//   ....[31]....
        /*06a0*/ 	.word	0xffffffff


	//   ....[32]....
        /*06a4*/ 	.word	0xffffffff


	//   ....[33]....
        /*06a8*/ 	.word	0x0500000f


	//   ....[34]....
        /*06ac*/ 	.word	0x0500000f


	//   ....[35]....
        /*06b0*/ 	.word	0x0500000f


	//   ....[36]....
        /*06b4*/ 	.word	0x0500000f


	//   ....[37]....
        /*06b8*/ 	.word	0x0500000f


	//   ....[38]....
        /*06bc*/ 	.word	0x0500000f


	//   ....[39]....
        /*06c0*/ 	.word	0x0500000f


	//   ....[40]....
        /*06c4*/ 	.word	0x0500000f


	//   ....[41]....
        /*06c8*/ 	.word	0x0500000f


	//   ....[42]....
        /*06cc*/ 	.word	0x0500000f


	//   ....[43]....
        /*06d0*/ 	.word	0x0500000f


	//   ....[44]....
        /*06d4*/ 	.word	0x0500000f


	//----- nvinfo : EIATTR_COOP_GROUP_INSTR_OFFSETS
	.align		4
.L_233:
        /*06d8*/ 	.byte	0x04, 0x28
        /*06da*/ 	.short	(.L_235 - .L_234)


	//   ....[0]....
.L_234:
        /*06dc*/ 	.word	0x000000d0


	//   ....[1]....
        /*06e0*/ 	.word	0x000001d0


	//   ....[2]....
        /*06e4*/ 	.word	0x00000220


	//   ....[3]....
        /*06e8*/ 	.word	0x00000450


	//   ....[4]....
        /*06ec*/ 	.word	0x000005b0


	//   ....[5]....
        /*06f0*/ 	.word	0x000006d0


	//   ....[6]....
        /*06f4*/ 	.word	0x00000830


	//   ....[7]....
        /*06f8*/ 	.word	0x00003cd0


	//   ....[8]....
        /*06fc*/ 	.word	0x00003ce0


	//   ....[9]....
        /*0700*/ 	.word	0x000040d0


	//   ....[10]....
        /*0704*/ 	.word	0x000040e0


	//   ....[11]....
        /*0708*/ 	.word	0x00004dd0


	//   ....[12]....
        /*070c*/ 	.word	0x00005570


	//   ....[13]....
        /*0710*/ 	.word	0x00005580


	//   ....[14]....
        /*0714*/ 	.word	0x00005590


	//   ....[15]....
        /*0718*/ 	.word	0x000055a0


	//   ....[16]....
        /*071c*/ 	.word	0x00005e10


	//   ....[17]....
        /*0720*/ 	.word	0x00005e20


	//   ....[18]....
        /*0724*/ 	.word	0x00005e30


	//   ....[19]....
        /*0728*/ 	.word	0x00005e40


	//   ....[20]....
        /*072c*/ 	.word	0x00008f20


	//   ....[21]....
        /*0730*/ 	.word	0x00008f30


	//   ....[22]....
        /*0734*/ 	.word	0x00008f40


	//   ....[23]....
        /*0738*/ 	.word	0x00008f50


	//   ....[24]....
        /*073c*/ 	.word	0x000095e0


	//   ....[25]....
        /*0740*/ 	.word	0x000095f0


	//   ....[26]....
        /*0744*/ 	.word	0x00009600


	//   ....[27]....
        /*0748*/ 	.word	0x00009610


	//   ....[28]....
        /*074c*/ 	.word	0x0000d160


	//   ....[29]....
        /*0750*/ 	.word	0x0000ddd0


	//   ....[30]....
        /*0754*/ 	.word	0x0000e6a0


	//   ....[31]....
        /*0758*/ 	.word	0x0000e6c0


	//   ....[32]....
        /*075c*/ 	.word	0x0000eb30


	//   ....[33]....
        /*0760*/ 	.word	0x0000eba0


	//   ....[34]....
        /*0764*/ 	.word	0x00010950


	//   ....[35]....
        /*0768*/ 	.word	0x00011040


	//   ....[36]....
        /*076c*/ 	.word	0x00011ea0


	//   ....[37]....
        /*0770*/ 	.word	0x00011fb0


	//   ....[38]....
        /*0774*/ 	.word	0x00012590


	//   ....[39]....
        /*0778*/ 	.word	0x000125f0


	//   ....[40]....
        /*077c*/ 	.word	0x00014a50


	//   ....[41]....
        /*0780*/ 	.word	0x00014a80


	//   ....[42]....
        /*0784*/ 	.word	0x00014aa0


	//   ....[43]....
        /*0788*/ 	.word	0x00014ac0


	//   ....[44]....
        /*078c*/ 	.word	0x00016790


	//   ....[45]....
        /*0790*/ 	.word	0x00016e70


	//   ....[46]....
        /*0794*/ 	.word	0x00017cd0


	//   ....[47]....
        /*0798*/ 	.word	0x00017de0


	//   ....[48]....
        /*079c*/ 	.word	0x000183c0


	//   ....[49]....
        /*07a0*/ 	.word	0x00018420


	//   ....[50]....
        /*07a4*/ 	.word	0x000194b0


	//   ....[51]....
        /*07a8*/ 	.word	0x000194e0


	//   ....[52]....
        /*07ac*/ 	.word	0x00019590


	//   ....[53]....
        /*07b0*/ 	.word	0x000195c0


	//   ....[54]....
        /*07b4*/ 	.word	0x0001ad90


	//   ....[55]....
        /*07b8*/ 	.word	0x0001add0


	//   ....[56]....
        /*07bc*/ 	.word	0x0001ae00


	//   ....[57]....
        /*07c0*/ 	.word	0x0001b110


	//   ....[58]....
        /*07c4*/ 	.word	0x0001b560


	//   ....[59]....
        /*07c8*/ 	.word	0x0001b590


	//   ....[60]....
        /*07cc*/ 	.word	0x0001b690


	//   ....[61]....
        /*07d0*/ 	.word	0x0001b6b0


	//   ....[62]....
        /*07d4*/ 	.word	0x0001b7b0


	//   ....[63]....
        /*07d8*/ 	.word	0x0001b7d0


	//   ....[64]....
        /*07dc*/ 	.word	0x0001b8e0


	//   ....[65]....
        /*07e0*/ 	.word	0x0001b900


	//   ....[66]....
        /*07e4*/ 	.word	0x0001c200


	//   ....[67]....
        /*07e8*/ 	.word	0x0001c220


	//   ....[68]....
        /*07ec*/ 	.word	0x0001c320


	//   ....[69]....
        /*07f0*/ 	.word	0x0001c340


	//   ....[70]....
        /*07f4*/ 	.word	0x0001c440


	//   ....[71]....
        /*07f8*/ 	.word	0x0001c460


	//   ....[72]....
        /*07fc*/ 	.word	0x0001c570


	//   ....[73]....
        /*0800*/ 	.word	0x0001c590


	//   ....[74]....
        /*0804*/ 	.word	0x0001c710


	//   ....[75]....
        /*0808*/ 	.word	0x0001c8e0


	//   ....[76]....
        /*080c*/ 	.word	0x0001c910


	//   ....[77]....
        /*0810*/ 	.word	0x0001c940


	//   ....[78]....
        /*0814*/ 	.word	0x0001c970


	//   ....[79]....
        /*0818*/ 	.word	0x0001c9a0


	//   ....[80]....
        /*081c*/ 	.word	0x0001c9d0


	//   ....[81]....
        /*0820*/ 	.word	0x0001cb40


	//   ....[82]....
        /*0824*/ 	.word	0x0001cb70


	//   ....[83]....
        /*0828*/ 	.word	0x0001cba0


	//   ....[84]....
        /*082c*/ 	.word	0x0001cbd0


	//   ....[85]....
        /*0830*/ 	.word	0x0001cc00


	//   ....[86]....
        /*0834*/ 	.word	0x0001cc30


	//   ....[87]....
        /*0838*/ 	.word	0x0001ccc0


	//   ....[88]....
        /*083c*/ 	.word	0x0001cd20


	//   ....[89]....
        /*0840*/ 	.word	0x0001cdb0


	//   ....[90]....
        /*0844*/ 	.word	0x0001de70


	//   ....[91]....
        /*0848*/ 	.word	0x00020330


	//   ....[92]....
        /*084c*/ 	.word	0x00020350


	//   ....[93]....
        /*0850*/ 	.word	0x00020400


	//   ....[94]....
        /*0854*/ 	.word	0x00020420


	//   ....[95]....
        /*0858*/ 	.word	0x000204c0


	//   ....[96]....
        /*085c*/ 	.word	0x000204e0


	//   ....[97]....
        /*0860*/ 	.word	0x00020580


	//   ....[98]....
        /*0864*/ 	.word	0x000205a0


	//   ....[99]....
        /*0868*/ 	.word	0x00020640


	//   ....[100]....
        /*086c*/ 	.word	0x00020660


	//   ....[101]....
        /*0870*/ 	.word	0x00020670


	//   ....[102]....
        /*0874*/ 	.word	0x00020700


	//   ....[103]....
        /*0878*/ 	.word	0x00020e50


	//   ....[104]....
        /*087c*/ 	.word	0x00020e80


	//   ....[105]....
        /*0880*/ 	.word	0x00020ea0


	//   ....[106]....
        /*0884*/ 	.word	0x00020f30


	//   ....[107]....
        /*0888*/ 	.word	0x00020f40


	//   ....[108]....
        /*088c*/ 	.word	0x00020fe0


	//   ....[109]....
        /*0890*/ 	.word	0x00020ff0


	//   ....[110]....
        /*0894*/ 	.word	0x00021090


	//   ....[111]....
        /*0898*/ 	.word	0x000210a0


	//   ....[112]....
        /*089c*/ 	.word	0x00021140


	//   ....[113]....
        /*08a0*/ 	.word	0x00021150


	//   ....[114]....
        /*08a4*/ 	.word	0x000211f0


	//   ....[115]....
        /*08a8*/ 	.word	0x00021200


	//   ....[116]....
        /*08ac*/ 	.word	0x000212a0


	//   ....[117]....
        /*08b0*/ 	.word	0x000212b0


	//   ....[118]....
        /*08b4*/ 	.word	0x000212c0


	//   ....[119]....
        /*08b8*/ 	.word	0x00021b40


	//   ....[120]....
        /*08bc*/ 	.word	0x00021b80


	//   ....[121]....
        /*08c0*/ 	.word	0x00021b90


	//   ....[122]....
        /*08c4*/ 	.word	0x00021bf0


	//   ....[123]....
        /*08c8*/ 	.word	0x00021c00


	//   ....[124]....
        /*08cc*/ 	.word	0x00021c60


	//   ....[125]....
        /*08d0*/ 	.word	0x00021c90


	//   ....[126]....
        /*08d4*/ 	.word	0x00021cd0


	//   ....[127]....
        /*08d8*/ 	.word	0x00021d00


	//   ....[128]....
        /*08dc*/ 	.word	0x00021d40


	//   ....[129]....
        /*08e0*/ 	.word	0x00021d70


	//   ....[130]....
        /*08e4*/ 	.word	0x00021db0


	//   ....[131]....
        /*08e8*/ 	.word	0x00022080


	//   ....[132]....
        /*08ec*/ 	.word	0x000220a0


	//   ....[133]....
        /*08f0*/ 	.word	0x00022140


	//   ....[134]....
        /*08f4*/ 	.word	0x00022150


	//   ....[135]....
        /*08f8*/ 	.word	0x000221e0


	//   ....[136]....
        /*08fc*/ 	.word	0x000221f0


	//   ....[137]....
        /*0900*/ 	.word	0x00022280


	//   ....[138]....
        /*0904*/ 	.word	0x00022290


	//   ....[139]....
        /*0908*/ 	.word	0x00022320


	//   ....[140]....
        /*090c*/ 	.word	0x00022330


	//   ....[141]....
        /*0910*/ 	.word	0x00022340


	//   ....[142]....
        /*0914*/ 	.word	0x000223d0


	//   ....[143]....
        /*0918*/ 	.word	0x000229a0


	//   ....[144]....
        /*091c*/ 	.word	0x000229e0


	//   ....[145]....
        /*0920*/ 	.word	0x00022a20


	//   ....[146]....
        /*0924*/ 	.word	0x00022a50


	//   ....[147]....
        /*0928*/ 	.word	0x00022ae0


	//   ....[148]....
        /*092c*/ 	.word	0x00022b10


	//   ....[149]....
        /*0930*/ 	.word	0x00022b80


	//   ....[150]....
        /*0934*/ 	.word	0x00022bb0


	//   ....[151]....
        /*0938*/ 	.word	0x00022c20


	//   ....[152]....
        /*093c*/ 	.word	0x00022c50


	//   ....[153]....
        /*0940*/ 	.word	0x00022c80


	//   ....[154]....
        /*0944*/ 	.word	0x00022cd0


	//   ....[155]....
        /*0948*/ 	.word	0x000230b0


	//   ....[156]....
        /*094c*/ 	.word	0x000230e0


	//   ....[157]....
        /*0950*/ 	.word	0x00023110


	//   ....[158]....
        /*0954*/ 	.word	0x00023140


	//   ....[159]....
        /*0958*/ 	.word	0x00023170


	//   ....[160]....
        /*095c*/ 	.word	0x000231a0


	//   ....[161]....
        /*0960*/ 	.word	0x000231d0


	//   ....[162]....
        /*0964*/ 	.word	0x00023200


	//   ....[163]....
        /*0968*/ 	.word	0x00023380


	//   ....[164]....
        /*096c*/ 	.word	0x000233b0


	//   ....[165]....
        /*0970*/ 	.word	0x000233e0


	//   ....[166]....
        /*0974*/ 	.word	0x00023410


	//   ....[167]....
        /*0978*/ 	.word	0x00023440


	//   ....[168]....
        /*097c*/ 	.word	0x00023470


	//   ....[169]....
        /*0980*/ 	.word	0x00023530


	//   ....[170]....
        /*0984*/ 	.word	0x00023550


	//   ....[171]....
        /*0988*/ 	.word	0x000235c0


	//   ....[172]....
        /*098c*/ 	.word	0x00023c60


	//   ....[173]....
        /*0990*/ 	.word	0x00023fb0


	//   ....[174]....
        /*0994*/ 	.word	0x00024040


	//   ....[175]....
        /*0998*/ 	.word	0x000240d0


	//   ....[176]....
        /*099c*/ 	.word	0x00024160


	//   ....[177]....
        /*09a0*/ 	.word	0x000241e0


	//   ....[178]....
        /*09a4*/ 	.word	0x00024230


	//   ....[179]....
        /*09a8*/ 	.word	0x00024280


	//   ....[180]....
        /*09ac*/ 	.word	0x000242d0


	//   ....[181]....
        /*09b0*/ 	.word	0x00024360


	//   ....[182]....
        /*09b4*/ 	.word	0x000243f0


	//   ....[183]....
        /*09b8*/ 	.word	0x00024440


	//   ....[184]....
        /*09bc*/ 	.word	0x00024490


	//   ....[185]....
        /*09c0*/ 	.word	0x00024570


	//   ....[186]....
        /*09c4*/ 	.word	0x000245c0


	//   ....[187]....
        /*09c8*/ 	.word	0x00024620


	//   ....[188]....
        /*09cc*/ 	.word	0x00024680


	//   ....[189]....
        /*09d0*/ 	.word	0x00024710


	//   ....[190]....
        /*09d4*/ 	.word	0x000247a0


	//   ....[191]....
        /*09d8*/ 	.word	0x00024800


	//   ....[192]....
        /*09dc*/ 	.word	0x00024860


	//   ....[193]....
        /*09e0*/ 	.word	0x00024c70


	//   ....[194]....
        /*09e4*/ 	.word	0x00024f50


	//   ....[195]....
        /*09e8*/ 	.word	0x00025040


	//   ....[196]....
        /*09ec*/ 	.word	0x000250e0


	//   ....[197]....
        /*09f0*/ 	.word	0x00025140


	//   ....[198]....
        /*09f4*/ 	.word	0x00025250


	//   ....[199]....
        /*09f8*/ 	.word	0x000252c0


	//   ....[200]....
        /*09fc*/ 	.word	0x000253d0


	//   ....[201]....
        /*0a00*/ 	.word	0x00025440


	//   ....[202]....
        /*0a04*/ 	.word	0x00025550


	//   ....[203]....
        /*0a08*/ 	.word	0x000255c0


	//   ....[204]....
        /*0a0c*/ 	.word	0x000256d0


	//   ....[205]....
        /*0a10*/ 	.word	0x00025740


	//   ....[206]....
        /*0a14*/ 	.word	0x000257e0


	//   ....[207]....
        /*0a18*/ 	.word	0x000258f0


	//   ....[208]....
        /*0a1c*/ 	.word	0x00025960


	//   ....[209]....
        /*0a20*/ 	.word	0x000259c0


	//   ....[210]....
        /*0a24*/ 	.word	0x00025ab0


	//   ....[211]....
        /*0a28*/ 	.word	0x00025b10


	//   ....[212]....
        /*0a2c*/ 	.word	0x00025c20


	//   ....[213]....
        /*0a30*/ 	.word	0x00025c80


	//   ....[214]....
        /*0a34*/ 	.word	0x00025d90


	//   ....[215]....
        /*0a38*/ 	.word	0x00025df0


	//   ....[216]....
        /*0a3c*/ 	.word	0x00025f00


	//   ....[217]....
        /*0a40*/ 	.word	0x00025f60


	//   ....[218]....
        /*0a44*/ 	.word	0x00026070


	//   ....[219]....
        /*0a48*/ 	.word	0x000260d0


	//   ....[220]....
        /*0a4c*/ 	.word	0x000261e0


	//   ....[221]....
        /*0a50*/ 	.word	0x00026240


	//   ....[222]....
        /*0a54*/ 	.word	0x00026330


	//   ....[223]....
        /*0a58*/ 	.word	0x00026460


	//   ....[224]....
        /*0a5c*/ 	.word	0x00026530


	//   ....[225]....
        /*0a60*/ 	.word	0x000265a0


	//   ....[226]....
        /*0a64*/ 	.word	0x00026670


	//   ....[227]....
        /*0a68*/ 	.word	0x000266d0


	//   ....[228]....
        /*0a6c*/ 	.word	0x000267a0


	//   ....[229]....
        /*0a70*/ 	.word	0x00026800


	//   ....[230]....
        /*0a74*/ 	.word	0x000268d0


	//   ....[231]....
        /*0a78*/ 	.word	0x00026930


	//   ....[232]....
        /*0a7c*/ 	.word	0x00026a00


	//   ....[233]....
        /*0a80*/ 	.word	0x00026a60


	//   ....[234]....
        /*0a84*/ 	.word	0x00026b40


	//   ....[235]....
        /*0a88*/ 	.word	0x00026c30


	//   ....[236]....
        /*0a8c*/ 	.word	0x00026cd0


	//   ....[237]....
        /*0a90*/ 	.word	0x00026d30


	//   ....[238]....
        /*0a94*/ 	.word	0x00026e30


	//   ....[239]....
        /*0a98*/ 	.word	0x00026e90


	//   ....[240]....
        /*0a9c*/ 	.word	0x00026f90


	//   ....[241]....
        /*0aa0*/ 	.word	0x00026ff0


	//   ....[242]....
        /*0aa4*/ 	.word	0x000270f0


	//   ....[243]....
        /*0aa8*/ 	.word	0x00027150


	//   ....[244]....
        /*0aac*/ 	.word	0x00027250


	//   ....[245]....
        /*0ab0*/ 	.word	0x000272b0


	//   ....[246]....
        /*0ab4*/ 	.word	0x00027380


	//   ....[247]....
        /*0ab8*/ 	.word	0x000274d0


	//   ....[248]....
        /*0abc*/ 	.word	0x00027570


	//   ....[249]....
        /*0ac0*/ 	.word	0x00027650


	//   ....[250]....
        /*0ac4*/ 	.word	0x00027720


	//   ....[251]....
        /*0ac8*/ 	.word	0x00027780


	//   ....[252]....
        /*0acc*/ 	.word	0x00027870


	//   ....[253]....
        /*0ad0*/ 	.word	0x000278d0


	//   ....[254]....
        /*0ad4*/ 	.word	0x000279c0


	//   ....[255]....
        /*0ad8*/ 	.word	0x00027a20


	//   ....[0]....
        /*0adc*/ 	.word	0x00027b10


	//   ....[1]....
        /*0ae0*/ 	.word	0x00027b70


	//   ....[2]....
        /*0ae4*/ 	.word	0x00027c50


	//   ....[3]....
        /*0ae8*/ 	.word	0x00027ce0


	//   ....[4]....
        /*0aec*/ 	.word	0x00027d80


	//   ....[5]....
        /*0af0*/ 	.word	0x00027ea0


	//   ....[6]....
        /*0af4*/ 	.word	0x00027f10


	//   ....[7]....
        /*0af8*/ 	.word	0x00027f80


	//   ....[8]....
        /*0afc*/ 	.word	0x00027ff0


	//   ....[9]....
        /*0b00*/ 	.word	0x00028060


	//   ....[10]....
        /*0b04*/ 	.word	0x000280e0


	//   ....[11]....
        /*0b08*/ 	.word	0x00028170


	//   ....[12]....
        /*0b0c*/ 	.word	0x00028200


	//   ....[13]....
        /*0b10*/ 	.word	0x00028270


	//   ....[14]....
        /*0b14*/ 	.word	0x000282e0


	//   ....[15]....
        /*0b18*/ 	.word	0x00028350


	//   ....[16]....
        /*0b1c*/ 	.word	0x000283d0


	//   ....[17]....
        /*0b20*/ 	.word	0x00028440


	//   ....[18]....
        /*0b24*/ 	.word	0x000284e0


	//   ....[19]....
        /*0b28*/ 	.word	0x00028570


	//   ....[20]....
        /*0b2c*/ 	.word	0x00028690


	//   ....[21]....
        /*0b30*/ 	.word	0x00029e10


	//   ....[22]....
        /*0b34*/ 	.word	0x00029e20


	//   ....[23]....
        /*0b38*/ 	.word	0x0002b990


	//   ....[24]....
        /*0b3c*/ 	.word	0x0002b9a0


	//   ....[25]....
        /*0b40*/ 	.word	0x0002e6d0


	//   ....[26]....
        /*0b44*/ 	.word	0x0002e6e0


	//   ....[27]....
        /*0b48*/ 	.word	0x000305c0


	//   ....[28]....
        /*0b4c*/ 	.word	0x000305d0


	//   ....[29]....
        /*0b50*/ 	.word	0x00032900


	//   ....[30]....
        /*0b54*/ 	.word	0x00032910


	//   ....[31]....
        /*0b58*/ 	.word	0x00032e80


	//   ....[32]....
        /*0b5c*/ 	.word	0x00032e90


	//   ....[33]....
        /*0b60*/ 	.word	0x000335c0


	//   ....[34]....
        /*0b64*/ 	.word	0x00033650


	//   ....[35]....
        /*0b68*/ 	.word	0x000336e0


	//   ....[36]....
        /*0b6c*/ 	.word	0x00033770


	//   ....[37]....
        /*0b70*/ 	.word	0x00033850


	//   ....[38]....
        /*0b74*/ 	.word	0x000338e0


	//   ....[39]....
        /*0b78*/ 	.word	0x00033970


	//   ....[40]....
        /*0b7c*/ 	.word	0x00033a00


	//   ....[41]....
        /*0b80*/ 	.word	0x00033ae0


	//   ....[42]....
        /*0b84*/ 	.word	0x00033b70


	//   ....[43]....
        /*0b88*/ 	.word	0x00033c00


	//   ....[44]....
        /*0b8c*/ 	.word	0x00033c90


	//----- nvinfo : EIATTR_REG_RECONFIG
	.align		4
.L_235:
        /*0b90*/ 	.byte	0x01, 0x54
	.zero		2


	//----- nvinfo : EIATTR_SYSCALL_OFFSETS
	.align		4
        /*0b94*/ 	.byte	0x04, 0x46
        /*0b96*/ 	.short	(.L_237 - .L_236)


	//   ....[0]....
.L_236:
        /*0b98*/ 	.word	0x00002020


	//   ....[1]....
        /*0b9c*/ 	.word	0x00002220


	//   ....[2]....
        /*0ba0*/ 	.word	0x00004f80


	//   ....[3]....
        /*0ba4*/ 	.word	0x000052e0


	//   ....[4]....
        /*0ba8*/ 	.word	0x0001f8e0


	//   ....[5]....
        /*0bac*/ 	.word	0x0001fa30


	//   ....[6]....
        /*0bb0*/ 	.word	0x0001fb20


	//   ....[7]....
        /*0bb4*/ 	.word	0x00020ac0


	//----- nvinfo : EIATTR_MBARRIER_INSTR_OFFSETS
	.align		4
.L_237:
        /*0bb8*/ 	.byte	0x04, 0x39
        /*0bba*/ 	.short	(.L_239 - .L_238)


	//   ....[0]....
.L_238:
        /*0bbc*/ 	.word	0x00000300
        /*0bc0*/ 	.word	0x000000ff
        /*0bc4*/ 	.word	0x00030800
        /*0bc8*/ 	.short	0x0100
        /*0bca*/ 	.byte	0x08
	.zero		1


	//   ....[1]....
        /*0bcc*/ 	.word	0x00000310
        /*0bd0*/ 	.word	0x000000ff
        /*0bd4*/ 	.word	0x00030820
        /*0bd8*/ 	.short	0x0100
        /*0bda*/ 	.byte	0x08
	.zero		1


	//   ....[2]....
        /*0bdc*/ 	.word	0x00000400
        /*0be0*/ 	.word	0x000000ff
        /*0be4*/ 	.word	0x00030830
        /*0be8*/ 	.short	0x0100
        /*0bea*/ 	.byte	0x08
	.zero		1


	//   ....[3]....
        /*0bec*/ 	.word	0x00000410
        /*0bf0*/ 	.word	0x000000ff
        /*0bf4*/ 	.word	0x00030840
        /*0bf8*/ 	.short	0x0100
        /*0bfa*/ 	.byte	0x08
	.zero		1


	//   ....[4]....
        /*0bfc*/ 	.word	0x00000420
        /*0c00*/ 	.word	0x000000ff
        /*0c04*/ 	.word	0x00030838
        /*0c08*/ 	.short	0x0100
        /*0c0a*/ 	.byte	0x08
	.zero		1


	//   ....[5]....
        /*0c0c*/ 	.word	0x00000430
        /*0c10*/ 	.word	0x000000ff
        /*0c14*/ 	.word	0x00030848
        /*0c18*/ 	.short	0x0100
        /*0c1a*/ 	.byte	0x08
	.zero		1


	//   ....[6]....
        /*0c1c*/ 	.word	0x00000560
        /*0c20*/ 	.word	0x000000ff
        /*0c24*/ 	.word	0x00030850
        /*0c28*/ 	.short	0x0100
        /*0c2a*/ 	.byte	0x08
	.zero		1


	//   ....[7]....
        /*0c2c*/ 	.word	0x00000570
        /*0c30*/ 	.word	0x000000ff
        /*0c34*/ 	.word	0x00030860
        /*0c38*/ 	.short	0x0100
        /*0c3a*/ 	.byte	0x08
	.zero		1


	//   ....[8]....
        /*0c3c*/ 	.word	0x00000580
        /*0c40*/ 	.word	0x000000ff
        /*0c44*/ 	.word	0x00030858
        /*0c48*/ 	.short	0x0100
        /*0c4a*/ 	.byte	0x08
	.zero		1


	//   ....[9]....
        /*0c4c*/ 	.word	0x00000590
        /*0c50*/ 	.word	0x000000ff
        /*0c54*/ 	.word	0x00030868
        /*0c58*/ 	.short	0x0100
        /*0c5a*/ 	.byte	0x08
	.zero		1


	//   ....[10]....
        /*0c5c*/ 	.word	0x00000680
        /*0c60*/ 	.word	0x000000ff
        /*0c64*/ 	.word	0x00030870
        /*0c68*/ 	.short	0x0100
        /*0c6a*/ 	.byte	0x06
	.zero		1


	//   ....[11]....
        /*0c6c*/ 	.word	0x00000690
        /*0c70*/ 	.word	0x000000ff
        /*0c74*/ 	.word	0x00030880
        /*0c78*/ 	.short	0x0100
        /*0c7a*/ 	.byte	0x06
	.zero		1


	//   ....[12]....
        /*0c7c*/ 	.word	0x000006a0
        /*0c80*/ 	.word	0x000000ff
        /*0c84*/ 	.word	0x00030878
        /*0c88*/ 	.short	0x0100
        /*0c8a*/ 	.byte	0x06
	.zero		1


	//   ....[13]....
        /*0c8c*/ 	.word	0x000006b0
        /*0c90*/ 	.word	0x000000ff
        /*0c94*/ 	.word	0x00030888
        /*0c98*/ 	.short	0x0100
        /*0c9a*/ 	.byte	0x06
	.zero		1


	//   ....[14]....
        /*0c9c*/ 	.word	0x000007e0
        /*0ca0*/ 	.word	0x000000ff
        /*0ca4*/ 	.word	0x00030890
        /*0ca8*/ 	.short	0x0100
        /*0caa*/ 	.byte	0x08
	.zero		1


	//   ....[15]....
        /*0cac*/ 	.word	0x000007f0
        /*0cb0*/ 	.word	0x000000ff
        /*0cb4*/ 	.word	0x000308a0
        /*0cb8*/ 	.short	0x0100
        /*0cba*/ 	.byte	0x08
	.zero		1


	//   ....[16]....
        /*0cbc*/ 	.word	0x00000800
        /*0cc0*/ 	.word	0x000000ff
        /*0cc4*/ 	.word	0x00030898
        /*0cc8*/ 	.short	0x0100
        /*0cca*/ 	.byte	0x08
	.zero		1


	//   ....[17]....
        /*0ccc*/ 	.word	0x00000810
        /*0cd0*/ 	.word	0x000000ff
        /*0cd4*/ 	.word	0x000308a8
        /*0cd8*/ 	.short	0x0100
        /*0cda*/ 	.byte	0x08
	.zero		1


	//   ....[18]....
        /*0cdc*/ 	.word	0x00000940
        /*0ce0*/ 	.word	0x000000ff
        /*0ce4*/ 	.word	0x000308b0
        /*0ce8*/ 	.short	0x0100
        /*0cea*/ 	.byte	0x08
	.zero		1


	//   ....[19]....
        /*0cec*/ 	.word	0x00000950
        /*0cf0*/ 	.word	0x000000ff
        /*0cf4*/ 	.word	0x000308c0
        /*0cf8*/ 	.short	0x0100
        /*0cfa*/ 	.byte	0x08
	.zero		1


	//   ....[20]....
        /*0cfc*/ 	.word	0x00000960
        /*0d00*/ 	.word	0x000000ff
        /*0d04*/ 	.word	0x000308b8
        /*0d08*/ 	.short	0x0100
        /*0d0a*/ 	.byte	0x08
	.zero		1


	//   ....[21]....
        /*0d0c*/ 	.word	0x00000970
        /*0d10*/ 	.word	0x000000ff
        /*0d14*/ 	.word	0x000308c8
        /*0d18*/ 	.short	0x0100
        /*0d1a*/ 	.byte	0x08
	.zero		1


	//   ....[22]....
        /*0d1c*/ 	.word	0x00003ab0
        /*0d20*/ 	.word	0x00000021
        /*0d24*/ 	.word	0x000308b0
        /*0d28*/ 	.short	0x010a
        /*0d2a*/ 	.byte	0x3f
	.zero		1


	//   ....[23]....
        /*0d2c*/ 	.word	0x00004530
        /*0d30*/ 	.word	0x00000021
        /*0d34*/ 	.word	0x00000000
        /*0d38*/ 	.short	0x0101
        /*0d3a*/ 	.byte	0x3f
	.zero		1


	//   ....[24]....
        /*0d3c*/ 	.word	0x00005030
        /*0d40*/ 	.word	0x00000003
        /*0d44*/ 	.word	0x00030800
        /*0d48*/ 	.short	0x010a
        /*0d4a*/ 	.byte	0x3f
	.zero		1


	//   ....[25]....
        /*0d4c*/ 	.word	0x00005080
        /*0d50*/ 	.word	0x00000003
        /*0d54*/ 	.word	0x00030800
        /*0d58*/ 	.short	0x010a
        /*0d5a*/ 	.byte	0x3f
	.zero		1


	//   ....[26]....
        /*0d5c*/ 	.word	0x000065d0
        /*0d60*/ 	.word	0x000000ff
        /*0d64*/ 	.word	0x00030800
        /*0d68*/ 	.short	0x010a
        /*0d6a*/ 	.byte	0x29
	.zero		1


	//   ....[27]....
        /*0d6c*/ 	.word	0x00009b90
        /*0d70*/ 	.word	0x000000ff
        /*0d74*/ 	.word	0x00030800
        /*0d78*/ 	.short	0x010a
        /*0d7a*/ 	.byte	0x29
	.zero		1


	//   ....[28]....
        /*0d7c*/ 	.word	0x0000c6b0
        /*0d80*/ 	.word	0x00000003
        /*0d84*/ 	.word	0x00030830
        /*0d88*/ 	.short	0x010a
        /*0d8a*/ 	.byte	0x3f
	.zero		1


	//   ....[29]....
        /*0d8c*/ 	.word	0x0000c6f0
        /*0d90*/ 	.word	0x00000003
        /*0d94*/ 	.word	0x00030830
        /*0d98*/ 	.short	0x010a
        /*0d9a*/ 	.byte	0x3f
	.zero		1


	//   ....[30]....
        /*0d9c*/ 	.word	0x0000d240
        /*0da0*/ 	.word	0x000000ff
        /*0da4*/ 	.word	0x00000000
        /*0da8*/ 	.short	0x0101
        /*0daa*/ 	.byte	0x06
	.zero		1


	//   ....[31]....
        /*0dac*/ 	.word	0x0000f9c0
        /*0db0*/ 	.word	0x000000ff
        /*0db4*/ 	.word	0x00030830
        /*0db8*/ 	.short	0x010a
        /*0dba*/ 	.byte	0x07
	.zero		1


	//   ....[32]....
        /*0dbc*/ 	.word	0x0000fa00
        /*0dc0*/ 	.word	0x000000ff
        /*0dc4*/ 	.word	0x00030830
        /*0dc8*/ 	.short	0x010a
        /*0dca*/ 	.byte	0x07
	.zero		1


	//   ....[33]....
        /*0dcc*/ 	.word	0x000104c0
        /*0dd0*/ 	.word	0x000000ff
        /*0dd4*/ 	.word	0x00030850
        /*0dd8*/ 	.short	0x010a
        /*0dda*/ 	.byte	0x06
	.zero		1


	//   ....[34]....
        /*0ddc*/ 	.word	0x00010500
        /*0de0*/ 	.word	0x000000ff
        /*0de4*/ 	.word	0x00030850
        /*0de8*/ 	.short	0x010a
        /*0dea*/ 	.byte	0x06
	.zero		1


	//   ....[35]....
        /*0dec*/ 	.word	0x00010bb0
        /*0df0*/ 	.word	0x000000ff
        /*0df4*/ 	.word	0x00000000
        /*0df8*/ 	.short	0x0101
        /*0dfa*/ 	.byte	0x07
	.zero		1


	//   ....[36]....
        /*0dfc*/ 	.word	0x00012e30
        /*0e00*/ 	.word	0x000000ff
        /*0e04*/ 	.word	0x00000000
        /*0e08*/ 	.short	0x0101
        /*0e0a*/ 	.byte	0x06
	.zero		1


	//   ....[37]....
        /*0e0c*/ 	.word	0x00013380
        /*0e10*/ 	.word	0x000000ff
        /*0e14*/ 	.word	0x00030830
        /*0e18*/ 	.short	0x010a
        /*0e1a*/ 	.byte	0x07
	.zero		1


	//   ....[38]....
        /*0e1c*/ 	.word	0x000133c0
        /*0e20*/ 	.word	0x000000ff
        /*0e24*/ 	.word	0x00030830
        /*0e28*/ 	.short	0x010a
        /*0e2a*/ 	.byte	0x07
	.zero		1


	//   ....[39]....
        /*0e2c*/ 	.word	0x00013e80
        /*0e30*/ 	.word	0x000000ff
        /*0e34*/ 	.word	0x00030850
        /*0e38*/ 	.short	0x010a
        /*0e3a*/ 	.byte	0x06
	.zero		1


	//   ....[40]....
        /*0e3c*/ 	.word	0x00013ec0
        /*0e40*/ 	.word	0x000000ff
        /*0e44*/ 	.word	0x00030850
        /*0e48*/ 	.short	0x010a
        /*0e4a*/ 	.byte	0x06
	.zero		1


	//   ....[41]....
        /*0e4c*/ 	.word	0x00014520
        /*0e50*/ 	.word	0x000000ff
        /*0e54*/ 	.word	0x00000000
        /*0e58*/ 	.short	0x0101
        /*0e5a*/ 	.byte	0x07
	.zero		1


	//   ....[42]....
        /*0e5c*/ 	.word	0x00015550
        /*0e60*/ 	.word	0x000000ff
        /*0e64*/ 	.word	0x00000000
        /*0e68*/ 	.short	0x0101
        /*0e6a*/ 	.byte	0x06
	.zero		1


	//   ....[43]....
        /*0e6c*/ 	.word	0x00015800
        /*0e70*/ 	.word	0x000000ff
        /*0e74*/ 	.word	0x00030830
        /*0e78*/ 	.short	0x010a
        /*0e7a*/ 	.byte	0x07
	.zero		1


	//   ....[44]....
        /*0e7c*/ 	.word	0x00015840
        /*0e80*/ 	.word	0x000000ff
        /*0e84*/ 	.word	0x00030830
        /*0e88*/ 	.short	0x010a
        /*0e8a*/ 	.byte	0x07
	.zero		1


	//   ....[45]....
        /*0e8c*/ 	.word	0x00016300
        /*0e90*/ 	.word	0x000000ff
        /*0e94*/ 	.word	0x00030850
        /*0e98*/ 	.short	0x010a
        /*0e9a*/ 	.byte	0x06
	.zero		1


	//   ....[46]....
        /*0e9c*/ 	.word	0x00016340
        /*0ea0*/ 	.word	0x000000ff
        /*0ea4*/ 	.word	0x00030850
        /*0ea8*/ 	.short	0x010a
        /*0eaa*/ 	.byte	0x06
	.zero		1


	//   ....[47]....
        /*0eac*/ 	.word	0x000169e0
        /*0eb0*/ 	.word	0x000000ff
        /*0eb4*/ 	.word	0x00000000
        /*0eb8*/ 	.short	0x0101
        /*0eba*/ 	.byte	0x07
	.zero		1


	//   ....[48]....
        /*0ebc*/ 	.word	0x00018c60
        /*0ec0*/ 	.word	0x000000ff
        /*0ec4*/ 	.word	0x00000000
        /*0ec8*/ 	.short	0x0101
        /*0eca*/ 	.byte	0x06
	.zero		1


	//   ....[49]....
        /*0ecc*/ 	.word	0x00019420
        /*0ed0*/ 	.word	0x000000ff
        /*0ed4*/ 	.word	0x00030850
        /*0ed8*/ 	.short	0x010a
        /*0eda*/ 	.byte	0x05
	.zero		1


	//   ....[50]....
        /*0edc*/ 	.word	0x00019460
        /*0ee0*/ 	.word	0x000000ff
        /*0ee4*/ 	.word	0x00030850
        /*0ee8*/ 	.short	0x010a
        /*0eea*/ 	.byte	0x05
	.zero		1


	//   ....[51]....
        /*0eec*/ 	.word	0x00019c50
        /*0ef0*/ 	.word	0x000000ff
        /*0ef4*/ 	.word	0x00000000
        /*0ef8*/ 	.short	0x0101
        /*0efa*/ 	.byte	0x04
	.zero		1


	//   ....[52]....
        /*0efc*/ 	.word	0x0001b580
        /*0f00*/ 	.word	0x000000ff
        /*0f04*/ 	.word	0x00000000
        /*0f08*/ 	.short	0x0101
        /*0f0a*/ 	.byte	0x04
	.zero		1


	//   ....[53]....
        /*0f0c*/ 	.word	0x0001df50
        /*0f10*/ 	.word	0x00000017
        /*0f14*/ 	.word	0x00030820
        /*0f18*/ 	.short	0x010a
        /*0f1a*/ 	.byte	0x3f
	.zero		1


	//   ....[54]....
        /*0f1c*/ 	.word	0x0001dfe0
        /*0f20*/ 	.word	0x0000000c
        /*0f24*/ 	.word	0x000308a0
        /*0f28*/ 	.short	0x010a
        /*0f2a*/ 	.byte	0x3f
	.zero		1


	//   ....[55]....
        /*0f2c*/ 	.word	0x0001e430
        /*0f30*/ 	.word	0x0000000c
        /*0f34*/ 	.word	0x000308c0
        /*0f38*/ 	.short	0x010a
        /*0f3a*/ 	.byte	0x3f
	.zero		1


	//   ....[56]....
        /*0f3c*/ 	.word	0x0001e960
        /*0f40*/ 	.word	0x0000000b
        /*0f44*/ 	.word	0x000308a0
        /*0f48*/ 	.short	0x010a
        /*0f4a*/ 	.byte	0x3f
	.zero		1


	//   ....[57]....
        /*0f4c*/ 	.word	0x0001ed80
        /*0f50*/ 	.word	0x0000000b
        /*0f54*/ 	.word	0x000308c0
        /*0f58*/ 	.short	0x010a
        /*0f5a*/ 	.byte	0x3f
	.zero		1


	//   ....[58]....
        /*0f5c*/ 	.word	0x000200b0
        /*0f60*/ 	.word	0x00000007
        /*0f64*/ 	.word	0x00030840
        /*0f68*/ 	.short	0x010a
        /*0f6a*/ 	.byte	0x3f
	.zero		1


	//   ....[59]....
        /*0f6c*/ 	.word	0x000207c0
        /*0f70*/ 	.word	0x00000007
        /*0f74*/ 	.word	0x00030830
        /*0f78*/ 	.short	0x0107
        /*0f7a*/ 	.byte	0x3f
	.zero		1


	//   ....[60]....
        /*0f7c*/ 	.word	0x00020870
        /*0f80*/ 	.word	0x00000007
        /*0f84*/ 	.word	0x00030830
        /*0f88*/ 	.short	0x0101
        /*0f8a*/ 	.byte	0x3f
	.zero		1


	//   ....[61]....
        /*0f8c*/ 	.word	0x00021410
        /*0f90*/ 	.word	0x00000017
        /*0f94*/ 	.word	0x00030800
        /*0f98*/ 	.short	0x0107
        /*0f9a*/ 	.byte	0x3f
	.zero		1


	//   ....[62]....
        /*0f9c*/ 	.word	0x00021520
        /*0fa0*/ 	.word	0x00000017
        /*0fa4*/ 	.word	0x00030800
        /*0fa8*/ 	.short	0x0101
        /*0faa*/ 	.byte	0x3f
	.zero		1


	//   ....[63]....
        /*0fac*/ 	.word	0x00021540
        /*0fb0*/ 	.word	0x00000017
        /*0fb4*/ 	.word	0x00030820
        /*0fb8*/ 	.short	0x010a
        /*0fba*/ 	.byte	0x3f
	.zero		1


	//   ....[64]....
        /*0fbc*/ 	.word	0x00021900
        /*0fc0*/ 	.word	0x00000007
        /*0fc4*/ 	.word	0x00030840
        /*0fc8*/ 	.short	0x010a
        /*0fca*/ 	.byte	0x3f
	.zero		1


	//   ....[65]....
        /*0fcc*/ 	.word	0x00021e60
        /*0fd0*/ 	.word	0x00000007
        /*0fd4*/ 	.word	0x00030830
        /*0fd8*/ 	.short	0x0107
        /*0fda*/ 	.byte	0x3f
	.zero		1


	//   ....[66]....
        /*0fdc*/ 	.word	0x00021f10
        /*0fe0*/ 	.word	0x00000007
        /*0fe4*/ 	.word	0x00030830
        /*0fe8*/ 	.short	0x0101
        /*0fea*/ 	.byte	0x3f
	.zero		1


	//   ....[67]....
        /*0fec*/ 	.word	0x00021f70
        /*0ff0*/ 	.word	0x00000006
        /*0ff4*/ 	.word	0x00030860
        /*0ff8*/ 	.short	0x010a
        /*0ffa*/ 	.byte	0x3f
	.zero		1


	//   ....[68]....
        /*0ffc*/ 	.word	0x00022530
        /*1000*/ 	.word	0x00000006
        /*1004*/ 	.word	0x00030850
        /*1008*/ 	.short	0x0107
        /*100a*/ 	.byte	0x3f
	.zero		1


	//   ....[69]....
        /*100c*/ 	.word	0x00022680
        /*1010*/ 	.word	0x00000006
        /*1014*/ 	.word	0x00030850
        /*1018*/ 	.short	0x0101
        /*101a*/ 	.byte	0x3f
	.zero		1


	//   ....[70]....
        /*101c*/ 	.word	0x00022890
        /*1020*/ 	.word	0x00000000
        /*1024*/ 	.word	0x00030860
        /*1028*/ 	.short	0x010a
        /*102a*/ 	.byte	0x3f
	.zero		1


	//   ....[71]....
        /*102c*/ 	.word	0x00022e00
        /*1030*/ 	.word	0x00000000
        /*1034*/ 	.word	0x00030850
        /*1038*/ 	.short	0x0107
        /*103a*/ 	.byte	0x3f
	.zero		1


	//   ....[72]....
        /*103c*/ 	.word	0x00022ec0
        /*1040*/ 	.word	0x00000000
        /*1044*/ 	.word	0x00030850
        /*1048*/ 	.short	0x0101
        /*104a*/ 	.byte	0x3f
	.zero		1


	//   ....[73]....
        /*104c*/ 	.word	0x00023be0
        /*1050*/ 	.word	0x00000005
        /*1054*/ 	.word	0x00030820
        /*1058*/ 	.short	0x010a
        /*105a*/ 	.byte	0x3f
	.zero		1


	//   ....[74]....
        /*105c*/ 	.word	0x00023d80
        /*1060*/ 	.word	0x00000003
        /*1064*/ 	.word	0x00030840
        /*1068*/ 	.short	0x010a
        /*106a*/ 	.byte	0x3f
	.zero		1


	//   ....[75]....
        /*106c*/ 	.word	0x00023e20
        /*1070*/ 	.word	0x00000005
        /*1074*/ 	.word	0x00030840
        /*1078*/ 	.short	0x010a
        /*107a*/ 	.byte	0x3f
	.zero		1


	//   ....[76]....
        /*107c*/ 	.word	0x00023e60
        /*1080*/ 	.word	0x00000003
        /*1084*/ 	.word	0x00030860
        /*1088*/ 	.short	0x010a
        /*108a*/ 	.byte	0x3f
	.zero		1


	//   ....[77]....
        /*108c*/ 	.word	0x00023ea0
        /*1090*/ 	.word	0x00000005
        /*1094*/ 	.word	0x00030860
        /*1098*/ 	.short	0x010a
        /*109a*/ 	.byte	0x3f
	.zero		1


	//   ....[78]....
        /*109c*/ 	.word	0x00023f00
        /*10a0*/ 	.word	0x00000021
        /*10a4*/ 	.word	0x000308b0
        /*10a8*/ 	.short	0x010a
        /*10aa*/ 	.byte	0x3f
	.zero		1


	//   ....[79]....
        /*10ac*/ 	.word	0x000244d0
        /*10b0*/ 	.word	0x00000005
        /*10b4*/ 	.word	0x00030800
        /*10b8*/ 	.short	0x010a
        /*10ba*/ 	.byte	0x3f
	.zero		1


	//   ....[80]....
        /*10bc*/ 	.word	0x000248a0
        /*10c0*/ 	.word	0x0000003d
        /*10c4*/ 	.word	0x00030800
        /*10c8*/ 	.short	0x010a
        /*10ca*/ 	.byte	0x3f
	.zero		1


	//   ....[81]....
        /*10cc*/ 	.word	0x000248f0
        /*10d0*/ 	.word	0x00000003
        /*10d4*/ 	.word	0x00030830
        /*10d8*/ 	.short	0x010a
        /*10da*/ 	.byte	0x3f
	.zero		1


	//   ....[82]....
        /*10dc*/ 	.word	0x00024950
        /*10e0*/ 	.word	0x0000000d
        /*10e4*/ 	.word	0x00030830
        /*10e8*/ 	.short	0x010a
        /*10ea*/ 	.byte	0x3f
	.zero		1


	//   ....[83]....
        /*10ec*/ 	.word	0x000249b0
        /*10f0*/ 	.word	0x00000002
        /*10f4*/ 	.word	0x00030850
        /*10f8*/ 	.short	0x010a
        /*10fa*/ 	.byte	0x3f
	.zero		1


	//   ....[84]....
        /*10fc*/ 	.word	0x00024a10
        /*1100*/ 	.word	0x00000004
        /*1104*/ 	.word	0x00030830
        /*1108*/ 	.short	0x010a
        /*110a*/ 	.byte	0x3f
	.zero		1


	//   ....[85]....
        /*110c*/ 	.word	0x00024a70
        /*1110*/ 	.word	0x00000002
        /*1114*/ 	.word	0x00030850
        /*1118*/ 	.short	0x010a
        /*111a*/ 	.byte	0x3f
	.zero		1


	//   ....[86]....
        /*111c*/ 	.word	0x00024ad0
        /*1120*/ 	.word	0x00000004
        /*1124*/ 	.word	0x00030830
        /*1128*/ 	.short	0x010a
        /*112a*/ 	.byte	0x3f
	.zero		1


	//   ....[87]....
        /*112c*/ 	.word	0x00024b30
        /*1130*/ 	.word	0x00000002
        /*1134*/ 	.word	0x00030850
        /*1138*/ 	.short	0x010a
        /*113a*/ 	.byte	0x3f
	.zero		1


	//   ....[88]....
        /*113c*/ 	.word	0x00024b90
        /*1140*/ 	.word	0x00000007
        /*1144*/ 	.word	0x00030850
        /*1148*/ 	.short	0x010a
        /*114a*/ 	.byte	0x3f
	.zero		1


	//   ....[89]....
        /*114c*/ 	.word	0x00024d30
        /*1150*/ 	.word	0x00000017
        /*1154*/ 	.word	0x00030820
        /*1158*/ 	.short	0x010a
        /*115a*/ 	.byte	0x3f
	.zero		1


	//   ....[90]....
        /*115c*/ 	.word	0x00024d80
        /*1160*/ 	.word	0x0000000c
        /*1164*/ 	.word	0x000308a0
        /*1168*/ 	.short	0x010a
        /*116a*/ 	.byte	0x3f
	.zero		1


	//   ....[91]....
        /*116c*/ 	.word	0x00024dd0
        /*1170*/ 	.word	0x0000000c
        /*1174*/ 	.word	0x000308c0
        /*1178*/ 	.short	0x010a
        /*117a*/ 	.byte	0x3f
	.zero		1


	//   ....[92]....
        /*117c*/ 	.word	0x00024e20
        /*1180*/ 	.word	0x0000000b
        /*1184*/ 	.word	0x000308a0
        /*1188*/ 	.short	0x010a
        /*118a*/ 	.byte	0x3f
	.zero		1


	//   ....[93]....
        /*118c*/ 	.word	0x00024e70
        /*1190*/ 	.word	0x0000000b
        /*1194*/ 	.word	0x000308c0
        /*1198*/ 	.short	0x010a
        /*119a*/ 	.byte	0x3f
	.zero		1


	//   ....[94]....
        /*119c*/ 	.word	0x00024f90
        /*11a0*/ 	.word	0x00000007
        /*11a4*/ 	.word	0x00030840
        /*11a8*/ 	.short	0x010a
        /*11aa*/ 	.byte	0x3f
	.zero		1


	//   ....[95]....
        /*11ac*/ 	.word	0x00026360
        /*11b0*/ 	.word	0x00000017
        /*11b4*/ 	.word	0x00030820
        /*11b8*/ 	.short	0x010a
        /*11ba*/ 	.byte	0x3f
	.zero		1


	//   ....[96]....
        /*11bc*/ 	.word	0x000263b0
        /*11c0*/ 	.word	0x00000007
        /*11c4*/ 	.word	0x00030840
        /*11c8*/ 	.short	0x010a
        /*11ca*/ 	.byte	0x3f
	.zero		1


	//   ....[97]....
        /*11cc*/ 	.word	0x00026b80
        /*11d0*/ 	.word	0x00000006
        /*11d4*/ 	.word	0x00030860
        /*11d8*/ 	.short	0x010a
        /*11da*/ 	.byte	0x3f
	.zero		1


	//   ....[98]....
        /*11dc*/ 	.word	0x00027420
        /*11e0*/ 	.word	0x00000000
        /*11e4*/ 	.word	0x00030860
        /*11e8*/ 	.short	0x010a
        /*11ea*/ 	.byte	0x3f
	.zero		1


	//   ....[99]....
        /*11ec*/ 	.word	0x000285b0
        /*11f0*/ 	.word	0x00000005
        /*11f4*/ 	.word	0x00030820
        /*11f8*/ 	.short	0x010a
        /*11fa*/ 	.byte	0x3f
	.zero		1


	//   ....[100]....
        /*11fc*/ 	.word	0x00028750
        /*1200*/ 	.word	0x00000003
        /*1204*/ 	.word	0x00030840
        /*1208*/ 	.short	0x010a
        /*120a*/ 	.byte	0x3f
	.zero		1


	//   ....[101]....
        /*120c*/ 	.word	0x000287a0
        /*1210*/ 	.word	0x00000005
        /*1214*/ 	.word	0x00030840
        /*1218*/ 	.short	0x010a
        /*121a*/ 	.byte	0x3f
	.zero		1


	//   ....[102]....
        /*121c*/ 	.word	0x000287f0
        /*1220*/ 	.word	0x00000003
        /*1224*/ 	.word	0x00030860
        /*1228*/ 	.short	0x010a
        /*122a*/ 	.byte	0x3f
	.zero		1


	//   ....[103]....
        /*122c*/ 	.word	0x00029bc0
        /*1230*/ 	.word	0x00000006
        /*1234*/ 	.word	0x00000000
        /*1238*/ 	.short	0x010a
        /*123a*/ 	.byte	0x3f
	.zero		1


	//   ....[104]....
        /*123c*/ 	.word	0x0002e510
        /*1240*/ 	.word	0x0000000a
        /*1244*/ 	.word	0x00000000
        /*1248*/ 	.short	0x010a
        /*124a*/ 	.byte	0x3f
	.zero		1


	//   ....[105]....
        /*124c*/ 	.word	0x000325e0
        /*1250*/ 	.word	0x00000006
        /*1254*/ 	.word	0x00000000
        /*1258*/ 	.short	0x010a
        /*125a*/ 	.byte	0x3f
	.zero		1


	//   ....[106]....
        /*125c*/ 	.word	0x000334d0
        /*1260*/ 	.word	0x00000006
        /*1264*/ 	.word	0x00000000
        /*1268*/ 	.short	0x0101
        /*126a*/ 	.byte	0x3f
	.zero		1


	//   ....[107]....
        /*126c*/ 	.word	0x00033510
        /*1270*/ 	.word	0x00000006
        /*1274*/ 	.word	0x00000000
        /*1278*/ 	.short	0x010a
        /*127a*/ 	.byte	0x3f
	.zero		1


	//   ....[108]....
        /*127c*/ 	.word	0x000337a0
        /*1280*/ 	.word	0x0000000a
        /*1284*/ 	.word	0x00000000
        /*1288*/ 	.short	0x010a
        /*128a*/ 	.byte	0x3f
	.zero		1


	//   ....[109]....
        /*128c*/ 	.word	0x00033a30
        /*1290*/ 	.word	0x00000006
        /*1294*/ 	.word	0x00000000
        /*1298*/ 	.short	0x010a
        /*129a*/ 	.byte	0x3f
	.zero		1


	//----- nvinfo : EIATTR_NUM_MBARRIERS
	.align		4
.L_239:
        /*129c*/ 	.byte	0x03, 0x38
        /*129e*/ 	.short	0x0016


	//----- nvinfo : EIATTR_EXIT_INSTR_OFFSETS
	.align		4
        /*12a0*/ 	.byte	0x04, 0x1c
        /*12a2*/ 	.short	(.L_241 - .L_240)


	//   ....[0]....
.L_240:
        /*12a4*/ 	.word	0x00000b10


	//   ....[1]....
        /*12a8*/ 	.word	0x0001c6c0


	//   ....[2]....
        /*12ac*/ 	.word	0x00023ef0


	//----- nvinfo : EIATTR_MAX_THREADS
	.align		4
.L_241:
        /*12b0*/ 	.byte	0x04, 0x05
        /*12b2*/ 	.short	(.L_243 - .L_242)
.L_242:
        /*12b4*/ 	.word	0x00000180
        /*12b8*/ 	.word	0x00000001
        /*12bc*/ 	.word	0x00000001


	//----- nvinfo : EIATTR_CRS_STACK_SIZE
	.align		4
.L_243:
        /*12c0*/ 	.byte	0x04, 0x1e
        /*12c2*/ 	.short	(.L_245 - .L_244)
.L_244:
        /*12c4*/ 	.word	0x00000000


	//----- nvinfo : EIATTR_CBANK_PARAM_SIZE
	.align		4
.L_245:
        /*12c8*/ 	.byte	0x03, 0x19
        /*12ca*/ 	.short	0x0af0


	//----- nvinfo : EIATTR_PARAM_CBANK
	.align		4
        /*12cc*/ 	.byte	0x04, 0x0a
        /*12ce*/ 	.short	(.L_247 - .L_246)
	.align		4
.L_246:
        /*12d0*/ 	.word	index@(.nv.constant0._ZN7cutlass13device_kernelIN5flash11enable_sm90INS1_16FlashAttnFwdSm90INS1_25CollectiveMainloopFwdSm90ILi2EN4cute5tupleIJNS5_1CILi1EEES8_S8_EEENS6_IJNS7_ILi128EEENS7_ILi96EEENS7_ILi192EEEEEELi192ENS_10bfloat16_tEfNS_4arch4Sm90ELb0ELb1ELb1ELb1ELb1ELb1ELb0ELb1ELb1ELb1ELb0ELb0EEENS1_21CollectiveEpilogueFwdINS6_IJSA_SC_SB_EEES9_SE_SG_Li256ELb1ELb1ELb0ELb0EEENS1_36VarlenDynamicPersistentTileSchedulerILi128ELi96ELi256ELi128ELb0ELb1ELb1ELb1ELb0ELb1EEEEEEEEEvNT_6ParamsE)
        /*12d4*/ 	.short	0x0210
        /*12d6*/ 	.short	0x0af0


	//----- nvinfo : EIATTR_SW_WAR
	.align		4
.L_247:
        /*12d8*/ 	.byte	0x04, 0x36
        /*12da*/ 	.short	(.L_249 - .L_248)
.L_248:
        /*12dc*/ 	.word	0x00000008
.L_249:


//--------------------- .nv.info._ZN7cutlass13device_kernelIN5flash11enable_sm90INS1_16FlashAttnFwdSm90INS1_25CollectiveMainloopFwdSm90ILi2EN4cute5tupleIJNS5_1CILi1EEES8_S8_EEENS6_IJNS7_ILi128EEENS7_ILi96EEENS7_ILi192EEEEEELi192ENS_10bfloat16_tEfNS_4arch4Sm90ELb1ELb0ELb1ELb0ELb1ELb0ELb0ELb1ELb1ELb1ELb0ELb0EEENS1_21CollectiveEpilogueFwdINS6_IJSA_SC_SB_EEES9_SE_SG_Li256ELb0ELb1ELb0ELb0EEENS1_30DynamicPersistentTileSchedulerILi256ELi128ELb0ELb1ELb1EEEEEEEEEvNT_6ParamsE --------------------------
	.section	.nv.info._ZN7cutlass13device_kernelIN5flash11enable_sm90INS1_16FlashAttnFwdSm90INS1_25CollectiveMainloopFwdSm90ILi2EN4cute5tupleIJNS5_1CILi1EEES8_S8_EEENS6_IJNS7_ILi128EEENS7_ILi96EEENS7_ILi192EEEEEELi192ENS_10bfloat16_tEfNS_4arch4Sm90ELb1ELb0ELb1ELb0ELb1ELb0ELb0ELb1ELb1ELb1ELb0ELb0EEENS1_21CollectiveEpilogueFwdINS6_IJSA_SC_SB_EEES9_SE_SG_Li256ELb0ELb1ELb0ELb0EEENS1_30DynamicPersistentTileSchedulerILi256ELi128ELb0ELb1ELb1EEEEEEEEEvNT_6ParamsE,"",@"SHT_CUDA_INFO"
	.sectionflags	@""
	.align	4


	//----- nvinfo : EIATTR_CUDA_API_VERSION
	.align		4
        /*0000*/ 	.byte	0x04, 0x37
        /*0002*/ 	.short	(.L_251 - .L_250)
.L_250:
        /*0004*/ 	.word	0x00000082


	//----- nvinfo : EIATTR_KPARAM_INFO
	.align		4
.L_251:
        /*0008*/ 	.byte	0x04, 0x17
        /*000a*/ 	.short	(.L_253 - .L_252)
.L_252:
        /*000c*/ 	.word	0x00000000
        /*0010*/ 	.short	0x0000
        /*0012*/ 	.short	0x0070
        /*0014*/ 	.byte	0x00, 0xf0, 0x01, 0x2a


	//----- nvinfo : EIATTR_SPARSE_MMA_MASK
	.align		4
.L_253:
        /*0018*/ 	.byte	0x03, 0x50
        /*001a*/ 	.short	0x0000


	//----- nvinfo : EIATTR_MAXREG_COUNT
	.align		4
        /*001c*/ 	.byte	0x03, 0x1b
        /*001e*/ 	.short	0x00a8


	//----- nvinfo : EIATTR_NUM_BARRIERS
	.align		4
        /*0020*/ 	.byte	0x02, 0x4c
        /*0022*/ 	.byte	0x09
	.zero		1


	//----- nvinfo : EIATTR_EXTERNS
	.align		4
        /*0024*/ 	.byte	0x04, 0x0f
        /*0026*/ 	.short	(.L_255 - .L_254)


	//   ....[0]....
	.align		4
.L_254:
        /*0028*/ 	.word	index@(__assertfail)


	//----- nvinfo : EIATTR_ANNOTATIONS
	.align		4
.L_255:
        /*002c*/ 	.byte	0x04, 0x55
        /*002e*/ 	.short	(.L_257 - .L_256)


	//   ....[0]....
.L_256:
        /*0030*/ 	.word	0x00000001
        /*0034*/ 	.byte	0xa0, 0x08, 0x00, 0x00, 0x01, 0x00, 0x00, 0x00, 0x60, 0x09, 0x00, 0x00, 0x01, 0x00, 0x00, 0x00
        /*0044*/ 	.byte	0xe0, 0xc5, 0x00, 0x00, 0x01, 0x00, 0x00, 0x00, 0x80, 0xc6, 0x00, 0x00, 0x01, 0x00, 0x00, 0x00
        /*0054*/ 	.byte	0x00, 0xc7, 0x00, 0x00, 0x01, 0x00, 0x00, 0x00, 0x70, 0xea, 0x00, 0x00, 0x01, 0x00, 0x00, 0x00
        /*0064*/ 	.byte	0x90, 0xea, 0x00, 0x00, 0x01, 0x00, 0x00, 0x00, 0x70, 0x04, 0x01, 0x00, 0x01, 0x00, 0x00, 0x00
        /*0074*/ 	.byte	0x10, 0x06, 0x01, 0x00


	//----- nvinfo : EIATTR_MERCURY_ISA_VERSION
	.align		4
.L_257:
        /*0078*/ 	.byte	0x03, 0x5f
        /*007a*/ 	.short	0x0101


	//----- nvinfo : EIATTR_INT_WARP_WIDE_INSTR_OFFSETS
	.align		4
        /*007c*/ 	.byte	0x04, 0x31
        /*007e*/ 	.short	(.L_259 - .L_258)


	//   ....[0]....
.L_258:
        /*0080*/ 	.word	0x000000c0


	//   ....[1]....
        /*0084*/ 	.word	0x000000d0


	//   ....[2]....
        /*0088*/ 	.word	0x00000170


	//   ....[3]....
        /*008c*/ 	.word	0x0000cf70


	//   ....[4]....
        /*0090*/ 	.word	0x0000d000


	//   ....[5]....
        /*0094*/ 	.word	0x0000fbc0


	//   ....[6]....
        /*0098*/ 	.word	0x0000fc50


	//----- nvinfo : EIATTR_COOP_GROUP_MASK_REGIDS
	.align		4
.L_259:
        /*009c*/ 	.byte	0x04, 0x29
        /*009e*/ 	.short	(.L_261 - .L_260)


	//   ....[0]....
.L_260:
        /*00a0*/ 	.word	0xffffffff


	//   ....[1]....
        /*00a4*/ 	.word	0xffffffff


	//   ....[2]....
        /*00a8*/ 	.word	0xffffffff


	//   ....[3]....
        /*00ac*/ 	.word	0xffffffff


	//   ....[4]....
        /*00b0*/ 	.word	0xffffffff


	//   ....[5]....
        /*00b4*/ 	.word	0xffffffff


	//   ....[6]....
        /*00b8*/ 	.word	0xffffffff


	//   ....[7]....
        /*00bc*/ 	.word	0xffffffff


	//   ....[8]....
        /*00c0*/ 	.word	0xffffffff


	//   ....[9]....
        /*00c4*/ 	.word	0xffffffff


	//   ....[10]....
        /*00c8*/ 	.word	0xffffffff


	//   ....[11]....
        /*00cc*/ 	.word	0xffffffff


	//   ....[12]....
        /*00d0*/ 	.word	0xffffffff


	//   ....[13]....
        /*00d4*/ 	.word	0xffffffff


	//   ....[14]....
        /*00d8*/ 	.word	0xffffffff


	//   ....[15]....
        /*00dc*/ 	.word	0xffffffff


	//   ....[16]....
        /*00e0*/ 	.word	0xffffffff


	//   ....[17]....
        /*00e4*/ 	.word	0xffffffff


	//   ....[18]....
        /*00e8*/ 	.word	0xffffffff


	//   ....[19]....
        /*00ec*/ 	.word	0xffffffff


	//   ....[20]....
        /*00f0*/ 	.word	0xffffffff


	//   ....[21]....
        /*00f4*/ 	.word	0xffffffff


	//   ....[22]....
        /*00f8*/ 	.word	0xffffffff


	//   ....[23]....
        /*00fc*/ 	.word	0xffffffff


	//   ....[24]....
        /*0100*/ 	.word	0xffffffff


	//   ....[25]....
        /*0104*/ 	.word	0xffffffff


	//   ....[26]....
        /*0108*/ 	.word	0xffffffff


	//   ....[27]....
        /*010c*/ 	.word	0xffffffff


	//   ....[28]....
        /*0110*/ 	.word	0xffffffff


	//   ....[29]....
        /*0114*/ 	.word	0xffffffff


	//   ....[30]....
        /*0118*/ 	.word	0xffffffff


	//   ....[31]....
        /*011c*/ 	.word	0xffffffff


	//   ....[32]....
        /*0120*/ 	.word	0xffffffff


	//   ....[33]....
        /*0124*/ 	.word	0xffffffff


	//   ....[34]....
        /*0128*/ 	.word	0xffffffff


	//   ....[35]....
        /*012c*/ 	.word	0xffffffff


	//   ....[36]....
        /*0130*/ 	.word	0xffffffff


	//   ....[37]....
        /*0134*/ 	.word	0xffffffff


	//   ....[38]....
        /*0138*/ 	.word	0xffffffff


	//   ....[39]....
        /*013c*/ 	.word	0xffffffff


	//   ....[40]....
        /*0140*/ 	.word	0xffffffff


	//   ....[41]....
        /*0144*/ 	.word	0xffffffff


	//   ....[42]....
        /*0148*/ 	.word	0xffffffff


	//   ....[43]....
        /*014c*/ 	.word	0xffffffff


	//   ....[44]....
        /*0150*/ 	.word	0xffffffff


	//   ....[45]....
        /*0154*/ 	.word	0xffffffff


	//   ....[46]....
        /*0158*/ 	.word	0xffffffff


	//   ....[47]....
        /*015c*/ 	.word	0xffffffff


	//   ....[48]....
        /*0160*/ 	.word	0xffffffff


	//   ....[49]....
        /*0164*/ 	.word	0xffffffff


	//   ....[50]....
        /*0168*/ 	.word	0xffffffff


	//   ....[51]....
        /*016c*/ 	.word	0xffffffff


	//   ....[52]....
        /*0170*/ 	.word	0xffffffff


	//   ....[53]....
        /*0174*/ 	.word	0xffffffff


	//   ....[54]....
        /*0178*/ 	.word	0xffffffff


	//   ....[55]....
        /*017c*/ 	.word	0xffffffff


	//   ....[56]....
        /*0180*/ 	.word	0xffffffff


	//   ....[57]....
        /*0184*/ 	.word	0xffffffff


	//   ....[58]....
        /*0188*/ 	.word	0xffffffff


	//   ....[59]....
        /*018c*/ 	.word	0xffffffff


	//   ....[60]....
        /*0190*/ 	.word	0xffffffff


	//   ....[61]....
        /*0194*/ 	.word	0xffffffff


	//   ....[62]....
        /*0198*/ 	.word	0xffffffff


	//   ....[63]....
        /*019c*/ 	.word	0xffffffff


	//   ....[64]....
        /*01a0*/ 	.word	0xffffffff


	//   ....[65]....
        /*01a4*/ 	.word	0xffffffff


	//   ....[66]....
        /*01a8*/ 	.word	0xffffffff


	//   ....[67]....
        /*01ac*/ 	.word	0xffffffff


	//   ....[68]....
        /*01b0*/ 	.word	0xffffffff


	//   ....[69]....
        /*01b4*/ 	.word	0xffffffff


	//   ....[70]....
        /*01b8*/ 	.word	0xffffffff


	//   ....[71]....
        /*01bc*/ 	.word	0xffffffff


	//   ....[72]....
        /*01c0*/ 	.word	0xffffffff


	//   ....[73]....
        /*01c4*/ 	.word	0xffffffff


	//   ....[74]....
        /*01c8*/ 	.word	0xffffffff


	//   ....[75]....
        /*01cc*/ 	.word	0xffffffff


	//   ....[76]....
        /*01d0*/ 	.word	0xffffffff


	//   ....[77]....
        /*01d4*/ 	.word	0xffffffff


	//   ....[78]....
        /*01d8*/ 	.word	0xffffffff


	//   ....[79]....
        /*01dc*/ 	.word	0xffffffff


	//   ....[80]....
        /*01e0*/ 	.word	0xffffffff


	//   ....[81]....
        /*01e4*/ 	.word	0xffffffff


	//   ....[82]....
        /*01e8*/ 	.word	0xffffffff


	//   ....[83]....
        /*01ec*/ 	.word	0xffffffff


	//   ....[84]....
        /*01f0*/ 	.word	0xffffffff


	//   ....[85]....
        /*01f4*/ 	.word	0xffffffff


	//   ....[86]....
        /*01f8*/ 	.word	0xffffffff


	//   ....[87]....
        /*01fc*/ 	.word	0xffffffff


	//   ....[88]....
        /*0200*/ 	.word	0xffffffff


	//   ....[89]....
        /*0204*/ 	.word	0xffffffff


	//   ....[90]....
        /*0208*/ 	.word	0xffffffff


	//   ....[91]....
        /*020c*/ 	.word	0xffffffff


	//   ....[92]....
        /*0210*/ 	.word	0xffffffff


	//   ....[93]....
        /*0214*/ 	.word	0xffffffff


	//   ....[94]....
        /*0218*/ 	.word	0xffffffff


	//   ....[95]....
        /*021c*/ 	.word	0xffffffff


	//   ....[96]....
        /*0220*/ 	.word	0xffffffff


	//   ....[97]....
        /*0224*/ 	.word	0xffffffff


	//   ....[98]....
        /*0228*/ 	.word	0xffffffff


	//   ....[99]....
        /*022c*/ 	.word	0xffffffff


	//   ....[100]....
        /*0230*/ 	.word	0xffffffff


	//   ....[101]....
        /*0234*/ 	.word	0xffffffff


	//   ....[102]....
        /*0238*/ 	.word	0xffffffff


	//   ....[103]....
        /*023c*/ 	.word	0xffffffff


	//   ....[104]....
        /*0240*/ 	.word	0xffffffff


	//   ....[105]....
        /*0244*/ 	.word	0xffffffff


	//   ....[106]....
        /*0248*/ 	.word	0xffffffff


	//   ....[107]....
        /*024c*/ 	.word	0xffffffff


	//   ....[108]....
        /*0250*/ 	.word	0xffffffff


	//   ....[109]....
        /*0254*/ 	.word	0xffffffff


	//   ....[110]....
        /*0258*/ 	.word	0xffffffff


	//   ....[111]....
        /*025c*/ 	.word	0xffffffff


	//   ....[112]....
        /*0260*/ 	.word	0xffffffff


	//   ....[113]....
        /*0264*/ 	.word	0xffffffff


	//   ....[114]....
        /*0268*/ 	.word	0x0500000f


	//   ....[115]....
        /*026c*/ 	.word	0x0500000f


	//   ....[116]....
        /*0270*/ 	.word	0x0500000f


	//   ....[117]....
        /*0274*/ 	.word	0x0500000f


	//   ....[118]....
        /*0278*/ 	.word	0x0500000f


	//   ....[119]....
        /*027c*/ 	.word	0x0500000f


	//   ....[120]....
        /*0280*/ 	.word	0x0500000f


	//   ....[121]....
        /*0284*/ 	.word	0x0500000f


	//   ....[122]....
        /*0288*/ 	.word	0x0500000f


	//   ....[123]....
        /*028c*/ 	.word	0x0500000f


	//   ....[124]....
        /*0290*/ 	.word	0x0500000f


	//   ....[125]....
        /*0294*/ 	.word	0x0500000f


	//   ....[126]....
        /*0298*/ 	.word	0x0500000f


	//   ....[127]....
        /*029c*/ 	.word	0x0500000f


	//   ....[128]....
        /*02a0*/ 	.word	0x0500000f


	//   ....[129]....
        /*02a4*/ 	.word	0x0500000f


	//   ....[130]....
        /*02a8*/ 	.word	0x0500000f


	//   ....[131]....
        /*02ac*/ 	.word	0x0500000f


	//   ....[132]....
        /*02b0*/ 	.word	0x0500000f


	//   ....[133]....
        /*02b4*/ 	.word	0x0500000f


	//   ....[134]....
        /*02b8*/ 	.word	0x0500000f


	//   ....[135]....
        /*02bc*/ 	.word	0x0500000f


	//   ....[136]....
        /*02c0*/ 	.word	0x0500000f


	//   ....[137]....
        /*02c4*/ 	.word	0x0500000f


	//   ....[138]....
        /*02c8*/ 	.word	0x0500000f


	//   ....[139]....
        /*02cc*/ 	.word	0x0500000f


	//   ....[140]....
        /*02d0*/ 	.word	0x0500000f


	//   ....[141]....
        /*02d4*/ 	.word	0x0500000f


	//   ....[142]....
        /*02d8*/ 	.word	0x0500000f


	//   ....[143]....
        /*02dc*/ 	.word	0x0500000f


	//   ....[144]....
        /*02e0*/ 	.word	0x0500000f


	//   ....[145]....
        /*02e4*/ 	.word	0x0500000f


	//   ....[146]....
        /*02e8*/ 	.word	0x0500000f


	//   ....[147]....
        /*02ec*/ 	.word	0x0500000f


	//   ....[148]....
        /*02f0*/ 	.word	0x0500000f


	//   ....[149]....
        /*02f4*/ 	.word	0x0500000f


	//   ....[150]....
        /*02f8*/ 	.word	0x0500000f


	//   ....[151]....
        /*02fc*/ 	.word	0x0500000f


	//   ....[152]....
        /*0300*/ 	.word	0x0500000f


	//   ....[153]....
        /*0304*/ 	.word	0x0500000f


	//   ....[154]....
        /*0308*/ 	.word	0x0500000f


	//   ....[155]....
        /*030c*/ 	.word	0x0500000f


	//   ....[156]....
        /*0310*/ 	.word	0x0500000f


	//   ....[157]....
        /*0314*/ 	.word	0x0500000f


	//   ....[158]....
        /*0318*/ 	.word	0x0500000f


	//   ....[159]....
        /*031c*/ 	.word	0x0500000f


	//   ....[160]....
        /*0320*/ 	.word	0x0500000f


	//   ....[161]....
        /*0324*/ 	.word	0x0500000f


	//   ....[162]....
        /*0328*/ 	.word	0x0500000f


	//   ....[163]....
        /*032c*/ 	.word	0x0500000f


	//   ....[164]....
        /*0330*/ 	.word	0x0500000f


	//   ....[165]....
        /*0334*/ 	.word	0x0500000f


	//   ....[166]....
        /*0338*/ 	.word	0x0500000f


	//   ....[167]....
        /*033c*/ 	.word	0x0500000f


	//   ....[168]....
        /*0340*/ 	.word	0x0500000f


	//   ....[169]....
        /*0344*/ 	.word	0x0500000f


	//   ....[170]....
        /*0348*/ 	.word	0x0500000f


	//   ....[171]....
        /*034c*/ 	.word	0x0500000f


	//   ....[172]....
        /*0350*/ 	.word	0x0500000f


	//   ....[173]....
        /*0354*/ 	.word	0x0500000f


	//   ....[174]....
        /*0358*/ 	.word	0x0500000f


	//   ....[175]....
        /*035c*/ 	.word	0x0500000f


	//   ....[176]....
        /*0360*/ 	.word	0x0500000f


	//   ....[177]....
        /*0364*/ 	.word	0x0500000f


	//   ....[178]....
        /*0368*/ 	.word	0x0500000f


	//   ....[179]....
        /*036c*/ 	.word	0x0500000f


	//   ....[180]....
        /*0370*/ 	.word	0x0500000f


	//----- nvinfo : EIATTR_COOP_GROUP_INSTR_OFFSETS
	.align		4
.L_261:
        /*0374*/ 	.byte	0x04, 0x28
        /*0376*/ 	.short	(.L_263 - .L_262)


	//   ....[0]....
.L_262:
        /*0378*/ 	.word	0x00000070


	//   ....[1]....
        /*037c*/ 	.word	0x000000b0


	//   ....[2]....
        /*0380*/ 	.word	0x000002d0


	//   ....[3]....
        /*0384*/ 	.word	0x00000430


	//   ....[4]....
        /*0388*/ 	.word	0x00000550


	//   ....[5]....
        /*038c*/ 	.word	0x000006b0


	//   ....[6]....
        /*0390*/ 	.word	0x00001530


	//   ....[7]....
        /*0394*/ 	.word	0x000020d0


	//   ....[8]....
        /*0398*/ 	.word	0x000022e0


	//   ....[9]....
        /*039c*/ 	.word	0x00002d20


	//   ....[10]....
        /*03a0*/ 	.word	0x00002db0


	//   ....[11]....
        /*03a4*/ 	.word	0x000034f0


	//   ....[12]....
        /*03a8*/ 	.word	0x00003570


	//   ....[13]....
        /*03ac*/ 	.word	0x000050a0


	//   ....[14]....
        /*03b0*/ 	.word	0x00005940


	//   ....[15]....
        /*03b4*/ 	.word	0x000059a0


	//   ....[16]....
        /*03b8*/ 	.word	0x000059b0


	//   ....[17]....
        /*03bc*/ 	.word	0x00006160


	//   ....[18]....
        /*03c0*/ 	.word	0x000061d0


	//   ....[19]....
        /*03c4*/ 	.word	0x00008490


	//   ....[20]....
        /*03c8*/ 	.word	0x000084c0


	//   ....[21]....
        /*03cc*/ 	.word	0x000084e0


	//   ....[22]....
        /*03d0*/ 	.word	0x00008500


	//   ....[23]....
        /*03d4*/ 	.word	0x000097f0


	//   ....[24]....
        /*03d8*/ 	.word	0x00009820


	//   ....[25]....
        /*03dc*/ 	.word	0x000098d0


	//   ....[26]....
        /*03e0*/ 	.word	0x000098e0


	//   ....[27]....
        /*03e4*/ 	.word	0x0000ae00


	//   ....[28]....
        /*03e8*/ 	.word	0x0000aed0


	//   ....[29]....
        /*03ec*/ 	.word	0x0000af00


	//   ....[30]....
        /*03f0*/ 	.word	0x0000af30


	//   ....[31]....
        /*03f4*/ 	.word	0x0000b620


	//   ....[32]....
        /*03f8*/ 	.word	0x0000b660


	//   ....[33]....
        /*03fc*/ 	.word	0x0000b760


	//   ....[34]....
        /*0400*/ 	.word	0x0000b780


	//   ....[35]....
        /*0404*/ 	.word	0x0000b880


	//   ....[36]....
        /*0408*/ 	.word	0x0000b8a0


	//   ....[37]....
        /*040c*/ 	.word	0x0000b9b0


	//   ....[38]....
        /*0410*/ 	.word	0x0000b9d0


	//   ....[39]....
        /*0414*/ 	.word	0x0000c0b0


	//   ....[40]....
        /*0418*/ 	.word	0x0000c0d0


	//   ....[41]....
        /*041c*/ 	.word	0x0000c1d0


	//   ....[42]....
        /*0420*/ 	.word	0x0000c1f0


	//   ....[43]....
        /*0424*/ 	.word	0x0000c2f0


	//   ....[44]....
        /*0428*/ 	.word	0x0000c310


	//   ....[45]....
        /*042c*/ 	.word	0x0000c420


	//   ....[46]....
        /*0430*/ 	.word	0x0000c440


	//   ....[47]....
        /*0434*/ 	.word	0x0000c610


	//   ....[48]....
        /*0438*/ 	.word	0x0000dae0


	//   ....[49]....
        /*043c*/ 	.word	0x0000db00


	//   ....[50]....
        /*0440*/ 	.word	0x0000db10


	//   ....[51]....
        /*0444*/ 	.word	0x0000db50


	//   ....[52]....
        /*0448*/ 	.word	0x0000dbe0


	//   ....[53]....
        /*044c*/ 	.word	0x0000dc00


	//   ....[54]....
        /*0450*/ 	.word	0x0000dc90


	//   ....[55]....
        /*0454*/ 	.word	0x0000dcb0


	//   ....[56]....
        /*0458*/ 	.word	0x0000dd40


	//   ....[57]....
        /*045c*/ 	.word	0x0000dd60


	//   ....[58]....
        /*0460*/ 	.word	0x0000ddf0


	//   ....[59]....
        /*0464*/ 	.word	0x0000de10


	//   ....[60]....
        /*0468*/ 	.word	0x0000e460


	//   ....[61]....
        /*046c*/ 	.word	0x0000e480


	//   ....[62]....
        /*0470*/ 	.word	0x0000e4a0


	//   ....[63]....
        /*0474*/ 	.word	0x0000e500


	//   ....[64]....
        /*0478*/ 	.word	0x0000e580


	//   ....[65]....
        /*047c*/ 	.word	0x0000e5b0


	//   ....[66]....
        /*0480*/ 	.word	0x0000e630


	//   ....[67]....
        /*0484*/ 	.word	0x0000e660


	//   ....[68]....
        /*0488*/ 	.word	0x0000e6e0


	//   ....[69]....
        /*048c*/ 	.word	0x0000e710


	//   ....[70]....
        /*0490*/ 	.word	0x0000e790


	//   ....[71]....
        /*0494*/ 	.word	0x0000e7c0


	//   ....[72]....
        /*0498*/ 	.word	0x0000e840


	//   ....[73]....
        /*049c*/ 	.word	0x0000e870


	//   ....[74]....
        /*04a0*/ 	.word	0x0000e8f0


	//   ....[75]....
        /*04a4*/ 	.word	0x0000e910


	//   ....[76]....
        /*04a8*/ 	.word	0x0000f030


	//   ....[77]....
        /*04ac*/ 	.word	0x0000f060


	//   ....[78]....
        /*04b0*/ 	.word	0x0000f070


	//   ....[79]....
        /*04b4*/ 	.word	0x0000f090


	//   ....[80]....
        /*04b8*/ 	.word	0x0000f0e0


	//   ....[81]....
        /*04bc*/ 	.word	0x0000f100


	//   ....[82]....
        /*04c0*/ 	.word	0x0000f160


	//   ....[83]....
        /*04c4*/ 	.word	0x0000f180


	//   ....[84]....
        /*04c8*/ 	.word	0x0000f1d0


	//   ....[85]....
        /*04cc*/ 	.word	0x0000f1f0


	//   ....[86]....
        /*04d0*/ 	.word	0x0000f240


	//   ....[87]....
        /*04d4*/ 	.word	0x0000f260


	//   ....[88]....
        /*04d8*/ 	.word	0x0000f500


	//   ....[89]....
        /*04dc*/ 	.word	0x0000f520


	//   ....[90]....
        /*04e0*/ 	.word	0x0000f540


	//   ....[91]....
        /*04e4*/ 	.word	0x0000f5c0


	//   ....[92]....
        /*04e8*/ 	.word	0x0000f5e0


	//   ....[93]....
        /*04ec*/ 	.word	0x0000f660


	//   ....[94]....
        /*04f0*/ 	.word	0x0000f680


	//   ....[95]....
        /*04f4*/ 	.word	0x0000f700


	//   ....[96]....
        /*04f8*/ 	.word	0x0000f720


	//   ....[97]....
        /*04fc*/ 	.word	0x0000f7a0


	//   ....[98]....
        /*0500*/ 	.word	0x0000f7c0


	//   ....[99]....
        /*0504*/ 	.word	0x0000f7d0


	//   ....[100]....
        /*0508*/ 	.word	0x0000fda0


	//   ....[101]....
        /*050c*/ 	.word	0x0000fdc0


	//   ....[102]....
        /*0510*/ 	.word	0x0000fdd0


	//   ....[103]....
        /*0514*/ 	.word	0x0000fdf0


	//   ....[104]....
        /*0518*/ 	.word	0x0000fe90


	//   ....[105]....
        /*051c*/ 	.word	0x0000fec0


	//   ....[106]....
        /*0520*/ 	.word	0x0000ff30


	//   ....[107]....
        /*0524*/ 	.word	0x0000ff60


	//   ....[108]....
        /*0528*/ 	.word	0x0000ffd0


	//   ....[109]....
        /*052c*/ 	.word	0x00010000


	//   ....[110]....
        /*0530*/ 	.word	0x00010070


	//   ....[111]....
        /*0534*/ 	.word	0x000100a0


	//   ....[112]....
        /*0538*/ 	.word	0x000103b0


	//   ....[113]....
        /*053c*/ 	.word	0x00010590


	//   ....[114]....
        /*0540*/ 	.word	0x00010b40


	//   ....[115]....
        /*0544*/ 	.word	0x00010c20


	//   ....[116]....
        /*0548*/ 	.word	0x00010cc0


	//   ....[117]....
        /*054c*/ 	.word	0x00010d40


	//   ....[118]....
        /*0550*/ 	.word	0x00010e00


	//   ....[119]....
        /*0554*/ 	.word	0x00010e80


	//   ....[120]....
        /*0558*/ 	.word	0x00010f60


	//   ....[121]....
        /*055c*/ 	.word	0x00010fe0


	//   ....[122]....
        /*0560*/ 	.word	0x000110c0


	//   ....[123]....
        /*0564*/ 	.word	0x00011140


	//   ....[124]....
        /*0568*/ 	.word	0x00011220


	//   ....[125]....
        /*056c*/ 	.word	0x000112a0


	//   ....[126]....
        /*0570*/ 	.word	0x00011370


	//   ....[127]....
        /*0574*/ 	.word	0x00011400


	//   ....[128]....
        /*0578*/ 	.word	0x00011480


	//   ....[129]....
        /*057c*/ 	.word	0x00011500


	//   ....[130]....
        /*0580*/ 	.word	0x000115c0


	//   ....[131]....
        /*0584*/ 	.word	0x00011640


	//   ....[132]....
        /*0588*/ 	.word	0x00011720


	//   ....[133]....
        /*058c*/ 	.word	0x000117a0


	//   ....[134]....
        /*0590*/ 	.word	0x00011880


	//   ....[135]....
        /*0594*/ 	.word	0x00011900


	//   ....[136]....
        /*0598*/ 	.word	0x000119e0


	//   ....[137]....
        /*059c*/ 	.word	0x00011a60


	//   ....[138]....
        /*05a0*/ 	.word	0x00011b40


	//   ....[139]....
        /*05a4*/ 	.word	0x00011bc0


	//   ....[140]....
        /*05a8*/ 	.word	0x00011ca0


	//   ....[141]....
        /*05ac*/ 	.word	0x00011d20


	//   ....[142]....
        /*05b0*/ 	.word	0x00011de0


	//   ....[143]....
        /*05b4*/ 	.word	0x00011f10


	//   ....[144]....
        /*05b8*/ 	.word	0x00011fc0


	//   ....[145]....
        /*05bc*/ 	.word	0x00012020


	//   ....[146]....
        /*05c0*/ 	.word	0x000120e0


	//   ....[147]....
        /*05c4*/ 	.word	0x00012140


	//   ....[148]....
        /*05c8*/ 	.word	0x00012200


	//   ....[149]....
        /*05cc*/ 	.word	0x00012260


	//   ....[150]....
        /*05d0*/ 	.word	0x00012320


	//   ....[151]....
        /*05d4*/ 	.word	0x00012380


	//   ....[152]....
        /*05d8*/ 	.word	0x00012440


	//   ....[153]....
        /*05dc*/ 	.word	0x000124a0


	//   ....[154]....
        /*05e0*/ 	.word	0x00012560


	//   ....[155]....
        /*05e4*/ 	.word	0x00012640


	//   ....[156]....
        /*05e8*/ 	.word	0x000126e0


	//   ....[157]....
        /*05ec*/ 	.word	0x00012740


	//   ....[158]....
        /*05f0*/ 	.word	0x00012830


	//   ....[159]....
        /*05f4*/ 	.word	0x00012890


	//   ....[160]....
        /*05f8*/ 	.word	0x00012980


	//   ....[161]....
        /*05fc*/ 	.word	0x000129e0


	//   ....[162]....
        /*0600*/ 	.word	0x00012ad0


	//   ....[163]....
        /*0604*/ 	.word	0x00012b30


	//   ....[164]....
        /*0608*/ 	.word	0x00012c20


	//   ....[165]....
        /*060c*/ 	.word	0x00012c80


	//   ....[166]....
        /*0610*/ 	.word	0x00012d40


	//   ....[167]....
        /*0614*/ 	.word	0x00012e80


	//   ....[168]....
        /*0618*/ 	.word	0x00012f20


	//   ....[169]....
        /*061c*/ 	.word	0x00012f80


	//   ....[170]....
        /*0620*/ 	.word	0x00013050


	//   ....[171]....
        /*0624*/ 	.word	0x00013110


	//   ....[172]....
        /*0628*/ 	.word	0x000131d0


	//   ....[173]....
        /*062c*/ 	.word	0x00013290


	//   ....[174]....
        /*0630*/ 	.word	0x00013350


	//   ....[175]....
        /*0634*/ 	.word	0x00013410


	//   ....[176]....
        /*0638*/ 	.word	0x000134d0


	//   ....[177]....
        /*063c*/ 	.word	0x00013590


	//   ....[178]....
        /*0640*/ 	.word	0x00013650


	//   ....[179]....
        /*0644*/ 	.word	0x00013740


	//   ....[180]....
        /*0648*/ 	.word	0x00013860


	//----- nvinfo : EIATTR_REG_RECONFIG
	.align		4
.L_263:
        /*064c*/ 	.byte	0x01, 0x54
	.zero		2


	//----- nvinfo : EIATTR_SYSCALL_OFFSETS
	.align		4
        /*0650*/ 	.byte	0x04, 0x46
        /*0652*/ 	.short	(.L_265 - .L_264)


	//   ....[0]....
.L_264:
        /*0654*/ 	.word	0x00001710


	//   ....[1]....
        /*0658*/ 	.word	0x0000d160


	//   ....[2]....
        /*065c*/ 	.word	0x0000d2b0


	//   ....[3]....
        /*0660*/ 	.word	0x0000d3a0


	//   ....[4]....
        /*0664*/ 	.word	0x0000e110


	//----- nvinfo : EIATTR_MBARRIER_INSTR_OFFSETS
	.align		4
.L_265:
        /*0668*/ 	.byte	0x04, 0x39
        /*066a*/ 	.short	(.L_267 - .L_266)


	//   ....[0]....
.L_266:
        /*066c*/ 	.word	0x00000180
        /*0670*/ 	.word	0x000000ff
        /*0674*/ 	.word	0x00030800
        /*0678*/ 	.short	0x0100
        /*067a*/ 	.byte	0x08
	.zero		1


	//   ....[1]....
        /*067c*/ 	.word	0x00000190
        /*0680*/ 	.word	0x000000ff
        /*0684*/ 	.word	0x00030820
        /*0688*/ 	.short	0x0100
        /*068a*/ 	.byte	0x08
	.zero		1


	//   ....[2]....
        /*068c*/ 	.word	0x00000280
        /*0690*/ 	.word	0x000000ff
        /*0694*/ 	.word	0x00030830
        /*0698*/ 	.short	0x0100
        /*069a*/ 	.byte	0x08
	.zero		1


	//   ....[3]....
        /*069c*/ 	.word	0x00000290
        /*06a0*/ 	.word	0x000000ff
        /*06a4*/ 	.word	0x00030840
        /*06a8*/ 	.short	0x0100
        /*06aa*/ 	.byte	0x08
	.zero		1


	//   ....[4]....
        /*06ac*/ 	.word	0x000002a0
        /*06b0*/ 	.word	0x000000ff
        /*06b4*/ 	.word	0x00030838
        /*06b8*/ 	.short	0x0100
        /*06ba*/ 	.byte	0x08
	.zero		1


	//   ....[5]....
        /*06bc*/ 	.word	0x000002b0
        /*06c0*/ 	.word	0x000000ff
        /*06c4*/ 	.word	0x00030848
        /*06c8*/ 	.short	0x0100
        /*06ca*/ 	.byte	0x08
	.zero		1


	//   ....[6]....
        /*06cc*/ 	.word	0x000003e0
        /*06d0*/ 	.word	0x000000ff
        /*06d4*/ 	.word	0x00030850
        /*06d8*/ 	.short	0x0100
        /*06da*/ 	.byte	0x08
	.zero		1


	//   ....[7]....
        /*06dc*/ 	.word	0x000003f0
        /*06e0*/ 	.word	0x000000ff
        /*06e4*/ 	.word	0x00030860
        /*06e8*/ 	.short	0x0100
        /*06ea*/ 	.byte	0x08
	.zero		1


	//   ....[8]....
        /*06ec*/ 	.word	0x00000400
        /*06f0*/ 	.word	0x000000ff
        /*06f4*/ 	.word	0x00030858
        /*06f8*/ 	.short	0x0100
        /*06fa*/ 	.byte	0x08
	.zero		1


	//   ....[9]....
        /*06fc*/ 	.word	0x00000410
        /*0700*/ 	.word	0x000000ff
        /*0704*/ 	.word	0x00030868
        /*0708*/ 	.short	0x0100
        /*070a*/ 	.byte	0x08
	.zero		1


	//   ....[10]....
        /*070c*/ 	.word	0x00000500
        /*0710*/ 	.word	0x000000ff
        /*0714*/ 	.word	0x00030870
        /*0718*/ 	.short	0x0100
        /*071a*/ 	.byte	0x06
	.zero		1


	//   ....[11]....
        /*071c*/ 	.word	0x00000510
        /*0720*/ 	.word	0x000000ff
        /*0724*/ 	.word	0x00030880
        /*0728*/ 	.short	0x0100
        /*072a*/ 	.byte	0x06
	.zero		1


	//   ....[12]....
        /*072c*/ 	.word	0x00000520
        /*0730*/ 	.word	0x000000ff
        /*0734*/ 	.word	0x00030878
        /*0738*/ 	.short	0x0100
        /*073a*/ 	.byte	0x06
	.zero		1


	//   ....[13]....
        /*073c*/ 	.word	0x00000530
        /*0740*/ 	.word	0x000000ff
        /*0744*/ 	.word	0x00030888
        /*0748*/ 	.short	0x0100
        /*074a*/ 	.byte	0x06
	.zero		1


	//   ....[14]....
        /*074c*/ 	.word	0x00000660
        /*0750*/ 	.word	0x000000ff
        /*0754*/ 	.word	0x00030890
        /*0758*/ 	.short	0x0100
        /*075a*/ 	.byte	0x08
	.zero		1


	//   ....[15]....
        /*075c*/ 	.word	0x00000670
        /*0760*/ 	.word	0x000000ff
        /*0764*/ 	.word	0x000308a0
        /*0768*/ 	.short	0x0100
        /*076a*/ 	.byte	0x08
	.zero		1


	//   ....[16]....
        /*076c*/ 	.word	0x00000680
        /*0770*/ 	.word	0x000000ff
        /*0774*/ 	.word	0x00030898
        /*0778*/ 	.short	0x0100
        /*077a*/ 	.byte	0x08
	.zero		1


	//   ....[17]....
        /*077c*/ 	.word	0x00000690
        /*0780*/ 	.word	0x000000ff
        /*0784*/ 	.word	0x000308a8
        /*0788*/ 	.short	0x0100
        /*078a*/ 	.byte	0x08
	.zero		1


	//   ....[18]....
        /*078c*/ 	.word	0x000007d0
        /*0790*/ 	.word	0x000000ff
        /*0794*/ 	.word	0x000308b0
        /*0798*/ 	.short	0x0100
        /*079a*/ 	.byte	0x08
	.zero		1


	//   ....[19]....
        /*079c*/ 	.word	0x000007e0
        /*07a0*/ 	.word	0x000000ff
        /*07a4*/ 	.word	0x000308c0
        /*07a8*/ 	.short	0x0100
        /*07aa*/ 	.byte	0x08
	.zero		1


	//   ....[20]....
        /*07ac*/ 	.word	0x000007f0
        /*07b0*/ 	.word	0x000000ff
        /*07b4*/ 	.word	0x000308b8
        /*07b8*/ 	.short	0x0100
        /*07ba*/ 	.byte	0x08
	.zero		1


	//   ....[21]....
        /*07bc*/ 	.word	0x00000800
        /*07c0*/ 	.word	0x000000ff
        /*07c4*/ 	.word	0x000308c8
        /*07c8*/ 	.short	0x0100
        /*07ca*/ 	.byte	0x08
	.zero		1


	//   ....[22]....
        /*07cc*/ 	.word	0x000017b0
        /*07d0*/ 	.word	0x000000ff
        /*07d4*/ 	.word	0x00030800
        /*07d8*/ 	.short	0x010a
        /*07da*/ 	.byte	0x28
	.zero		1


	//   ....[23]....
        /*07dc*/ 	.word	0x00001830
        /*07e0*/ 	.word	0x00000000
        /*07e4*/ 	.word	0x00030830
        /*07e8*/ 	.short	0x010a
        /*07ea*/ 	.byte	0x3f
	.zero		1


	//   ....[24]....
        /*07ec*/ 	.word	0x00001870
        /*07f0*/ 	.word	0x00000000
        /*07f4*/ 	.word	0x00030830
        /*07f8*/ 	.short	0x010a
        /*07fa*/ 	.byte	0x3f
	.zero		1


	//   ....[25]....
        /*07fc*/ 	.word	0x00002830
        /*0800*/ 	.word	0x000000ff
        /*0804*/ 	.word	0x00000000
        /*0808*/ 	.short	0x0101
        /*080a*/ 	.byte	0x05
	.zero		1


	//   ....[26]....
        /*080c*/ 	.word	0x000040a0
        /*0810*/ 	.word	0x000000ff
        /*0814*/ 	.word	0x00030830
        /*0818*/ 	.short	0x010a
        /*081a*/ 	.byte	0x08
	.zero		1


	//   ....[27]....
        /*081c*/ 	.word	0x000040e0
        /*0820*/ 	.word	0x000000ff
        /*0824*/ 	.word	0x00030830
        /*0828*/ 	.short	0x010a
        /*082a*/ 	.byte	0x08
	.zero		1


	//   ....[28]....
        /*082c*/ 	.word	0x00004c20
        /*0830*/ 	.word	0x000000ff
        /*0834*/ 	.word	0x00030850
        /*0838*/ 	.short	0x010a
        /*083a*/ 	.byte	0x09
	.zero		1


	//   ....[29]....
        /*083c*/ 	.word	0x00004c60
        /*0840*/ 	.word	0x000000ff
        /*0844*/ 	.word	0x00030850
        /*0848*/ 	.short	0x010a
        /*084a*/ 	.byte	0x09
	.zero		1


	//   ....[30]....
        /*084c*/ 	.word	0x000053a0
        /*0850*/ 	.word	0x000000ff
        /*0854*/ 	.word	0x00000000
        /*0858*/ 	.short	0x0101
        /*085a*/ 	.byte	0x08
	.zero		1


	//   ....[31]....
        /*085c*/ 	.word	0x00006b30
        /*0860*/ 	.word	0x000000ff
        /*0864*/ 	.word	0x00000000
        /*0868*/ 	.short	0x0101
        /*086a*/ 	.byte	0x09
	.zero		1


	//   ....[32]....
        /*086c*/ 	.word	0x00006d20
        /*0870*/ 	.word	0x000000ff
        /*0874*/ 	.word	0x00030830
        /*0878*/ 	.short	0x010a
        /*087a*/ 	.byte	0x08
	.zero		1


	//   ....[33]....
        /*087c*/ 	.word	0x00006d60
        /*0880*/ 	.word	0x000000ff
        /*0884*/ 	.word	0x00030830
        /*0888*/ 	.short	0x010a
        /*088a*/ 	.byte	0x08
	.zero		1


	//   ....[34]....
        /*088c*/ 	.word	0x000078a0
        /*0890*/ 	.word	0x000000ff
        /*0894*/ 	.word	0x00030850
        /*0898*/ 	.short	0x010a
        /*089a*/ 	.byte	0x08
	.zero		1


	//   ....[35]....
        /*089c*/ 	.word	0x000078e0
        /*08a0*/ 	.word	0x000000ff
        /*08a4*/ 	.word	0x00030850
        /*08a8*/ 	.short	0x010a
        /*08aa*/ 	.byte	0x08
	.zero		1


	//   ....[36]....
        /*08ac*/ 	.word	0x00007fc0
        /*08b0*/ 	.word	0x000000ff
        /*08b4*/ 	.word	0x00000000
        /*08b8*/ 	.short	0x0101
        /*08ba*/ 	.byte	0x05
	.zero		1


	//   ....[37]....
        /*08bc*/ 	.word	0x00009040
        /*08c0*/ 	.word	0x000000ff
        /*08c4*/ 	.word	0x00000000
        /*08c8*/ 	.short	0x0101
        /*08ca*/ 	.byte	0x08
	.zero		1


	//   ....[38]....
        /*08cc*/ 	.word	0x00009760
        /*08d0*/ 	.word	0x000000ff
        /*08d4*/ 	.word	0x00030850
        /*08d8*/ 	.short	0x010a
        /*08da*/ 	.byte	0x05
	.zero		1


	//   ....[39]....
        /*08dc*/ 	.word	0x000097a0
        /*08e0*/ 	.word	0x000000ff
        /*08e4*/ 	.word	0x00030850
        /*08e8*/ 	.short	0x010a
        /*08ea*/ 	.byte	0x05
	.zero		1


	//   ....[40]....
        /*08ec*/ 	.word	0x00009dc0
        /*08f0*/ 	.word	0x000000ff
        /*08f4*/ 	.word	0x00000000
        /*08f8*/ 	.short	0x0101
        /*08fa*/ 	.byte	0x04
	.zero		1


	//   ....[41]....
        /*08fc*/ 	.word	0x0000b650
        /*0900*/ 	.word	0x00000034
        /*0904*/ 	.word	0x00000000
        /*0908*/ 	.short	0x0101
        /*090a*/ 	.byte	0x3f
	.zero		1


	//   ....[42]....
        /*090c*/ 	.word	0x0000d8f0
        /*0910*/ 	.word	0x00000000
        /*0914*/ 	.word	0x00030840
        /*0918*/ 	.short	0x010a
        /*091a*/ 	.byte	0x3f
	.zero		1


	//   ....[43]....
        /*091c*/ 	.word	0x0000df00
        /*0920*/ 	.word	0x00000000
        /*0924*/ 	.word	0x00030830
        /*0928*/ 	.short	0x0107
        /*092a*/ 	.byte	0x3f
	.zero		1


	//   ....[44]....
        /*092c*/ 	.word	0x0000dfb0
        /*0930*/ 	.word	0x00000000
        /*0934*/ 	.word	0x00030830
        /*0938*/ 	.short	0x0101
        /*093a*/ 	.byte	0x3f
	.zero		1


	//   ....[45]....
        /*093c*/ 	.word	0x0000ea00
        /*0940*/ 	.word	0x00000011
        /*0944*/ 	.word	0x00030800
        /*0948*/ 	.short	0x0107
        /*094a*/ 	.byte	0x3f
	.zero		1


	//   ....[46]....
        /*094c*/ 	.word	0x0000eaf0
        /*0950*/ 	.word	0x00000011
        /*0954*/ 	.word	0x00030800
        /*0958*/ 	.short	0x0101
        /*095a*/ 	.byte	0x3f
	.zero		1


	//   ....[47]....
        /*095c*/ 	.word	0x0000eb10
        /*0960*/ 	.word	0x00000011
        /*0964*/ 	.word	0x00030820
        /*0968*/ 	.short	0x010a
        /*096a*/ 	.byte	0x3f
	.zero		1


	//   ....[48]....
        /*096c*/ 	.word	0x0000ee60
        /*0970*/ 	.word	0x00000006
        /*0974*/ 	.word	0x00030840
        /*0978*/ 	.short	0x010a
        /*097a*/ 	.byte	0x3f
	.zero		1


	//   ....[49]....
        /*097c*/ 	.word	0x0000f330
        /*0980*/ 	.word	0x00000006
        /*0984*/ 	.word	0x00030830
        /*0988*/ 	.short	0x0107
        /*098a*/ 	.byte	0x3f
	.zero		1


	//   ....[50]....
        /*098c*/ 	.word	0x0000f3e0
        /*0990*/ 	.word	0x00000006
        /*0994*/ 	.word	0x00030830
        /*0998*/ 	.short	0x0101
        /*099a*/ 	.byte	0x3f
	.zero		1


	//   ....[51]....
        /*099c*/ 	.word	0x0000f440
        /*09a0*/ 	.word	0x00000006
        /*09a4*/ 	.word	0x00030860
        /*09a8*/ 	.short	0x010a
        /*09aa*/ 	.byte	0x3f
	.zero		1


	//   ....[52]....
        /*09ac*/ 	.word	0x0000f9a0
        /*09b0*/ 	.word	0x00000006
        /*09b4*/ 	.word	0x00030850
        /*09b8*/ 	.short	0x0107
        /*09ba*/ 	.byte	0x3f
	.zero		1


	//   ....[53]....
        /*09bc*/ 	.word	0x0000faf0
        /*09c0*/ 	.word	0x00000006
        /*09c4*/ 	.word	0x00030850
        /*09c8*/ 	.short	0x0101
        /*09ca*/ 	.byte	0x3f
	.zero		1


	//   ....[54]....
        /*09cc*/ 	.word	0x0000fd00
        /*09d0*/ 	.word	0x00000004
        /*09d4*/ 	.word	0x00030860
        /*09d8*/ 	.short	0x010a
        /*09da*/ 	.byte	0x3f
	.zero		1


	//   ....[55]....
        /*09dc*/ 	.word	0x000101c0
        /*09e0*/ 	.word	0x00000004
        /*09e4*/ 	.word	0x00030850
        /*09e8*/ 	.short	0x0107
        /*09ea*/ 	.byte	0x3f
	.zero		1


	//   ....[56]....
        /*09ec*/ 	.word	0x00010270
        /*09f0*/ 	.word	0x00000004
        /*09f4*/ 	.word	0x00030850
        /*09f8*/ 	.short	0x0101
        /*09fa*/ 	.byte	0x3f
	.zero		1


	//   ....[57]....
        /*09fc*/ 	.word	0x00010510
        /*0a00*/ 	.word	0x00000004
        /*0a04*/ 	.word	0x00030820
        /*0a08*/ 	.short	0x010a
        /*0a0a*/ 	.byte	0x3f
	.zero		1


	//   ....[58]....
        /*0a0c*/ 	.word	0x000106b0
        /*0a10*/ 	.word	0x00000005
        /*0a14*/ 	.word	0x00030840
        /*0a18*/ 	.short	0x010a
        /*0a1a*/ 	.byte	0x3f
	.zero		1


	//   ....[59]....
        /*0a1c*/ 	.word	0x00010750
        /*0a20*/ 	.word	0x00000017
        /*0a24*/ 	.word	0x00030840
        /*0a28*/ 	.short	0x010a
        /*0a2a*/ 	.byte	0x3f
	.zero		1


	//   ....[60]....
        /*0a2c*/ 	.word	0x00010790
        /*0a30*/ 	.word	0x00000005
        /*0a34*/ 	.word	0x00030860
        /*0a38*/ 	.short	0x010a
        /*0a3a*/ 	.byte	0x3f
	.zero		1


	//   ....[61]....
        /*0a3c*/ 	.word	0x000107d0
        /*0a40*/ 	.word	0x00000017
        /*0a44*/ 	.word	0x00030860
        /*0a48*/ 	.short	0x010a
        /*0a4a*/ 	.byte	0x3f
	.zero		1


	//   ....[62]....
        /*0a4c*/ 	.word	0x00010840
        /*0a50*/ 	.word	0x00000003
        /*0a54*/ 	.word	0x00030800
        /*0a58*/ 	.short	0x010a
        /*0a5a*/ 	.byte	0x3f
	.zero		1


	//   ....[63]....
        /*0a5c*/ 	.word	0x00010890
        /*0a60*/ 	.word	0x00000000
        /*0a64*/ 	.word	0x00030830
        /*0a68*/ 	.short	0x010a
        /*0a6a*/ 	.byte	0x3f
	.zero		1


	//   ....[64]....
        /*0a6c*/ 	.word	0x000108f0
        /*0a70*/ 	.word	0x0000000c
        /*0a74*/ 	.word	0x00030830
        /*0a78*/ 	.short	0x010a
        /*0a7a*/ 	.byte	0x3f
	.zero		1


	//   ....[65]....
        /*0a7c*/ 	.word	0x00010950
        /*0a80*/ 	.word	0x0000000b
        /*0a84*/ 	.word	0x00030850
        /*0a88*/ 	.short	0x010a
        /*0a8a*/ 	.byte	0x3f
	.zero		1


	//   ....[66]....
        /*0a8c*/ 	.word	0x000109b0
        /*0a90*/ 	.word	0x0000000c
        /*0a94*/ 	.word	0x00030830
        /*0a98*/ 	.short	0x010a
        /*0a9a*/ 	.byte	0x3f
	.zero		1


	//   ....[67]....
        /*0a9c*/ 	.word	0x00010a10
        /*0aa0*/ 	.word	0x0000000b
        /*0aa4*/ 	.word	0x00030850
        /*0aa8*/ 	.short	0x010a
        /*0aaa*/ 	.byte	0x3f
	.zero		1


	//   ....[68]....
        /*0aac*/ 	.word	0x00010a70
        /*0ab0*/ 	.word	0x00000005
        /*0ab4*/ 	.word	0x00030850
        /*0ab8*/ 	.short	0x010a
        /*0aba*/ 	.byte	0x3f
	.zero		1


	//   ....[69]....
        /*0abc*/ 	.word	0x00010b70
        /*0ac0*/ 	.word	0x00000000
        /*0ac4*/ 	.word	0x00030840
        /*0ac8*/ 	.short	0x010a
        /*0aca*/ 	.byte	0x3f
	.zero		1


	//   ....[70]....
        /*0acc*/ 	.word	0x00011e10
        /*0ad0*/ 	.word	0x00000011
        /*0ad4*/ 	.word	0x00030820
        /*0ad8*/ 	.short	0x010a
        /*0ada*/ 	.byte	0x3f
	.zero		1


	//   ....[71]....
        /*0adc*/ 	.word	0x00011e60
        /*0ae0*/ 	.word	0x00000006
        /*0ae4*/ 	.word	0x00030840
        /*0ae8*/ 	.short	0x010a
        /*0aea*/ 	.byte	0x3f
	.zero		1


	//   ....[72]....
        /*0aec*/ 	.word	0x00012590
        /*0af0*/ 	.word	0x00000006
        /*0af4*/ 	.word	0x00030860
        /*0af8*/ 	.short	0x010a
        /*0afa*/ 	.byte	0x3f
	.zero		1


	//   ....[73]....
        /*0afc*/ 	.word	0x00012dd0
        /*0b00*/ 	.word	0x00000004
        /*0b04*/ 	.word	0x00030860
        /*0b08*/ 	.short	0x010a
        /*0b0a*/ 	.byte	0x3f
	.zero		1


	//   ....[74]....
        /*0b0c*/ 	.word	0x00013780
        /*0b10*/ 	.word	0x00000004
        /*0b14*/ 	.word	0x00030820
        /*0b18*/ 	.short	0x010a
        /*0b1a*/ 	.byte	0x3f
	.zero		1


	//   ....[75]....
        /*0b1c*/ 	.word	0x00013920
        /*0b20*/ 	.word	0x00000005
        /*0b24*/ 	.word	0x00030840
        /*0b28*/ 	.short	0x010a
        /*0b2a*/ 	.byte	0x3f
	.zero		1


	//   ....[76]....
        /*0b2c*/ 	.word	0x00013970
        /*0b30*/ 	.word	0x00000017
        /*0b34*/ 	.word	0x00030840
        /*0b38*/ 	.short	0x010a
        /*0b3a*/ 	.byte	0x3f
	.zero		1


	//   ....[77]....
        /*0b3c*/ 	.word	0x000139c0
        /*0b40*/ 	.word	0x00000005
        /*0b44*/ 	.word	0x00030860
        /*0b48*/ 	.short	0x010a
        /*0b4a*/ 	.byte	0x3f
	.zero		1


	//----- nvinfo : EIATTR_NUM_MBARRIERS
	.align		4
.L_267:
        /*0b4c*/ 	.byte	0x03, 0x38
        /*0b4e*/ 	.short	0x0016


	//----- nvinfo : EIATTR_EXIT_INSTR_OFFSETS
	.align		4
        /*0b50*/ 	.byte	0x04, 0x1c
        /*0b52*/ 	.short	(.L_269 - .L_268)


	//   ....[0]....
.L_268:
        /*0b54*/ 	.word	0x00000950


	//   ....[1]....
        /*0b58*/ 	.word	0x0000c580


	//   ....[2]....
        /*0b5c*/ 	.word	0x00010820


	//----- nvinfo : EIATTR_MAX_THREADS
	.align		4
.L_269:
        /*0b60*/ 	.byte	0x04, 0x05
        /*0b62*/ 	.short	(.L_271 - .L_270)
.L_270:
        /*0b64*/ 	.word	0x00000180
        /*0b68*/ 	.word	0x00000001
        /*0b6c*/ 	.word	0x00000001


	//----- nvinfo : EIATTR_CRS_STACK_SIZE
	.align		4
.L_271:
        /*0b70*/ 	.byte	0x04, 0x1e
        /*0b72*/ 	.short	(.L_273 - .L_272)
.L_272:
        /*0b74*/ 	.word	0x00000000


	//----- nvinfo : EIATTR_CBANK_PARAM_SIZE
	.align		4
.L_273:
        /*0b78*/ 	.byte	0x03, 0x19
        /*0b7a*/ 	.short	0x0af0


	//----- nvinfo : EIATTR_PARAM_CBANK
	.align		4
        /*0b7c*/ 	.byte	0x04, 0x0a
        /*0b7e*/ 	.short	(.L_275 - .L_274)
	.align		4
.L_274:
        /*0b80*/ 	.word	index@(.nv.constant0._ZN7cutlass13device_kernelIN5flash11enable_sm90INS1_16FlashAttnFwdSm90INS1_25CollectiveMainloopFwdSm90ILi2EN4cute5tupleIJNS5_1CILi1EEES8_S8_EEENS6_IJNS7_ILi128EEENS7_ILi96EEENS7_ILi192EEEEEELi192ENS_10bfloat16_tEfNS_4arch4Sm90ELb1ELb0ELb1ELb0ELb1ELb0ELb0ELb1ELb1ELb1ELb0ELb0EEENS1_21CollectiveEpilogueFwdINS6_IJSA_SC_SB_EEES9_SE_SG_Li256ELb0ELb1ELb0ELb0EEENS1_30DynamicPersistentTileSchedulerILi256ELi128ELb0ELb1ELb1EEEEEEEEEvNT_6ParamsE)
        /*0b84*/ 	.short	0x0210
        /*0b86*/ 	.short	0x0af0


	//----- nvinfo : EIATTR_SW_WAR
	.align		4
.L_275:
        /*0b88*/ 	.byte	0x04, 0x36
        /*0b8a*/ 	.short	(.L_277 - .L_276)
.L_276:
        /*0b8c*/ 	.word	0x00000008
.L_277:


//--------------------- .nv.info._ZN7cutlass13device_kernelIN5flash11enable_sm90INS1_16FlashAttnFwdSm90INS1_25CollectiveMainloopFwdSm90ILi2EN4cute5tupleIJNS5_1CILi1EEES8_S8_EEENS6_IJNS7_ILi128EEENS7_ILi96EEENS7_ILi192EEEEEELi192ENS_10bfloat16_tEfNS_4arch4Sm90ELb1ELb0ELb1ELb1ELb1ELb0ELb0ELb1ELb1ELb1ELb0ELb0EEENS1_21CollectiveEpilogueFwdINS6_IJSA_SC_SB_EEES9_SE_SG_Li256ELb1ELb1ELb0ELb0EEENS1_36VarlenDynamicPersistentTileSchedulerILi128ELi96ELi256ELi128ELb0ELb1ELb1ELb1ELb1ELb1EEEEEEEEEvNT_6ParamsE --------------------------
	.section	.nv.info._ZN7cutlass13device_kernelIN5flash11enable_sm90INS1_16FlashAttnFwdSm90INS1_25CollectiveMainloopFwdSm90ILi2EN4cute5tupleIJNS5_1CILi1EEES8_S8_EEENS6_IJNS7_ILi128EEENS7_ILi96EEENS7_ILi192EEEEEELi192ENS_10bfloat16_tEfNS_4arch4Sm90ELb1ELb0ELb1ELb1ELb1ELb0ELb0ELb1ELb1ELb1ELb0ELb0EEENS1_21CollectiveEpilogueFwdINS6_IJSA_SC_SB_EEES9_SE_SG_Li256ELb1ELb1ELb0ELb0EEENS1_36VarlenDynamicPersistentTileSchedulerILi128ELi96ELi256ELi128ELb0ELb1ELb1ELb1ELb1ELb1EEEEEEEEEvNT_6ParamsE,"",@"SHT_CUDA_INFO"
	.sectionflags	@""
	.align	4


	//----- nvinfo : EIATTR_CUDA_API_VERSION
	.align		4
        /*0000*/ 	.byte	0x04, 0x37
        /*0002*/ 	.short	(.L_279 - .L_278)
.L_278:
        /*0004*/ 	.word	0x00000082


	//----- nvinfo : EIATTR_KPARAM_INFO
	.align		4
.L_279:
        /*0008*/ 	.byte	0x04, 0x17
        /*000a*/ 	.short	(.L_281 - .L_280)
.L_280:
        /*000c*/ 	.word	0x00000000
        /*0010*/ 	.short	0x0000
        /*0012*/ 	.short	0x0070
        /*0014*/ 	.byte	0x00, 0xf0, 0x01, 0x2a


	//----- nvinfo : EIATTR_SPARSE_MMA_MASK
	.align		4
.L_281:
        /*0018*/ 	.byte	0x03, 0x50
        /*001a*/ 	.short	0x0000


	//----- nvinfo : EIATTR_MAXREG_COUNT
	.align		4
        /*001c*/ 	.byte	0x03, 0x1b
        /*001e*/ 	.short	0x00a8


	//----- nvinfo : EIATTR_NUM_BARRIERS
	.align		4
        /*0020*/ 	.byte	0x02, 0x4c
        /*0022*/ 	.byte	0x09
	.zero		1


	//----- nvinfo : EIATTR_EXTERNS
	.align		4
        /*0024*/ 	.byte	0x04, 0x0f
        /*0026*/ 	.short	(.L_283 - .L_282)


	//   ....[0]....
	.align		4
.L_282:
        /*0028*/ 	.word	index@(__assertfail)


	//----- nvinfo : EIATTR_ANNOTATIONS
	.align		4
.L_283:
        /*002c*/ 	.byte	0x04, 0x55
        /*002e*/ 	.short	(.L_285 - .L_284)


	//   ....[0]....
.L_284:
        /* <DEDUP_REMOVED lines=17> */


	//----- nvinfo : EIATTR_MERCURY_ISA_VERSION
	.align		4
.L_285:
        /*0130*/ 	.byte	0x03, 0x5f
        /*0132*/ 	.short	0x0101


	//----- nvinfo : EIATTR_UNUSED_LOAD_BYTE_OFFSET
	.align		4
        /*0134*/ 	.byte	0x04, 0x44
        /*0136*/ 	.short	(.L_287 - .L_286)


	//   ....[0]....
.L_286:
        /*0138*/ 	.word	0x00000950
        /*013c*/ 	.word	0x0000fff0


	//   ....[1]....
        /*0140*/ 	.word	0x0000a460
        /*0144*/ 	.word	0x0000fff0


	//----- nvinfo : EIATTR_INT_WARP_WIDE_INSTR_OFFSETS
	.align		4
.L_287:
        /*0148*/ 	.byte	0x04, 0x31
        /*014a*/ 	.short	(.L_289 - .L_288)


	//   ....[0]....
.L_288:
        /*014c*/ 	.word	0x000000c0


	//   ....[1]....
        /*0150*/ 	.word	0x000000d0


	//   ....[2]....
        /*0154*/ 	.word	0x00000170


	//   ....[3]....
        /*0158*/ 	.word	0x0000df40


	//   ....[4]....
        /*015c*/ 	.word	0x0000dfd0


	//   ....[5]....
        /*0160*/ 	.word	0x00010e40


	//   ....[6]....
        /*0164*/ 	.word	0x00010ed0


	//----- nvinfo : EIATTR_COOP_GROUP_MASK_REGIDS
	.align		4
.L_289:
        /*0168*/ 	.byte	0x04, 0x29
        /*016a*/ 	.short	(.L_291 - .L_290)


	//   ....[0]....
.L_290:
        /*016c*/ 	.word	0xffffffff


	//   ....[1]....
        /*0170*/ 	.word	0xffffffff


	//   ....[2]....
        /*0174*/ 	.word	0xffffffff


	//   ....[3]....
        /*0178*/ 	.word	0xffffffff


	//   ....[4]....
        /*017c*/ 	.word	0xffffffff


	//   ....[5]....
        /*0180*/ 	.word	0xffffffff


	//   ....[6]....
        /*0184*/ 	.word	0xffffffff


	//   ....[7]....
        /*0188*/ 	.word	0xffffffff


	//   ....[8]....
        /*018c*/ 	.word	0xffffffff


	//   ....[9]....
        /*0190*/ 	.word	0xffffffff


	//   ....[10]....
        /*0194*/ 	.word	0xffffffff


	//   ....[11]....
        /*0198*/ 	.word	0xffffffff


	//   ....[12]....
        /*019c*/ 	.word	0xffffffff


	//   ....[13]....
        /*01a0*/ 	.word	0xffffffff


	//   ....[14]....
        /*01a4*/ 	.word	0xffffffff


	//   ....[15]....
        /*01a8*/ 	.word	0xffffffff


	//   ....[16]....
        /*01ac*/ 	.word	0xffffffff


	//   ....[17]....
        /*01b0*/ 	.word	0xffffffff


	//   ....[18]....
        /*01b4*/ 	.word	0xffffffff


	//   ....[19]....
        /*01b8*/ 	.word	0xffffffff


	//   ....[20]....
        /*01bc*/ 	.word	0xffffffff


	//   ....[21]....
        /*01c0*/ 	.word	0xffffffff


	//   ....[22]....
        /*01c4*/ 	.word	0xffffffff


	//   ....[23]....
        /*01c8*/ 	.word	0xffffffff


	//   ....[24]....
        /*01cc*/ 	.word	0xffffffff


	//   ....[25]....
        /*01d0*/ 	.word	0xffffffff


	//   ....[26]....
        /*01d4*/ 	.word	0xffffffff


	//   ....[27]....
        /*01d8*/ 	.word	0xffffffff


	//   ....[28]....
        /*01dc*/ 	.word	0xffffffff


	//   ....[29]....
        /*01e0*/ 	.word	0xffffffff


	//   ....[30]....
        /*01e4*/ 	.word	0xffffffff


	//   ....[31]....
        /*01e8*/ 	.word	0xffffffff


	//   ....[32]....
        /*01ec*/ 	.word	0xffffffff


	//   ....[33]....
        /*01f0*/ 	.word	0xffffffff


	//   ....[34]....
        /*01f4*/ 	.word	0xffffffff


	//   ....[35]....
        /*01f8*/ 	.word	0xffffffff


	//   ....[36]....
        /*01fc*/ 	.word	0xffffffff


	//   ....[37]....
        /*0200*/ 	.word	0xffffffff


	//   ....[38]....
        /*0204*/ 	.word	0xffffffff


	//   ....[39]....
        /*0208*/ 	.word	0xffffffff


	//   ....[40]....
        /*020c*/ 	.word	0xffffffff


	//   ....[41]....
        /*0210*/ 	.word	0xffffffff


	//   ....[42]....
        /*0214*/ 	.word	0xffffffff


	//   ....[43]....
        /*0218*/ 	.word	0xffffffff


	//   ....[44]....
        /*021c*/ 	.word	0xffffffff


	//   ....[45]....
        /*0220*/ 	.word	0xffffffff


	//   ....[46]....
        /*0224*/ 	.word	0xffffffff


	//   ....[47]....
        /*0228*/ 	.word	0xffffffff


	//   ....[48]....
        /*022c*/ 	.word	0xffffffff


	//   ....[49]....
        /*0230*/ 	.word	0xffffffff


	//   ....[50]....
        /*0234*/ 	.word	0xffffffff


	//   ....[51]....
        /*0238*/ 	.word	0xffffffff


	//   ....[52]....
        /*023c*/ 	.word	0xffffffff


	//   ....[53]....
        /*0240*/ 	.word	0xffffffff


	//   ....[54]....
        /*0244*/ 	.word	0xffffffff


	//   ....[55]....
        /*0248*/ 	.word	0xffffffff


	//   ....[56]....
        /*024c*/ 	.word	0xffffffff


	//   ....[57]....
        /*0250*/ 	.word	0xffffffff


	//   ....[58]....
        /*0254*/ 	.word	0xffffffff


	//   ....[59]....
        /*0258*/ 	.word	0xffffffff


	//   ....[60]....
        /*025c*/ 	.word	0xffffffff


	//   ....[61]....
        /*0260*/ 	.word	0xffffffff


	//   ....[62]....
        /*0264*/ 	.word	0xffffffff


	//   ....[63]....
        /*0268*/ 	.word	0xffffffff


	//   ....[64]....
        /*026c*/ 	.word	0xffffffff


	//   ....[65]....
        /*0270*/ 	.word	0xffffffff


	//   ....[66]....
        /*0274*/ 	.word	0xffffffff


	//   ....[67]....
        /*0278*/ 	.word	0xffffffff


	//   ....[68]....
        /*027c*/ 	.word	0xffffffff


	//   ....[69]....
        /*0280*/ 	.word	0xffffffff


	//   ....[70]....
        /*0284*/ 	.word	0xffffffff


	//   ....[71]....
        /*0288*/ 	.word	0xffffffff


	//   ....[72]....
        /*028c*/ 	.word	0xffffffff


	//   ....[73]....
        /*0290*/ 	.word	0xffffffff


	//   ....[74]....
        /*0294*/ 	.word	0xffffffff


	//   ....[75]....
        /*0298*/ 	.word	0xffffffff


	//   ....[76]....
        /*029c*/ 	.word	0xffffffff


	//   ....[77]....
        /*02a0*/ 	.word	0xffffffff


	//   ....[78]....
        /*02a4*/ 	.word	0xffffffff


	//   ....[79]....
        /*02a8*/ 	.word	0xffffffff


	//   ....[80]....
        /*02ac*/ 	.word	0xffffffff


	//   ....[81]....
        /*02b0*/ 	.word	0xffffffff


	//   ....[82]....
        /*02b4*/ 	.word	0xffffffff


	//   ....[83]....
        /*02b8*/ 	.word	0xffffffff


	//   ....[84]....
        /*02bc*/ 	.word	0xffffffff


	//   ....[85]....
        /*02c0*/ 	.word	0xffffffff


	//   ....[86]....
        /*02c4*/ 	.word	0xffffffff


	//   ....[87]....
        /*02c8*/ 	.word	0xffffffff


	//   ....[88]....
        /*02cc*/ 	.word	0xffffffff


	//   ....[89]....
        /*02d0*/ 	.word	0xffffffff


	//   ....[90]....
        /*02d4*/ 	.word	0xffffffff


	//   ....[91]....
        /*02d8*/ 	.word	0xffffffff


	//   ....[92]....
        /*02dc*/ 	.word	0xffffffff


	//   ....[93]....
        /*02e0*/ 	.word	0xffffffff


	//   ....[94]....
        /*02e4*/ 	.word	0xffffffff


	//   ....[95]....
        /*02e8*/ 	.word	0xffffffff


	//   ....[96]....
        /*02ec*/ 	.word	0xffffffff


	//   ....[97]....
        /*02f0*/ 	.word	0xffffffff


	//   ....[98]....
        /*02f4*/ 	.word	0xffffffff


	//   ....[99]....
        /*02f8*/ 	.word	0xffffffff


	//   ....[100]....
        /*02fc*/ 	.word	0xffffffff


	//   ....[101]....
        /*0300*/ 	.word	0xffffffff


	//   ....[102]....
        /*0304*/ 	.word	0xffffffff


	//   ....[103]....
        /*0308*/ 	.word	0xffffffff


	//   ....[104]....
        /*030c*/ 	.word	0xffffffff


	//   ....[105]....
        /*0310*/ 	.word	0xffffffff


	//   ....[106]....
        /*0314*/ 	.word	0xffffffff


	//   ....[107]....
        /*0318*/ 	.word	0xffffffff


	//   ....[108]....
        /*031c*/ 	.word	0xffffffff


	//   ....[109]....
        /*0320*/ 	.word	0xffffffff


	//   ....[110]....
        /*0324*/ 	.word	0xffffffff


	//   ....[111]....
        /*0328*/ 	.word	0xffffffff


	//   ....[112]....
        /*032c*/ 	.word	0xffffffff


	//   ....[113]....
        /*0330*/ 	.word	0xffffffff


	//   ....[114]....
        /*0334*/ 	.word	0xffffffff


	//   ....[115]....
        /*0338*/ 	.word	0xffffffff


	//   ....[116]....
        /*033c*/ 	.word	0xffffffff


	//   ....[117]....
        /*0340*/ 	.word	0xffffffff


	//   ....[118]....
        /*0344*/ 	.word	0xffffffff


	//   ....[119]....
        /*0348*/ 	.word	0xffffffff


	//   ....[120]....
        /*034c*/ 	.word	0xffffffff


	//   ....[121]....
        /*0350*/ 	.word	0xffffffff


	//   ....[122]....
        /*0354*/ 	.word	0xffffffff


	//   ....[123]....
        /*0358*/ 	.word	0xffffffff


	//   ....[124]....
        /*035c*/ 	.word	0xffffffff


	//   ....[125]....
        /*0360*/ 	.word	0xffffffff


	//   ....[126]....
        /*0364*/ 	.word	0xffffffff


	//   ....[127]....
        /*0368*/ 	.word	0xffffffff


	//   ....[128]....
        /*036c*/ 	.word	0xffffffff


	//   ....[129]....
        /*0370*/ 	.word	0xffffffff


	//   ....[130]....
        /*0374*/ 	.word	0xffffffff


	//   ....[131]....
        /*0378*/ 	.word	0xffffffff


	//   ....[132]....
        /*037c*/ 	.word	0xffffffff


	//   ....[133]....
        /*0380*/ 	.word	0xffffffff


	//   ....[134]....
        /*0384*/ 	.word	0xffffffff


	//   ....[135]....
        /*0388*/ 	.word	0xffffffff


	//   ....[136]....
        /*038c*/ 	.word	0xffffffff


	//   ....[137]....
        /*0390*/ 	.word	0xffffffff


	//   ....[138]....
        /*0394*/ 	.word	0xffffffff


	//   ....[139]....
        /*0398*/ 	.word	0xffffffff


	//   ....[140]....
        /*039c*/ 	.word	0xffffffff


	//   ....[141]....
        /*03a0*/ 	.word	0xffffffff


	//   ....[142]....
        /*03a4*/ 	.word	0xffffffff


	//   ....[143]....
        /*03a8*/ 	.word	0xffffffff


	//   ....[144]....
        /*03ac*/ 	.word	0xffffffff


	//   ....[145]....
        /*03b0*/ 	.word	0x0500000f


	//   ....[146]....
        /*03b4*/ 	.word	0x0500000f


	//   ....[147]....
        /*03b8*/ 	.word	0x0500000f


	//   ....[148]....
        /*03bc*/ 	.word	0x0500000f


	//   ....[149]....
        /*03c0*/ 	.word	0x0500000f


	//   ....[150]....
        /*03c4*/ 	.word	0x0500000f


	//   ....[151]....
        /*03c8*/ 	.word	0x0500000f


	//   ....[152]....
        /*03cc*/ 	.word	0x0500000f


	//   ....[153]....
        /*03d0*/ 	.word	0x0500000f


	//   ....[154]....
        /*03d4*/ 	.word	0x0500000f


	//   ....[155]....
        /*03d8*/ 	.word	0x0500000f


	//   ....[156]....
        /*03dc*/ 	.word	0x0500000f


	//   ....[157]....
        /*03e0*/ 	.word	0x0500000f


	//   ....[158]....
        /*03e4*/ 	.word	0x0500000f


	//   ....[159]....
        /*03e8*/ 	.word	0x0500000f


	//   ....[160]....
        /*03ec*/ 	.word	0x0500000f


	//   ....[161]....
        /*03f0*/ 	.word	0x0500000f


	//   ....[162]....
        /*03f4*/ 	.word	0x0500000f


	//   ....[163]....
        /*03f8*/ 	.word	0x0500000f


	//   ....[164]....
        /*03fc*/ 	.word	0x0500000f


	//   ....[165]....
        /*0400*/ 	.word	0x0500000f


	//   ....[166]....
        /*0404*/ 	.word	0x0500000f


	//   ....[167]....
        /*0408*/ 	.word	0x0500000f


	//   ....[168]....
        /*040c*/ 	.word	0x0500000f


	//   ....[169]....
        /*0410*/ 	.word	0x0500000f


	//   ....[170]....
        /*0414*/ 	.word	0x0500000f


	//   ....[171]....
        /*0418*/ 	.word	0x0500000f


	//   ....[172]....
        /*041c*/ 	.word	0x0500000f


	//   ....[173]....
        /*0420*/ 	.word	0x0500000f


	//   ....[174]....
        /*0424*/ 	.word	0x0500000f


	//   ....[175]....
        /*0428*/ 	.word	0x0500000f


	//   ....[176]....
        /*042c*/ 	.word	0x0500000f


	//   ....[177]....
        /*0430*/ 	.word	0x0500000f


	//   ....[178]....
        /*0434*/ 	.word	0x0500000f


	//   ....[179]....
        /*0438*/ 	.word	0x0500000f


	//   ....[180]....
        /*043c*/ 	.word	0x0500000f


	//   ....[181]....
        /*0440*/ 	.word	0x0500000f


	//   ....[182]....
        /*0444*/ 	.word	0x0500000f


	//   ....[183]....
        /*0448*/ 	.word	0x0500000f


	//   ....[184]....
        /*044c*/ 	.word	0x0500000f


	//   ....[185]....
        /*0450*/ 	.word	0x0500000f


	//   ....[186]....
        /*0454*/ 	.word	0x0500000f


	//   ....[187]....
        /*0458*/ 	.word	0x0500000f


	//   ....[188]....
        /*045c*/ 	.word	0x0500000f


	//   ....[189]....
        /*0460*/ 	.word	0x0500000f


	//   ....[190]....
        /*0464*/ 	.word	0x0500000f


	//   ....[191]....
        /*0468*/ 	.word	0x0500000f


	//   ....[192]....
        /*046c*/ 	.word	0x0500000f


	//   ....[193]....
        /*0470*/ 	.word	0x0500000f


	//   ....[194]....
        /*0474*/ 	.word	0x0500000f


	//   ....[195]....
        /*0478*/ 	.word	0x0500000f


	//   ....[196]....
        /*047c*/ 	.word	0x0500000f


	//   ....[197]....
        /*0480*/ 	.word	0x0500000f


	//   ....[198]....
        /*0484*/ 	.word	0x0500000f


	//   ....[199]....
        /*0488*/ 	.word	0x0500000f


	//   ....[200]....
        /*048c*/ 	.word	0x0500000f


	//   ....[201]....
        /*0490*/ 	.word	0x0500000f


	//   ....[202]....
        /*0494*/ 	.word	0x0500000f


	//   ....[203]....
        /*0498*/ 	.word	0x0500000f


	//   ....[204]....
        /*049c*/ 	.word	0x0500000f


	//   ....[205]....
        /*04a0*/ 	.word	0x0500000f


	//   ....[206]....
        /*04a4*/ 	.word	0x0500000f


	//   ....[207]....
        /*04a8*/ 	.word	0x0500000f


	//   ....[208]....
        /*04ac*/ 	.word	0x0500000f


	//   ....[209]....
        /*04b0*/ 	.word	0x0500000f


	//   ....[210]....
        /*04b4*/ 	.word	0x0500000f


	//   ....[211]....
        /*04b8*/ 	.word	0x0500000f


	//   ....[212]....
        /*04bc*/ 	.word	0x0500000f


	//   ....[213]....
        /*04c0*/ 	.word	0x0500000f


	//   ....[214]....
        /*04c4*/ 	.word	0x0500000f


	//   ....[215]....
        /*04c8*/ 	.word	0x0500000f


	//   ....[216]....
        /*04cc*/ 	.word	0x0500000f


	//   ....[217]....
        /*04d0*/ 	.word	0x0500000f


	//   ....[218]....
        /*04d4*/ 	.word	0x0500000f


	//   ....[219]....
        /*04d8*/ 	.word	0x0500000f


	//   ....[220]....
        /*04dc*/ 	.word	0x0500000f


	//   ....[221]....
        /*04e0*/ 	.word	0x0500000f


	//   ....[222]....
        /*04e4*/ 	.word	0x0500000f


	//   ....[223]....
        /*04e8*/ 	.word	0x0500000f


	//   ....[224]....
        /*04ec*/ 	.word	0x0500000f


	//   ....[225]....
        /*04f0*/ 	.word	0x0500000f


	//   ....[226]....
        /*04f4*/ 	.word	0x0500000f


	//   ....[227]....
        /*04f8*/ 	.word	0x0500000f


	//----- nvinfo : EIATTR_COOP_GROUP_INSTR_OFFSETS
	.align		4
.L_291:
        /*04fc*/ 	.byte	0x04, 0x28
        /*04fe*/ 	.short	(.L_293 - .L_292)


	//   ....[0]....
.L_292:
        /*0500*/ 	.word	0x00000070


	//   ....[1]....
        /*0504*/ 	.word	0x000000b0


	//   ....[2]....
        /*0508*/ 	.word	0x000002d0


	//   ....[3]....
        /*050c*/ 	.word	0x00000430


	//   ....[4]....
        /*0510*/ 	.word	0x00000550


	//   ....[5]....
        /*0514*/ 	.word	0x000006b0


	//   ....[6]....
        /*0518*/ 	.word	0x00001700


	//   ....[7]....
        /*051c*/ 	.word	0x000022a0


	//   ....[8]....
        /*0520*/ 	.word	0x00002490


	//   ....[9]....
        /*0524*/ 	.word	0x00002ec0


	//   ....[10]....
        /*0528*/ 	.word	0x00002f50


	//   ....[11]....
        /*052c*/ 	.word	0x000036d0


	//   ....[12]....
        /*0530*/ 	.word	0x00003760


	//   ....[13]....
        /*0534*/ 	.word	0x00005240


	//   ....[14]....
        /*0538*/ 	.word	0x00005ad0


	//   ....[15]....
        /*053c*/ 	.word	0x00005b20


	//   ....[16]....
        /*0540*/ 	.word	0x00005b40


	//   ....[17]....
        /*0544*/ 	.word	0x000062e0


	//   ....[18]....
        /*0548*/ 	.word	0x00006360


	//   ....[19]....
        /*054c*/ 	.word	0x00008610


	//   ....[20]....
        /*0550*/ 	.word	0x00008640


	//   ....[21]....
        /*0554*/ 	.word	0x00008660


	//   ....[22]....
        /*0558*/ 	.word	0x00008680


	//   ....[23]....
        /*055c*/ 	.word	0x00009970


	//   ....[24]....
        /*0560*/ 	.word	0x000099b0


	//   ....[25]....
        /*0564*/ 	.word	0x00009a60


	//   ....[26]....
        /*0568*/ 	.word	0x00009a70


	//   ....[27]....
        /*056c*/ 	.word	0x0000b2b0


	//   ....[28]....
        /*0570*/ 	.word	0x0000b2e0


	//   ....[29]....
        /*0574*/ 	.word	0x0000b330


	//   ....[30]....
        /*0578*/ 	.word	0x0000b360


	//   ....[31]....
        /*057c*/ 	.word	0x0000ba30


	//   ....[32]....
        /*0580*/ 	.word	0x0000ba70


	//   ....[33]....
        /*0584*/ 	.word	0x0000bb70


	//   ....[34]....
        /*0588*/ 	.word	0x0000bb90


	//   ....[35]....
        /*058c*/ 	.word	0x0000bc90


	//   ....[36]....
        /*0590*/ 	.word	0x0000bcb0


	//   ....[37]....
        /*0594*/ 	.word	0x0000bdc0


	//   ....[38]....
        /*0598*/ 	.word	0x0000bde0


	//   ....[39]....
        /*059c*/ 	.word	0x0000c720


	//   ....[40]....
        /*05a0*/ 	.word	0x0000c740


	//   ....[41]....
        /*05a4*/ 	.word	0x0000c840


	//   ....[42]....
        /*05a8*/ 	.word	0x0000c860


	//   ....[43]....
        /*05ac*/ 	.word	0x0000c960


	//   ....[44]....
        /*05b0*/ 	.word	0x0000c980


	//   ....[45]....
        /*05b4*/ 	.word	0x0000ca90


	//   ....[46]....
        /*05b8*/ 	.word	0x0000cab0


	//   ....[47]....
        /*05bc*/ 	.word	0x0000cc30


	//   ....[48]....
        /*05c0*/ 	.word	0x0000ce00


	//   ....[49]....
        /*05c4*/ 	.word	0x0000ce30


	//   ....[50]....
        /*05c8*/ 	.word	0x0000ce60


	//   ....[51]....
        /*05cc*/ 	.word	0x0000ce90


	//   ....[52]....
        /*05d0*/ 	.word	0x0000cec0


	//   ....[53]....
        /*05d4*/ 	.word	0x0000cef0


	//   ....[54]....
        /*05d8*/ 	.word	0x0000d040


	//   ....[55]....
        /*05dc*/ 	.word	0x0000d070


	//   ....[56]....
        /*05e0*/ 	.word	0x0000d0a0


	//   ....[57]....
        /*05e4*/ 	.word	0x0000d0d0


	//   ....[58]....
        /*05e8*/ 	.word	0x0000d100


	//   ....[59]....
        /*05ec*/ 	.word	0x0000d130


	//   ....[60]....
        /*05f0*/ 	.word	0x0000d1c0


	//   ....[61]....
        /*05f4*/ 	.word	0x0000d220


	//   ....[62]....
        /*05f8*/ 	.word	0x0000d2b0


	//   ....[63]....
        /*05fc*/ 	.word	0x0000eb30


	//   ....[64]....
        /*0600*/ 	.word	0x0000eb50


	//   ....[65]....
        /*0604*/ 	.word	0x0000ec00


	//   ....[66]....
        /*0608*/ 	.word	0x0000ec20


	//   ....[67]....
        /*060c*/ 	.word	0x0000ecc0


	//   ....[68]....
        /*0610*/ 	.word	0x0000ece0


	//   ....[69]....
        /*0614*/ 	.word	0x0000ed80


	//   ....[70]....
        /*0618*/ 	.word	0x0000eda0


	//   ....[71]....
        /*061c*/ 	.word	0x0000ee40


	//   ....[72]....
        /*0620*/ 	.word	0x0000ee60


	//   ....[73]....
        /*0624*/ 	.word	0x0000ee70


	//   ....[74]....
        /*0628*/ 	.word	0x0000ef00


	//   ....[75]....
        /*062c*/ 	.word	0x0000f620


	//   ....[76]....
        /*0630*/ 	.word	0x0000f650


	//   ....[77]....
        /*0634*/ 	.word	0x0000f6b0


	//   ....[78]....
        /*0638*/ 	.word	0x0000f710


	//   ....[79]....
        /*063c*/ 	.word	0x0000f760


	//   ....[80]....
        /*0640*/ 	.word	0x0000f7c0


	//   ....[81]....
        /*0644*/ 	.word	0x0000f810


	//   ....[82]....
        /*0648*/ 	.word	0x0000f870


	//   ....[83]....
        /*064c*/ 	.word	0x0000f8b0


	//   ....[84]....
        /*0650*/ 	.word	0x0000f920


	//   ....[85]....
        /*0654*/ 	.word	0x0000f960


	//   ....[86]....
        /*0658*/ 	.word	0x0000f9d0


	//   ....[87]....
        /*065c*/ 	.word	0x0000fa10


	//   ....[88]....
        /*0660*/ 	.word	0x0000fa70


	//   ....[89]....
        /*0664*/ 	.word	0x0000fa90


	//   ....[90]....
        /*0668*/ 	.word	0x0000fad0


	//   ....[91]....
        /*066c*/ 	.word	0x00010290


	//   ....[92]....
        /*0670*/ 	.word	0x000102d0


	//   ....[93]....
        /*0674*/ 	.word	0x000102e0


	//   ....[94]....
        /*0678*/ 	.word	0x00010340


	//   ....[95]....
        /*067c*/ 	.word	0x00010350


	//   ....[96]....
        /*0680*/ 	.word	0x000103b0


	//   ....[97]....
        /*0684*/ 	.word	0x000103e0


	//   ....[98]....
        /*0688*/ 	.word	0x00010420


	//   ....[99]....
        /*068c*/ 	.word	0x00010450


	//   ....[100]....
        /*0690*/ 	.word	0x00010490


	//   ....[101]....
        /*0694*/ 	.word	0x000104c0


	//   ....[102]....
        /*0698*/ 	.word	0x00010500


	//   ....[103]....
        /*069c*/ 	.word	0x00010780


	//   ....[104]....
        /*06a0*/ 	.word	0x000107a0


	//   ....[105]....
        /*06a4*/ 	.word	0x000107b0


	//   ....[106]....
        /*06a8*/ 	.word	0x00010840


	//   ....[107]....
        /*06ac*/ 	.word	0x00010850


	//   ....[108]....
        /*06b0*/ 	.word	0x000108e0


	//   ....[109]....
        /*06b4*/ 	.word	0x000108f0


	//   ....[110]....
        /*06b8*/ 	.word	0x00010980


	//   ....[111]....
        /*06bc*/ 	.word	0x00010990


	//   ....[112]....
        /*06c0*/ 	.word	0x00010a20


	//   ....[113]....
        /*06c4*/ 	.word	0x00010a30


	//   ....[114]....
        /*06c8*/ 	.word	0x00010a40


	//   ....[115]....
        /*06cc*/ 	.word	0x00011020


	//   ....[116]....
        /*06d0*/ 	.word	0x00011060


	//   ....[117]....
        /*06d4*/ 	.word	0x000110a0


	//   ....[118]....
        /*06d8*/ 	.word	0x000110d0


	//   ....[119]....
        /*06dc*/ 	.word	0x00011160


	//   ....[120]....
        /*06e0*/ 	.word	0x00011180


	//   ....[121]....
        /*06e4*/ 	.word	0x00011200


	//   ....[122]....
        /*06e8*/ 	.word	0x00011230


	//   ....[123]....
        /*06ec*/ 	.word	0x000112a0


	//   ....[124]....
        /*06f0*/ 	.word	0x000112d0


	//   ....[125]....
        /*06f4*/ 	.word	0x00011300


	//   ....[126]....
        /*06f8*/ 	.word	0x00011350


	//   ....[127]....
        /*06fc*/ 	.word	0x00011730


	//   ....[128]....
        /*0700*/ 	.word	0x00011760


	//   ....[129]....
        /*0704*/ 	.word	0x00011790


	//   ....[130]....
        /*0708*/ 	.word	0x000117c0


	//   ....[131]....
        /*070c*/ 	.word	0x000117f0


	//   ....[132]....
        /*0710*/ 	.word	0x00011820


	//   ....[133]....
        /*0714*/ 	.word	0x00011850


	//   ....[134]....
        /*0718*/ 	.word	0x00011880


	//   ....[135]....
        /*071c*/ 	.word	0x00011a00


	//   ....[136]....
        /*0720*/ 	.word	0x00011a30


	//   ....[137]....
        /*0724*/ 	.word	0x00011a60


	//   ....[138]....
        /*0728*/ 	.word	0x00011a90


	//   ....[139]....
        /*072c*/ 	.word	0x00011ac0


	//   ....[140]....
        /*0730*/ 	.word	0x00011af0


	//   ....[141]....
        /*0734*/ 	.word	0x00011bb0


	//   ....[142]....
        /*0738*/ 	.word	0x00011bd0


	//   ....[143]....
        /*073c*/ 	.word	0x00011c40


	//   ....[144]....
        /*0740*/ 	.word	0x000122e0


	//   ....[145]....
        /*0744*/ 	.word	0x00012890


	//   ....[146]....
        /*0748*/ 	.word	0x00012980


	//   ....[147]....
        /*074c*/ 	.word	0x00012a20


	//   ....[148]....
        /*0750*/ 	.word	0x00012a80


	//   ....[149]....
        /*0754*/ 	.word	0x00012b90


	//   ....[150]....
        /*0758*/ 	.word	0x00012c00


	//   ....[151]....
        /*075c*/ 	.word	0x00012d10


	//   ....[152]....
        /*0760*/ 	.word	0x00012d80


	//   ....[153]....
        /*0764*/ 	.word	0x00012e90


	//   ....[154]....
        /*0768*/ 	.word	0x00012f00


	//   ....[155]....
        /*076c*/ 	.word	0x00013010


	//   ....[156]....
        /*0770*/ 	.word	0x00013080


	//   ....[157]....
        /*0774*/ 	.word	0x00013160


	//   ....[158]....
        /*0778*/ 	.word	0x00013260


	//   ....[159]....
        /*077c*/ 	.word	0x000132d0


	//   ....[160]....
        /*0780*/ 	.word	0x00013350


	//   ....[161]....
        /*0784*/ 	.word	0x00013420


	//   ....[162]....
        /*0788*/ 	.word	0x000134a0


	//   ....[163]....
        /*078c*/ 	.word	0x00013580


	//   ....[164]....
        /*0790*/ 	.word	0x00013600


	//   ....[165]....
        /*0794*/ 	.word	0x000136e0


	//   ....[166]....
        /*0798*/ 	.word	0x00013760


	//   ....[167]....
        /*079c*/ 	.word	0x00013840


	//   ....[168]....
        /*07a0*/ 	.word	0x000138c0


	//   ....[169]....
        /*07a4*/ 	.word	0x000139a0


	//   ....[170]....
        /*07a8*/ 	.word	0x00013a20


	//   ....[171]....
        /*07ac*/ 	.word	0x00013af0


	//   ....[172]....
        /*07b0*/ 	.word	0x00013b70


	//   ....[173]....
        /*07b4*/ 	.word	0x00013c30


	//   ....[174]....
        /*07b8*/ 	.word	0x00013d60


	//   ....[175]....
        /*07bc*/ 	.word	0x00013e20


	//   ....[176]....
        /*07c0*/ 	.word	0x00013ea0


	//   ....[177]....
        /*07c4*/ 	.word	0x00013f70


	//   ....[178]....
        /*07c8*/ 	.word	0x00013fd0


	//   ....[179]....
        /*07cc*/ 	.word	0x000140a0


	//   ....[180]....
        /*07d0*/ 	.word	0x00014100


	//   ....[181]....
        /*07d4*/ 	.word	0x000141d0


	//   ....[182]....
        /*07d8*/ 	.word	0x00014230


	//   ....[183]....
        /*07dc*/ 	.word	0x00014300


	//   ....[184]....
        /*07e0*/ 	.word	0x00014360


	//   ....[185]....
        /*07e4*/ 	.word	0x00014440


	//   ....[186]....
        /*07e8*/ 	.word	0x00014530


	//   ....[187]....
        /*07ec*/ 	.word	0x000145d0


	//   ....[188]....
        /*07f0*/ 	.word	0x00014630


	//   ....[189]....
        /*07f4*/ 	.word	0x00014730


	//   ....[190]....
        /*07f8*/ 	.word	0x00014790


	//   ....[191]....
        /*07fc*/ 	.word	0x00014890


	//   ....[192]....
        /*0800*/ 	.word	0x000148f0


	//   ....[193]....
        /*0804*/ 	.word	0x000149f0


	//   ....[194]....
        /*0808*/ 	.word	0x00014a50


	//   ....[195]....
        /*080c*/ 	.word	0x00014b50


	//   ....[196]....
        /*0810*/ 	.word	0x00014bb0


	//   ....[197]....
        /*0814*/ 	.word	0x00014c80


	//   ....[198]....
        /*0818*/ 	.word	0x00014dc0


	//   ....[199]....
        /*081c*/ 	.word	0x00014e70


	//   ....[200]....
        /*0820*/ 	.word	0x00014f40


	//   ....[201]....
        /*0824*/ 	.word	0x00015010


	//   ....[202]....
        /*0828*/ 	.word	0x00015070


	//   ....[203]....
        /*082c*/ 	.word	0x00015160


	//   ....[204]....
        /*0830*/ 	.word	0x000151c0


	//   ....[205]....
        /*0834*/ 	.word	0x000152b0


	//   ....[206]....
        /*0838*/ 	.word	0x00015310


	//   ....[207]....
        /*083c*/ 	.word	0x00015400


	//   ....[208]....
        /*0840*/ 	.word	0x00015460


	//   ....[209]....
        /*0844*/ 	.word	0x00015540


	//   ....[210]....
        /*0848*/ 	.word	0x000155d0


	//   ....[211]....
        /*084c*/ 	.word	0x00015670


	//   ....[212]....
        /*0850*/ 	.word	0x00015790


	//   ....[213]....
        /*0854*/ 	.word	0x00015800


	//   ....[214]....
        /*0858*/ 	.word	0x00015870


	//   ....[215]....
        /*085c*/ 	.word	0x000158e0


	//   ....[216]....
        /*0860*/ 	.word	0x00015950


	//   ....[217]....
        /*0864*/ 	.word	0x000159d0


	//   ....[218]....
        /*0868*/ 	.word	0x00015a60


	//   ....[219]....
        /*086c*/ 	.word	0x00015af0


	//   ....[220]....
        /*0870*/ 	.word	0x00015b60


	//   ....[221]....
        /*0874*/ 	.word	0x00015bd0


	//   ....[222]....
        /*0878*/ 	.word	0x00015c40


	//   ....[223]....
        /*087c*/ 	.word	0x00015cc0


	//   ....[224]....
        /*0880*/ 	.word	0x00015d30


	//   ....[225]....
        /*0884*/ 	.word	0x00015dd0


	//   ....[226]....
        /*0888*/ 	.word	0x00015e60


	//   ....[227]....
        /*088c*/ 	.word	0x00015f80


	//----- nvinfo : EIATTR_REG_RECONFIG
	.align		4
.L_293:
        /*0890*/ 	.byte	0x01, 0x54
	.zero		2


	//----- nvinfo : EIATTR_SYSCALL_OFFSETS
	.align		4
        /*0894*/ 	.byte	0x04, 0x46
        /*0896*/ 	.short	(.L_295 - .L_294)


	//   ....[0]....
.L_294:
        /*0898*/ 	.word	0x000018e0


	//   ....[1]....
        /*089c*/ 	.word	0x0000e130


	//   ....[2]....
        /*08a0*/ 	.word	0x0000e280


	//   ....[3]....
        /*08a4*/ 	.word	0x0000e370


	//   ....[4]....
        /*08a8*/ 	.word	0x0000f290


	//----- nvinfo : EIATTR_MBARRIER_INSTR_OFFSETS
	.align		4
.L_295:
        /*08ac*/ 	.byte	0x04, 0x39
        /*08ae*/ 	.short	(.L_297 - .L_296)


	//   ....[0]....
.L_296:
        /*08b0*/ 	.word	0x00000180
        /*08b4*/ 	.word	0x000000ff
        /*08b8*/ 	.word	0x00030800
        /*08bc*/ 	.short	0x0100
        /*08be*/ 	.byte	0x08
	.zero		1


	//   ....[1]....
        /*08c0*/ 	.word	0x00000190
        /*08c4*/ 	.word	0x000000ff
        /*08c8*/ 	.word	0x00030820
        /*08cc*/ 	.short	0x0100
        /*08ce*/ 	.byte	0x08
	.zero		1


	//   ....[2]....
        /*08d0*/ 	.word	0x00000280
        /*08d4*/ 	.word	0x000000ff
        /*08d8*/ 	.word	0x00030830
        /*08dc*/ 	.short	0x0100
        /*08de*/ 	.byte	0x08
	.zero		1


	//   ....[3]....
        /*08e0*/ 	.word	0x00000290
        /*08e4*/ 	.word	0x000000ff
        /*08e8*/ 	.word	0x00030840
        /*08ec*/ 	.short	0x0100
        /*08ee*/ 	.byte	0x08
	.zero		1


	//   ....[4]....
        /*08f0*/ 	.word	0x000002a0
        /*08f4*/ 	.word	0x000000ff
        /*08f8*/ 	.word	0x00030838
        /*08fc*/ 	.short	0x0100
        /*08fe*/ 	.byte	0x08
	.zero		1


	//   ....[5]....
        /*0900*/ 	.word	0x000002b0
        /*0904*/ 	.word	0x000000ff
        /*0908*/ 	.word	0x00030848
        /*090c*/ 	.short	0x0100
        /*090e*/ 	.byte	0x08
	.zero		1


	//   ....[6]....
        /*0910*/ 	.word	0x000003e0
        /*0914*/ 	.word	0x000000ff
        /*0918*/ 	.word	0x00030850
        /*091c*/ 	.short	0x0100
        /*091e*/ 	.byte	0x08
	.zero		1


	//   ....[7]....
        /*0920*/ 	.word	0x000003f0
        /*0924*/ 	.word	0x000000ff
        /*0928*/ 	.word	0x00030860
        /*092c*/ 	.short	0x0100
        /*092e*/ 	.byte	0x08
	.zero		1


	//   ....[8]....
        /*0930*/ 	.word	0x00000400
        /*0934*/ 	.word	0x000000ff
        /*0938*/ 	.word	0x00030858
        /*093c*/ 	.short	0x0100
        /*093e*/ 	.byte	0x08
	.zero		1


	//   ....[9]....
        /*0940*/ 	.word	0x00000410
        /*0944*/ 	.word	0x000000ff
        /*0948*/ 	.word	0x00030868
        /*094c*/ 	.short	0x0100
        /*094e*/ 	.byte	0x08
	.zero		1


	//   ....[10]....
        /*0950*/ 	.word	0x00000500
        /*0954*/ 	.word	0x000000ff
        /*0958*/ 	.word	0x00030870
        /*095c*/ 	.short	0x0100
        /*095e*/ 	.byte	0x06
	.zero		1


	//   ....[11]....
        /*0960*/ 	.word	0x00000510
        /*0964*/ 	.word	0x000000ff
        /*0968*/ 	.word	0x00030880
        /*096c*/ 	.short	0x0100
        /*096e*/ 	.byte	0x06
	.zero		1


	//   ....[12]....
        /*0970*/ 	.word	0x00000520
        /*0974*/ 	.word	0x000000ff
        /*0978*/ 	.word	0x00030878
        /*097c*/ 	.short	0x0100
        /*097e*/ 	.byte	0x06
	.zero		1


	//   ....[13]....
        /*0980*/ 	.word	0x00000530
        /*0984*/ 	.word	0x000000ff
        /*0988*/ 	.word	0x00030888
        /*098c*/ 	.short	0x0100
        /*098e*/ 	.byte	0x06
	.zero		1


	//   ....[14]....
        /*0990*/ 	.word	0x00000660
        /*0994*/ 	.word	0x000000ff
        /*0998*/ 	.word	0x00030890
        /*099c*/ 	.short	0x0100
        /*099e*/ 	.byte	0x08
	.zero		1


	//   ....[15]....
        /*09a0*/ 	.word	0x00000670
        /*09a4*/ 	.word	0x000000ff
        /*09a8*/ 	.word	0x000308a0
        /*09ac*/ 	.short	0x0100
        /*09ae*/ 	.byte	0x08
	.zero		1


	//   ....[16]....
        /*09b0*/ 	.word	0x00000680
        /*09b4*/ 	.word	0x000000ff
        /*09b8*/ 	.word	0x00030898
        /*09bc*/ 	.short	0x0100
        /*09be*/ 	.byte	0x08
	.zero		1


	//   ....[17]....
        /*09c0*/ 	.word	0x00000690
        /*09c4*/ 	.word	0x000000ff
        /*09c8*/ 	.word	0x000308a8
        /*09cc*/ 	.short	0x0100
        /*09ce*/ 	.byte	0x08
	.zero		1


	//   ....[18]....
        /*09d0*/ 	.word	0x000007d0
        /*09d4*/ 	.word	0x000000ff
        /*09d8*/ 	.word	0x000308b0
        /*09dc*/ 	.short	0x0100
        /*09de*/ 	.byte	0x08
	.zero		1


	//   ....[19]....
        /*09e0*/ 	.word	0x000007e0
        /*09e4*/ 	.word	0x000000ff
        /*09e8*/ 	.word	0x000308c0
        /*09ec*/ 	.short	0x0100
        /*09ee*/ 	.byte	0x08
	.zero		1


	//   ....[20]....
        /*09f0*/ 	.word	0x000007f0
        /*09f4*/ 	.word	0x000000ff
        /*09f8*/ 	.word	0x000308b8
        /*09fc*/ 	.short	0x0100
        /*09fe*/ 	.byte	0x08
	.zero		1


	//   ....[21]....
        /*0a00*/ 	.word	0x00000800
        /*0a04*/ 	.word	0x000000ff
        /*0a08*/ 	.word	0x000308c8
        /*0a0c*/ 	.short	0x0100
        /*0a0e*/ 	.byte	0x08
	.zero		1


	//   ....[22]....
        /*0a10*/ 	.word	0x00001980
        /*0a14*/ 	.word	0x000000ff
        /*0a18*/ 	.word	0x00030800
        /*0a1c*/ 	.short	0x010a
        /*0a1e*/ 	.byte	0x28
	.zero		1


	//   ....[23]....
        /*0a20*/ 	.word	0x00001a00
        /*0a24*/ 	.word	0x00000000
        /*0a28*/ 	.word	0x00030830
        /*0a2c*/ 	.short	0x010a
        /*0a2e*/ 	.byte	0x3f
	.zero		1


	//   ....[24]....
        /*0a30*/ 	.word	0x00001a40
        /*0a34*/ 	.word	0x00000000
        /*0a38*/ 	.word	0x00030830
        /*0a3c*/ 	.short	0x010a
        /*0a3e*/ 	.byte	0x3f
	.zero		1


	//   ....[25]....
        /*0a40*/ 	.word	0x000029e0
        /*0a44*/ 	.word	0x000000ff
        /*0a48*/ 	.word	0x00000000
        /*0a4c*/ 	.short	0x0101
        /*0a4e*/ 	.byte	0x05
	.zero		1


	//   ....[26]....
        /*0a50*/ 	.word	0x00004210
        /*0a54*/ 	.word	0x000000ff
        /*0a58*/ 	.word	0x00030830
        /*0a5c*/ 	.short	0x010a
        /*0a5e*/ 	.byte	0x08
	.zero		1


	//   ....[27]....
        /*0a60*/ 	.word	0x00004250
        /*0a64*/ 	.word	0x000000ff
        /*0a68*/ 	.word	0x00030830
        /*0a6c*/ 	.short	0x010a
        /*0a6e*/ 	.byte	0x08
	.zero		1


	//   ....[28]....
        /*0a70*/ 	.word	0x00004d90
        /*0a74*/ 	.word	0x000000ff
        /*0a78*/ 	.word	0x00030850
        /*0a7c*/ 	.short	0x010a
        /*0a7e*/ 	.byte	0x09
	.zero		1


	//   ....[29]....
        /*0a80*/ 	.word	0x00004dd0
        /*0a84*/ 	.word	0x000000ff
        /*0a88*/ 	.word	0x00030850
        /*0a8c*/ 	.short	0x010a
        /*0a8e*/ 	.byte	0x09
	.zero		1


	//   ....[30]....
        /*0a90*/ 	.word	0x00005510
        /*0a94*/ 	.word	0x000000ff
        /*0a98*/ 	.word	0x00000000
        /*0a9c*/ 	.short	0x0101
        /*0a9e*/ 	.byte	0x08
	.zero		1


	//   ....[31]....
        /*0aa0*/ 	.word	0x00006cb0
        /*0aa4*/ 	.word	0x000000ff
        /*0aa8*/ 	.word	0x00000000
        /*0aac*/ 	.short	0x0101
        /*0aae*/ 	.byte	0x09
	.zero		1


	//   ....[32]....
        /*0ab0*/ 	.word	0x00006ea0
        /*0ab4*/ 	.word	0x000000ff
        /*0ab8*/ 	.word	0x00030830
        /*0abc*/ 	.short	0x010a
        /*0abe*/ 	.byte	0x08
	.zero		1


	//   ....[33]....
        /*0ac0*/ 	.word	0x00006ee0
        /*0ac4*/ 	.word	0x000000ff
        /*0ac8*/ 	.word	0x00030830
        /*0acc*/ 	.short	0x010a
        /*0ace*/ 	.byte	0x08
	.zero		1


	//   ....[34]....
        /*0ad0*/ 	.word	0x00007a20
        /*0ad4*/ 	.word	0x000000ff
        /*0ad8*/ 	.word	0x00030850
        /*0adc*/ 	.short	0x010a
        /*0ade*/ 	.byte	0x08
	.zero		1


	//   ....[35]....
        /*0ae0*/ 	.word	0x00007a60
        /*0ae4*/ 	.word	0x000000ff
        /*0ae8*/ 	.word	0x00030850
        /*0aec*/ 	.short	0x010a
        /*0aee*/ 	.byte	0x08
	.zero		1


	//   ....[36]....
        /*0af0*/ 	.word	0x00008140
        /*0af4*/ 	.word	0x000000ff
        /*0af8*/ 	.word	0x00000000
        /*0afc*/ 	.short	0x0101
        /*0afe*/ 	.byte	0x05
	.zero		1


	//   ....[37]....
        /*0b00*/ 	.word	0x000091c0
        /*0b04*/ 	.word	0x000000ff
        /*0b08*/ 	.word	0x00000000
        /*0b0c*/ 	.short	0x0101
        /*0b0e*/ 	.byte	0x08
	.zero		1


	//   ....[38]....
        /*0b10*/ 	.word	0x000098e0
        /*0b14*/ 	.word	0x000000ff
        /*0b18*/ 	.word	0x00030850
        /*0b1c*/ 	.short	0x010a
        /*0b1e*/ 	.byte	0x05
	.zero		1


	//   ....[39]....
        /*0b20*/ 	.word	0x00009920
        /*0b24*/ 	.word	0x000000ff
        /*0b28*/ 	.word	0x00030850
        /*0b2c*/ 	.short	0x010a
        /*0b2e*/ 	.byte	0x05
	.zero		1


	//   ....[40]....
        /*0b30*/ 	.word	0x00009f50
        /*0b34*/ 	.word	0x000000ff
        /*0b38*/ 	.word	0x00000000
        /*0b3c*/ 	.short	0x0101
        /*0b3e*/ 	.byte	0x04
	.zero		1


	//   ....[41]....
        /*0b40*/ 	.word	0x0000ba60
        /*0b44*/ 	.word	0x0000002a
        /*0b48*/ 	.word	0x00000000
        /*0b4c*/ 	.short	0x0101
        /*0b4e*/ 	.byte	0x3f
	.zero		1


	//   ....[42]....
        /*0b50*/ 	.word	0x0000e910
        /*0b54*/ 	.word	0x00000007
        /*0b58*/ 	.word	0x00030840
        /*0b5c*/ 	.short	0x010a
        /*0b5e*/ 	.byte	0x3f
	.zero		1


	//   ....[43]....
        /*0b60*/ 	.word	0x0000efc0
        /*0b64*/ 	.word	0x00000007
        /*0b68*/ 	.word	0x00030830
        /*0b6c*/ 	.short	0x0107
        /*0b6e*/ 	.byte	0x3f
	.zero		1


	//   ....[44]....
        /*0b70*/ 	.word	0x0000f090
        /*0b74*/ 	.word	0x00000007
        /*0b78*/ 	.word	0x00030830
        /*0b7c*/ 	.short	0x0101
        /*0b7e*/ 	.byte	0x3f
	.zero		1


	//   ....[45]....
        /*0b80*/ 	.word	0x0000fbe0
        /*0b84*/ 	.word	0x00000016
        /*0b88*/ 	.word	0x00030800
        /*0b8c*/ 	.short	0x0107
        /*0b8e*/ 	.byte	0x3f
	.zero		1


	//   ....[46]....
        /*0b90*/ 	.word	0x0000fce0
        /*0b94*/ 	.word	0x00000016
        /*0b98*/ 	.word	0x00030800
        /*0b9c*/ 	.short	0x0101
        /*0b9e*/ 	.byte	0x3f
	.zero		1


	//   ....[47]....
        /*0ba0*/ 	.word	0x0000fd00
        /*0ba4*/ 	.word	0x00000016
        /*0ba8*/ 	.word	0x00030820
        /*0bac*/ 	.short	0x010a
        /*0bae*/ 	.byte	0x3f
	.zero		1


	//   ....[48]....
        /*0bb0*/ 	.word	0x000100d0
        /*0bb4*/ 	.word	0x00000007
        /*0bb8*/ 	.word	0x00030840
        /*0bbc*/ 	.short	0x010a
        /*0bbe*/ 	.byte	0x3f
	.zero		1


	//   ....[49]....
        /*0bc0*/ 	.word	0x000105b0
        /*0bc4*/ 	.word	0x00000007
        /*0bc8*/ 	.word	0x00030830
        /*0bcc*/ 	.short	0x0107
        /*0bce*/ 	.byte	0x3f
	.zero		1


	//   ....[50]....
        /*0bd0*/ 	.word	0x00010660
        /*0bd4*/ 	.word	0x00000007
        /*0bd8*/ 	.word	0x00030830
        /*0bdc*/ 	.short	0x0101
        /*0bde*/ 	.byte	0x3f
	.zero		1


	//   ....[51]....
        /*0be0*/ 	.word	0x000106d0
        /*0be4*/ 	.word	0x00000006
        /*0be8*/ 	.word	0x00030860
        /*0bec*/ 	.short	0x010a
        /*0bee*/ 	.byte	0x3f
	.zero		1


	//   ....[52]....
        /*0bf0*/ 	.word	0x00010c20
        /*0bf4*/ 	.word	0x00000006
        /*0bf8*/ 	.word	0x00030850
        /*0bfc*/ 	.short	0x0107
        /*0bfe*/ 	.byte	0x3f
	.zero		1


	//   ....[53]....
        /*0c00*/ 	.word	0x00010d70
        /*0c04*/ 	.word	0x00000006
        /*0c08*/ 	.word	0x00030850
        /*0c0c*/ 	.short	0x0101
        /*0c0e*/ 	.byte	0x3f
	.zero		1


	//   ....[54]....
        /*0c10*/ 	.word	0x00010f70
        /*0c14*/ 	.word	0x00000000
        /*0c18*/ 	.word	0x00030860
        /*0c1c*/ 	.short	0x010a
        /*0c1e*/ 	.byte	0x3f
	.zero		1


	//   ....[55]....
        /*0c20*/ 	.word	0x00011480
        /*0c24*/ 	.word	0x00000000
        /*0c28*/ 	.word	0x00030850
        /*0c2c*/ 	.short	0x0107
        /*0c2e*/ 	.byte	0x3f
	.zero		1


	//   ....[56]....
        /*0c30*/ 	.word	0x00011530
        /*0c34*/ 	.word	0x00000000
        /*0c38*/ 	.word	0x00030850
        /*0c3c*/ 	.short	0x0101
        /*0c3e*/ 	.byte	0x3f
	.zero		1


	//   ....[57]....
        /*0c40*/ 	.word	0x00012260
        /*0c44*/ 	.word	0x00000004
        /*0c48*/ 	.word	0x00030820
        /*0c4c*/ 	.short	0x010a
        /*0c4e*/ 	.byte	0x3f
	.zero		1


	//   ....[58]....
        /*0c50*/ 	.word	0x00012400
        /*0c54*/ 	.word	0x00000005
        /*0c58*/ 	.word	0x00030840
        /*0c5c*/ 	.short	0x010a
        /*0c5e*/ 	.byte	0x3f
	.zero		1


	//   ....[59]....
        /*0c60*/ 	.word	0x000124a0
        /*0c64*/ 	.word	0x0000001b
        /*0c68*/ 	.word	0x00030840
        /*0c6c*/ 	.short	0x010a
        /*0c6e*/ 	.byte	0x3f
	.zero		1


	//   ....[60]....
        /*0c70*/ 	.word	0x000124e0
        /*0c74*/ 	.word	0x00000005
        /*0c78*/ 	.word	0x00030860
        /*0c7c*/ 	.short	0x010a
        /*0c7e*/ 	.byte	0x3f
	.zero		1


	//   ....[61]....
        /*0c80*/ 	.word	0x00012520
        /*0c84*/ 	.word	0x0000001b
        /*0c88*/ 	.word	0x00030860
        /*0c8c*/ 	.short	0x010a
        /*0c8e*/ 	.byte	0x3f
	.zero		1


	//   ....[62]....
        /*0c90*/ 	.word	0x00012590
        /*0c94*/ 	.word	0x00000003
        /*0c98*/ 	.word	0x00030800
        /*0c9c*/ 	.short	0x010a
        /*0c9e*/ 	.byte	0x3f
	.zero		1


	//   ....[63]....
        /*0ca0*/ 	.word	0x000125e0
        /*0ca4*/ 	.word	0x00000000
        /*0ca8*/ 	.word	0x00030830
        /*0cac*/ 	.short	0x010a
        /*0cae*/ 	.byte	0x3f
	.zero		1


	//   ....[64]....
        /*0cb0*/ 	.word	0x00012640
        /*0cb4*/ 	.word	0x0000000c
        /*0cb8*/ 	.word	0x00030830
        /*0cbc*/ 	.short	0x010a
        /*0cbe*/ 	.byte	0x3f
	.zero		1


	//   ....[65]....
        /*0cc0*/ 	.word	0x000126a0
        /*0cc4*/ 	.word	0x0000000b
        /*0cc8*/ 	.word	0x00030850
        /*0ccc*/ 	.short	0x010a
        /*0cce*/ 	.byte	0x3f
	.zero		1


	//   ....[66]....
        /*0cd0*/ 	.word	0x00012700
        /*0cd4*/ 	.word	0x0000000c
        /*0cd8*/ 	.word	0x00030830
        /*0cdc*/ 	.short	0x010a
        /*0cde*/ 	.byte	0x3f
	.zero		1


	//   ....[67]....
        /*0ce0*/ 	.word	0x00012760
        /*0ce4*/ 	.word	0x0000000b
        /*0ce8*/ 	.word	0x00030850
        /*0cec*/ 	.short	0x010a
        /*0cee*/ 	.byte	0x3f
	.zero		1


	//   ....[68]....
        /*0cf0*/ 	.word	0x000127c0
        /*0cf4*/ 	.word	0x00000005
        /*0cf8*/ 	.word	0x00030850
        /*0cfc*/ 	.short	0x010a
        /*0cfe*/ 	.byte	0x3f
	.zero		1


	//   ....[69]....
        /*0d00*/ 	.word	0x000128d0
        /*0d04*/ 	.word	0x00000007
        /*0d08*/ 	.word	0x00030840
        /*0d0c*/ 	.short	0x010a
        /*0d0e*/ 	.byte	0x3f
	.zero		1


	//   ....[70]....
        /*0d10*/ 	.word	0x00013c60
        /*0d14*/ 	.word	0x00000016
        /*0d18*/ 	.word	0x00030820
        /*0d1c*/ 	.short	0x010a
        /*0d1e*/ 	.byte	0x3f
	.zero		1


	//   ....[71]....
        /*0d20*/ 	.word	0x00013cb0
        /*0d24*/ 	.word	0x00000007
        /*0d28*/ 	.word	0x00030840
        /*0d2c*/ 	.short	0x010a
        /*0d2e*/ 	.byte	0x3f
	.zero		1


	//   ....[72]....
        /*0d30*/ 	.word	0x00014480
        /*0d34*/ 	.word	0x00000006
        /*0d38*/ 	.word	0x00030860
        /*0d3c*/ 	.short	0x010a
        /*0d3e*/ 	.byte	0x3f
	.zero		1


	//   ....[73]....
        /*0d40*/ 	.word	0x00014d10
        /*0d44*/ 	.word	0x00000000
        /*0d48*/ 	.word	0x00030860
        /*0d4c*/ 	.short	0x010a
        /*0d4e*/ 	.byte	0x3f
	.zero		1


	//   ....[74]....
        /*0d50*/ 	.word	0x00015ea0
        /*0d54*/ 	.word	0x00000004
        /*0d58*/ 	.word	0x00030820
        /*0d5c*/ 	.short	0x010a
        /*0d5e*/ 	.byte	0x3f
	.zero		1


	//   ....[75]....
        /*0d60*/ 	.word	0x00016040
        /*0d64*/ 	.word	0x00000005
        /*0d68*/ 	.word	0x00030840
        /*0d6c*/ 	.short	0x010a
        /*0d6e*/ 	.byte	0x3f
	.zero		1


	//   ....[76]....
        /*0d70*/ 	.word	0x00016090
        /*0d74*/ 	.word	0x0000001b
        /*0d78*/ 	.word	0x00030840
        /*0d7c*/ 	.short	0x010a
        /*0d7e*/ 	.byte	0x3f
	.zero		1


	//   ....[77]....
        /*0d80*/ 	.word	0x000160e0
        /*0d84*/ 	.word	0x00000005
        /*0d88*/ 	.word	0x00030860
        /*0d8c*/ 	.short	0x010a
        /*0d8e*/ 	.byte	0x3f
	.zero		1


	//----- nvinfo : EIATTR_NUM_MBARRIERS
	.align		4
.L_297:
        /*0d90*/ 	.byte	0x03, 0x38
        /*0d92*/ 	.short	0x0016


	//----- nvinfo : EIATTR_EXIT_INSTR_OFFSETS
	.align		4
        /*0d94*/ 	.byte	0x04, 0x1c
        /*0d96*/ 	.short	(.L_299 - .L_298)


	//   ....[0]....
.L_298:
        /*0d98*/ 	.word	0x00000990


	//   ....[1]....
        /*0d9c*/ 	.word	0x0000cbe0


	//   ....[2]....
        /*0da0*/ 	.word	0x00012570


	//----- nvinfo : EIATTR_MAX_THREADS
	.align		4
.L_299:
        /*0da4*/ 	.byte	0x04, 0x05
        /*0da6*/ 	.short	(.L_301 - .L_300)
.L_300:
        /*0da8*/ 	.word	0x00000180
        /*0dac*/ 	.word	0x00000001
        /*0db0*/ 	.word	0x00000001


	//----- nvinfo : EIATTR_CRS_STACK_SIZE
	.align		4
.L_301:
        /*0db4*/ 	.byte	0x04, 0x1e
        /*0db6*/ 	.short	(.L_303 - .L_302)
.L_302:
        /*0db8*/ 	.word	0x00000000


	//----- nvinfo : EIATTR_CBANK_PARAM_SIZE
	.align		4
.L_303:
        /*0dbc*/ 	.byte	0x03, 0x19
        /*0dbe*/ 	.short	0x0af0


	//----- nvinfo : EIATTR_PARAM_CBANK
	.align		4
        /*0dc0*/ 	.byte	0x04, 0x0a
        /*0dc2*/ 	.short	(.L_305 - .L_304)
	.align		4
.L_304:
        /*0dc4*/ 	.word	index@(.nv.constant0._ZN7cutlass13device_kernelIN5flash11enable_sm90INS1_16FlashAttnFwdSm90INS1_25CollectiveMainloopFwdSm90ILi2EN4cute5tupleIJNS5_1CILi1EEES8_S8_EEENS6_IJNS7_ILi128EEENS7_ILi96EEENS7_ILi192EEEEEELi192ENS_10bfloat16_tEfNS_4arch4Sm90ELb1ELb0ELb1ELb1ELb1ELb0ELb0ELb1ELb1ELb1ELb0ELb0EEENS1_21CollectiveEpilogueFwdINS6_IJSA_SC_SB_EEES9_SE_SG_Li256ELb1ELb1ELb0ELb0EEENS1_36VarlenDynamicPersistentTileSchedulerILi128ELi96ELi256ELi128ELb0ELb1ELb1ELb1ELb1ELb1EEEEEEEEEvNT_6ParamsE)
        /*0dc8*/ 	.short	0x0210
        /*0dca*/ 	.short	0x0af0


	//----- nvinfo : EIATTR_SW_WAR
	.align		4
.L_305:
        /*0dcc*/ 	.byte	0x04, 0x36
        /*0dce*/ 	.short	(.L_307 - .L_306)
.L_306:
        /*0dd0*/ 	.word	0x00000008
.L_307:


//--------------------- .nv.info._ZN7cutlass13device_kernelIN5flash11enable_sm90INS1_16FlashAttnFwdSm90INS1_25CollectiveMainloopFwdSm90ILi2EN4cute5tupleIJNS5_1CILi1EEES8_S8_EEENS6_IJNS7_ILi128EEENS7_ILi96EEENS7_ILi192EEEEEELi192ENS_10bfloat16_tEfNS_4arch4Sm90ELb1ELb0ELb1ELb1ELb1ELb1ELb0ELb1ELb1ELb1ELb0ELb0EEENS1_21CollectiveEpilogueFwdINS6_IJSA_SC_SB_EEES9_SE_SG_Li256ELb1ELb1ELb0ELb0EEENS1_36VarlenDynamicPersistentTileSchedulerILi128ELi96ELi256ELi128ELb0ELb1ELb1ELb1ELb1ELb1EEEEEEEEEvNT_6ParamsE --------------------------
	.section	.nv.info._ZN7cutlass13device_kernelIN5flash11enable_sm90INS1_16FlashAttnFwdSm90INS1_25CollectiveMainloopFwdSm90ILi2EN4cute5tupleIJNS5_1CILi1EEES8_S8_EEENS6_IJNS7_ILi128EEENS7_ILi96EEENS7_ILi192EEEEEELi192ENS_10bfloat16_tEfNS_4arch4Sm90ELb1ELb0ELb1ELb1ELb1ELb1ELb0ELb1ELb1ELb1ELb0ELb0EEENS1_21CollectiveEpilogueFwdINS6_IJSA_SC_SB_EEES9_SE_SG_Li256ELb1ELb1ELb0ELb0EEENS1_36VarlenDynamicPersistentTileSchedulerILi128ELi96ELi256ELi128ELb0ELb1ELb1ELb1ELb1ELb1EEEEEEEEEvNT_6ParamsE,"",@"SHT_CUDA_INFO"
	.sectionflags	@""
	.align	4


	//----- nvinfo : EIATTR_CUDA_API_VERSION
	.align		4
        /*0000*/ 	.byte	0x04, 0x37
        /*0002*/ 	.short	(.L_309 - .L_308)
.L_308:
        /*0004*/ 	.word	0x00000082


	//----- nvinfo : EIATTR_KPARAM_INFO
	.align		4
.L_309:
        /*0008*/ 	.byte	0x04, 0x17
        /*000a*/ 	.short	(.L_311 - .L_310)
.L_310:
        /*000c*/ 	.word	0x00000000
        /*0010*/ 	.short	0x0000
        /*0012*/ 	.short	0x0070
        /*0014*/ 	.byte	0x00, 0xf0, 0x01, 0x2a


	//----- nvinfo : EIATTR_SPARSE_MMA_MASK
	.align		4
.L_311:
        /*0018*/ 	.byte	0x03, 0x50
        /*001a*/ 	.short	0x0000


	//----- nvinfo : EIATTR_MAXREG_COUNT
	.align		4
        /*001c*/ 	.byte	0x03, 0x1b
        /*001e*/ 	.short	0x00a8


	//----- nvinfo : EIATTR_NUM_BARRIERS
	.align		4
        /*0020*/ 	.byte	0x02, 0x4c
        /*0022*/ 	.byte	0x10
	.zero		1


	//----- nvinfo : EIATTR_EXTERNS
	.align		4
        /*0024*/ 	.byte	0x04, 0x0f
        /*0026*/ 	.short	(.L_313 - .L_312)


	//   ....[0]....
	.align		4
.L_312:
        /*0028*/ 	.word	index@(__assertfail)


	//----- nvinfo : EIATTR_ANNOTATIONS
	.align		4
.L_313:
        /*002c*/ 	.byte	0x04, 0x55
        /*002e*/ 	.short	(.L_315 - .L_314)


	//   ....[0]....
.L_314:
        /* <DEDUP_REMOVED lines=72> */


	//----- nvinfo : EIATTR_MERCURY_ISA_VERSION
	.align		4
.L_315:
        /*04a0*/ 	.byte	0x03, 0x5f
        /*04a2*/ 	.short	0x0101


	//----- nvinfo : EIATTR_UNUSED_LOAD_BYTE_OFFSET
	.align		4
        /*04a4*/ 	.byte	0x04, 0x44
        /*04a6*/ 	.short	(.L_317 - .L_316)


	//   ....[0]....
.L_316:
        /*04a8*/ 	.word	0x00000a50
        /*04ac*/ 	.word	0x0000fff0


	//   ....[1]....
        /*04b0*/ 	.word	0x0001c360
        /*04b4*/ 	.word	0x0000fff0


	//----- nvinfo : EIATTR_INT_WARP_WIDE_INSTR_OFFSETS
	.align		4
.L_317:
        /*04b8*/ 	.byte	0x04, 0x31
        /*04ba*/ 	.short	(.L_319 - .L_318)


	//   ....[0]....
.L_318:
        /*04bc*/ 	.word	0x00000130


	//   ....[1]....
        /*04c0*/ 	.word	0x00000170


	//   ....[2]....
        /*04c4*/ 	.word	0x000001e0


	//   ....[3]....
        /*04c8*/ 	.word	0x000214d0


	//   ....[4]....
        /*04cc*/ 	.word	0x00021560


	//   ....[5]....
        /*04d0*/ 	.word	0x00024470


	//   ....[6]....
        /*04d4*/ 	.word	0x00024500


	//----- nvinfo : EIATTR_COOP_GROUP_MASK_REGIDS
	.align		4
.L_319:
        /*04d8*/ 	.byte	0x04, 0x29
        /*04da*/ 	.short	(.L_321 - .L_320)


	//   ....[0]....
.L_320:
        /*04dc*/ 	.word	0xffffffff


	//   ....[1]....
        /*04e0*/ 	.word	0xffffffff


	//   ....[2]....
        /*04e4*/ 	.word	0xffffffff


	//   ....[3]....
        /*04e8*/ 	.word	0xffffffff


	//   ....[4]....
        /*04ec*/ 	.word	0xffffffff


	//   ....[5]....
        /*04f0*/ 	.word	0xffffffff


	//   ....[6]....
        /*04f4*/ 	.word	0xffffffff


	//   ....[7]....
        /*04f8*/ 	.word	0xffffffff


	//   ....[8]....
        /*04fc*/ 	.word	0xffffffff


	//   ....[9]....
        /*0500*/ 	.word	0xffffffff


	//   ....[10]....
        /*0504*/ 	.word	0xffffffff


	//   ....[11]....
        /*0508*/ 	.word	0xffffffff


	//   ....[12]....
        /*050c*/ 	.word	0xffffffff


	//   ....[13]....
        /*0510*/ 	.word	0xffffffff


	//   ....[14]....
        /*0514*/ 	.word	0xffffffff


	//   ....[15]....
        /*0518*/ 	.word	0xffffffff


	//   ....[16]....
        /*051c*/ 	.word	0xffffffff


	//   ....[17]....
        /*0520*/ 	.word	0xffffffff


	//   ....[18]....
        /*0524*/ 	.word	0xffffffff


	//   ....[19]....
        /*0528*/ 	.word	0xffffffff


	//   ....[20]....
        /*052c*/ 	.word	0xffffffff


	//   ....[21]....
        /*0530*/ 	.word	0xffffffff


	//   ....[22]....
        /*0534*/ 	.word	0xffffffff


	//   ....[23]....
        /*0538*/ 	.word	0xffffffff


	//   ....[24]....
        /*053c*/ 	.word	0xffffffff


	//   ....[25]....
        /*0540*/ 	.word	0xffffffff


	//   ....[26]....
        /*0544*/ 	.word	0xffffffff


	//   ....[27]....
        /*0548*/ 	.word	0xffffffff


	//   ....[28]....
        /*054c*/ 	.word	0xffffffff


	//   ....[29]....
        /*0550*/ 	.word	0xffffffff


	//   ....[30]....
        /*0554*/ 	.word	0xffffffff


	//   ....[31]....
        /*0558*/ 	.word	0xffffffff


	//   ....[32]....
        /*055c*/ 	.word	0xffffffff


	//   ....[33]....
        /*0560*/ 	.word	0xffffffff


	//   ....[34]....
        /*0564*/ 	.word	0xffffffff


	//   ....[35]....
        /*0568*/ 	.word	0xffffffff


	//   ....[36]....
        /*056c*/ 	.word	0xffffffff


	//   ....[37]....
        /*0570*/ 	.word	0xffffffff


	//   ....[38]....
        /*0574*/ 	.word	0xffffffff


	//   ....[39]....
        /*0578*/ 	.word	0xffffffff


	//   ....[40]....
        /*057c*/ 	.word	0xffffffff


	//   ....[41]....
        /*0580*/ 	.word	0xffffffff


	//   ....[42]....
        /*0584*/ 	.word	0xffffffff


	//   ....[43]....
        /*0588*/ 	.word	0xffffffff


	//   ....[44]....
        /*058c*/ 	.word	0xffffffff


	//   ....[45]....
        /*0590*/ 	.word	0xffffffff


	//   ....[46]....
        /*0594*/ 	.word	0xffffffff


	//   ....[47]....
        /*0598*/ 	.word	0xffffffff


	//   ....[48]....
        /*059c*/ 	.word	0xffffffff


	//   ....[49]....
        /*05a0*/ 	.word	0xffffffff


	//   ....[50]....
        /*05a4*/ 	.word	0xffffffff


	//   ....[51]....
        /*05a8*/ 	.word	0xffffffff


	//   ....[52]....
        /*05ac*/ 	.word	0xffffffff


	//   ....[53]....
        /*05b0*/ 	.word	0xffffffff


	//   ....[54]....
        /*05b4*/ 	.word	0xffffffff


	//   ....[55]....
        /*05b8*/ 	.word	0xffffffff


	//   ....[56]....
        /*05bc*/ 	.word	0xffffffff


	//   ....[57]....
        /*05c0*/ 	.word	0xffffffff


	//   ....[58]....
        /*05c4*/ 	.word	0xffffffff


	//   ....[59]....
        /*05c8*/ 	.word	0xffffffff


	//   ....[60]....
        /*05cc*/ 	.word	0xffffffff


	//   ....[61]....
        /*05d0*/ 	.word	0xffffffff


	//   ....[62]....
        /*05d4*/ 	.word	0xffffffff


	//   ....[63]....
        /*05d8*/ 	.word	0xffffffff


	//   ....[64]....
        /*05dc*/ 	.word	0xffffffff


	//   ....[65]....
        /*05e0*/ 	.word	0xffffffff


	//   ....[66]....
        /*05e4*/ 	.word	0xffffffff


	//   ....[67]....
        /*05e8*/ 	.word	0xffffffff


	//   ....[68]....
        /*05ec*/ 	.word	0xffffffff


	//   ....[69]....
        /*05f0*/ 	.word	0xffffffff


	//   ....[70]....
        /*05f4*/ 	.word	0xffffffff


	//   ....[71]....
        /*05f8*/ 	.word	0xffffffff


	//   ....[72]....
        /*05fc*/ 	.word	0xffffffff


	//   ....[73]....
        /*0600*/ 	.word	0xffffffff


	//   ....[74]....
        /*0604*/ 	.word	0xffffffff


	//   ....[75]....
        /*0608*/ 	.word	0xffffffff


	//   ....[76]....
        /*060c*/ 	.word	0xffffffff


	//   ....[77]....
        /*0610*/ 	.word	0xffffffff


	//   ....[78]....
        /*0614*/ 	.word	0xffffffff


	//   ....[79]....
        /*0618*/ 	.word	0xffffffff


	//   ....[80]....
        /*061c*/ 	.word	0xffffffff


	//   ....[81]....
        /*0620*/ 	.word	0xffffffff


	//   ....[82]....
        /*0624*/ 	.word	0xffffffff


	//   ....[83]....
        /*0628*/ 	.word	0xffffffff


	//   ....[84]....
        /*062c*/ 	.word	0xffffffff


	//   ....[85]....
        /*0630*/ 	.word	0xffffffff


	//   ....[86]....
        /*0634*/ 	.word	0xffffffff


	//   ....[87]....
        /*0638*/ 	.word	0xffffffff


	//   ....[88]....
        /*063c*/ 	.word	0xffffffff


	//   ....[89]....
        /*0640*/ 	.word	0xffffffff


	//   ....[90]....
        /*0644*/ 	.word	0xffffffff


	//   ....[91]....
        /*0648*/ 	.word	0xffffffff


	//   ....[92]....
        /*064c*/ 	.word	0xffffffff


	//   ....[93]....
        /*0650*/ 	.word	0xffffffff


	//   ....[94]....
        /*0654*/ 	.word	0xffffffff


	//   ....[95]....
        /*0658*/ 	.word	0xffffffff


	//   ....[96]....
        /*065c*/ 	.word	0xffffffff


	//   ....[97]....
        /*0660*/ 	.word	0xffffffff


	//   ....[98]....
        /*0664*/ 	.word	0xffffffff


	//   ....[99]....
        /*0668*/ 	.word	0xffffffff


	//   ....[100]....
        /*066c*/ 	.word	0xffffffff


	//   ....[101]....
        /*0670*/ 	.word	0xffffffff


	//   ....[102]....
        /*0674*/ 	.word	0xffffffff


	//   ....[103]....
        /*0678*/ 	.word	0xffffffff


	//   ....[104]....
        /*067c*/ 	.word	0xffffffff


	//   ....[105]....
        /*0680*/ 	.word	0xffffffff


	//   ....[106]....
        /*0684*/ 	.word	0xffffffff


	//   ....[107]....
        /*0688*/ 	.word	0xffffffff


	//   ....[108]....
        /*068c*/ 	.word	0xffffffff


	//   ....[109]....
        /*0690*/ 	.word	0xffffffff


	//   ....[110]....
        /*0694*/ 	.word	0xffffffff


	//   ....[111]....
        /*0698*/ 	.word	0xffffffff


	//   ....[112]....
        /*069c*/ 	.word	0xffffffff


	//   ....[113]....
        /*06a0*/ 	.word	0xffffffff


	//   ....[114]....
        /*06a4*/ 	.word	0xffffffff


	//   ....[115]....
        /*06a8*/ 	.word	0xffffffff


	//   ....[116]....
        /*06ac*/ 	.word	0xffffffff


	//   ....[117]....
        /*06b0*/ 	.word	0xffffffff


	//   ....[118]....
        /*06b4*/ 	.word	0xffffffff


	//   ....[119]....
        /*06b8*/ 	.word	0xffffffff


	//   ....[120]....
        /*06bc*/ 	.word	0xffffffff


	//   ....[121]....
        /*06c0*/ 	.word	0xffffffff


	//   ....[122]....
        /*06c4*/ 	.word	0xffffffff


	//   ....[123]....
        /*06c8*/ 	.word	0xffffffff


	//   ....[124]....
        /*06cc*/ 	.word	0xffffffff


	//   ....[125]....
        /*06d0*/ 	.word	0xffffffff


	//   ....[126]....
        /*06d4*/ 	.word	0xffffffff


	//   ....[127]....
        /*06d8*/ 	.word	0xffffffff


	//   ....[128]....
        /*06dc*/ 	.word	0xffffffff


	//   ....[129]....
        /*06e0*/ 	.word	0xffffffff


	//   ....[130]....
        /*06e4*/ 	.word	0xffffffff


	//   ....[131]....
        /*06e8*/ 	.word	0xffffffff


	//   ....[132]....
        /*06ec*/ 	.word	0xffffffff


	//   ....[133]....
        /*06f0*/ 	.word	0xffffffff


	//   ....[134]....
        /*06f4*/ 	.word	0xffffffff


	//   ....[135]....
        /*06f8*/ 	.word	0xffffffff


	//   ....[136]....
        /*06fc*/ 	.word	0xffffffff


	//   ....[137]....
        /*0700*/ 	.word	0xffffffff


	//   ....[138]....
        /*0704*/ 	.word	0xffffffff


	//   ....[139]....
        /*0708*/ 	.word	0xffffffff


	//   ....[140]....
        /*070c*/ 	.word	0xffffffff


	//   ....[141]....
        /*0710*/ 	.word	0xffffffff


	//   ....[142]....
        /*0714*/ 	.word	0xffffffff


	//   ....[143]....
        /*0718*/ 	.word	0xffffffff


	//   ....[144]....
        /*071c*/ 	.word	0xffffffff


	//   ....[145]....
        /*0720*/ 	.word	0xffffffff


	//   ....[146]....
        /*0724*/ 	.word	0xffffffff


	//   ....[147]....
        /*0728*/ 	.word	0xffffffff


	//   ....[148]....
        /*072c*/ 	.word	0xffffffff


	//   ....[149]....
        /*0730*/ 	.word	0xffffffff


	//   ....[150]....
        /*0734*/ 	.word	0xffffffff


	//   ....[151]....
        /*0738*/ 	.word	0xffffffff


	//   ....[152]....
        /*073c*/ 	.word	0xffffffff


	//   ....[153]....
        /*0740*/ 	.word	0xffffffff


	//   ....[154]....
        /*0744*/ 	.word	0xffffffff


	//   ....[155]....
        /*0748*/ 	.word	0xffffffff


	//   ....[156]....
        /*074c*/ 	.word	0xffffffff


	//   ....[157]....
        /*0750*/ 	.word	0xffffffff


	//   ....[158]....
        /*0754*/ 	.word	0xffffffff


	//   ....[159]....
        /*0758*/ 	.word	0xffffffff


	//   ....[160]....
        /*075c*/ 	.word	0xffffffff


	//   ....[161]....
        /*0760*/ 	.word	0xffffffff


	//   ....[162]....
        /*0764*/ 	.word	0xffffffff


	//   ....[163]....
        /*0768*/ 	.word	0xffffffff


	//   ....[164]....
        /*076c*/ 	.word	0xffffffff


	//   ....[165]....
        /*0770*/ 	.word	0xffffffff


	//   ....[166]....
        /*0774*/ 	.word	0xffffffff


	//   ....[167]....
        /*0778*/ 	.word	0xffffffff


	//   ....[168]....
        /*077c*/ 	.word	0xffffffff


	//   ....[169]....
        /*0780*/ 	.word	0xffffffff


	//   ....[170]....
        /*0784*/ 	.word	0xffffffff


	//   ....[171]....
        /*0788*/ 	.word	0xffffffff


	//   ....[172]....
        /*078c*/ 	.word	0xffffffff


	//   ....[173]....
        /*0790*/ 	.word	0xffffffff


	//   ....[174]....
        /*0794*/ 	.word	0xffffffff


	//   ....[175]....
        /*0798*/ 	.word	0xffffffff


	//   ....[176]....
        /*079c*/ 	.word	0xffffffff


	//   ....[177]....
        /*07a0*/ 	.word	0xffffffff


	//   ....[178]....
        /*07a4*/ 	.word	0xffffffff


	//   ....[179]....
        /*07a8*/ 	.word	0x0500000f


	//   ....[180]....
        /*07ac*/ 	.word	0x0500000f


	//   ....[181]....
        /*07b0*/ 	.word	0x0500000f


	//   ....[182]....
        /*07b4*/ 	.word	0x0500000f


	//   ....[183]....
        /*07b8*/ 	.word	0x0500000f


	//   ....[184]....
        /*07bc*/ 	.word	0x0500000f


	//   ....[185]....
        /*07c0*/ 	.word	0x0500000f


	//   ....[186]....
        /*07c4*/ 	.word	0x0500000f


	//   ....[187]....
        /*07c8*/ 	.word	0x0500000f


	//   ....[188]....
        /*07cc*/ 	.word	0x0500000f


	//   ....[189]....
        /*07d0*/ 	.word	0x0500000f


	//   ....[190]....
        /*07d4*/ 	.word	0x0500000f


	//   ....[191]....
        /*07d8*/ 	.word	0x0500000f


	//   ....[192]....
        /*07dc*/ 	.word	0x0500000f


	//   ....[193]....
        /*07e0*/ 	.word	0x0500000f


	//   ....[194]....
        /*07e4*/ 	.word	0x0500000f


	//   ....[195]....
        /*07e8*/ 	.word	0x0500000f


	//   ....[196]....
        /*07ec*/ 	.word	0x0500000f


	//   ....[197]....
        /*07f0*/ 	.word	0x0500000f


	//   ....[198]....
        /*07f4*/ 	.word	0x0500000f


	//   ....[199]....
        /*07f8*/ 	.word	0x0500000f


	//   ....[200]....
        /*07fc*/ 	.word	0x0500000f


	//   ....[201]....
        /*0800*/ 	.word	0x0500000f


	//   ....[202]....
        /*0804*/ 	.word	0x0500000f


	//   ....[203]....
        /*0808*/ 	.word	0x0500000f


	//   ....[204]....
        /*080c*/ 	.word	0x0500000f


	//   ....[205]....
        /*0810*/ 	.word	0x0500000f


	//   ....[206]....
        /*0814*/ 	.word	0x0500000f


	//   ....[207]....
        /*0818*/ 	.word	0x0500000f


	//   ....[208]....
        /*081c*/ 	.word	0x0500000f


	//   ....[209]....
        /*0820*/ 	.word	0x0500000f


	//   ....[210]....
        /*0824*/ 	.word	0x0500000f


	//   ....[211]....
        /*0828*/ 	.word	0x0500000f


	//   ....[212]....
        /*082c*/ 	.word	0x0500000f


	//   ....[213]....
        /*0830*/ 	.word	0x0500000f


	//   ....[214]....
        /*0834*/ 	.word	0x0500000f


	//   ....[215]....
        /*0838*/ 	.word	0x0500000f


	//   ....[216]....
        /*083c*/ 	.word	0x0500000f


	//   ....[217]....
        /*0840*/ 	.word	0x0500000f


	//   ....[218]....
        /*0844*/ 	.word	0x0500000f


	//   ....[219]....
        /*0848*/ 	.word	0x0500000f


	//   ....[220]....
        /*084c*/ 	.word	0x0500000f


	//   ....[221]....
        /*0850*/ 	.word	0x0500000f


	//   ....[222]....
        /*0854*/ 	.word	0x0500000f


	//   ....[223]....
        /*0858*/ 	.word	0x0500000f


	//   ....[224]....
        /*085c*/ 	.word	0x0500000f


	//   ....[225]....
        /*0860*/ 	.word	0x0500000f


	//   ....[226]....
        /*0864*/ 	.word	0x0500000f


	//   ....[227]....
        /*0868*/ 	.word	0x0500000f


	//   ....[228]....
        /*086c*/ 	.word	0x0500000f


	//   ....[229]....
        /*0870*/ 	.word	0x0500000f


	//   ....[230]....
        /*0874*/ 	.word	0x0500000f


	//   ....[231]....
        /*0878*/ 	.word	0x0500000f


	//   ....[232]....
        /*087c*/ 	.word	0x0500000f


	//   ....[233]....
        /*0880*/ 	.word	0x0500000f


	//   ....[234]....
        /*0884*/ 	.word	0x0500000f


	//   ....[235]....
        /*0888*/ 	.word	0x0500000f


	//   ....[236]....
        /*088c*/ 	.word	0x0500000f


	//   ....[237]....
        /*0890*/ 	.word	0x0500000f


	//   ....[238]....
        /*0894*/ 	.word	0x0500000f


	//   ....[239]....
        /*0898*/ 	.word	0x0500000f


	//   ....[240]....
        /*089c*/ 	.word	0x0500000f


	//   ....[241]....
        /*08a0*/ 	.word	0x0500000f


	//   ....[242]....
        /*08a4*/ 	.word	0x0500000f


	//   ....[243]....
        /*08a8*/ 	.word	0x0500000f


	//   ....[244]....
        /*08ac*/ 	.word	0x0500000f


	//   ....[245]....
        /*08b0*/ 	.word	0x0500000f


	//   ....[246]....
        /*08b4*/ 	.word	0x0500000f


	//   ....[247]....
        /*08b8*/ 	.word	0x0500000f


	//   ....[248]....
        /*08bc*/ 	.word	0x0500000f


	//   ....[249]....
        /*08c0*/ 	.word	0x0500000f


	//   ....[250]....
        /*08c4*/ 	.word	0x0500000f


	//   ....[251]....
        /*08c8*/ 	.word	0x0500000f


	//   ....[252]....
        /*08cc*/ 	.word	0x0500000f


	//   ....[253]....
        /*08d0*/ 	.word	0x0500000f


	//   ....[254]....
        /*08d4*/ 	.word	0x0500000f


	//   ....[255]....
        /*08d8*/ 	.word	0x0500000f


	//   ....[0]....
        /*08dc*/ 	.word	0x0500000f


	//   ....[1]....
        /*08e0*/ 	.word	0x0500000f


	//   ....[2]....
        /*08e4*/ 	.word	0x0500000f


	//   ....[3]....
        /*08e8*/ 	.word	0x0500000f


	//   ....[4]....
        /*08ec*/ 	.word	0x0500000f


	//   ....[5]....
        /*08f0*/ 	.word	0x0500000f


	//   ....[6]....
        /*08f4*/ 	.word	0x0500000f


	//   ....[7]....
        /*08f8*/ 	.word	0x0500000f


	//   ....[8]....
        /*08fc*/ 	.word	0x0500000f


	//   ....[9]....
        /*0900*/ 	.word	0x0500000f


	//   ....[10]....
        /*0904*/ 	.word	0x0500000f


	//   ....[11]....
        /*0908*/ 	.word	0x0500000f


	//   ....[12]....
        /*090c*/ 	.word	0x0500000f


	//   ....[13]....
        /*0910*/ 	.word	0x0500000f


	//   ....[14]....
        /*0914*/ 	.word	0x0500000f


	//   ....[15]....
        /*0918*/ 	.word	0x0500000f


	//   ....[16]....
        /*091c*/ 	.word	0x0500000f


	//   ....[17]....
        /*0920*/ 	.word	0x0500000f


	//   ....[18]....
        /*0924*/ 	.word	0x0500000f


	//   ....[19]....
        /*0928*/ 	.word	0x0500000f


	//   ....[20]....
        /*092c*/ 	.word	0x0500000f


	//   ....[21]....
        /*0930*/ 	.word	0x0500000f


	//   ....[22]....
        /*0934*/ 	.word	0x0500000f


	//   ....[23]....
        /*0938*/ 	.word	0x0500000f


	//   ....[24]....
        /*093c*/ 	.word	0x0500000f


	//   ....[25]....
        /*0940*/ 	.word	0x0500000f


	//   ....[26]....
        /*0944*/ 	.word	0x0500000f


	//   ....[27]....
        /*0948*/ 	.word	0x0500000f


	//   ....[28]....
        /*094c*/ 	.word	0x0500000f


	//   ....[29]....
        /*0950*/ 	.word	0x0500000f


	//   ....[30]....
        /*0954*/ 	.word	0x0500000f


	//   ....[31]....
        /*0958*/ 	.word	0x0500000f


	//   ....[32]....
        /*095c*/ 	.word	0x0500000f


	//   ....[33]....
        /*0960*/ 	.word	0x0500000f


	//   ....[34]....
        /*0964*/ 	.word	0x0500000f


	//----- nvinfo : EIATTR_COOP_GROUP_INSTR_OFFSETS
	.align		4
.L_321:
        /*0968*/ 	.byte	0x04, 0x28
        /*096a*/ 	.short	(.L_323 - .L_322)


	//   ....[0]....
.L_322:
        /*096c*/ 	.word	0x00000060


	//   ....[1]....
        /*0970*/ 	.word	0x00000140


	//   ....[2]....
        /*0974*/ 	.word	0x00000190


	//   ....[3]....
        /*0978*/ 	.word	0x000003c0


	//   ....[4]....
        /*097c*/ 	.word	0x00000520


	//   ....[5]....
        /*0980*/ 	.word	0x00000640


	//   ....[6]....
        /*0984*/ 	.word	0x000007a0


	//   ....[7]....
        /*0988*/ 	.word	0x000038d0


	//   ....[8]....
        /*098c*/ 	.word	0x000038e0


	//   ....[9]....
        /*0990*/ 	.word	0x00004ed0


	//   ....[10]....
        /*0994*/ 	.word	0x00004ee0


	//   ....[11]....
        /*0998*/ 	.word	0x000070b0


	//   ....[12]....
        /*099c*/ 	.word	0x000070c0


	//   ....[13]....
        /*09a0*/ 	.word	0x000088a0


	//   ....[14]....
        /*09a4*/ 	.word	0x000088b0


	//   ....[15]....
        /*09a8*/ 	.word	0x0000a2c0


	//   ....[16]....
        /*09ac*/ 	.word	0x0000a2d0


	//   ....[17]....
        /*09b0*/ 	.word	0x0000a560


	//   ....[18]....
        /*09b4*/ 	.word	0x0000a570


	//   ....[19]....
        /*09b8*/ 	.word	0x0000aa80


	//   ....[20]....
        /*09bc*/ 	.word	0x0000aaa0


	//   ....[21]....
        /*09c0*/ 	.word	0x0000acf0


	//   ....[22]....
        /*09c4*/ 	.word	0x0000ad10


	//   ....[23]....
        /*09c8*/ 	.word	0x0000b530


	//   ....[24]....
        /*09cc*/ 	.word	0x0000bca0


	//   ....[25]....
        /*09d0*/ 	.word	0x0000bcb0


	//   ....[26]....
        /*09d4*/ 	.word	0x0000bcc0


	//   ....[27]....
        /*09d8*/ 	.word	0x0000bcd0


	//   ....[28]....
        /*09dc*/ 	.word	0x0000c540


	//   ....[29]....
        /*09e0*/ 	.word	0x0000c550


	//   ....[30]....
        /*09e4*/ 	.word	0x0000c560


	//   ....[31]....
        /*09e8*/ 	.word	0x0000c570


	//   ....[32]....
        /*09ec*/ 	.word	0x0000f670


	//   ....[33]....
        /*09f0*/ 	.word	0x0000f680


	//   ....[34]....
        /*09f4*/ 	.word	0x0000f690


	//   ....[35]....
        /*09f8*/ 	.word	0x0000f6a0


	//   ....[36]....
        /*09fc*/ 	.word	0x0000fd40


	//   ....[37]....
        /*0a00*/ 	.word	0x0000fd50


	//   ....[38]....
        /*0a04*/ 	.word	0x0000fd60


	//   ....[39]....
        /*0a08*/ 	.word	0x0000fd70


	//   ....[40]....
        /*0a0c*/ 	.word	0x00013e30


	//   ....[41]....
        /*0a10*/ 	.word	0x00013e70


	//   ....[42]....
        /*0a14*/ 	.word	0x00014420


	//   ....[43]....
        /*0a18*/ 	.word	0x00014530


	//   ....[44]....
        /*0a1c*/ 	.word	0x00014bd0


	//   ....[45]....
        /*0a20*/ 	.word	0x00014cf0


	//   ....[46]....
        /*0a24*/ 	.word	0x00016f30


	//   ....[47]....
        /*0a28*/ 	.word	0x00016fb0


	//   ....[48]....
        /*0a2c*/ 	.word	0x00017720


	//   ....[49]....
        /*0a30*/ 	.word	0x00017840


	//   ....[50]....
        /*0a34*/ 	.word	0x00017c50


	//   ....[51]....
        /*0a38*/ 	.word	0x00017d50


	//   ....[52]....
        /*0a3c*/ 	.word	0x0001a450


	//   ....[53]....
        /*0a40*/ 	.word	0x0001a460


	//   ....[54]....
        /*0a44*/ 	.word	0x0001a490


	//   ....[55]....
        /*0a48*/ 	.word	0x0001a4a0


	//   ....[56]....
        /*0a4c*/ 	.word	0x0001ba10


	//   ....[57]....
        /*0a50*/ 	.word	0x0001ba40


	//   ....[58]....
        /*0a54*/ 	.word	0x0001baf0


	//   ....[59]....
        /*0a58*/ 	.word	0x0001bb20


	//   ....[60]....
        /*0a5c*/ 	.word	0x0001d180


	//   ....[61]....
        /*0a60*/ 	.word	0x0001d1c0


	//   ....[62]....
        /*0a64*/ 	.word	0x0001d200


	//   ....[63]....
        /*0a68*/ 	.word	0x0001d240


	//   ....[64]....
        /*0a6c*/ 	.word	0x0001d760


	//   ....[65]....
        /*0a70*/ 	.word	0x0001d780


	//   ....[66]....
        /*0a74*/ 	.word	0x0001da60


	//   ....[67]....
        /*0a78*/ 	.word	0x0001da80


	//   ....[68]....
        /*0a7c*/ 	.word	0x0001db80


	//   ....[69]....
        /*0a80*/ 	.word	0x0001dba0


	//   ....[70]....
        /*0a84*/ 	.word	0x0001dcb0


	//   ....[71]....
        /*0a88*/ 	.word	0x0001dcd0


	//   ....[72]....
        /*0a8c*/ 	.word	0x0001e5f0


	//   ....[73]....
        /*0a90*/ 	.word	0x0001e610


	//   ....[74]....
        /*0a94*/ 	.word	0x0001e710


	//   ....[75]....
        /*0a98*/ 	.word	0x0001e730


	//   ....[76]....
        /*0a9c*/ 	.word	0x0001e830


	//   ....[77]....
        /*0aa0*/ 	.word	0x0001e850


	//   ....[78]....
        /*0aa4*/ 	.word	0x0001e960


	//   ....[79]....
        /*0aa8*/ 	.word	0x0001e980


	//   ....[80]....
        /*0aac*/ 	.word	0x0001eb10


	//   ....[81]....
        /*0ab0*/ 	.word	0x0001ece0


	//   ....[82]....
        /*0ab4*/ 	.word	0x0001ed10


	//   ....[83]....
        /*0ab8*/ 	.word	0x0001ed40


	//   ....[84]....
        /*0abc*/ 	.word	0x0001ed70


	//   ....[85]....
        /*0ac0*/ 	.word	0x0001eda0


	//   ....[86]....
        /*0ac4*/ 	.word	0x0001edd0


	//   ....[87]....
        /*0ac8*/ 	.word	0x0001ef40


	//   ....[88]....
        /*0acc*/ 	.word	0x0001ef70


	//   ....[89]....
        /*0ad0*/ 	.word	0x0001efa0


	//   ....[90]....
        /*0ad4*/ 	.word	0x0001efd0


	//   ....[91]....
        /*0ad8*/ 	.word	0x0001f000


	//   ....[92]....
        /*0adc*/ 	.word	0x0001f030


	//   ....[93]....
        /*0ae0*/ 	.word	0x0001f0c0


	//   ....[94]....
        /*0ae4*/ 	.word	0x0001f120


	//   ....[95]....
        /*0ae8*/ 	.word	0x0001f1b0


	//   ....[96]....
        /*0aec*/ 	.word	0x0001ffb0


	//   ....[97]....
        /*0af0*/ 	.word	0x000220e0


	//   ....[98]....
        /*0af4*/ 	.word	0x00022100


	//   ....[99]....
        /*0af8*/ 	.word	0x000221b0


	//   ....[100]....
        /*0afc*/ 	.word	0x000221d0


	//   ....[101]....
        /*0b00*/ 	.word	0x00022270


	//   ....[102]....
        /*0b04*/ 	.word	0x00022290


	//   ....[103]....
        /*0b08*/ 	.word	0x00022330


	//   ....[104]....
        /*0b0c*/ 	.word	0x00022350


	//   ....[105]....
        /*0b10*/ 	.word	0x000223f0


	//   ....[106]....
        /*0b14*/ 	.word	0x00022410


	//   ....[107]....
        /*0b18*/ 	.word	0x00022420


	//   ....[108]....
        /*0b1c*/ 	.word	0x000224b0


	//   ....[109]....
        /*0b20*/ 	.word	0x00022c00


	//   ....[110]....
        /*0b24*/ 	.word	0x00022c30


	//   ....[111]....
        /*0b28*/ 	.word	0x00022c90


	//   ....[112]....
        /*0b2c*/ 	.word	0x00022cf0


	//   ....[113]....
        /*0b30*/ 	.word	0x00022d40


	//   ....[114]....
        /*0b34*/ 	.word	0x00022da0


	//   ....[115]....
        /*0b38*/ 	.word	0x00022df0


	//   ....[116]....
        /*0b3c*/ 	.word	0x00022e50


	//   ....[117]....
        /*0b40*/ 	.word	0x00022ea0


	//   ....[118]....
        /*0b44*/ 	.word	0x00022f00


	//   ....[119]....
        /*0b48*/ 	.word	0x00022f50


	//   ....[120]....
        /*0b4c*/ 	.word	0x00022fb0


	//   ....[121]....
        /*0b50*/ 	.word	0x00023000


	//   ....[122]....
        /*0b54*/ 	.word	0x00023050


	//   ....[123]....
        /*0b58*/ 	.word	0x00023070


	//   ....[124]....
        /*0b5c*/ 	.word	0x000230b0


	//   ....[125]....
        /*0b60*/ 	.word	0x000238b0


	//   ....[126]....
        /*0b64*/ 	.word	0x000238c0


	//   ....[127]....
        /*0b68*/ 	.word	0x000238f0


	//   ....[128]....
        /*0b6c*/ 	.word	0x00023940


	//   ....[129]....
        /*0b70*/ 	.word	0x00023950


	//   ....[130]....
        /*0b74*/ 	.word	0x000239b0


	//   ....[131]....
        /*0b78*/ 	.word	0x000239e0


	//   ....[132]....
        /*0b7c*/ 	.word	0x00023a20


	//   ....[133]....
        /*0b80*/ 	.word	0x00023a50


	//   ....[134]....
        /*0b84*/ 	.word	0x00023a90


	//   ....[135]....
        /*0b88*/ 	.word	0x00023ac0


	//   ....[136]....
        /*0b8c*/ 	.word	0x00023b00


	//   ....[137]....
        /*0b90*/ 	.word	0x00023da0


	//   ....[138]....
        /*0b94*/ 	.word	0x00023dc0


	//   ....[139]....
        /*0b98*/ 	.word	0x00023dd0


	//   ....[140]....
        /*0b9c*/ 	.word	0x00023e60


	//   ....[141]....
        /*0ba0*/ 	.word	0x00023e70


	//   ....[142]....
        /*0ba4*/ 	.word	0x00023f00


	//   ....[143]....
        /*0ba8*/ 	.word	0x00023f10


	//   ....[144]....
        /*0bac*/ 	.word	0x00023fa0


	//   ....[145]....
        /*0bb0*/ 	.word	0x00023fb0


	//   ....[146]....
        /*0bb4*/ 	.word	0x00024040


	//   ....[147]....
        /*0bb8*/ 	.word	0x00024050


	//   ....[148]....
        /*0bbc*/ 	.word	0x00024060


	//   ....[149]....
        /*0bc0*/ 	.word	0x00024660


	//   ....[150]....
        /*0bc4*/ 	.word	0x000246a0


	//   ....[151]....
        /*0bc8*/ 	.word	0x000246e0


	//   ....[152]....
        /*0bcc*/ 	.word	0x00024710


	//   ....[153]....
        /*0bd0*/ 	.word	0x000247a0


	//   ....[154]....
        /*0bd4*/ 	.word	0x000247d0


	//   ....[155]....
        /*0bd8*/ 	.word	0x00024840


	//   ....[156]....
        /*0bdc*/ 	.word	0x00024870


	//   ....[157]....
        /*0be0*/ 	.word	0x000248e0


	//   ....[158]....
        /*0be4*/ 	.word	0x00024910


	//   ....[159]....
        /*0be8*/ 	.word	0x00024940


	//   ....[160]....
        /*0bec*/ 	.word	0x00024990


	//   ....[161]....
        /*0bf0*/ 	.word	0x00024d90


	//   ....[162]....
        /*0bf4*/ 	.word	0x00024dc0


	//   ....[163]....
        /*0bf8*/ 	.word	0x00024df0


	//   ....[164]....
        /*0bfc*/ 	.word	0x00024e20


	//   ....[165]....
        /*0c00*/ 	.word	0x00024e50


	//   ....[166]....
        /*0c04*/ 	.word	0x00024e80


	//   ....[167]....
        /*0c08*/ 	.word	0x00024eb0


	//   ....[168]....
        /*0c0c*/ 	.word	0x00024ee0


	//   ....[169]....
        /*0c10*/ 	.word	0x00025060


	//   ....[170]....
        /*0c14*/ 	.word	0x00025090


	//   ....[171]....
        /*0c18*/ 	.word	0x000250c0


	//   ....[172]....
        /*0c1c*/ 	.word	0x000250f0


	//   ....[173]....
        /*0c20*/ 	.word	0x00025120


	//   ....[174]....
        /*0c24*/ 	.word	0x00025150


	//   ....[175]....
        /*0c28*/ 	.word	0x00025210


	//   ....[176]....
        /*0c2c*/ 	.word	0x00025230


	//   ....[177]....
        /*0c30*/ 	.word	0x000252a0


	//   ....[178]....
        /*0c34*/ 	.word	0x00025940


	//   ....[179]....
        /*0c38*/ 	.word	0x00025c80


	//   ....[180]....
        /*0c3c*/ 	.word	0x00025d10


	//   ....[181]....
        /*0c40*/ 	.word	0x00025db0


	//   ....[182]....
        /*0c44*/ 	.word	0x00025e40


	//   ....[183]....
        /*0c48*/ 	.word	0x00025f30


	//   ....[184]....
        /*0c4c*/ 	.word	0x00025fc0


	//   ....[185]....
        /*0c50*/ 	.word	0x00026060


	//   ....[186]....
        /*0c54*/ 	.word	0x000260f0


	//   ....[187]....
        /*0c58*/ 	.word	0x000261e0


	//   ....[188]....
        /*0c5c*/ 	.word	0x00026270


	//   ....[189]....
        /*0c60*/ 	.word	0x00026310


	//   ....[190]....
        /*0c64*/ 	.word	0x000263a0


	//   ....[191]....
        /*0c68*/ 	.word	0x00026490


	//   ....[192]....
        /*0c6c*/ 	.word	0x00026520


	//   ....[193]....
        /*0c70*/ 	.word	0x00026570


	//   ....[194]....
        /*0c74*/ 	.word	0x000265c0


	//   ....[195]....
        /*0c78*/ 	.word	0x00026650


	//   ....[196]....
        /*0c7c*/ 	.word	0x000266e0


	//   ....[197]....
        /*0c80*/ 	.word	0x00026730


	//   ....[198]....
        /*0c84*/ 	.word	0x00026780


	//   ....[199]....
        /*0c88*/ 	.word	0x00026870


	//   ....[200]....
        /*0c8c*/ 	.word	0x00026900


	//   ....[201]....
        /*0c90*/ 	.word	0x00026950


	//   ....[202]....
        /*0c94*/ 	.word	0x000269a0


	//   ....[203]....
        /*0c98*/ 	.word	0x00026a30


	//   ....[204]....
        /*0c9c*/ 	.word	0x00026ac0


	//   ....[205]....
        /*0ca0*/ 	.word	0x00026b10


	//   ....[206]....
        /*0ca4*/ 	.word	0x00026b60


	//   ....[207]....
        /*0ca8*/ 	.word	0x00026e60


	//   ....[208]....
        /*0cac*/ 	.word	0x00027140


	//   ....[209]....
        /*0cb0*/ 	.word	0x00027230


	//   ....[210]....
        /*0cb4*/ 	.word	0x000272d0


	//   ....[211]....
        /*0cb8*/ 	.word	0x00027330


	//   ....[212]....
        /*0cbc*/ 	.word	0x00027440


	//   ....[213]....
        /*0cc0*/ 	.word	0x000274b0


	//   ....[214]....
        /*0cc4*/ 	.word	0x000275c0


	//   ....[215]....
        /*0cc8*/ 	.word	0x00027630


	//   ....[216]....
        /*0ccc*/ 	.word	0x00027740


	//   ....[217]....
        /*0cd0*/ 	.word	0x000277b0


	//   ....[218]....
        /*0cd4*/ 	.word	0x000278c0


	//   ....[219]....
        /*0cd8*/ 	.word	0x00027930


	//   ....[220]....
        /*0cdc*/ 	.word	0x000279d0


	//   ....[221]....
        /*0ce0*/ 	.word	0x00027ae0


	//   ....[222]....
        /*0ce4*/ 	.word	0x00027b50


	//   ....[223]....
        /*0ce8*/ 	.word	0x00027bd0


	//   ....[224]....
        /*0cec*/ 	.word	0x00027ca0


	//   ....[225]....
        /*0cf0*/ 	.word	0x00027d20


	//   ....[226]....
        /*0cf4*/ 	.word	0x00027e00


	//   ....[227]....
        /*0cf8*/ 	.word	0x00027e80


	//   ....[228]....
        /*0cfc*/ 	.word	0x00027f60


	//   ....[229]....
        /*0d00*/ 	.word	0x00027fe0


	//   ....[230]....
        /*0d04*/ 	.word	0x000280c0


	//   ....[231]....
        /*0d08*/ 	.word	0x00028140


	//   ....[232]....
        /*0d0c*/ 	.word	0x00028220


	//   ....[233]....
        /*0d10*/ 	.word	0x000282a0


	//   ....[234]....
        /*0d14*/ 	.word	0x00028370


	//   ....[235]....
        /*0d18*/ 	.word	0x000283f0


	//   ....[236]....
        /*0d1c*/ 	.word	0x000284b0


	//   ....[237]....
        /*0d20*/ 	.word	0x000285e0


	//   ....[238]....
        /*0d24*/ 	.word	0x000286b0


	//   ....[239]....
        /*0d28*/ 	.word	0x00028710


	//   ....[240]....
        /*0d2c*/ 	.word	0x00028820


	//   ....[241]....
        /*0d30*/ 	.word	0x00028880


	//   ....[242]....
        /*0d34*/ 	.word	0x00028950


	//   ....[243]....
        /*0d38*/ 	.word	0x000289b0


	//   ....[244]....
        /*0d3c*/ 	.word	0x00028a80


	//   ....[245]....
        /*0d40*/ 	.word	0x00028ae0


	//   ....[246]....
        /*0d44*/ 	.word	0x00028bb0


	//   ....[247]....
        /*0d48*/ 	.word	0x00028ca0


	//   ....[248]....
        /*0d4c*/ 	.word	0x00028d30


	//   ....[249]....
        /*0d50*/ 	.word	0x00028e20


	//   ....[250]....
        /*0d54*/ 	.word	0x00028ec0


	//   ....[251]....
        /*0d58*/ 	.word	0x00028f20


	//   ....[252]....
        /*0d5c*/ 	.word	0x00029020


	//   ....[253]....
        /*0d60*/ 	.word	0x00029080


	//   ....[254]....
        /*0d64*/ 	.word	0x00029180


	//   ....[255]....
        /*0d68*/ 	.word	0x000291e0


	//   ....[0]....
        /*0d6c*/ 	.word	0x000292e0


	//   ....[1]....
        /*0d70*/ 	.word	0x00029340


	//   ....[2]....
        /*0d74*/ 	.word	0x00029440


	//   ....[3]....
        /*0d78*/ 	.word	0x000294a0


	//   ....[4]....
        /*0d7c*/ 	.word	0x00029570


	//   ....[5]....
        /*0d80*/ 	.word	0x000296b0


	//   ....[6]....
        /*0d84*/ 	.word	0x00029750


	//   ....[7]....
        /*0d88*/ 	.word	0x00029830


	//   ....[8]....
        /*0d8c*/ 	.word	0x00029900


	//   ....[9]....
        /*0d90*/ 	.word	0x00029960


	//   ....[10]....
        /*0d94*/ 	.word	0x00029a50


	//   ....[11]....
        /*0d98*/ 	.word	0x00029ab0


	//   ....[12]....
        /*0d9c*/ 	.word	0x00029ba0


	//   ....[13]....
        /*0da0*/ 	.word	0x00029c00


	//   ....[14]....
        /*0da4*/ 	.word	0x00029cf0


	//   ....[15]....
        /*0da8*/ 	.word	0x00029d50


	//   ....[16]....
        /*0dac*/ 	.word	0x00029e30


	//   ....[17]....
        /*0db0*/ 	.word	0x00029ec0


	//   ....[18]....
        /*0db4*/ 	.word	0x00029f60


	//   ....[19]....
        /*0db8*/ 	.word	0x0002a080


	//   ....[20]....
        /*0dbc*/ 	.word	0x0002a0f0


	//   ....[21]....
        /*0dc0*/ 	.word	0x0002a160


	//   ....[22]....
        /*0dc4*/ 	.word	0x0002a1d0


	//   ....[23]....
        /*0dc8*/ 	.word	0x0002a240


	//   ....[24]....
        /*0dcc*/ 	.word	0x0002a2c0


	//   ....[25]....
        /*0dd0*/ 	.word	0x0002a350


	//   ....[26]....
        /*0dd4*/ 	.word	0x0002a3e0


	//   ....[27]....
        /*0dd8*/ 	.word	0x0002a450


	//   ....[28]....
        /*0ddc*/ 	.word	0x0002a4c0


	//   ....[29]....
        /*0de0*/ 	.word	0x0002a530


	//   ....[30]....
        /*0de4*/ 	.word	0x0002a5b0


	//   ....[31]....
        /*0de8*/ 	.word	0x0002a620


	//   ....[32]....
        /*0dec*/ 	.word	0x0002a6c0


	//   ....[33]....
        /*0df0*/ 	.word	0x0002a750


	//   ....[34]....
        /*0df4*/ 	.word	0x0002a870


	//----- nvinfo : EIATTR_REG_RECONFIG
	.align		4
.L_323:
        /*0df8*/ 	.byte	0x01, 0x54
	.zero		2


	//----- nvinfo : EIATTR_SYSCALL_OFFSETS
	.align		4
        /*0dfc*/ 	.byte	0x04, 0x46
        /*0dfe*/ 	.short	(.L_325 - .L_324)


	//   ....[0]....
.L_324:
        /*0e00*/ 	.word	0x00001bc0


	//   ....[1]....
        /*0e04*/ 	.word	0x00001d10


	//   ....[2]....
        /*0e08*/ 	.word	0x0000b6d0


	//   ....[3]....
        /*0e0c*/ 	.word	0x0000ba00


	//   ....[4]....
        /*0e10*/ 	.word	0x000216c0


	//   ....[5]....
        /*0e14*/ 	.word	0x00021810


	//   ....[6]....
        /*0e18*/ 	.word	0x00021900


	//   ....[7]....
        /*0e1c*/ 	.word	0x00022870


	//----- nvinfo : EIATTR_MBARRIER_INSTR_OFFSETS
	.align		4
.L_325:
        /*0e20*/ 	.byte	0x04, 0x39
        /*0e22*/ 	.short	(.L_327 - .L_326)


	//   ....[0]....
.L_326:
        /*0e24*/ 	.word	0x00000270
        /*0e28*/ 	.word	0x000000ff
        /*0e2c*/ 	.word	0x00030800
        /*0e30*/ 	.short	0x0100
        /*0e32*/ 	.byte	0x08
	.zero		1


	//   ....[1]....
        /*0e34*/ 	.word	0x00000280
        /*0e38*/ 	.word	0x000000ff
        /*0e3c*/ 	.word	0x00030820
        /*0e40*/ 	.short	0x0100
        /*0e42*/ 	.byte	0x08
	.zero		1


	//   ....[2]....
        /*0e44*/ 	.word	0x00000370
        /*0e48*/ 	.word	0x000000ff
        /*0e4c*/ 	.word	0x00030830
        /*0e50*/ 	.short	0x0100
        /*0e52*/ 	.byte	0x08
	.zero		1


	//   ....[3]....
        /*0e54*/ 	.word	0x00000380
        /*0e58*/ 	.word	0x000000ff
        /*0e5c*/ 	.word	0x00030840
        /*0e60*/ 	.short	0x0100
        /*0e62*/ 	.byte	0x08
	.zero		1


	//   ....[4]....
        /*0e64*/ 	.word	0x00000390
        /*0e68*/ 	.word	0x000000ff
        /*0e6c*/ 	.word	0x00030838
        /*0e70*/ 	.short	0x0100
        /*0e72*/ 	.byte	0x08
	.zero		1


	//   ....[5]....
        /*0e74*/ 	.word	0x000003a0
        /*0e78*/ 	.word	0x000000ff
        /*0e7c*/ 	.word	0x00030848
        /*0e80*/ 	.short	0x0100
        /*0e82*/ 	.byte	0x08
	.zero		1


	//   ....[6]....
        /*0e84*/ 	.word	0x000004d0
        /*0e88*/ 	.word	0x000000ff
        /*0e8c*/ 	.word	0x00030850
        /*0e90*/ 	.short	0x0100
        /*0e92*/ 	.byte	0x08
	.zero		1


	//   ....[7]....
        /*0e94*/ 	.word	0x000004e0
        /*0e98*/ 	.word	0x000000ff
        /*0e9c*/ 	.word	0x00030860
        /*0ea0*/ 	.short	0x0100
        /*0ea2*/ 	.byte	0x08
	.zero		1


	//   ....[8]....
        /*0ea4*/ 	.word	0x000004f0
        /*0ea8*/ 	.word	0x000000ff
        /*0eac*/ 	.word	0x00030858
        /*0eb0*/ 	.short	0x0100
        /*0eb2*/ 	.byte	0x08
	.zero		1


	//   ....[9]....
        /*0eb4*/ 	.word	0x00000500
        /*0eb8*/ 	.word	0x000000ff
        /*0ebc*/ 	.word	0x00030868
        /*0ec0*/ 	.short	0x0100
        /*0ec2*/ 	.byte	0x08
	.zero		1


	//   ....[10]....
        /*0ec4*/ 	.word	0x000005f0
        /*0ec8*/ 	.word	0x000000ff
        /*0ecc*/ 	.word	0x00030870
        /*0ed0*/ 	.short	0x0100
        /*0ed2*/ 	.byte	0x06
	.zero		1


	//   ....[11]....
        /*0ed4*/ 	.word	0x00000600
        /*0ed8*/ 	.word	0x000000ff
        /*0edc*/ 	.word	0x00030880
        /*0ee0*/ 	.short	0x0100
        /*0ee2*/ 	.byte	0x06
	.zero		1


	//   ....[12]....
        /*0ee4*/ 	.word	0x00000610
        /*0ee8*/ 	.word	0x000000ff
        /*0eec*/ 	.word	0x00030878
        /*0ef0*/ 	.short	0x0100
        /*0ef2*/ 	.byte	0x06
	.zero		1


	//   ....[13]....
        /*0ef4*/ 	.word	0x00000620
        /*0ef8*/ 	.word	0x000000ff
        /*0efc*/ 	.word	0x00030888
        /*0f00*/ 	.short	0x0100
        /*0f02*/ 	.byte	0x06
	.zero		1


	//   ....[14]....
        /*0f04*/ 	.word	0x00000750
        /*0f08*/ 	.word	0x000000ff
        /*0f0c*/ 	.word	0x00030890
        /*0f10*/ 	.short	0x0100
        /*0f12*/ 	.byte	0x08
	.zero		1


	//   ....[15]....
        /*0f14*/ 	.word	0x00000760
        /*0f18*/ 	.word	0x000000ff
        /*0f1c*/ 	.word	0x000308a0
        /*0f20*/ 	.short	0x0100
        /*0f22*/ 	.byte	0x08
	.zero		1


	//   ....[16]....
        /*0f24*/ 	.word	0x00000770
        /*0f28*/ 	.word	0x000000ff
        /*0f2c*/ 	.word	0x00030898
        /*0f30*/ 	.short	0x0100
        /*0f32*/ 	.byte	0x08
	.zero		1


	//   ....[17]....
        /*0f34*/ 	.word	0x00000780
        /*0f38*/ 	.word	0x000000ff
        /*0f3c*/ 	.word	0x000308a8
        /*0f40*/ 	.short	0x0100
        /*0f42*/ 	.byte	0x08
	.zero		1


	//   ....[18]....
        /*0f44*/ 	.word	0x000008b0
        /*0f48*/ 	.word	0x000000ff
        /*0f4c*/ 	.word	0x000308b0
        /*0f50*/ 	.short	0x0100
        /*0f52*/ 	.byte	0x08
	.zero		1


	//   ....[19]....
        /*0f54*/ 	.word	0x000008c0
        /*0f58*/ 	.word	0x000000ff
        /*0f5c*/ 	.word	0x000308c0
        /*0f60*/ 	.short	0x0100
        /*0f62*/ 	.byte	0x08
	.zero		1


	//   ....[20]....
        /*0f64*/ 	.word	0x000008d0
        /*0f68*/ 	.word	0x000000ff
        /*0f6c*/ 	.word	0x000308b8
        /*0f70*/ 	.short	0x0100
        /*0f72*/ 	.byte	0x08
	.zero		1


	//   ....[21]....
        /*0f74*/ 	.word	0x000008e0
        /*0f78*/ 	.word	0x000000ff
        /*0f7c*/ 	.word	0x000308c8
        /*0f80*/ 	.short	0x0100
        /*0f82*/ 	.byte	0x08
	.zero		1


	//   ....[22]....
        /*0f84*/ 	.word	0x00003880
        /*0f88*/ 	.word	0x00000058
        /*0f8c*/ 	.word	0x00030890
        /*0f90*/ 	.short	0x010a
        /*0f92*/ 	.byte	0x3f
	.zero		1


	//   ....[23]....
        /*0f94*/ 	.word	0x00007050
        /*0f98*/ 	.word	0x00000058
        /*0f9c*/ 	.word	0x00030890
        /*0fa0*/ 	.short	0x010a
        /*0fa2*/ 	.byte	0x3f
	.zero		1


	//   ....[24]....
        /*0fa4*/ 	.word	0x0000a100
        /*0fa8*/ 	.word	0x00000058
        /*0fac*/ 	.word	0x00030890
        /*0fb0*/ 	.short	0x010a
        /*0fb2*/ 	.byte	0x3f
	.zero		1


	//   ....[25]....
        /*0fb4*/ 	.word	0x0000a8c0
        /*0fb8*/ 	.word	0x0000000b
        /*0fbc*/ 	.word	0x00000000
        /*0fc0*/ 	.short	0x0101
        /*0fc2*/ 	.byte	0x3f
	.zero		1


	//   ....[26]....
        /*0fc4*/ 	.word	0x0000a900
        /*0fc8*/ 	.word	0x00000058
        /*0fcc*/ 	.word	0x000308b0
        /*0fd0*/ 	.short	0x010a
        /*0fd2*/ 	.byte	0x3f
	.zero		1


	//   ....[27]....
        /*0fd4*/ 	.word	0x0000b010
        /*0fd8*/ 	.word	0x00000058
        /*0fdc*/ 	.word	0x00000000
        /*0fe0*/ 	.short	0x0101
        /*0fe2*/ 	.byte	0x3f
	.zero		1


	//   ....[28]....
        /*0fe4*/ 	.word	0x0000b760
        /*0fe8*/ 	.word	0x00000002
        /*0fec*/ 	.word	0x00030800
        /*0ff0*/ 	.short	0x010a
        /*0ff2*/ 	.byte	0x3f
	.zero		1


	//   ....[29]....
        /*0ff4*/ 	.word	0x0000b7b0
        /*0ff8*/ 	.word	0x00000002
        /*0ffc*/ 	.word	0x00030800
        /*1000*/ 	.short	0x010a
        /*1002*/ 	.byte	0x3f
	.zero		1


	//   ....[30]....
        /*1004*/ 	.word	0x0000cd90
        /*1008*/ 	.word	0x00000002
        /*100c*/ 	.word	0x00030800
        /*1010*/ 	.short	0x010a
        /*1012*/ 	.byte	0x3f
	.zero		1


	//   ....[31]....
        /*1014*/ 	.word	0x00010380
        /*1018*/ 	.word	0x00000002
        /*101c*/ 	.word	0x00030800
        /*1020*/ 	.short	0x010a
        /*1022*/ 	.byte	0x3f
	.zero		1


	//   ....[32]....
        /*1024*/ 	.word	0x00012e30
        /*1028*/ 	.word	0x00000005
        /*102c*/ 	.word	0x00030830
        /*1030*/ 	.short	0x010a
        /*1032*/ 	.byte	0x3f
	.zero		1


	//   ....[33]....
        /*1034*/ 	.word	0x00012e70
        /*1038*/ 	.word	0x00000005
        /*103c*/ 	.word	0x00030830
        /*1040*/ 	.short	0x010a
        /*1042*/ 	.byte	0x3f
	.zero		1


	//   ....[34]....
        /*1044*/ 	.word	0x00014bc0
        /*1048*/ 	.word	0x00000022
        /*104c*/ 	.word	0x00000000
        /*1050*/ 	.short	0x0101
        /*1052*/ 	.byte	0x3f
	.zero		1


	//   ....[35]....
        /*1054*/ 	.word	0x00015850
        /*1058*/ 	.word	0x0000000d
        /*105c*/ 	.word	0x00030830
        /*1060*/ 	.short	0x010a
        /*1062*/ 	.byte	0x3f
	.zero		1


	//   ....[36]....
        /*1064*/ 	.word	0x000158d0
        /*1068*/ 	.word	0x0000000d
        /*106c*/ 	.word	0x00030830
        /*1070*/ 	.short	0x010a
        /*1072*/ 	.byte	0x3f
	.zero		1


	//   ....[37]....
        /*1074*/ 	.word	0x00016760
        /*1078*/ 	.word	0x0000000f
        /*107c*/ 	.word	0x00030850
        /*1080*/ 	.short	0x010a
        /*1082*/ 	.byte	0x3f
	.zero		1


	//   ....[38]....
        /*1084*/ 	.word	0x000167b0
        /*1088*/ 	.word	0x0000000f
        /*108c*/ 	.word	0x00030850
        /*1090*/ 	.short	0x010a
        /*1092*/ 	.byte	0x3f
	.zero		1


	//   ....[39]....
        /*1094*/ 	.word	0x00016d70
        /*1098*/ 	.word	0x0000000d
        /*109c*/ 	.word	0x00000000
        /*10a0*/ 	.short	0x0101
        /*10a2*/ 	.byte	0x3f
	.zero		1


	//   ....[40]....
        /*10a4*/ 	.word	0x00018620
        /*10a8*/ 	.word	0x0000000f
        /*10ac*/ 	.word	0x00000000
        /*10b0*/ 	.short	0x0101
        /*10b2*/ 	.byte	0x3f
	.zero		1


	//   ....[41]....
        /*10b4*/ 	.word	0x000188d0
        /*10b8*/ 	.word	0x00000000
        /*10bc*/ 	.word	0x00030830
        /*10c0*/ 	.short	0x010a
        /*10c2*/ 	.byte	0x3f
	.zero		1


	//   ....[42]....
        /*10c4*/ 	.word	0x00018950
        /*10c8*/ 	.word	0x00000000
        /*10cc*/ 	.word	0x00030830
        /*10d0*/ 	.short	0x010a
        /*10d2*/ 	.byte	0x3f
	.zero		1


	//   ....[43]....
        /*10d4*/ 	.word	0x000197c0
        /*10d8*/ 	.word	0x0000000f
        /*10dc*/ 	.word	0x00030850
        /*10e0*/ 	.short	0x010a
        /*10e2*/ 	.byte	0x3f
	.zero		1


	//   ....[44]....
        /*10e4*/ 	.word	0x00019810
        /*10e8*/ 	.word	0x0000000f
        /*10ec*/ 	.word	0x00030850
        /*10f0*/ 	.short	0x010a
        /*10f2*/ 	.byte	0x3f
	.zero		1


	//   ....[45]....
        /*10f4*/ 	.word	0x0001a6c0
        /*10f8*/ 	.word	0x0000007e
        /*10fc*/ 	.word	0x00000000
        /*1100*/ 	.short	0x0101
        /*1102*/ 	.byte	0x3f
	.zero		1


	//   ....[46]....
        /*1104*/ 	.word	0x0001af50
        /*1108*/ 	.word	0x0000000f
        /*110c*/ 	.word	0x00000000
        /*1110*/ 	.short	0x0101
        /*1112*/ 	.byte	0x3f
	.zero		1


	//   ....[47]....
        /*1114*/ 	.word	0x0001b730
        /*1118*/ 	.word	0x0000000a
        /*111c*/ 	.word	0x00030850
        /*1120*/ 	.short	0x010a
        /*1122*/ 	.byte	0x3f
	.zero		1


	//   ....[48]....
        /*1124*/ 	.word	0x0001b7d0
        /*1128*/ 	.word	0x0000000a
        /*112c*/ 	.word	0x00030850
        /*1130*/ 	.short	0x010a
        /*1132*/ 	.byte	0x3f
	.zero		1


	//   ....[49]....
        /*1134*/ 	.word	0x0001bce0
        /*1138*/ 	.word	0x0000000a
        /*113c*/ 	.word	0x00000000
        /*1140*/ 	.short	0x0101
        /*1142*/ 	.byte	0x3f
	.zero		1


	//   ....[50]....
        /*1144*/ 	.word	0x0001d960
        /*1148*/ 	.word	0x00000000
        /*114c*/ 	.word	0x00000000
        /*1150*/ 	.short	0x0101
        /*1152*/ 	.byte	0x3f
	.zero		1


	//   ....[51]....
        /*1154*/ 	.word	0x00020090
        /*1158*/ 	.word	0x00000016
        /*115c*/ 	.word	0x00030820
        /*1160*/ 	.short	0x010a
        /*1162*/ 	.byte	0x3f
	.zero		1


	//   ....[52]....
        /*1164*/ 	.word	0x00020120
        /*1168*/ 	.word	0x0000000b
        /*116c*/ 	.word	0x000308a0
        /*1170*/ 	.short	0x010a
        /*1172*/ 	.byte	0x3f
	.zero		1


	//   ....[53]....
        /*1174*/ 	.word	0x00020570
        /*1178*/ 	.word	0x0000000b
        /*117c*/ 	.word	0x000308c0
        /*1180*/ 	.short	0x010a
        /*1182*/ 	.byte	0x3f
	.zero		1


	//   ....[54]....
        /*1184*/ 	.word	0x00020a80
        /*1188*/ 	.word	0x0000000a
        /*118c*/ 	.word	0x000308a0
        /*1190*/ 	.short	0x010a
        /*1192*/ 	.byte	0x3f
	.zero		1


	//   ....[55]....
        /*1194*/ 	.word	0x00020ec0
        /*1198*/ 	.word	0x0000000a
        /*119c*/ 	.word	0x000308c0
        /*11a0*/ 	.short	0x010a
        /*11a2*/ 	.byte	0x3f
	.zero		1


	//   ....[56]....
        /*11a4*/ 	.word	0x00021eb0
        /*11a8*/ 	.word	0x00000007
        /*11ac*/ 	.word	0x00030840
        /*11b0*/ 	.short	0x010a
        /*11b2*/ 	.byte	0x3f
	.zero		1


	//   ....[57]....
        /*11b4*/ 	.word	0x00022570
        /*11b8*/ 	.word	0x00000007
        /*11bc*/ 	.word	0x00030830
        /*11c0*/ 	.short	0x0107
        /*11c2*/ 	.byte	0x3f
	.zero		1


	//   ....[58]....
        /*11c4*/ 	.word	0x00022640
        /*11c8*/ 	.word	0x00000007
        /*11cc*/ 	.word	0x00030830
        /*11d0*/ 	.short	0x0101
        /*11d2*/ 	.byte	0x3f
	.zero		1


	//   ....[59]....
        /*11d4*/ 	.word	0x000231c0
        /*11d8*/ 	.word	0x00000016
        /*11dc*/ 	.word	0x00030800
        /*11e0*/ 	.short	0x0107
        /*11e2*/ 	.byte	0x3f
	.zero		1


	//   ....[60]....
        /*11e4*/ 	.word	0x000232c0
        /*11e8*/ 	.word	0x00000016
        /*11ec*/ 	.word	0x00030800
        /*11f0*/ 	.short	0x0101
        /*11f2*/ 	.byte	0x3f
	.zero		1


	//   ....[61]....
        /*11f4*/ 	.word	0x000232e0
        /*11f8*/ 	.word	0x00000016
        /*11fc*/ 	.word	0x00030820
        /*1200*/ 	.short	0x010a
        /*1202*/ 	.byte	0x3f
	.zero		1


	//   ....[62]....
        /*1204*/ 	.word	0x000236b0
        /*1208*/ 	.word	0x00000007
        /*120c*/ 	.word	0x00030840
        /*1210*/ 	.short	0x010a
        /*1212*/ 	.byte	0x3f
	.zero		1


	//   ....[63]....
        /*1214*/ 	.word	0x00023bc0
        /*1218*/ 	.word	0x00000007
        /*121c*/ 	.word	0x00030830
        /*1220*/ 	.short	0x0107
        /*1222*/ 	.byte	0x3f
	.zero		1


	//   ....[64]....
        /*1224*/ 	.word	0x00023c80
        /*1228*/ 	.word	0x00000007
        /*122c*/ 	.word	0x00030830
        /*1230*/ 	.short	0x0101
        /*1232*/ 	.byte	0x3f
	.zero		1


	//   ....[65]....
        /*1234*/ 	.word	0x00023ce0
        /*1238*/ 	.word	0x00000006
        /*123c*/ 	.word	0x00030860
        /*1240*/ 	.short	0x010a
        /*1242*/ 	.byte	0x3f
	.zero		1


	//   ....[66]....
        /*1244*/ 	.word	0x00024240
        /*1248*/ 	.word	0x00000006
        /*124c*/ 	.word	0x00030850
        /*1250*/ 	.short	0x0107
        /*1252*/ 	.byte	0x3f
	.zero		1


	//   ....[67]....
        /*1254*/ 	.word	0x000243a0
        /*1258*/ 	.word	0x00000006
        /*125c*/ 	.word	0x00030850
        /*1260*/ 	.short	0x0101
        /*1262*/ 	.byte	0x3f
	.zero		1


	//   ....[68]....
        /*1264*/ 	.word	0x000245b0
        /*1268*/ 	.word	0x00000000
        /*126c*/ 	.word	0x00030860
        /*1270*/ 	.short	0x010a
        /*1272*/ 	.byte	0x3f
	.zero		1


	//   ....[69]....
        /*1274*/ 	.word	0x00024ac0
        /*1278*/ 	.word	0x00000000
        /*127c*/ 	.word	0x00030850
        /*1280*/ 	.short	0x0107
        /*1282*/ 	.byte	0x3f
	.zero		1


	//   ....[70]....
        /*1284*/ 	.word	0x00024b80
        /*1288*/ 	.word	0x00000000
        /*128c*/ 	.word	0x00030850
        /*1290*/ 	.short	0x0101
        /*1292*/ 	.byte	0x3f
	.zero		1


	//   ....[71]....
        /*1294*/ 	.word	0x000258c0
        /*1298*/ 	.word	0x00000007
        /*129c*/ 	.word	0x00030820
        /*12a0*/ 	.short	0x010a
        /*12a2*/ 	.byte	0x3f
	.zero		1


	//   ....[72]....
        /*12a4*/ 	.word	0x00025a50
        /*12a8*/ 	.word	0x00000005
        /*12ac*/ 	.word	0x00030840
        /*12b0*/ 	.short	0x010a
        /*12b2*/ 	.byte	0x3f
	.zero		1


	//   ....[73]....
        /*12b4*/ 	.word	0x00025af0
        /*12b8*/ 	.word	0x00000003
        /*12bc*/ 	.word	0x00030840
        /*12c0*/ 	.short	0x010a
        /*12c2*/ 	.byte	0x3f
	.zero		1


	//   ....[74]....
        /*12c4*/ 	.word	0x00025b30
        /*12c8*/ 	.word	0x00000005
        /*12cc*/ 	.word	0x00030860
        /*12d0*/ 	.short	0x010a
        /*12d2*/ 	.byte	0x3f
	.zero		1


	//   ....[75]....
        /*12d4*/ 	.word	0x00025b70
        /*12d8*/ 	.word	0x00000003
        /*12dc*/ 	.word	0x00030860
        /*12e0*/ 	.short	0x010a
        /*12e2*/ 	.byte	0x3f
	.zero		1


	//   ....[76]....
        /*12e4*/ 	.word	0x00025bd0
        /*12e8*/ 	.word	0x00000058
        /*12ec*/ 	.word	0x00030890
        /*12f0*/ 	.short	0x010a
        /*12f2*/ 	.byte	0x3f
	.zero		1


	//   ....[77]....
        /*12f4*/ 	.word	0x00025e80
        /*12f8*/ 	.word	0x00000058
        /*12fc*/ 	.word	0x00030890
        /*1300*/ 	.short	0x010a
        /*1302*/ 	.byte	0x3f
	.zero		1


	//   ....[78]....
        /*1304*/ 	.word	0x00026130
        /*1308*/ 	.word	0x00000058
        /*130c*/ 	.word	0x00030890
        /*1310*/ 	.short	0x010a
        /*1312*/ 	.byte	0x3f
	.zero		1


	//   ....[79]....
        /*1314*/ 	.word	0x000263e0
        /*1318*/ 	.word	0x00000058
        /*131c*/ 	.word	0x000308b0
        /*1320*/ 	.short	0x010a
        /*1322*/ 	.byte	0x3f
	.zero		1


	//   ....[80]....
        /*1324*/ 	.word	0x000267c0
        /*1328*/ 	.word	0x00000002
        /*132c*/ 	.word	0x00030800
        /*1330*/ 	.short	0x010a
        /*1332*/ 	.byte	0x3f
	.zero		1


	//   ....[81]....
        /*1334*/ 	.word	0x00026ba0
        /*1338*/ 	.word	0x00000002
        /*133c*/ 	.word	0x00030800
        /*1340*/ 	.short	0x010a
        /*1342*/ 	.byte	0x3f
	.zero		1


	//   ....[82]....
        /*1344*/ 	.word	0x00026bf0
        /*1348*/ 	.word	0x00000005
        /*134c*/ 	.word	0x00030830
        /*1350*/ 	.short	0x010a
        /*1352*/ 	.byte	0x3f
	.zero		1


	//   ....[83]....
        /*1354*/ 	.word	0x00026c40
        /*1358*/ 	.word	0x0000000d
        /*135c*/ 	.word	0x00030830
        /*1360*/ 	.short	0x010a
        /*1362*/ 	.byte	0x3f
	.zero		1


	//   ....[84]....
        /*1364*/ 	.word	0x00026c90
        /*1368*/ 	.word	0x0000000f
        /*136c*/ 	.word	0x00030850
        /*1370*/ 	.short	0x010a
        /*1372*/ 	.byte	0x3f
	.zero		1


	//   ....[85]....
        /*1374*/ 	.word	0x00026ce0
        /*1378*/ 	.word	0x00000000
        /*137c*/ 	.word	0x00030830
        /*1380*/ 	.short	0x010a
        /*1382*/ 	.byte	0x3f
	.zero		1


	//   ....[86]....
        /*1384*/ 	.word	0x00026d30
        /*1388*/ 	.word	0x0000000f
        /*138c*/ 	.word	0x00030850
        /*1390*/ 	.short	0x010a
        /*1392*/ 	.byte	0x3f
	.zero		1


	//   ....[87]....
        /*1394*/ 	.word	0x00026d80
        /*1398*/ 	.word	0x0000000a
        /*139c*/ 	.word	0x00030850
        /*13a0*/ 	.short	0x010a
        /*13a2*/ 	.byte	0x3f
	.zero		1


	//   ....[88]....
        /*13a4*/ 	.word	0x00026f20
        /*13a8*/ 	.word	0x00000016
        /*13ac*/ 	.word	0x00030820
        /*13b0*/ 	.short	0x010a
        /*13b2*/ 	.byte	0x3f
	.zero		1


	//   ....[89]....
        /*13b4*/ 	.word	0x00026f70
        /*13b8*/ 	.word	0x0000000b
        /*13bc*/ 	.word	0x000308a0
        /*13c0*/ 	.short	0x010a
        /*13c2*/ 	.byte	0x3f
	.zero		1


	//   ....[90]....
        /*13c4*/ 	.word	0x00026fc0
        /*13c8*/ 	.word	0x0000000b
        /*13cc*/ 	.word	0x000308c0
        /*13d0*/ 	.short	0x010a
        /*13d2*/ 	.byte	0x3f
	.zero		1


	//   ....[91]....
        /*13d4*/ 	.word	0x00027010
        /*13d8*/ 	.word	0x0000000a
        /*13dc*/ 	.word	0x000308a0
        /*13e0*/ 	.short	0x010a
        /*13e2*/ 	.byte	0x3f
	.zero		1


	//   ....[92]....
        /*13e4*/ 	.word	0x00027060
        /*13e8*/ 	.word	0x0000000a
        /*13ec*/ 	.word	0x000308c0
        /*13f0*/ 	.short	0x010a
        /*13f2*/ 	.byte	0x3f
	.zero		1


	//   ....[93]....
        /*13f4*/ 	.word	0x00027180
        /*13f8*/ 	.word	0x00000007
        /*13fc*/ 	.word	0x00030840
        /*1400*/ 	.short	0x010a
        /*1402*/ 	.byte	0x3f
	.zero		1


	//   ....[94]....
        /*1404*/ 	.word	0x000284e0
        /*1408*/ 	.word	0x00000016
        /*140c*/ 	.word	0x00030820
        /*1410*/ 	.short	0x010a
        /*1412*/ 	.byte	0x3f
	.zero		1


	//   ....[95]....
        /*1414*/ 	.word	0x00028530
        /*1418*/ 	.word	0x00000007
        /*141c*/ 	.word	0x00030840
        /*1420*/ 	.short	0x010a
        /*1422*/ 	.byte	0x3f
	.zero		1


	//   ....[96]....
        /*1424*/ 	.word	0x00028d70
        /*1428*/ 	.word	0x00000006
        /*142c*/ 	.word	0x00030860
        /*1430*/ 	.short	0x010a
        /*1432*/ 	.byte	0x3f
	.zero		1


	//   ....[97]....
        /*1434*/ 	.word	0x00029600
        /*1438*/ 	.word	0x00000000
        /*143c*/ 	.word	0x00030860
        /*1440*/ 	.short	0x010a
        /*1442*/ 	.byte	0x3f
	.zero		1


	//   ....[98]....
        /*1444*/ 	.word	0x0002a790
        /*1448*/ 	.word	0x00000007
        /*144c*/ 	.word	0x00030820
        /*1450*/ 	.short	0x010a
        /*1452*/ 	.byte	0x3f
	.zero		1


	//   ....[99]....
        /*1454*/ 	.word	0x0002a930
        /*1458*/ 	.word	0x00000005
        /*145c*/ 	.word	0x00030840
        /*1460*/ 	.short	0x010a
        /*1462*/ 	.byte	0x3f
	.zero		1


	//   ....[100]....
        /*1464*/ 	.word	0x0002a980
        /*1468*/ 	.word	0x00000003
        /*146c*/ 	.word	0x00030840
        /*1470*/ 	.short	0x010a
        /*1472*/ 	.byte	0x3f
	.zero		1


	//   ....[101]....
        /*1474*/ 	.word	0x0002a9d0
        /*1478*/ 	.word	0x00000005
        /*147c*/ 	.word	0x00030860
        /*1480*/ 	.short	0x010a
        /*1482*/ 	.byte	0x3f
	.zero		1


	//----- nvinfo : EIATTR_NUM_MBARRIERS
	.align		4
.L_327:
        /*1484*/ 	.byte	0x03, 0x38
        /*1486*/ 	.short	0x0016


	//----- nvinfo : EIATTR_EXIT_INSTR_OFFSETS
	.align		4
        /*1488*/ 	.byte	0x04, 0x1c
        /*148a*/ 	.short	(.L_329 - .L_328)


	//   ....[0]....
.L_328:
        /*148c*/ 	.word	0x00025bc0


	//----- nvinfo : EIATTR_MAX_THREADS
	.align		4
.L_329:
        /*1490*/ 	.byte	0x04, 0x05
        /*1492*/ 	.short	(.L_331 - .L_330)
.L_330:
        /*1494*/ 	.word	0x00000180
        /*1498*/ 	.word	0x00000001
        /*149c*/ 	.word	0x00000001


	//----- nvinfo : EIATTR_CRS_STACK_SIZE
	.align		4
.L_331:
        /*14a0*/ 	.byte	0x04, 0x1e
        /*14a2*/ 	.short	(.L_333 - .L_332)
.L_332:
        /*14a4*/ 	.word	0x00000000


	//----- nvinfo : EIATTR_CBANK_PARAM_SIZE
	.align		4
.L_333:
        /*14a8*/ 	.byte	0x03, 0x19
        /*14aa*/ 	.short	0x0af0


	//----- nvinfo : EIATTR_PARAM_CBANK
	.align		4
        /*14ac*/ 	.byte	0x04, 0x0a
        /*14ae*/ 	.short	(.L_335 - .L_334)
	.align		4
.L_334:
        /*14b0*/ 	.word	index@(.nv.constant0._ZN7cutlass13device_kernelIN5flash11enable_sm90INS1_16FlashAttnFwdSm90INS1_25CollectiveMainloopFwdSm90ILi2EN4cute5tupleIJNS5_1CILi1EEES8_S8_EEENS6_IJNS7_ILi128EEENS7_ILi96EEENS7_ILi192EEEEEELi192ENS_10bfloat16_tEfNS_4arch4Sm90ELb1ELb0ELb1ELb1ELb1ELb1ELb0ELb1ELb1ELb1ELb0ELb0EEENS1_21CollectiveEpilogueFwdINS6_IJSA_SC_SB_EEES9_SE_SG_Li256ELb1ELb1ELb0ELb0EEENS1_36VarlenDynamicPersistentTileSchedulerILi128ELi96ELi256ELi128ELb0ELb1ELb1ELb1ELb1ELb1EEEEEEEEEvNT_6ParamsE)
        /*14b4*/ 	.short	0x0210
        /*14b6*/ 	.short	0x0af0


	//----- nvinfo : EIATTR_SW_WAR
	.align		4
.L_335:
        /*14b8*/ 	.byte	0x04, 0x36
        /*14ba*/ 	.short	(.L_337 - .L_336)
.L_336:
        /*14bc*/ 	.word	0x00000008
.L_337:


//--------------------- .nv.callgraph             --------------------------
	.section	.nv.callgraph,"",@"SHT_CUDA_CALLGRAPH"
	.align	4
	.sectionentsize	8
	.align		4
        /*0000*/ 	.word	0x00000000
	.align		4
        /*0004*/ 	.word	0xffffffff
	.align		4
        /*0008*/ 	.word	index@(_ZN7cutlass13device_kernelIN5flash11enable_sm90INS1_16FlashAttnFwdSm90INS1_25CollectiveMainloopFwdSm90ILi2EN4cute5tupleIJNS5_1CILi1EEES8_S8_EEENS6_IJNS7_ILi128EEENS7_ILi96EEENS7_ILi192EEEEEELi192ENS_10bfloat16_tEfNS_4arch4Sm90ELb0ELb0ELb1ELb0ELb1ELb0ELb0ELb1ELb1ELb1ELb0ELb0EEENS1_21CollectiveEpilogueFwdINS6_IJSA_SC_SB_EEES9_SE_SG_Li256ELb0ELb1ELb0ELb0EEENS1_29StaticPersistentTileSchedulerILb0EEEEEEEEEvNT_6ParamsE)
	.align		4
        /*000c*/ 	.word	index@(__assertfail)
	.align		4
        /*0010*/ 	.word	index@(_ZN7cutlass13device_kernelIN5flash11enable_sm90INS1_16FlashAttnFwdSm90INS1_25CollectiveMainloopFwdSm90ILi2EN4cute5tupleIJNS5_1CILi1EEES8_S8_EEENS6_IJNS7_ILi128EEENS7_ILi96EEENS7_ILi192EEEEEELi192ENS_10bfloat16_tEfNS_4arch4Sm90ELb0ELb0ELb1ELb1ELb1ELb0ELb0ELb1ELb1ELb1ELb0ELb0EEENS1_21CollectiveEpilogueFwdINS6_IJSA_SC_SB_EEES9_SE_SG_Li256ELb1ELb1ELb0ELb0EEENS1_36VarlenDynamicPersistentTileSchedulerILi128ELi96ELi256ELi128ELb0ELb1ELb1ELb0ELb1ELb1EEEEEEEEEvNT_6ParamsE)
	.align		4
        /*0014*/ 	.word	index@(__assertfail)
	.align		4
        /*0018*/ 	.word	index@(_ZN7cutlass13device_kernelIN5flash11enable_sm90INS1_16FlashAttnFwdSm90INS1_25CollectiveMainloopFwdSm90ILi2EN4cute5tupleIJNS5_1CILi1EEES8_S8_EEENS6_IJNS7_ILi128EEENS7_ILi96EEENS7_ILi192EEEEEELi192ENS_10bfloat16_tEfNS_4arch4Sm90ELb0ELb0ELb1ELb1ELb1ELb1ELb0ELb1ELb1ELb1ELb0ELb0EEENS1_21CollectiveEpilogueFwdINS6_IJSA_SC_SB_EEES9_SE_SG_Li256ELb1ELb1ELb0ELb0EEENS1_36VarlenDynamicPersistentTileSchedulerILi128ELi96ELi256ELi128ELb0ELb1ELb1ELb0ELb1ELb1EEEEEEEEEvNT_6ParamsE)
	.align		4
        /*001c*/ 	.word	index@(__assertfail)
	.align		4
        /*0020*/ 	.word	index@(_ZN7cutlass13device_kernelIN5flash11enable_sm90INS1_16FlashAttnFwdSm90INS1_25CollectiveMainloopFwdSm90ILi2EN4cute5tupleIJNS5_1CILi1EEES8_S8_EEENS6_IJNS7_ILi128EEENS7_ILi96EEENS7_ILi192EEEEEELi192ENS_10bfloat16_tEfNS_4arch4Sm90ELb0ELb1ELb1ELb0ELb1ELb0ELb0ELb1ELb1ELb1ELb0ELb0EEENS1_21CollectiveEpilogueFwdINS6_IJSA_SC_SB_EEES9_SE_SG_Li256ELb0ELb1ELb0ELb0EEENS1_30DynamicPersistentTileSchedulerILi256ELi128ELb0ELb1ELb1EEEEEEEEEvNT_6ParamsE)
	.align		4
        /*0024*/ 	.word	index@(__assertfail)
	.align		4
        /*0028*/ 	.word	index@(_ZN7cutlass13device_kernelIN5flash11enable_sm90INS1_16FlashAttnFwdSm90INS1_25CollectiveMainloopFwdSm90ILi2EN4cute5tupleIJNS5_1CILi1EEES8_S8_EEENS6_IJNS7_ILi128EEENS7_ILi96EEENS7_ILi192EEEEEELi192ENS_10bfloat16_tEfNS_4arch4Sm90ELb0ELb1ELb1ELb1ELb1ELb0ELb0ELb1ELb1ELb1ELb0ELb0EEENS1_21CollectiveEpilogueFwdINS6_IJSA_SC_SB_EEES9_SE_SG_Li256ELb1ELb1ELb0ELb0EEENS1_36VarlenDynamicPersistentTileSchedulerILi128ELi96ELi256ELi128ELb0ELb1ELb1ELb1ELb0ELb1EEEEEEEEEvNT_6ParamsE)
	.align		4
        /*002c*/ 	.word	index@(__assertfail)
	.align		4
        /*0030*/ 	.word	index@(_ZN7cutlass13device_kernelIN5flash11enable_sm90INS1_16FlashAttnFwdSm90INS1_25CollectiveMainloopFwdSm90ILi2EN4cute5tupleIJNS5_1CILi1EEES8_S8_EEENS6_IJNS7_ILi128EEENS7_ILi96EEENS7_ILi192EEEEEELi192ENS_10bfloat16_tEfNS_4arch4Sm90ELb0ELb1ELb1ELb1ELb1ELb1ELb0ELb1ELb1ELb1ELb0ELb0EEENS1_21CollectiveEpilogueFwdINS6_IJSA_SC_SB_EEES9_SE_SG_Li256ELb1ELb1ELb0ELb0EEENS1_36VarlenDynamicPersistentTileSchedulerILi128ELi96ELi256ELi128ELb0ELb1ELb1ELb1ELb0ELb1EEEEEEEEEvNT_6ParamsE)
	.align		4
        /*0034*/ 	.word	index@(__assertfail)
	.align		4
        /*0038*/ 	.word	index@(_ZN7cutlass13device_kernelIN5flash11enable_sm90INS1_16FlashAttnFwdSm90INS1_25CollectiveMainloopFwdSm90ILi2EN4cute5tupleIJNS5_1CILi1EEES8_S8_EEENS6_IJNS7_ILi128EEENS7_ILi96EEENS7_ILi192EEEEEELi192ENS_10bfloat16_tEfNS_4arch4Sm90ELb1ELb0ELb1ELb0ELb1ELb0ELb0ELb1ELb1ELb1ELb0ELb0EEENS1_21CollectiveEpilogueFwdINS6_IJSA_SC_SB_EEES9_SE_SG_Li256ELb0ELb1ELb0ELb0EEENS1_30DynamicPersistentTileSchedulerILi256ELi128ELb0ELb1ELb1EEEEEEEEEvNT_6ParamsE)
	.align		4
        /*003c*/ 	.word	index@(__assertfail)
	.align		4
        /*0040*/ 	.word	index@(_ZN7cutlass13device_kernelIN5flash11enable_sm90INS1_16FlashAttnFwdSm90INS1_25CollectiveMainloopFwdSm90ILi2EN4cute5tupleIJNS5_1CILi1EEES8_S8_EEENS6_IJNS7_ILi128EEENS7_ILi96EEENS7_ILi192EEEEEELi192ENS_10bfloat16_tEfNS_4arch4Sm90ELb1ELb0ELb1ELb1ELb1ELb0ELb0ELb1ELb1ELb1ELb0ELb0EEENS1_21CollectiveEpilogueFwdINS6_IJSA_SC_SB_EEES9_SE_SG_Li256ELb1ELb1ELb0ELb0EEENS1_36VarlenDynamicPersistentTileSchedulerILi128ELi96ELi256ELi128ELb0ELb1ELb1ELb1ELb1ELb1EEEEEEEEEvNT_6ParamsE)
	.align		4
        /*0044*/ 	.word	index@(__assertfail)
	.align		4
        /*0048*/ 	.word	index@(_ZN7cutlass13device_kernelIN5flash11enable_sm90INS1_16FlashAttnFwdSm90INS1_25CollectiveMainloopFwdSm90ILi2EN4cute5tupleIJNS5_1CILi1EEES8_S8_EEENS6_IJNS7_ILi128EEENS7_ILi96EEENS7_ILi192EEEEEELi192ENS_10bfloat16_tEfNS_4arch4Sm90ELb1ELb0ELb1ELb1ELb1ELb1ELb0ELb1ELb1ELb1ELb0ELb0EEENS1_21CollectiveEpilogueFwdINS6_IJSA_SC_SB_EEES9_SE_SG_Li256ELb1ELb1ELb0ELb0EEENS1_36VarlenDynamicPersistentTileSchedulerILi128ELi96ELi256ELi128ELb0ELb1ELb1ELb1ELb1ELb1EEEEEEEEEvNT_6ParamsE)
	.align		4
        /*004c*/ 	.word	index@(__assertfail)
	.align		4
        /*0050*/ 	.word	0x00000000
	.align		4
        /*0054*/ 	.word	0xfffffffe
	.align		4
        /*0058*/ 	.word	0x00000000
	.align		4
        /*005c*/ 	.word	0xfffffffd
	.align		4
        /*0060*/ 	.word	0x00000000
	.align		4
        /*0064*/ 	.word	0xfffffffc


//--------------------- .nv.constant4             --------------------------
	.section	.nv.constant4,"a",@progbits
	.align	8
	.align		8
.nv.constant4:
        /*0000*/ 	.dword	__assertfail
	.align		8
        /*0008*/ 	.dword	__unnamed_1
	.align		8
        /*0010*/ 	.dword	__unnamed_2
	.align		8
        /*0018*/ 	.dword	__unnamed_3
	.align		8
        /*0020*/ 	.dword	__unnamed_4
	.align		8
        /*0028*/ 	.dword	__unnamed_5
	.align		8
        /*0030*/ 	.dword	_ZN80_INTERNAL_56c26c81_44_flash_fwd_hdim192_bf16_paged_softcap_sm90_cu_49158569_31324cuda3std3__45__cpo5beginE
	.align		8
        /*0038*/ 	.dword	_ZN80_INTERNAL_56c26c81_44_flash_fwd_hdim192_bf16_paged_softcap_sm90_cu_49158569_31324cuda3std3__45__cpo3endE
	.align		8
        /*0040*/ 	.dword	_ZN80_INTERNAL_56c26c81_44_flash_fwd_hdim192_bf16_paged_softcap_sm90_cu_49158569_31324cuda3std3__45__cpo6cbeginE
	.align		8
        /*0048*/ 	.dword	_ZN80_INTERNAL_56c26c81_44_flash_fwd_hdim192_bf16_paged_softcap_sm90_cu_49158569_31324cuda3std3__45__cpo4cendE
	.align		8
        /*0050*/ 	.dword	_ZN80_INTERNAL_56c26c81_44_flash_fwd_hdim192_bf16_paged_softcap_sm90_cu_49158569_31324cuda3std3__482_GLOBAL__N__56c26c81_44_flash_fwd_hdim192_bf16_paged_softcap_sm90_cu_49158569_31326ignoreE
	.align		8
        /*0058*/ 	.dword	_ZN80_INTERNAL_56c26c81_44_flash_fwd_hdim192_bf16_paged_softcap_sm90_cu_49158569_31324cuda3std3__419piecewise_constructE
	.align		8
        /*0060*/ 	.dword	_ZN80_INTERNAL_56c26c81_44_flash_fwd_hdim192_bf16_paged_softcap_sm90_cu_49158569_31324cuda3std3__48in_placeE
	.align		8
        /*0068*/ 	.dword	_ZN80_INTERNAL_56c26c81_44_flash_fwd_hdim192_bf16_paged_softcap_sm90_cu_49158569_31324cuda3std6ranges3__45__cpo4swapE
	.align		8
        /*0070*/ 	.dword	_ZN80_INTERNAL_56c26c81_44_flash_fwd_hdim192_bf16_paged_softcap_sm90_cu_49158569_31324cuda3std6ranges3__45__cpo9iter_moveE
	.align		8
        /*0078*/ 	.dword	_ZN80_INTERNAL_56c26c81_44_flash_fwd_hdim192_bf16_paged_softcap_sm90_cu_49158569_31324cute7productE
	.align		8
        /*0080*/ 	.dword	_ZN80_INTERNAL_56c26c81_44_flash_fwd_hdim192_bf16_paged_softcap_sm90_cu_49158569_31324cute1_E
	.align		8
        /*0088*/ 	.dword	$str$23
	.align		8
        /*0090*/ 	.dword	$str$24


//--------------------- .text._ZN7cutlass13device_kernelIN5flash11enable_sm90INS1_16FlashAttnFwdSm90INS1_25CollectiveMainloopFwdSm90ILi2EN4cute5tupleIJNS5_1CILi1EEES8_S8_EEENS6_IJNS7_ILi128EEENS7_ILi96EEENS7_ILi192EEEEEELi192ENS_10bfloat16_tEfNS_4arch4Sm90ELb0ELb0ELb1ELb0ELb1ELb0ELb0ELb1ELb1ELb1ELb0ELb0EEENS1_21CollectiveEpilogueFwdINS6_IJSA_SC_SB_EEES9_SE_SG_Li256ELb0ELb1ELb0ELb0EEENS1_29StaticPersistentTileSchedulerILb0EEEEEEEEEvNT_6ParamsE --------------------------
	.section	.text._ZN7cutlass13device_kernelIN5flash11enable_sm90INS1_16FlashAttnFwdSm90INS1_25CollectiveMainloopFwdSm90ILi2EN4cute5tupleIJNS5_1CILi1EEES8_S8_EEENS6_IJNS7_ILi128EEENS7_ILi96EEENS7_ILi192EEEEEELi192ENS_10bfloat16_tEfNS_4arch4Sm90ELb0ELb0ELb1ELb0ELb1ELb0ELb0ELb1ELb1ELb1ELb0ELb0EEENS1_21CollectiveEpilogueFwdINS6_IJSA_SC_SB_EEES9_SE_SG_Li256ELb0ELb1ELb0ELb0EEENS1_29StaticPersistentTileSchedulerILb0EEEEEEEEEvNT_6ParamsE,"ax",@progbits
	.align	128
.text._ZN7cutlass13device_kernelIN5flash11enable_sm90INS1_16FlashAttnFwdSm90INS1_25CollectiveMainloopFwdSm90ILi2EN4cute5tupleIJNS5_1CILi1EEES8_S8_EEENS6_IJNS7_ILi128EEENS7_ILi96EEENS7_ILi192EEEEEELi192ENS_10bfloat16_tEfNS_4arch4Sm90ELb0ELb0ELb1ELb0ELb1ELb0ELb0ELb1ELb1ELb1ELb0ELb0EEENS1_21CollectiveEpilogueFwdINS6_IJSA_SC_SB_EEES9_SE_SG_Li256ELb0ELb1ELb0ELb0EEENS1_29StaticPersistentTileSchedulerILb0EEEEEEEEEvNT_6ParamsE:
        .type           _ZN7cutlass13device_kernelIN5flash11enable_sm90INS1_16FlashAttnFwdSm90INS1_25CollectiveMainloopFwdSm90ILi2EN4cute5tupleIJNS5_1CILi1EEES8_S8_EEENS6_IJNS7_ILi128EEENS7_ILi96EEENS7_ILi192EEEEEELi192ENS_10bfloat16_tEfNS_4arch4Sm90ELb0ELb0ELb1ELb0ELb1ELb0ELb0ELb1ELb1ELb1ELb0ELb0EEENS1_21CollectiveEpilogueFwdINS6_IJSA_SC_SB_EEES9_SE_SG_Li256ELb0ELb1ELb0ELb0EEENS1_29StaticPersistentTileSchedulerILb0EEEEEEEEEvNT_6ParamsE,@function
        .size           _ZN7cutlass13device_kernelIN5flash11enable_sm90INS1_16FlashAttnFwdSm90INS1_25CollectiveMainloopFwdSm90ILi2EN4cute5tupleIJNS5_1CILi1EEES8_S8_EEENS6_IJNS7_ILi128EEENS7_ILi96EEENS7_ILi192EEEEEELi192ENS_10bfloat16_tEfNS_4arch4Sm90ELb0ELb0ELb1ELb0ELb1ELb0ELb0ELb1ELb1ELb1ELb0ELb0EEENS1_21CollectiveEpilogueFwdINS6_IJSA_SC_SB_EEES9_SE_SG_Li256ELb0ELb1ELb0ELb0EEENS1_29StaticPersistentTileSchedulerILb0EEEEEEEEEvNT_6ParamsE,(.L_x_3220 - _ZN7cutlass13device_kernelIN5flash11enable_sm90INS1_16FlashAttnFwdSm90INS1_25CollectiveMainloopFwdSm90ILi2EN4cute5tupleIJNS5_1CILi1EEES8_S8_EEENS6_IJNS7_ILi128EEENS7_ILi96EEENS7_ILi192EEEEEELi192ENS_10bfloat16_tEfNS_4arch4Sm90ELb0ELb0ELb1ELb0ELb1ELb0ELb0ELb1ELb1ELb1ELb0ELb0EEENS1_21CollectiveEpilogueFwdINS6_IJSA_SC_SB_EEES9_SE_SG_Li256ELb0ELb1ELb0ELb0EEENS1_29StaticPersistentTileSchedulerILb0EEEEEEEEEvNT_6ParamsE)
        .other          _ZN7cutlass13device_kernelIN5flash11enable_sm90INS1_16FlashAttnFwdSm90INS1_25CollectiveMainloopFwdSm90ILi2EN4cute5tupleIJNS5_1CILi1EEES8_S8_EEENS6_IJNS7_ILi128EEENS7_ILi96EEENS7_ILi192EEEEEELi192ENS_10bfloat16_tEfNS_4arch4Sm90ELb0ELb0ELb1ELb0ELb1ELb0ELb0ELb1ELb1ELb1ELb0ELb0EEENS1_21CollectiveEpilogueFwdINS6_IJSA_SC_SB_EEES9_SE_SG_Li256ELb0ELb1ELb0ELb0EEENS1_29StaticPersistentTileSchedulerILb0EEEEEEEEEvNT_6ParamsE,@"STO_CUDA_ENTRY STV_DEFAULT"
_ZN7cutlass13device_kernelIN5flash11enable_sm90INS1_16FlashAttnFwdSm90INS1_25CollectiveMainloopFwdSm90ILi2EN4cute5tupleIJNS5_1CILi1EEES8_S8_EEENS6_IJNS7_ILi128EEENS7_ILi96EEENS7_ILi192EEEEEELi192ENS_10bfloat16_tEfNS_4arch4Sm90ELb0ELb0ELb1ELb0ELb1ELb0ELb0ELb1ELb1ELb1ELb0ELb0EEENS1_21CollectiveEpilogueFwdINS6_IJSA_SC_SB_EEES9_SE_SG_Li256ELb0ELb1ELb0ELb0EEENS1_29StaticPersistentTileSchedulerILb0EEEEEEEEEvNT_6ParamsE:
[----:B------:R-:W0:Y:S02]  /*0000*/  LDC R1, c[0x0][0x28] ;  /* 0x00000a00ff017b82 */ /* 0x000e240000000800 */
[----:B0-----:R-:W-:Y:S01]  /*0010*/  VIADD R1, R1, 0xfffffff8 ;  /* 0xfffffff801017836 */ /* 0x001fe20000000000 */
[----:B------:R-:W0:Y:S01]  /*0020*/  S2R R3, SR_TID.X ;  /* 0x0000000000037919 */ /* 0x000e220000002100 */
[----:B------:R-:W-:Y:S01]  /*0030*/  ELECT P0, URZ, PT ;  /* 0x00000000003f782f */ /* 0x000fe20003800000 */
[----:B------:R-:W-:Y:S01]  /*0040*/  UMOV UR4, 0x80 ;  /* 0x0000008000047882 */ /* 0x000fe20000000000 */
[----:B------:R-:W-:Y:S01]  /*0050*/  UMOV UR7, 0x100 ;  /* 0x0000010000077882 */ /* 0x000fe20000000000 */
[----:B0-----:R-:W-:-:S05]  /*0060*/  SHF.R.U32.HI R0, RZ, 0x5, R3 ;  /* 0x00000005ff007819 */ /* 0x001fca0000011603 */
[----:B------:R-:W0:Y:S02]  /*0070*/  SHFL.IDX PT, R2, R0, RZ, 0x1f ;  /* 0x00001fff00027589 */ /* 0x000e2400000e0000 */
[C---:B0-----:R-:W-:Y:S02]  /*0080*/  ISETP.NE.OR P0, PT, R2.reuse, RZ, !P0 ;  /* 0x000000ff0200720c */ /* 0x041fe40004705670 */
[----:B------:R-:W-:Y:S02]  /*0090*/  ISETP.NE.AND P1, PT, R2, RZ, PT ;  /* 0x000000ff0200720c */ /* 0x000fe40003f25270 */
[----:B------:R-:W-:-:S06]  /*00a0*/  SHF.R.U32.HI R2, RZ, 0x7, R3 ;  /* 0x00000007ff027819 */ /* 0x000fcc0000011603 */
[----:B------:R-:W0:Y:S03]  /*00b0*/  SHFL.IDX PT, R2, R2, RZ, 0x1f ;  /* 0x00001fff02027589 */ /* 0x000e2600000e0000 */
[----:B------:R-:W-:Y:S01]  /*00c0*/  VOTEU.ALL UP0, P0 ;  /* 0x00000000003f7886 */ /* 0x000fe20000000000 */
[----:B------:R-:W-:-:S04]  /*00d0*/  VOTEU.ALL UP1, P0 ;  /* 0x00000000003f7886 */ /* 0x000fc80000020000 */
[----:B------:R-:W1:Y:S01]  /*00e0*/  @!UP0 S2UR UR8, SR_CgaCtaId ;  /* 0x00000000000889c3 */ /* 0x000e620000008800 */
[----:B------:R-:W-:Y:S01]  /*00f0*/  @!UP0 UMOV UR6, 0x400 ;  /* 0x0000040000068882 */ /* 0x000fe20000000000 */
[----:B------:R-:W-:-:S04]  /*0100*/  @!UP0 UIADD3 UR4, -UR4, 0x100000, URZ ;  /* 0x0010000004048890 */ /* 0x000fc8000fffe13f */
[----:B------:R-:W-:Y:S02]  /*0110*/  @!UP0 USHF.L.U32 UR5, UR4, 0xb, URZ ;  /* 0x0000000b04058899 */ /* 0x000fe4000800063f */
[----:B------:R-:W-:Y:S02]  /*0120*/  @!UP0 USHF.L.U32 UR4, UR4, 0x1, URZ ;  /* 0x0000000104048899 */ /* 0x000fe4000800063f */
[----:B-1----:R-:W-:Y:S02]  /*0130*/  @!UP0 ULEA UR8, UR8, UR6, 0x18 ;  /* 0x0000000608088291 */ /* 0x002fe4000f8ec03f */
[----:B------:R-:W-:-:S04]  /*0140*/  @!UP0 UIADD3 UR6, -UR7, 0x100000, URZ ;  /* 0x0010000007068890 */ /* 0x000fc8000fffe13f */
[----:B------:R-:W-:Y:S02]  /*0150*/  @!UP0 USHF.L.U32 UR7, UR6, 0xb, URZ ;  /* 0x0000000b06078899 */ /* 0x000fe4000800063f */
[----:B------:R-:W-:Y:S01]  /*0160*/  @!UP0 USHF.L.U32 UR6, UR6, 0x1, URZ ;  /* 0x0000000106068899 */ /* 0x000fe2000800063f */
[----:B------:R-:W-:-:S05]  /*0170*/  VOTEU.ALL UP0, P0 ;  /* 0x00000000003f7886 */ /* 0x000fca0000000000 */
[----:B------:R1:W2:Y:S06]  /*0180*/  @!UP0 SYNCS.EXCH.64 URZ, [UR8+0x30800], UR4 ;  /* 0x03080004083f85b2 */ /* 0x0002ac0008000100 */
[----:B------:R1:W3:Y:S02]  /*0190*/  @!UP1 SYNCS.EXCH.64 URZ, [UR8+0x30820], UR6 ;  /* 0x03082006083f95b2 */ /* 0x0002e40008000100 */
[----:B01----:R-:W-:Y:S05]  /*01a0*/  @P1 BRA `(.L_x_0) ;  /* 0x0000000000481947 */ /* 0x003fea0003800000 */
[----:B------:R-:W0:Y:S01]  /*01b0*/  S2UR UR5, SR_CgaCtaId ;  /* 0x00000000000579c3 */ /* 0x000e220000008800 */
[----:B------:R-:W-:Y:S01]  /*01c0*/  UMOV UR4, 0x400 ;  /* 0x0000040000047882 */ /* 0x000fe20000000000 */
[----:B------:R-:W-:Y:S01]  /*01d0*/  UMOV UR6, 0x80 ;  /* 0x0000008000067882 */ /* 0x000fe20000000000 */
[----:B------:R-:W-:Y:S01]  /*01e0*/  UMOV UR7, 0x100 ;  /* 0x0000010000077882 */ /* 0x000fe20000000000 */
[----:B------:R-:W-:Y:S01]  /*01f0*/  ELECT P0, URZ, PT ;  /* 0x00000000003f782f */ /* 0x000fe20003800000 */
[----:B0-----:R-:W-:Y:S02]  /*0200*/  ULEA UR8, UR5, UR4, 0x18 ;  /* 0x0000000405087291 */ /* 0x001fe4000f8ec03f */
[----:B------:R-:W-:-:S04]  /*0210*/  UIADD3 UR4, -UR6, 0x100000, URZ ;  /* 0x0010000006047890 */ /* 0x000fc8000fffe13f */
[----:B------:R-:W-:Y:S02]  /*0220*/  USHF.L.U32 UR5, UR4, 0xb, URZ ;  /* 0x0000000b04057899 */ /* 0x000fe4000800063f */
[----:B------:R-:W-:Y:S02]  /*0230*/  USHF.L.U32 UR4, UR4, 0x1, URZ ;  /* 0x0000000104047899 */ /* 0x000fe4000800063f */
[----:B------:R-:W-:-:S04]  /*0240*/  UIADD3 UR6, -UR7, 0x100000, URZ ;  /* 0x0010000007067890 */ /* 0x000fc8000fffe13f */
[----:B------:R-:W-:Y:S02]  /*0250*/  USHF.L.U32 UR7, UR6, 0xb, URZ ;  /* 0x0000000b06077899 */ /* 0x000fe4000800063f */
[----:B------:R-:W-:Y:S01]  /*0260*/  USHF.L.U32 UR6, UR6, 0x1, URZ ;  /* 0x0000000106067899 */ /* 0x000fe2000800063f */
[----:B------:R-:W0:Y:S03]  /*0270*/  FENCE.VIEW.ASYNC.S ;  /* 0x00000000000073c6 */ /* 0x000e260000000000 */
[----:B0-----:R0:W1:Y:S08]  /*0280*/  SYNCS.EXCH.64 URZ, [UR8+0x30830], UR4 ;  /* 0x03083004083f75b2 */ /* 0x0010700008000100 */
[----:B------:R0:W4:Y:S01]  /*0290*/  SYNCS.EXCH.64 URZ, [UR8+0x30840], UR6 ;  /* 0x03084006083f75b2 */ /* 0x0001220008000100 */
[----:B------:R0:W0:Y:S01]  /*02a0*/  SYNCS.EXCH.64 URZ, [UR8+0x30838], UR4 ;  /* 0x03083804083f75b2 */ /* 0x0000220008000100 */
[----:B------:R0:W0:Y:S01]  /*02b0*/  SYNCS.EXCH.64 URZ, [UR8+0x30848], UR6 ;  /* 0x03084806083f75b2 */ /* 0x0000220008000100 */
[----:B------:R-:W-:Y:S01]  /*02c0*/  NOP ;  /* 0x0000000000007918 */ /* 0x000fe20000000000 */
.L_x_0:
[----:B------:R-:W5:Y:S01]  /*02d0*/  SHFL.IDX PT, R4, R0, RZ, 0x1f ;  /* 0x00001fff00047589 */ /* 0x000f6200000e0000 */
[----:B------:R-:W-:Y:S01]  /*02e0*/  NOP ;  /* 0x0000000000007918 */ /* 0x000fe20000000000 */
[----:B-----5:R-:W-:-:S13]  /*02f0*/  ISETP.NE.AND P0, PT, R4, RZ, PT ;  /* 0x000000ff0400720c */ /* 0x020fda0003f05270 */
[----:B------:R-:W-:Y:S05]  /*0300*/  @P0 BRA `(.L_x_1) ;  /* 0x0000000000480947 */ /* 0x000fea0003800000 */
[----:B0-----:R-:W0:Y:S01]  /*0310*/  S2UR UR5, SR_CgaCtaId ;  /* 0x00000000000579c3 */ /* 0x001e220000008800 */
        /* <DEDUP_REMOVED lines=12> */
[----:B0-----:R0:W0:Y:S08]  /*03e0*/  SYNCS.EXCH.64 URZ, [UR8+0x30850], UR4 ;  /* 0x03085004083f75b2 */ /* 0x0010300008000100 */
[----:B------:R0:W0:Y:S01]  /*03f0*/  SYNCS.EXCH.64 URZ, [UR8+0x30860], UR6 ;  /* 0x03086006083f75b2 */ /* 0x0000220008000100 */
[----:B------:R0:W0:Y:S01]  /*0400*/  SYNCS.EXCH.64 URZ, [UR8+0x30858], UR4 ;  /* 0x03085804083f75b2 */ /* 0x0000220008000100 */
[----:B------:R0:W0:Y:S01]  /*0410*/  SYNCS.EXCH.64 URZ, [UR8+0x30868], UR6 ;  /* 0x03086806083f75b2 */ /* 0x0000220008000100 */
[----:B------:R-:W-:Y:S01]  /*0420*/  NOP ;  /* 0x0000000000007918 */ /* 0x000fe20000000000 */
.L_x_1:
[----:B------:R-:W5:Y:S01]  /*0430*/  SHFL.IDX PT, R4, R0, RZ, 0x1f ;  /* 0x00001fff00047589 */ /* 0x000f6200000e0000 */
[----:B------:R-:W-:Y:S01]  /*0440*/  NOP ;  /* 0x0000000000007918 */ /* 0x000fe20000000000 */
[----:B-----5:R-:W-:-:S13]  /*0450*/  ISETP.NE.AND P0, PT, R4, RZ, PT ;  /* 0x000000ff0400720c */ /* 0x020fda0003f05270 */
[----:B------:R-:W-:Y:S05]  /*0460*/  @P0 BRA `(.L_x_2) ;  /* 0x0000000000380947 */ /* 0x000fea0003800000 */
[----:B0-----:R-:W0:Y:S01]  /*0470*/  S2UR UR5, SR_CgaCtaId ;  /* 0x00000000000579c3 */ /* 0x001e220000008800 */
[----:B------:R-:W-:Y:S01]  /*0480*/  UMOV UR4, 0x400 ;  /* 0x0000040000047882 */ /* 0x000fe20000000000 */
[----:B------:R-:W-:Y:S01]  /*0490*/  UMOV UR7, 0x80 ;  /* 0x0000008000077882 */ /* 0x000fe20000000000 */
[----:B------:R-:W-:Y:S01]  /*04a0*/  ELECT P0, URZ, PT ;  /* 0x00000000003f782f */ /* 0x000fe20003800000 */
[----:B0-----:R-:W-:Y:S02]  /*04b0*/  ULEA UR6, UR5, UR4, 0x18 ;  /* 0x0000000405067291 */ /* 0x001fe4000f8ec03f */
[----:B------:R-:W-:-:S04]  /*04c0*/  UIADD3 UR4, -UR7, 0x100000, URZ ;  /* 0x0010000007047890 */ /* 0x000fc8000fffe13f */
[----:B------:R-:W-:Y:S02]  /*04d0*/  USHF.L.U32 UR5, UR4, 0xb, URZ ;  /* 0x0000000b04057899 */ /* 0x000fe4000800063f */
[----:B------:R-:W-:Y:S01]  /*04e0*/  USHF.L.U32 UR4, UR4, 0x1, URZ ;  /* 0x0000000104047899 */ /* 0x000fe2000800063f */
[----:B------:R-:W0:Y:S11]  /*04f0*/  FENCE.VIEW.ASYNC.S ;  /* 0x00000000000073c6 */ /* 0x000e360000000000 */
[----:B0-----:R0:W0:Y:S01]  /*0500*/  SYNCS.EXCH.64 URZ, [UR6+0x30870], UR4 ;  /* 0x03087004063f75b2 */ /* 0x0010220008000100 */
[----:B------:R0:W0:Y:S01]  /*0510*/  SYNCS.EXCH.64 URZ, [UR6+0x30880], UR4 ;  /* 0x03088004063f75b2 */ /* 0x0000220008000100 */
[----:B------:R0:W0:Y:S01]  /*0520*/  SYNCS.EXCH.64 URZ, [UR6+0x30878], UR4 ;  /* 0x03087804063f75b2 */ /* 0x0000220008000100 */
[----:B------:R0:W0:Y:S01]  /*0530*/  SYNCS.EXCH.64 URZ, [UR6+0x30888], UR4 ;  /* 0x03088804063f75b2 */ /* 0x0000220008000100 */
[----:B------:R-:W-:Y:S01]  /*0540*/  NOP ;  /* 0x0000000000007918 */ /* 0x000fe20000000000 */
.L_x_2:
        /* <DEDUP_REMOVED lines=22> */
.L_x_3:
[----:B------:R-:W5:Y:S01]  /*06b0*/  SHFL.IDX PT, R4, R0, RZ, 0x1f ;  /* 0x00001fff00047589 */ /* 0x000f6200000e0000 */
[----:B------:R-:W-:Y:S01]  /*06c0*/  R2UR UR9, R2 ;  /* 0x00000000020972ca */ /* 0x000fe200000e0000 */
        /* <DEDUP_REMOVED lines=21> */
.L_x_4:
[----:B------:R-:W-:Y:S01]  /*0820*/  UISETP.NE.AND UP0, UPT, UR9, URZ, UPT ;  /* 0x0000003f0900728c */ /* 0x000fe2000bf05270 */
[----:B------:R-:W-:Y:S01]  /*0830*/  NOP ;  /* 0x0000000000007918 */ /* 0x000fe20000000000 */
[----:B0-----:R-:W-:Y:S01]  /*0840*/  UMOV UR4, 0x1 ;  /* 0x0000000100047882 */ /* 0x001fe20000000000 */
[----:B------:R-:W-:Y:S01]  /*0850*/  ULDC.64 UR36, c[0x0][0x208] ;  /* 0x0000820000247ab9 */ /* 0x000fe20000000a00 */
[----:B------:R-:W-:Y:S01]  /*0860*/  USEL UR4, UR4, 0x2, !UP0 ;  /* 0x0000000204047887 */ /* 0x000fe2000c000000 */
[----:B-1234-:R-:W-:Y:S01]  /*0870*/  BAR.SYNC.DEFER_BLOCKING 0x0 ;  /* 0x0000000000007b1d */ /* 0x01efe20000010000 */
[----:B------:R-:W-:-:S04]  /*0880*/  PLOP3.LUT P0, PT, PT, PT, UP0, 0x80, 0x0 ;  /* 0x000000000000781c */ /* 0x000fc80003f0f008 */
[----:B------:R-:W-:-:S05]  /*0890*/  IMAD.U32 R2, RZ, RZ, UR4 ;  /* 0x00000004ff027e24 */ /* 0x000fca000f8e00ff */
[----:B------:R0:W-:Y:S04]  /*08a0*/  STL [R1+0x4], R2 ;  /* 0x0000040201007387 */ /* 0x0001e80000100800 */
[----:B------:R-:W-:Y:S05]  /*08b0*/  @!P0 BRA `(.L_x_5) ;  /* 0x0000008000688947 */ /* 0x000fea0003800000 */
.L_x_6:
[----:B------:R-:W-:-:S08]  /*08c0*/  NOP ;  /* 0x0000000000007918 */ /* 0x000fd00000000000 */
[----:B------:R-:W1:Y:S02]  /*08d0*/  USETMAXREG.TRY_ALLOC.CTAPOOL UP0, 0xe8 ;  /* 0x000000e8000079c8 */ /* 0x000e640008000600 */
[----:B-1----:R-:W-:-:S13]  /*08e0*/  PLOP3.LUT P0, PT, PT, PT, UP0, 0x80, 0x0 ;  /* 0x000000000000781c */ /* 0x002fda0003f0f008 */
[----:B------:R-:W-:Y:S05]  /*08f0*/  @!P0 BRA `(.L_x_6) ;  /* 0xfffffffc00f08947 */ /* 0x000fea000383ffff */
[----:B------:R-:W1:Y:S08]  /*0900*/  S2UR UR4, SR_CTAID.X ;  /* 0x00000000000479c3 */ /* 0x000e700000002500 */
[----:B------:R-:W-:Y:S08]  /*0910*/  BAR.ARV 0x8, 0x180 ;  /* 0x0206000000007b1d */ /* 0x000ff00000002000 */
[----:B------:R-:W1:Y:S02]  /*0920*/  LDC R0, c[0x0][0xc34] ;  /* 0x00030d00ff007b82 */ /* 0x000e640000000800 */
[----:B-1----:R-:W-:-:S13]  /*0930*/  ISETP.LE.AND P0, PT, R0, UR4, PT ;  /* 0x0000000400007c0c */ /* 0x002fda000bf03270 */
[----:B------:R-:W-:Y:S05]  /*0940*/  @P0 EXIT ;  /* 0x000000000000094d */ /* 0x000fea0003800000 */
[----:B0-----:R-:W2:Y:S01]  /*0950*/  LDL R2, [R1+0x4] ;  /* 0x0000040001027983 */ /* 0x001ea20000100800 */
[----:B------:R-:W-:Y:S01]  /*0960*/  VIADD R19, R3, 0xffffff80 ;  /* 0xffffff8003137836 */ /* 0x000fe20000000000 */
[----:B------:R-:W-:Y:S01]  /*0970*/  MOV R11, 0xfffffffe ;  /* 0xfffffffe000b7802 */ /* 0x000fe20000000f00 */
[----:B------:R-:W-:Y:S01]  /*0980*/  IMAD.U32 R22, RZ, RZ, UR4 ;  /* 0x00000004ff167e24 */ /* 0x000fe2000f8e00ff */
[----:B------:R-:W-:Y:S01]  /*0990*/  UMOV UR39, URZ ;  /* 0x0000003f00277c82 */ /* 0x000fe20008000000 */
[----:B------:R-:W-:Y:S01]  /*09a0*/  UMOV UR38, URZ ;  /* 0x0000003f00267c82 */ /* 0x000fe20008000000 */
[----:B------:R-:W-:-:S04]  /*09b0*/  SHF.R.S32.HI R0, RZ, 0x1f, R19 ;  /* 0x0000001fff007819 */ /* 0x000fc80000011413 */
[CC--:B------:R-:W-:Y:S02]  /*09c0*/  LEA.HI R3, R0.reuse, R19.reuse, RZ, 0x7 ;  /* 0x0000001300037211 */ /* 0x0c0fe400078f38ff */
[CC--:B------:R-:W-:Y:S02]  /*09d0*/  LEA.HI R5, R0.reuse, R19.reuse, RZ, 0x5 ;  /* 0x0000001300057211 */ /* 0x0c0fe400078f28ff */
[CC--:B------:R-:W-:Y:S02]  /*09e0*/  LEA.HI R4, R0.reuse, R19.reuse, RZ, 0x4 ;  /* 0x0000001300047211 */ /* 0x0c0fe400078f20ff */
[CC--:B------:R-:W-:Y:S01]  /*09f0*/  LEA.HI R6, R0.reuse, R19.reuse, RZ, 0x2 ;  /* 0x0000001300067211 */ /* 0x0c0fe200078f10ff */
[----:B------:R-:W-:Y:S01]  /*0a00*/  IMAD.SHL.U32 R7, R5, 0x20, RZ ;  /* 0x0000002005077824 */ /* 0x000fe200078e00ff */
[----:B------:R-:W-:Y:S02]  /*0a10*/  LEA.HI R23, R0, R19, RZ, 0x3 ;  /* 0x0000001300177211 */ /* 0x000fe400078f18ff */
[----:B------:R-:W-:-:S02]  /*0a20*/  SHF.R.S32.HI R5, RZ, 0x4, R4 ;  /* 0x00000004ff057819 */ /* 0x000fc40000011404 */
[----:B------:R-:W-:Y:S02]  /*0a30*/  LOP3.LUT R10, R6, 0xfffffffc, RZ, 0xc0, !PT ;  /* 0xfffffffc060a7812 */ /* 0x000fe400078ec0ff */
[C---:B------:R-:W-:Y:S02]  /*0a40*/  LOP3.LUT R6, R4.reuse, 0x3fffff0, RZ, 0xc0, !PT ;  /* 0x03fffff004067812 */ /* 0x040fe400078ec0ff */
[----:B------:R-:W-:Y:S01]  /*0a50*/  LEA.HI R4, R4, R5, RZ, 0x1 ;  /* 0x0000000504047211 */ /* 0x000fe200078f08ff */
[C---:B------:R-:W-:Y:S01]  /*0a60*/  IMAD.IADD R10, R19.reuse, 0x1, -R10 ;  /* 0x00000001130a7824 */ /* 0x040fe200078e0a0a */
[----:B------:R-:W-:Y:S01]  /*0a70*/  SHF.R.S32.HI R196, RZ, 0x7, R3 ;  /* 0x00000007ffc47819 */ /* 0x000fe20000011403 */
[----:B------:R-:W-:Y:S01]  /*0a80*/  IMAD.IADD R6, R19, 0x1, -R6 ;  /* 0x0000000113067824 */ /* 0x000fe200078e0a06 */
[----:B------:R-:W-:Y:S02]  /*0a90*/  LOP3.LUT R4, R4, 0x1ffffffe, RZ, 0xc0, !PT ;  /* 0x1ffffffe04047812 */ /* 0x000fe400078ec0ff */
[----:B------:R-:W-:-:S02]  /*0aa0*/  LOP3.LUT R12, R23, 0xfffffff8, RZ, 0xc0, !PT ;  /* 0xfffffff8170c7812 */ /* 0x000fc400078ec0ff */
[----:B------:R-:W-:Y:S01]  /*0ab0*/  LOP3.LUT R7, R7, 0xfffffc00, RZ, 0xc0, !PT ;  /* 0xfffffc0007077812 */ /* 0x000fe200078ec0ff */
[----:B------:R-:W-:Y:S01]  /*0ac0*/  IMAD.IADD R4, R5, 0x1, -R4 ;  /* 0x0000000105047824 */ /* 0x000fe200078e0a04 */
[----:B------:R-:W-:Y:S02]  /*0ad0*/  LEA.HI R5, R10, R10, RZ, 0x1 ;  /* 0x0000000a0a057211 */ /* 0x000fe400078f08ff */
[----:B------:R-:W-:Y:S01]  /*0ae0*/  SHF.R.S32.HI R23, RZ, 0x3, R23 ;  /* 0x00000003ff177819 */ /* 0x000fe20000011417 */
[----:B------:R-:W-:Y:S01]  /*0af0*/  IMAD R7, R6, 0x40, R7 ;  /* 0x0000004006077824 */ /* 0x000fe200078e0207 */
[----:B------:R-:W-:-:S03]  /*0b00*/  LOP3.LUT R5, R5, 0x1ffffffe, RZ, 0xc0, !PT ;  /* 0x1ffffffe05057812 */ /* 0x000fc600078ec0ff */
[----:B------:R-:W-:Y:S02]  /*0b10*/  IMAD R199, R4, 0x8, R7 ;  /* 0x0000000804c77824 */ /* 0x000fe400078e0207 */
[----:B------:R-:W-:Y:S01]  /*0b20*/  IMAD.IADD R198, R10, 0x1, -R5 ;  /* 0x000000010ac67824 */ /* 0x000fe200078e0a05 */
[----:B--2---:R-:W-:Y:S02]  /*0b30*/  R2UR UR5, R2 ;  /* 0x00000000020572ca */ /* 0x004fe400000e0000 */
[C---:B------:R-:W-:Y:S02]  /*0b40*/  LOP3.LUT R2, R3.reuse, 0xffffff80, RZ, 0xc0, !PT ;  /* 0xffffff8003027812 */ /* 0x040fe400078ec0ff */
[----:B------:R-:W-:Y:S02]  /*0b50*/  LEA.HI R3, R3, R196, RZ, 0x1 ;  /* 0x000000c403037211 */ /* 0x000fe400078f08ff */
[----:B------:R-:W-:Y:S02]  /*0b60*/  IADD3 R193, R19, -R2, RZ ;  /* 0x8000000213c17210 */ /* 0x000fe40007ffe0ff */
[----:B------:R-:W-:-:S02]  /*0b70*/  LOP3.LUT R3, R3, 0x3fffffe, RZ, 0xc0, !PT ;  /* 0x03fffffe03037812 */ /* 0x000fc400078ec0ff */
[----:B------:R-:W-:Y:S02]  /*0b80*/  SHF.R.S32.HI R2, RZ, 0x1f, R193 ;  /* 0x0000001fff027819 */ /* 0x000fe400000114c1 */
[----:B------:R-:W-:Y:S01]  /*0b90*/  IADD3 R19, R19, -R12, RZ ;  /* 0x8000000c13137210 */ /* 0x000fe20007ffe0ff */
[----:B------:R-:W-:Y:S01]  /*0ba0*/  IMAD.IADD R3, R196, 0x1, -R3 ;  /* 0x00000001c4037824 */ /* 0x000fe200078e0a03 */
[CC--:B------:R-:W-:Y:S01]  /*0bb0*/  LEA.HI R0, R2.reuse, R193.reuse, RZ, 0x2 ;  /* 0x000000c102007211 */ /* 0x0c0fe200078f10ff */
[----:B------:R-:W-:Y:S01]  /*0bc0*/  ULOP3.LUT UR4, UR5, 0x1, URZ, 0xfc, !UPT ;  /* 0x0000000105047892 */ /* 0x000fe2000f8efc3f */
[----:B------:R-:W-:Y:S01]  /*0bd0*/  LEA.HI R2, R2, R193, RZ, 0x5 ;  /* 0x000000c102027211 */ /* 0x000fe200078f28ff */
[----:B------:R-:W-:Y:S01]  /*0be0*/  IMAD.SHL.U32 R16, R19, 0x8, RZ ;  /* 0x0000000813107824 */ /* 0x000fe200078e00ff */
[--C-:B------:R-:W-:Y:S02]  /*0bf0*/  SHF.R.S32.HI R8, RZ, 0x2, R0.reuse ;  /* 0x00000002ff087819 */ /* 0x100fe40000011400 */
[----:B------:R-:W-:Y:S01]  /*0c00*/  SHF.R.S32.HI R9, RZ, 0x1f, R0 ;  /* 0x0000001fff097819 */ /* 0x000fe20000011400 */
[C---:B------:R-:W-:Y:S01]  /*0c10*/  VIADD R18, R16.reuse, 0x40 ;  /* 0x0000004010127836 */ /* 0x040fe20000000000 */
[----:B------:R-:W-:Y:S01]  /*0c20*/  SHF.R.S32.HI R2, RZ, 0x5, R2 ;  /* 0x00000005ff027819 */ /* 0x000fe20000011402 */
[----:B------:R-:W-:Y:S01]  /*0c30*/  VIADD R17, R16, 0x80 ;  /* 0x0000008010117836 */ /* 0x000fe20000000000 */
[----:B------:R-:W-:Y:S01]  /*0c40*/  LEA.HI R9, R9, R8, RZ, 0x3 ;  /* 0x0000000809097211 */ /* 0x000fe200078f18ff */
[----:B------:R-:W-:Y:S01]  /*0c50*/  IMAD.U32 R201, RZ, RZ, UR4 ;  /* 0x00000004ffc97e24 */ /* 0x000fe2000f8e00ff */
[----:B------:R-:W-:Y:S01]  /*0c60*/  LOP3.LUT R0, R0, 0x7ffffffc, RZ, 0xc0, !PT ;  /* 0x7ffffffc00007812 */ /* 0x000fe200078ec0ff */
[----:B------:R-:W-:Y:S01]  /*0c70*/  UMOV UR4, URZ ;  /* 0x0000003f00047c82 */ /* 0x000fe20008000000 */
[----:B------:R-:W-:-:S02]  /*0c80*/  LOP3.LUT R9, R9, 0xfffffff8, RZ, 0xc0, !PT ;  /* 0xfffffff809097812 */ /* 0x000fc400078ec0ff */
[----:B------:R-:W-:Y:S01]  /*0c90*/  SHF.R.S32.HI R203, RZ, 0x1f, R18 ;  /* 0x0000001fffcb7819 */ /* 0x000fe20000011412 */
[----:B------:R-:W-:Y:S01]  /*0ca0*/  IMAD.IADD R0, R193, 0x1, -R0 ;  /* 0x00000001c1007824 */ /* 0x000fe200078e0a00 */
[----:B------:R-:W-:Y:S01]  /*0cb0*/  MOV R192, UR4 ;  /* 0x0000000400c07c02 */ /* 0x000fe20008000f00 */
[----:B------:R-:W-:Y:S01]  /*0cc0*/  IMAD.IADD R9, R8, 0x1, -R9 ;  /* 0x0000000108097824 */ /* 0x000fe200078e0a09 */
[----:B------:R-:W-:Y:S01]  /*0cd0*/  SHF.R.S32.HI R202, RZ, 0x1f, R17 ;  /* 0x0000001fffca7819 */ /* 0x000fe20000011411 */
[----:B------:R-:W-:-:S03]  /*0ce0*/  IMAD R200, R0, R11, 0x60 ;  /* 0x0000006000c87424 */ /* 0x000fc600078e020b */
[----:B------:R-:W-:-:S04]  /*0cf0*/  LEA R2, R2, R9, 0x4 ;  /* 0x0000000902027211 */ /* 0x000fc800078e20ff */
[----:B------:R-:W-:-:S05]  /*0d00*/  LEA R197, R3, R2, 0x6 ;  /* 0x0000000203c57211 */ /* 0x000fca00078e30ff */
[----:B------:R-:W-:-:S07]  /*0d10*/  IMAD R198, R198, 0x8, R197 ;  /* 0x00000008c6c67824 */ /* 0x000fce00078e02c5 */
.L_x_39:
[----:B0-----:R-:W0:Y:S01]  /*0d20*/  SHFL.IDX PT, R0, R196, RZ, 0x1f ;  /* 0x00001fffc4007589 */ /* 0x001e2200000e0000 */
[----:B-1----:R-:W1:Y:S01]  /*0d30*/  S2UR UR5, SR_CgaCtaId ;  /* 0x00000000000579c3 */ /* 0x002e620000008800 */
[----:B------:R-:W-:Y:S01]  /*0d40*/  ULDC.64 UR6, c[0x0][0x418] ;  /* 0x0001060000067ab9 */ /* 0x000fe20000000a00 */
[----:B------:R-:W-:Y:S01]  /*0d50*/  ULDC UR4, c[0x0][0xc38] ;  /* 0x00030e0000047ab9 */ /* 0x000fe20000000800 */
[----:B------:R-:W-:Y:S01]  /*0d60*/  UISETP.NE.U32.AND UP0, UPT, UR6, URZ, UPT ;  /* 0x0000003f0600728c */ /* 0x000fe2000bf05070 */
[----:B------:R-:W-:Y:S01]  /*0d70*/  R2UR UR13, R22 ;  /* 0x00000000160d72ca */ /* 0x000fe200000e0000 */
[----:B------:R-:W-:Y:S02]  /*0d80*/  UISETP.NE.AND UP1, UPT, UR4, 0x1, UPT ;  /* 0x000000010400788c */ /* 0x000fe4000bf25270 */
[----:B------:R-:W-:Y:S01]  /*0d90*/  UISETP.NE.AND.EX UP0, UPT, UR7, URZ, UPT, UP0 ;  /* 0x0000003f0700728c */ /* 0x000fe2000bf05300 */
[----:B------:R-:W-:Y:S01]  /*0da0*/  ULDC UR4, c[0x0][0xc44] ;  /* 0x0003110000047ab9 */ /* 0x000fe20000000800 */
[----:B------:R-:W-:Y:S01]  /*0db0*/  ULDC UR61, c[0x0][0x424] ;  /* 0x00010900003d7ab9 */ /* 0x000fe20000000800 */
[----:B------:R-:W-:Y:S01]  /*0dc0*/  UISETP.NE.AND UP2, UPT, UR4, 0x1, UPT ;  /* 0x000000010400788c */ /* 0x000fe2000bf45270 */
[----:B------:R-:W-:Y:S01]  /*0dd0*/  UMOV UR40, 0x400 ;  /* 0x0000040000287882 */ /* 0x000fe20000000000 */
[----:B------:R-:W-:-:S04]  /*0de0*/  USEL UR61, UR61, 0x1, UP0 ;  /* 0x000000013d3d7887 */ /* 0x000fc80008000000 */
[----:B------:R-:W-:Y:S01]  /*0df0*/  @UP1 ULDC UR4, c[0x0][0xc3c] ;  /* 0x00030f0000041ab9 */ /* 0x000fe20000000800 */
[----:B------:R-:W-:Y:S01]  /*0e00*/  ULDC UR10, c[0x0][0x2f0] ;  /* 0x0000bc00000a7ab9 */ /* 0x000fe20000000800 */
[----:B------:R-:W-:Y:S01]  /*0e10*/  @UP1 ULDC UR12, c[0x0][0xc40] ;  /* 0x00031000000c1ab9 */ /* 0x000fe20000000800 */
[----:B------:R-:W-:Y:S01]  /*0e20*/  UIMAD UR61, UR61, UR10, URZ ;  /* 0x0000000a3d3d72a4 */ /* 0x000fe2000f8e023f */
[----:B------:R-:W-:Y:S01]  /*0e30*/  UMOV UR14, UR13 ;  /* 0x0000000d000e7c82 */ /* 0x000fe20008000000 */
[----:B------:R-:W-:Y:S01]  /*0e40*/  @UP2 ULDC.64 UR8, c[0x0][0xc48] ;  /* 0x0003120000082ab9 */ /* 0x000fe20000000a00 */
[----:B0-----:R-:W-:Y:S01]  /*0e50*/  R2UR UR6, R0 ;  /* 0x00000000000672ca */ /* 0x001fe200000e0000 */
[----:B-1----:R-:W-:Y:S02]  /*0e60*/  ULEA UR40, UR5, UR40, 0x18 ;  /* 0x0000002805287291 */ /* 0x002fe4000f8ec03f */
[----:B------:R-:W-:Y:S02]  /*0e70*/  UIMAD.WIDE.U32 UR4, UR13, UR4, URZ ;  /* 0x000000040d0472a5 */ /* 0x000fe4000f8e003f */
[----:B------:R-:W-:-:S02]  /*0e80*/  UIADD3 UR11, UR40, 0x12400, URZ ;  /* 0x00012400280b7890 */ /* 0x000fc4000fffe03f */
[----:B------:R-:W-:Y:S02]  /*0e90*/  @UP1 USHF.R.U32.HI UR14, URZ, UR12, UR5 ;  /* 0x0000000c3f0e1299 */ /* 0x000fe40008011605 */
[----:B------:R-:W-:Y:S02]  /*0ea0*/  ULOP3.LUT UP0, URZ, UR11, 0x1bf, URZ, 0xc0, !UPT ;  /* 0x000001bf0b3f7892 */ /* 0x000fe4000f80c03f */
[----:B------:R-:W-:Y:S02]  /*0eb0*/  UIMAD.WIDE.U32 UR4, UR14, UR8, URZ ;  /* 0x000000080e0472a5 */ /* 0x000fe4000f8e003f */
[----:B------:R-:W-:Y:S01]  /*0ec0*/  ULEA.HI UR7, UR6, UR6, URZ, 0x1 ;  /* 0x0000000606077291 */ /* 0x000fe2000f8f083f */
[----:B------:R-:W-:Y:S01]  /*0ed0*/  IMAD.U32 R195, RZ, RZ, UR14 ;  /* 0x0000000effc37e24 */ /* 0x000fe2000f8e00ff */
[----:B------:R-:W-:Y:S01]  /*0ee0*/  PLOP3.LUT P0, PT, PT, PT, UP0, 0x80, 0x0 ;  /* 0x000000000000781c */ /* 0x000fe20003f0f008 */
[----:B------:R-:W-:Y:S01]  /*0ef0*/  UMOV UR60, UR14 ;  /* 0x0000000e003c7c82 */ /* 0x000fe20008000000 */
[----:B------:R-:W-:-:S02]  /*0f00*/  ULOP3.LUT UR7, UR7, 0x1e, URZ, 0xc0, !UPT ;  /* 0x0000001e07077892 */ /* 0x000fc4000f8ec03f */
[----:B------:R-:W-:Y:S02]  /*0f10*/  @UP2 USHF.R.U32.HI UR60, URZ, UR9, UR5 ;  /* 0x000000093f3c2299 */ /* 0x000fe40008011605 */
[----:B------:R-:W-:Y:S02]  /*0f20*/  UIADD3 UR7, UR6, -UR7, URZ ;  /* 0x8000000706077290 */ /* 0x000fe4000fffe03f */
[----:B------:R-:W-:Y:S02]  /*0f30*/  UIADD3 UR6, UR61, 0x5f, URZ ;  /* 0x0000005f3d067890 */ /* 0x000fe4000fffe03f */
[----:B------:R-:W-:Y:S02]  /*0f40*/  ULEA UR8, UR7, UR11, 0xd ;  /* 0x0000000b07087291 */ /* 0x000fe4000f8e683f */
[----:B------:R-:W-:Y:S02]  /*0f50*/  UIMAD.WIDE UR6, UR6, 0x2aaaaaab, URZ ;  /* 0x2aaaaaab060678a5 */ /* 0x000fe4000f8e023f */
[----:B------:R-:W-:-:S02]  /*0f60*/  USHF.R.U32.HI UR8, URZ, 0x4, UR8 ;  /* 0x000000043f087899 */ /* 0x000fc40008011608 */
[----:B------:R-:W-:Y:S02]  /*0f70*/  USHF.R.U32.HI UR4, URZ, 0x1f, UR7 ;  /* 0x0000001f3f047899 */ /* 0x000fe40008011607 */
[----:B------:R-:W-:Y:S02]  /*0f80*/  ULOP3.LUT UR41, UR8, 0x3fff, URZ, 0xc0, !UPT ;  /* 0x00003fff08297892 */ /* 0x000fe4000f8ec03f */
[----:B------:R-:W-:-:S03]  /*0f90*/  ULEA.HI.SX32 UR5, UR7, UR4, 0x1c ;  /* 0x0000000407057291 */ /* 0x000fc6000f8fe23f */
[----:B------:R-:W-:Y:S02]  /*0fa0*/  UMOV UR4, UR13 ;  /* 0x0000000d00047c82 */ /* 0x000fe40008000000 */
[----:B------:R-:W-:Y:S01]  /*0fb0*/  IMAD.U32 R194, RZ, RZ, UR4 ;  /* 0x00000004ffc27e24 */ /* 0x000fe2000f8e00ff */
[----:B------:R-:W-:Y:S01]  /*0fc0*/  MOV R120, UR5 ;  /* 0x0000000500787c02 */ /* 0x000fe20008000f00 */
[----:B--234-:R-:W-:Y:S06]  /*0fd0*/  @!P0 BRA `(.L_x_7) ;  /* 0x0000000000408947 */ /* 0x01cfec0003800000 */
[----:B------:R-:W-:Y:S01]  /*0fe0*/  MOV R0, 0x0 ;  /* 0x0000000000007802 */ /* 0x000fe20000000f00 */
[----:B------:R-:W-:Y:S01]  /*0ff0*/  ULDC.64 UR4, c[0x4][0x88] ;  /* 0x0100220000047ab9 */ /* 0x000fe20000000a00 */
[----:B------:R-:W-:Y:S01]  /*1000*/  ULDC.64 UR6, c[0x4][0x28] ;  /* 0x01000a0000067ab9 */ /* 0x000fe20000000a00 */
[----:B------:R-:W-:Y:S01]  /*1010*/  IMAD.U32 R4, RZ, RZ, UR4 ;  /* 0x00000004ff047e24 */ /* 0x000fe2000f8e00ff */
[----:B------:R0:W1:Y:S01]  /*1020*/  LDC.64 R2, c[0x4][R0] ;  /* 0x0100000000027b82 */ /* 0x0000620000000a00 */
[----:B------:R-:W-:Y:S01]  /*1030*/  IMAD.U32 R5, RZ, RZ, UR5 ;  /* 0x00000005ff057e24 */ /* 0x000fe2000f8e00ff */
[----:B------:R-:W-:Y:S01]  /*1040*/  ULDC.64 UR4, c[0x4][0x90] ;  /* 0x0100240000047ab9 */ /* 0x000fe20000000a00 */
[----:B------:R-:W-:Y:S01]  /*1050*/  IMAD.U32 R10, RZ, RZ, UR6 ;  /* 0x00000006ff0a7e24 */ /* 0x000fe2000f8e00ff */
[----:B------:R-:W-:Y:S01]  /*1060*/  MOV R7, UR5 ;  /* 0x0000000500077c02 */ /* 0x000fe20008000f00 */
[----:B------:R-:W-:Y:S01]  /*1070*/  IMAD.U32 R6, RZ, RZ, UR4 ;  /* 0x00000004ff067e24 */ /* 0x000fe2000f8e00ff */
[----:B------:R-:W-:Y:S01]  /*1080*/  MOV R12, 0x1 ;  /* 0x00000001000c7802 */ /* 0x000fe20000000f00 */
[----:B------:R-:W-:-:S02]  /*1090*/  IMAD.U32 R11, RZ, RZ, UR7 ;  /* 0x00000007ff0b7e24 */ /* 0x000fc4000f8e00ff */
[----:B------:R-:W-:Y:S02]  /*10a0*/  IMAD.MOV.U32 R8, RZ, RZ, 0x70 ;  /* 0x00000070ff087424 */ /* 0x000fe400078e00ff */
[----:B0-----:R-:W-:-:S07]  /*10b0*/  IMAD.MOV.U32 R13, RZ, RZ, RZ ;  /* 0x000000ffff0d7224 */ /* 0x001fce00078e00ff */
[----:B------:R-:W-:-:S07]  /*10c0*/  LEPC R20, `(.L_x_7) ;  /* 0x000000001014794e */ /* 0x000fce0000000000 */
[----:B-1----:R-:W-:Y:S05]  /*10d0*/  CALL.ABS.NOINC R2 ;  /* 0x0000000002007343 */ /* 0x002fea0003c00000 */
.L_x_7:
[----:B------:R-:W-:Y:S02]  /*10e0*/  R2UR UR4, R192 ;  /* 0x00000000c00472ca */ /* 0x000fe400000e0000 */
[----:B------:R-:W-:-:S11]  /*10f0*/  R2UR UR5, R201 ;  /* 0x00000000c90572ca */ /* 0x000fd600000e0000 */
[----:B------:R-:W-:Y:S02]  /*1100*/  ULOP3.LUT UR4, UR4, 0x1, URZ, 0xc0, !UPT ;  /* 0x0000000104047892 */ /* 0x000fe4000f8ec03f */
[----:B------:R-:W-:-:S04]  /*1110*/  IMAD.U32 R2, RZ, RZ, UR5 ;  /* 0x00000005ff027e24 */ /* 0x000fc8000f8e00ff */
[----:B------:R-:W-:Y:S01]  /*1120*/  IMAD.U32 R0, RZ, RZ, UR4 ;  /* 0x00000004ff007e24 */ /* 0x000fe2000f8e00ff */
[----:B------:R-:W-:-:S04]  /*1130*/  ISETP.NE.AND P0, PT, R2, 0x3, PT ;  /* 0x000000030200780c */ /* 0x000fc80003f05270 */
[----:B------:R-:W-:-:S04]  /*1140*/  SHF.L.U32 R0, R0, 0x1f, RZ ;  /* 0x0000001f00007819 */ /* 0x000fc800000006ff */
[----:B------:R-:W0:Y:S02]  /*1150*/  SYNCS.PHASECHK.TRANS64.TRYWAIT P1, [UR40+0x30800], R0 ;  /* 0x03080000ff0075a7 */ /* 0x000e240008020168 */
[----:B0-----:R-:W-:Y:S05]  /*1160*/  @!P1 BRA `(.L_x_8) ;  /* 0x000000b000a49947 */ /* 0x001fea0003800000 */
.L_x_89:
[----:B------:R-:W-:Y:S05]  /*1170*/  @!P0 BRA `(.L_x_9) ;  /* 0x0000000000048947 */ /* 0x000fea0003800000 */
[----:B------:R-:W-:Y:S01]  /*1180*/  BPT.TRAP 0x1 ;  /* 0x000000040000795c */ /* 0x000fe20000300000 */
.L_x_9:
[----:B0-----:R-:W-:Y:S01]  /*1190*/  IMAD.U32 R3, RZ, RZ, UR39 ;  /* 0x00000027ff037e24 */ /* 0x001fe2000f8e00ff */
[----:B------:R-:W-:-:S04]  /*11a0*/  MOV R0, UR38 ;  /* 0x0000002600007c02 */ /* 0x000fc80008000f00 */
[----:B------:R-:W-:Y:S02]  /*11b0*/  LEA R0, R0, UR40, 0x3 ;  /* 0x0000002800007c11 */ /* 0x000fe4000f8e18ff */
[----:B------:R-:W-:-:S04]  /*11c0*/  SHF.L.U32 R3, R3, 0x1f, RZ ;  /* 0x0000001f03037819 */ /* 0x000fc800000006ff */
[----:B------:R0:W1:Y:S01]  /*11d0*/  SYNCS.PHASECHK.TRANS64.TRYWAIT P1, [R0+URZ+0x30830], R3 ;  /* 0x03083003000075a7 */ /* 0x000062000802017f */
[----:B------:R-:W-:Y:S05]  /*11e0*/  @!P0 BRA `(.L_x_10) ;  /* 0x0000000000048947 */ /* 0x000fea0003800000 */
[----:B------:R-:W-:Y:S01]  /*11f0*/  BPT.TRAP 0x1 ;  /* 0x000000040000795c */ /* 0x000fe20000300000 */
.L_x_10:
[----:B------:R-:W-:Y:S01]  /*1200*/  IMAD.MOV.U32 R119, RZ, RZ, RZ ;  /* 0x000000ffff777224 */ /* 0x000fe200078e00ff */
[----:B-1----:R-:W-:Y:S06]  /*1210*/  @P1 BRA `(.L_x_11) ;  /* 0x0000000000081947 */ /* 0x002fec0003800000 */
[----:B------:R-:W1:Y:S02]  /*1220*/  SYNCS.PHASECHK.TRANS64.TRYWAIT P1, [R0+URZ+0x30830], R3 ;  /* 0x03083003000075a7 */ /* 0x000e64000802017f */
[----:B-1----:R-:W-:Y:S05]  /*1230*/  @!P1 BRA `(.L_x_12) ;  /* 0x000000b000889947 */ /* 0x002fea0003800000 */
.L_x_11:
[----:B------:R-:W-:Y:S05]  /*1240*/  WARPSYNC.ALL ;  /* 0x0000000000007948 */ /* 0x000fea0003800000 */
[----:B------:R-:W-:Y:S01]  /*1250*/  UIADD3 UR40, UR40, 0x1e400, URZ ;  /* 0x0001e40028287890 */ /* 0x000fe2000fffe03f */
[----:B------:R-:W-:Y:S01]  /*1260*/  WARPGROUP.ARRIVE ;  /* 0x00000000000079c5 */ /* 0x000fe20000000000 */
[----:B------:R-:W-:Y:S02]  /*1270*/  ULOP3.LUT UR4, UR41, 0x10000, URZ, 0xfc, !UPT ;  /* 0x0001000029047892 */ /* 0x000fe4000f8efc3f */
[----:B------:R-:W-:Y:S01]  /*1280*/  USHF.R.U32.HI UR40, URZ, 0x4, UR40 ;  /* 0x000000043f287899 */ /* 0x000fe20008011628 */
[----:B------:R-:W-:Y:S01]  /*1290*/  UMOV UR13, 0x40000040 ;  /* 0x40000040000d7882 */ /* 0x000fe20000000000 */
[----:B------:R-:W-:-:S02]  /*12a0*/  UMOV UR15, 0x40000040 ;  /* 0x40000040000f7882 */ /* 0x000fc40000000000 */
[----:B------:R-:W-:Y:S01]  /*12b0*/  ULOP3.LUT UR11, UR40, 0x3fff, URZ, 0xc0, !UPT ;  /* 0x00003fff280b7892 */ /* 0x000fe2000f8ec03f */
[----:B------:R-:W-:Y:S01]  /*12c0*/  MOV R9, UR13 ;  /* 0x0000000d00097c02 */ /* 0x000fe20008000f00 */
[----:B------:R-:W-:Y:S01]  /*12d0*/  UMOV UR12, UR4 ;  /* 0x00000004000c7c82 */ /* 0x000fe20008000000 */
[----:B------:R-:W-:Y:S01]  /*12e0*/  UIADD3 UR6, UR4, 0x2, URZ ;  /* 0x0000000204067890 */ /* 0x000fe2000fffe03f */
[----:B------:R-:W-:Y:S01]  /*12f0*/  IMAD.U32 R8, RZ, RZ, UR12 ;  /* 0x0000000cff087e24 */ /* 0x000fe2000f8e00ff */
[----:B------:R-:W-:Y:S02]  /*1300*/  ULOP3.LUT UR11, UR11, 0x10000, URZ, 0xfc, !UPT ;  /* 0x000100000b0b7892 */ /* 0x000fe4000f8efc3f */
[----:B------:R-:W-:Y:S02]  /*1310*/  UIADD3 UR56, UR4, 0x4, URZ ;  /* 0x0000000404387890 */ /* 0x000fe4000fffe03f */
[----:B------:R-:W-:Y:S01]  /*1320*/  UIMAD UR5, UR38, 0x900, UR11 ;  /* 0x00000900260578a4 */ /* 0x000fe2000f8e020b */
[----:B------:R-:W-:Y:S01]  /*1330*/  UMOV UR57, 0x40000040 ;  /* 0x4000004000397882 */ /* 0x000fe20000000000 */
[----:B------:R-:W-:-:S02]  /*1340*/  UMOV UR59, 0x40000040 ;  /* 0x40000040003b7882 */ /* 0x000fc40000000000 */
[----:B------:R-:W-:Y:S02]  /*1350*/  UIADD3 UR7, UR5, 0x2, URZ ;  /* 0x0000000205077890 */ /* 0x000fe4000fffe03f */
[----:B------:R-:W-:Y:S02]  /*1360*/  UIADD3 UR58, UR5, 0x4, URZ ;  /* 0x00000004053a7890 */ /* 0x000fe4000fffe03f */
[----:B------:R-:W-:Y:S01]  /*1370*/  UMOV UR14, UR5 ;  /* 0x00000005000e7c82 */ /* 0x000fe20008000000 */
[----:B------:R-:W-:Y:S01]  /*1380*/  UIADD3 UR52, UR4, 0x6, URZ ;  /* 0x0000000604347890 */ /* 0x000fe2000fffe03f */
[----:B------:R-:W-:Y:S01]  /*1390*/  HGMMA.64x96x16.F32.BF16 R24, gdesc[UR12], RZ, !UPT, gsb0 ;  /* 0x016000000c1879f0 */ /* 0x000fe2000c0018ff */
[----:B------:R-:W-:Y:S01]  /*13a0*/  UMOV UR12, UR6 ;  /* 0x00000006000c7c82 */ /* 0x000fe20008000000 */
[----:B------:R-:W-:Y:S01]  /*13b0*/  UMOV UR13, 0x40000040 ;  /* 0x40000040000d7882 */ /* 0x000fe20000000000 */
[----:B------:R-:W-:Y:S01]  /*13c0*/  UMOV UR14, UR7 ;  /* 0x00000007000e7c82 */ /* 0x000fe20008000000 */
[----:B------:R-:W-:Y:S01]  /*13d0*/  UMOV UR15, 0x40000040 ;  /* 0x40000040000f7882 */ /* 0x000fe20000000000 */
[----:B------:R-:W-:Y:S01]  /*13e0*/  UIADD3 UR54, UR5, 0x6, URZ ;  /* 0x0000000605367890 */ /* 0x000fe2000fffe03f */
[----:B------:R-:W-:Y:S01]  /*13f0*/  IMAD.U32 R6, RZ, RZ, UR12 ;  /* 0x0000000cff067e24 */ /* 0x000fe2000f8e00ff */
[----:B------:R-:W-:Y:S01]  /*1400*/  UMOV UR53, 0x40000040 ;  /* 0x4000004000357882 */ /* 0x000fe20000000000 */
[----:B------:R-:W-:Y:S01]  /*1410*/  UMOV UR55, 0x40000040 ;  /* 0x4000004000377882 */ /* 0x000fe20000000000 */
[----:B------:R-:W-:Y:S01]  /*1420*/  UIADD3 UR48, UR4, 0x400, URZ ;  /* 0x0000040004307890 */ /* 0x000fe2000fffe03f */
[----:B------:R-:W-:Y:S01]  /*1430*/  IMAD.U32 R7, RZ, RZ, UR13 ;  /* 0x0000000dff077e24 */ /* 0x000fe2000f8e00ff */
[----:B------:R-:W-:Y:S01]  /*1440*/  UIADD3 UR50, UR5, 0x300, URZ ;  /* 0x0000030005327890 */ /* 0x000fe2000fffe03f */
[----:B------:R-:W-:Y:S01]  /*1450*/  UMOV UR49, 0x40000040 ;  /* 0x4000004000317882 */ /* 0x000fe20000000000 */
[----:B------:R-:W-:Y:S01]  /*1460*/  UMOV UR51, 0x40000040 ;  /* 0x4000004000337882 */ /* 0x000fe20000000000 */
[----:B------:R-:W-:-:S02]  /*1470*/  UIADD3 UR44, UR4, 0x402, URZ ;  /* 0x00000402042c7890 */ /* 0x000fc4000fffe03f */
[----:B------:R-:W-:Y:S01]  /*1480*/  UIADD3 UR46, UR5, 0x302, URZ ;  /* 0x00000302052e7890 */ /* 0x000fe2000fffe03f */
[----:B------:R-:W-:Y:S01]  /*1490*/  UMOV UR45, 0x40000040 ;  /* 0x40000040002d7882 */ /* 0x000fe20000000000 */
[----:B------:R-:W-:Y:S01]  /*14a0*/  UMOV UR47, 0x40000040 ;  /* 0x40000040002f7882 */ /* 0x000fe20000000000 */
[----:B------:R-:W-:Y:S02]  /*14b0*/  UIADD3 UR16, UR4, 0x406, URZ ;  /* 0x0000040604107890 */ /* 0x000fe4000fffe03f */
[----:B------:R-:W-:Y:S01]  /*14c0*/  UIADD3 UR18, UR5, 0x306, URZ ;  /* 0x0000030605127890 */ /* 0x000fe2000fffe03f */
[----:B------:R-:W-:Y:S01]  /*14d0*/  UMOV UR17, 0x40000040 ;  /* 0x4000004000117882 */ /* 0x000fe20000000000 */
[----:B------:R-:W-:Y:S01]  /*14e0*/  UMOV UR19, 0x40000040 ;  /* 0x4000004000137882 */ /* 0x000fe20000000000 */
[----:B------:R-:W-:Y:S02]  /*14f0*/  UIADD3 UR20, UR4, 0x800, URZ ;  /* 0x0000080004147890 */ /* 0x000fe4000fffe03f */
        /* <DEDUP_REMOVED lines=15> */
[----:B------:R-:W-:-:S02]  /*15f0*/  WARPGROUP.DEPBAR.LE gsb0, 0x0 ;  /* 0x00008000000079c5 */ /* 0x000fc40000010000 */
[----:B------:R-:W-:-:S06]  /*1600*/  WARPGROUP.ARRIVE ;  /* 0x00000000000079c5 */ /* 0x000fcc0000000000 */
[----:B------:R-:W-:Y:S01]  /*1610*/  HGMMA.64x96x16.F32.BF16 R24, gdesc[UR12], R24, gsb0 ;  /* 0x016000000c1879f0 */ /* 0x000fe20008001818 */
[----:B------:R-:W-:Y:S02]  /*1620*/  UIADD3 UR12, UR4, 0x404, URZ ;  /* 0x00000404040c7890 */ /* 0x000fe4000fffe03f */
[----:B------:R-:W-:Y:S01]  /*1630*/  UIADD3 UR14, UR5, 0x304, URZ ;  /* 0x00000304050e7890 */ /* 0x000fe2000fffe03f */
[----:B------:R-:W-:Y:S01]  /*1640*/  UMOV UR13, 0x40000040 ;  /* 0x40000040000d7882 */ /* 0x000fe20000000000 */
[----:B------:R-:W-:Y:S01]  /*1650*/  UMOV UR15, 0x40000040 ;  /* 0x40000040000f7882 */ /* 0x000fe20000000000 */
[----:B------:R-:W-:Y:S02]  /*1660*/  WARPGROUP.DEPBAR.LE gsb0, 0x0 ;  /* 0x00008000000079c5 */ /* 0x000fe40000010000 */
[----:B------:R-:W-:-:S06]  /*1670*/  WARPGROUP.ARRIVE ;  /* 0x00000000000079c5 */ /* 0x000fcc0000000000 */
[----:B------:R-:W-:Y:S03]  /*1680*/  HGMMA.64x96x16.F32.BF16 R24, gdesc[UR56], R24, gsb0 ;  /* 0x01600000381879f0 */ /* 0x000fe60008001818 */
        /* <DEDUP_REMOVED lines=28> */
[----:B------:R-:W-:Y:S05]  /*1850*/  @!P0 BRA `(.L_x_13) ;  /* 0x0000000000048947 */ /* 0x000fea0003800000 */
[----:B------:R-:W-:Y:S01]  /*1860*/  BPT.TRAP 0x1 ;  /* 0x000000040000795c */ /* 0x000fe20000300000 */
.L_x_13:
[----:B------:R-:W-:Y:S01]  /*1870*/  R2UR UR5, R120 ;  /* 0x00000000780572ca */ /* 0x000fe200000e0000 */
[----:B------:R-:W-:Y:S01]  /*1880*/  ULDC UR4, c[0x0][0x9d8] ;  /* 0x0002760000047ab9 */ /* 0x000fe20000000800 */
[----:B01----:R-:W-:Y:S02]  /*1890*/  VIADD R3, R200, UR61 ;  /* 0x0000003dc8037c36 */ /* 0x003fe40008000000 */
[----:B------:R-:W-:Y:S01]  /*18a0*/  FMUL.FTZ R24, R24, UR4 ;  /* 0x0000000418187c20 */ /* 0x000fe20008410000 */
[----:B------:R-:W-:Y:S01]  /*18b0*/  FMUL.FTZ R25, R25, UR4 ;  /* 0x0000000419197c20 */ /* 0x000fe20008410000 */
[----:B------:R-:W-:Y:S01]  /*18c0*/  FMUL.FTZ R28, R28, UR4 ;  /* 0x000000041c1c7c20 */ /* 0x000fe20008410000 */
[----:B------:R-:W-:Y:S01]  /*18d0*/  FMUL.FTZ R29, R29, UR4 ;  /* 0x000000041d1d7c20 */ /* 0x000fe20008410000 */
[----:B------:R-:W-:Y:S01]  /*18e0*/  FMUL.FTZ R32, R32, UR4 ;  /* 0x0000000420207c20 */ /* 0x000fe20008410000 */
[----:B------:R-:W-:Y:S01]  /*18f0*/  FMUL.FTZ R33, R33, UR4 ;  /* 0x0000000421217c20 */ /* 0x000fe20008410000 */
[----:B------:R-:W-:Y:S01]  /*1900*/  MUFU.TANH R24, R24 ;  /* 0x0000001800187308 */ /* 0x000fe20000002400 */
[----:B------:R-:W-:Y:S01]  /*1910*/  FMUL.FTZ R26, R26, UR4 ;  /* 0x000000041a1a7c20 */ /* 0x000fe20008410000 */
[----:B------:R-:W-:Y:S01]  /*1920*/  FMUL.FTZ R27, R27, UR4 ;  /* 0x000000041b1b7c20 */ /* 0x000fe20008410000 */
[----:B------:R-:W-:Y:S01]  /*1930*/  FMUL.FTZ R36, R36, UR4 ;  /* 0x0000000424247c20 */ /* 0x000fe20008410000 */
[----:B------:R-:W-:Y:S01]  /*1940*/  MOV R4, UR5 ;  /* 0x0000000500047c02 */ /* 0x000fe20008000f00 */
[----:B------:R-:W-:Y:S01]  /*1950*/  FMUL.FTZ R31, R31, UR4 ;  /* 0x000000041f1f7c20 */ /* 0x000fe20008410000 */
[----:B------:R-:W-:Y:S01]  /*1960*/  FMUL.FTZ R37, R37, UR4 ;  /* 0x0000000425257c20 */ /* 0x000fe20008410000 */
[----:B------:R-:W-:Y:S01]  /*1970*/  FMUL.FTZ R30, R30, UR4 ;  /* 0x000000041e1e7c20 */ /* 0x000fe20008410000 */
[----:B------:R-:W0:Y:S01]  /*1980*/  MUFU.TANH R25, R25 ;  /* 0x0000001900197308 */ /* 0x000e220000002400 */
[----:B------:R-:W-:-:S02]  /*1990*/  IMAD R3, R4, -0x60, R3 ;  /* 0xffffffa004037824 */ /* 0x000fc400078e0203 */
[----:B------:R-:W-:Y:S01]  /*19a0*/  FMUL.FTZ R40, R40, UR4 ;  /* 0x0000000428287c20 */ /* 0x000fe20008410000 */
[----:B------:R-:W-:Y:S01]  /*19b0*/  FMUL.FTZ R35, R35, UR4 ;  /* 0x0000000423237c20 */ /* 0x000fe20008410000 */
[----:B------:R-:W-:Y:S01]  /*19c0*/  FMUL.FTZ R41, R41, UR4 ;  /* 0x0000000429297c20 */ /* 0x000fe20008410000 */
[----:B------:R-:W-:Y:S01]  /*19d0*/  FMUL.FTZ R34, R34, UR4 ;  /* 0x0000000422227c20 */ /* 0x000fe20008410000 */
[C---:B------:R-:W-:Y:S01]  /*19e0*/  ISETP.GT.AND P6, PT, R3.reuse, RZ, PT ;  /* 0x000000ff0300720c */ /* 0x040fe20003fc4270 */
[----:B------:R-:W-:Y:S01]  /*19f0*/  FMUL.FTZ R44, R44, UR4 ;  /* 0x000000042c2c7c20 */ /* 0x000fe20008410000 */
[----:B------:R-:W-:Y:S01]  /*1a00*/  MUFU.TANH R28, R28 ;  /* 0x0000001c001c7308 */ /* 0x000fe20000002400 */
[C---:B------:R-:W-:Y:S01]  /*1a10*/  ISETP.GT.AND P5, PT, R3.reuse, 0x1, PT ;  /* 0x000000010300780c */ /* 0x040fe20003fa4270 */
[----:B------:R-:W-:Y:S01]  /*1a20*/  FMUL.FTZ R38, R38, UR4 ;  /* 0x0000000426267c20 */ /* 0x000fe20008410000 */
[----:B------:R-:W-:Y:S01]  /*1a30*/  ISETP.GT.AND P4, PT, R3, 0x8, PT ;  /* 0x000000080300780c */ /* 0x000fe20003f84270 */
[----:B------:R-:W-:Y:S01]  /*1a40*/  FMUL.FTZ R45, R45, UR4 ;  /* 0x000000042d2d7c20 */ /* 0x000fe20008410000 */
[----:B------:R-:W-:Y:S01]  /*1a50*/  ISETP.GT.AND P3, PT, R3, 0x9, PT ;  /* 0x000000090300780c */ /* 0x000fe20003f64270 */
[----:B------:R-:W-:Y:S01]  /*1a60*/  FMUL.FTZ R39, R39, UR4 ;  /* 0x0000000427277c20 */ /* 0x000fe20008410000 */
[----:B------:R-:W-:Y:S01]  /*1a70*/  ISETP.GT.AND P2, PT, R3, 0x10, PT ;  /* 0x000000100300780c */ /* 0x000fe20003f44270 */
[----:B------:R-:W1:Y:S01]  /*1a80*/  MUFU.TANH R29, R29 ;  /* 0x0000001d001d7308 */ /* 0x000e620000002400 */
[----:B0-----:R-:W-:Y:S01]  /*1a90*/  FSEL R10, R25, -INF , P5 ;  /* 0xff800000190a7808 */ /* 0x001fe20002800000 */
[----:B------:R-:W-:Y:S01]  /*1aa0*/  FMUL.FTZ R48, R48, UR4 ;  /* 0x0000000430307c20 */ /* 0x000fe20008410000 */
[----:B------:R-:W-:Y:S01]  /*1ab0*/  ISETP.GT.AND P1, PT, R3, 0x11, PT ;  /* 0x000000110300780c */ /* 0x000fe20003f24270 */
        /* <DEDUP_REMOVED lines=8> */
[----:B------:R-:W-:Y:S01]  /*1b40*/  FMUL.FTZ R56, R56, UR4 ;  /* 0x0000000438387c20 */ /* 0x000fe20008410000 */
[----:B------:R-:W-:Y:S01]  /*1b50*/  FMUL.FTZ R50, R50, UR4 ;  /* 0x0000000432327c20 */ /* 0x000fe20008410000 */
[----:B------:R-:W-:Y:S01]  /*1b60*/  FMUL.FTZ R57, R57, UR4 ;  /* 0x0000000439397c20 */ /* 0x000fe20008410000 */
[----:B------:R-:W-:Y:S01]  /*1b70*/  FMUL.FTZ R51, R51, UR4 ;  /* 0x0000000433337c20 */ /* 0x000fe20008410000 */
[----:B------:R-:W0:Y:S01]  /*1b80*/  MUFU.TANH R5, R26 ;  /* 0x0000001a00057308 */ /* 0x000e220000002400 */
[----:B-1----:R-:W-:Y:S01]  /*1b90*/  FSEL R29, R29, -INF , P3 ;  /* 0xff8000001d1d7808 */ /* 0x002fe20001800000 */
[----:B------:R-:W-:Y:S01]  /*1ba0*/  FMUL.FTZ R60, R60, UR4 ;  /* 0x000000043c3c7c20 */ /* 0x000fe20008410000 */
[----:B------:R-:W-:Y:S01]  /*1bb0*/  FMUL.FTZ R54, R54, UR4 ;  /* 0x0000000436367c20 */ /* 0x000fe20008410000 */
[----:B------:R-:W-:Y:S01]  /*1bc0*/  FMUL.FTZ R61, R61, UR4 ;  /* 0x000000043d3d7c20 */ /* 0x000fe20008410000 */
[----:B------:R-:W-:Y:S01]  /*1bd0*/  FMUL.FTZ R55, R55, UR4 ;  /* 0x0000000437377c20 */ /* 0x000fe20008410000 */
[----:B------:R-:W-:Y:S01]  /*1be0*/  FMUL.FTZ R64, R64, UR4 ;  /* 0x0000000440407c20 */ /* 0x000fe20008410000 */
[----:B------:R-:W-:Y:S01]  /*1bf0*/  FMUL.FTZ R58, R58, UR4 ;  /* 0x000000043a3a7c20 */ /* 0x000fe20008410000 */
[----:B------:R1:W2:Y:S01]  /*1c00*/  MUFU.TANH R2, R27 ;  /* 0x0000001b00027308 */ /* 0x0002a20000002400 */
[----:B------:R-:W-:Y:S01]  /*1c10*/  FMUL.FTZ R65, R65, UR4 ;  /* 0x0000000441417c20 */ /* 0x000fe20008410000 */
[----:B------:R-:W-:Y:S01]  /*1c20*/  FMUL.FTZ R59, R59, UR4 ;  /* 0x000000043b3b7c20 */ /* 0x000fe20008410000 */
[----:B------:R-:W-:Y:S01]  /*1c30*/  FMUL.FTZ R68, R68, UR4 ;  /* 0x0000000444447c20 */ /* 0x000fe20008410000 */
[----:B------:R-:W-:Y:S01]  /*1c40*/  FMUL.FTZ R69, R69, UR4 ;  /* 0x0000000445457c20 */ /* 0x000fe20008410000 */
[----:B------:R-:W-:Y:S01]  /*1c50*/  FMUL.FTZ R62, R62, UR4 ;  /* 0x000000043e3e7c20 */ /* 0x000fe20008410000 */
[----:B------:R-:W-:Y:S01]  /*1c60*/  ULDC UR5, c[0x0][0x988] ;  /* 0x0002620000057ab9 */ /* 0x000fe20000000800 */
[----:B------:R-:W-:Y:S01]  /*1c70*/  FMUL.FTZ R63, R63, UR4 ;  /* 0x000000043f3f7c20 */ /* 0x000fe20008410000 */
[----:B------:R-:W3:Y:S01]  /*1c80*/  MUFU.TANH R33, R33 ;  /* 0x0000002100217308 */ /* 0x000ee20000002400 */
[----:B-1----:R-:W-:Y:S01]  /*1c90*/  FSEL R27, R24, -INF , P6 ;  /* 0xff800000181b7808 */ /* 0x002fe20003000000 */
[----:B------:R-:W-:Y:S01]  /*1ca0*/  FMUL.FTZ R66, R66, UR4 ;  /* 0x0000000442427c20 */ /* 0x000fe20008410000 */
[----:B0-----:R-:W-:Y:S01]  /*1cb0*/  FSEL R5, R5, -INF , P6 ;  /* 0xff80000005057808 */ /* 0x001fe20003000000 */
[----:B------:R-:W-:Y:S01]  /*1cc0*/  FMUL.FTZ R67, R67, UR4 ;  /* 0x0000000443437c20 */ /* 0x000fe20008410000 */
[----:B------:R-:W-:Y:S01]  /*1cd0*/  FMNMX.FTZ R4, R27, R10, !PT ;  /* 0x0000000a1b047209 */ /* 0x000fe20007810000 */
[----:B------:R-:W-:Y:S01]  /*1ce0*/  FMUL.FTZ R70, R70, UR4 ;  /* 0x0000000446467c20 */ /* 0x000fe20008410000 */
[----:B------:R-:W-:Y:S01]  /*1cf0*/  ISETP.GT.AND P6, PT, R3, 0x18, PT ;  /* 0x000000180300780c */ /* 0x000fe20003fc4270 */
[----:B------:R0:W1:Y:S01]  /*1d00*/  MUFU.TANH R13, R31 ;  /* 0x0000001f000d7308 */ /* 0x0000620000002400 */
[----:B--2---:R-:W-:Y:S01]  /*1d10*/  FSEL R2, R2, -INF , P5 ;  /* 0xff80000002027808 */ /* 0x004fe20002800000 */
[----:B------:R-:W-:Y:S01]  /*1d20*/  FMUL.FTZ R71, R71, UR4 ;  /* 0x0000000447477c20 */ /* 0x000fe20008410000 */
[----:B------:R-:W-:Y:S01]  /*1d30*/  ISETP.GT.AND P5, PT, R3, 0x19, PT ;  /* 0x000000190300780c */ /* 0x000fe20003fa4270 */
[----:B------:R-:W2:Y:S01]  /*1d40*/  S2UR UR6, SR_CgaCtaId ;  /* 0x00000000000679c3 */ /* 0x000ea20000008800 */
[----:B------:R-:W-:Y:S01]  /*1d50*/  P2R R14, PR, RZ, 0x1 ;  /* 0x00000001ff0e7803 */ /* 0x000fe20000000000 */
[----:B------:R-:W-:Y:S01]  /*1d60*/  UISETP.GE.AND UP0, UPT, UR61, 0x61, UPT ;  /* 0x000000613d00788c */ /* 0x000fe2000bf06270 */
[----:B------:R-:W-:Y:S01]  /*1d70*/  R2UR UR4, R0 ;  /* 0x00000000000472ca */ /* 0x000fe200000e0000 */
[----:B------:R-:W4:Y:S01]  /*1d80*/  MUFU.TANH R36, R36 ;  /* 0x0000002400247308 */ /* 0x000f220000002400 */
[----:B0-----:R-:W-:Y:S01]  /*1d90*/  FSEL R31, R28, -INF , P4 ;  /* 0xff8000001c1f7808 */ /* 0x001fe20002000000 */
[--C-:B------:R-:W-:Y:S01]  /*1da0*/  IMAD.MOV.U32 R117, RZ, RZ, R119.reuse ;  /* 0x000000ffff757224 */ /* 0x100fe200078e0077 */
[----:B---3--:R-:W-:Y:S01]  /*1db0*/  FSEL R33, R33, -INF , P1 ;  /* 0xff80000021217808 */ /* 0x008fe20000800000 */
[--C-:B------:R-:W-:Y:S01]  /*1dc0*/  IMAD.MOV.U32 R116, RZ, RZ, R119.reuse ;  /* 0x000000ffff747224 */ /* 0x100fe200078e0077 */
[----:B------:R-:W-:Y:S01]  /*1dd0*/  FMNMX.FTZ R4, R31, R4, !PT ;  /* 0x000000041f047209 */ /* 0x000fe20007810000 */
[--C-:B------:R-:W-:Y:S01]  /*1de0*/  IMAD.MOV.U32 R115, RZ, RZ, R119.reuse ;  /* 0x000000ffff737224 */ /* 0x100fe200078e0077 */
[-C--:B------:R-:W-:Y:S01]  /*1df0*/  MOV R118, R119.reuse ;  /* 0x0000007700767202 */ /* 0x080fe20000000f00 */
[----:B------:R-:W0:Y:S01]  /*1e00*/  MUFU.TANH R11, R30 ;  /* 0x0000001e000b7308 */ /* 0x000e220000002400 */
[----:B------:R-:W-:Y:S01]  /*1e10*/  FMNMX.FTZ R4, R29, R4, !PT ;  /* 0x000000041d047209 */ /* 0x000fe20007810000 */
[--C-:B------:R-:W-:Y:S01]  /*1e20*/  IMAD.MOV.U32 R113, RZ, RZ, R119.reuse ;  /* 0x000000ffff717224 */ /* 0x100fe200078e0077 */
[----:B-1----:R-:W-:Y:S01]  /*1e30*/  FSEL R13, R13, -INF , P3 ;  /* 0xff8000000d0d7808 */ /* 0x002fe20001800000 */
[----:B------:R-:W-:Y:S01]  /*1e40*/  UIADD3 UR4, UR4, 0x30840, URZ ;  /* 0x0003084004047890 */ /* 0x000fe2000fffe03f */
[----:B------:R-:W-:Y:S01]  /*1e50*/  ISETP.GT.AND P3, PT, R3, 0x21, PT ;  /* 0x000000210300780c */ /* 0x000fe20003f64270 */
[--C-:B------:R-:W-:Y:S01]  /*1e60*/  IMAD.MOV.U32 R112, RZ, RZ, R119.reuse ;  /* 0x000000ffff707224 */ /* 0x100fe200078e0077 */
[-C--:B------:R-:W-:Y:S01]  /*1e70*/  MOV R114, R119.reuse ;  /* 0x0000007700727202 */ /* 0x080fe20000000f00 */
[----:B------:R-:W1:Y:S01]  /*1e80*/  MUFU.TANH R37, R37 ;  /* 0x0000002500257308 */ /* 0x000e620000002400 */
[----:B----4-:R-:W-:Y:S01]  /*1e90*/  FSEL R73, R36, -INF , P6 ;  /* 0xff80000024497808 */ /* 0x010fe20003000000 */
[--C-:B------:R-:W-:Y:S01]  /*1ea0*/  IMAD.MOV.U32 R111, RZ, RZ, R119.reuse ;  /* 0x000000ffff6f7224 */ /* 0x100fe200078e0077 */
[-C--:B------:R-:W-:Y:S01]  /*1eb0*/  MOV R110, R119.reuse ;  /* 0x00000077006e7202 */ /* 0x080fe20000000f00 */
[----:B--2---:R-:W-:Y:S01]  /*1ec0*/  UPRMT UR4, UR6, 0x654, UR4 ;  /* 0x0000065406047896 */ /* 0x004fe20008000004 */
[--C-:B------:R-:W-:Y:S01]  /*1ed0*/  IMAD.MOV.U32 R109, RZ, RZ, R119.reuse ;  /* 0x000000ffff6d7224 */ /* 0x100fe200078e0077 */
[-C--:B------:R-:W-:Y:S01]  /*1ee0*/  MOV R107, R119.reuse ;  /* 0x00000077006b7202 */ /* 0x080fe20000000f00 */
[--C-:B------:R-:W-:Y:S01]  /*1ef0*/  IMAD.MOV.U32 R108, RZ, RZ, R119.reuse ;  /* 0x000000ffff6c7224 */ /* 0x100fe200078e0077 */
[----:B------:R2:W3:Y:S01]  /*1f00*/  MUFU.TANH R21, R35 ;  /* 0x0000002300157308 */ /* 0x0004e20000002400 */
[----:B0-----:R-:W-:Y:S01]  /*1f10*/  FSEL R11, R11, -INF , P4 ;  /* 0xff8000000b0b7808 */ /* 0x001fe20002000000 */
[--C-:B------:R-:W-:Y:S01]  /*1f20*/  IMAD.MOV.U32 R106, RZ, RZ, R119.reuse ;  /* 0x000000ffff6a7224 */ /* 0x100fe200078e0077 */
[----:B------:R-:W-:Y:S01]  /*1f30*/  ISETP.GT.AND P4, PT, R3, 0x20, PT ;  /* 0x000000200300780c */ /* 0x000fe20003f84270 */
[--C-:B------:R-:W-:Y:S01]  /*1f40*/  IMAD.MOV.U32 R105, RZ, RZ, R119.reuse ;  /* 0x000000ffff697224 */ /* 0x100fe200078e0077 */
[----:B------:R-:W-:Y:S01]  /*1f50*/  SYNCS.ARRIVE.TRANS64.RED.A1T0 RZ, [UR4], RZ ;  /* 0x000000ffffff79a7 */ /* 0x000fe20008100404 */
[-C--:B------:R-:W-:Y:S01]  /*1f60*/  MOV R104, R119.reuse ;  /* 0x0000007700687202 */ /* 0x080fe20000000f00 */
[--C-:B------:R-:W-:Y:S01]  /*1f70*/  IMAD.MOV.U32 R102, RZ, RZ, R119.reuse ;  /* 0x000000ffff667224 */ /* 0x100fe200078e0077 */
[----:B------:R-:W0:Y:S01]  /*1f80*/  MUFU.TANH R40, R40 ;  /* 0x0000002800287308 */ /* 0x000e220000002400 */
[----:B--2---:R-:W-:Y:S01]  /*1f90*/  FSEL R35, R32, -INF , P2 ;  /* 0xff80000020237808 */ /* 0x004fe20001000000 */
[--C-:B------:R-:W-:Y:S01]  /*1fa0*/  IMAD.MOV.U32 R100, RZ, RZ, R119.reuse ;  /* 0x000000ffff647224 */ /* 0x100fe200078e0077 */
[----:B-1----:R-:W-:Y:S01]  /*1fb0*/  FSEL R75, R37, -INF , P5 ;  /* 0xff800000254b7808 */ /* 0x002fe20002800000 */
[--C-:B------:R-:W-:Y:S01]  /*1fc0*/  IMAD.MOV.U32 R96, RZ, RZ, R119.reuse ;  /* 0x000000ffff607224 */ /* 0x100fe200078e0077 */
[----:B------:R-:W-:Y:S01]  /*1fd0*/  FMNMX.FTZ R4, R35, R4, !PT ;  /* 0x0000000423047209 */ /* 0x000fe20007810000 */
[--C-:B------:R-:W-:Y:S01]  /*1fe0*/  IMAD.MOV.U32 R94, RZ, RZ, R119.reuse ;  /* 0x000000ffff5e7224 */ /* 0x100fe200078e0077 */
[-C--:B------:R-:W-:Y:S01]  /*1ff0*/  MOV R98, R119.reuse ;  /* 0x0000007700627202 */ /* 0x080fe20000000f00 */
[----:B------:R-:W1:Y:S01]  /*2000*/  MUFU.TANH R15, R34 ;  /* 0x00000022000f7308 */ /* 0x000e620000002400 */
[----:B------:R-:W-:Y:S01]  /*2010*/  FMNMX.FTZ R4, R33, R4, !PT ;  /* 0x0000000421047209 */ /* 0x000fe20007810000 */
[--C-:B------:R-:W-:Y:S01]  /*2020*/  IMAD.MOV.U32 R90, RZ, RZ, R119.reuse ;  /* 0x000000ffff5a7224 */ /* 0x100fe200078e0077 */
[----:B---3--:R-:W-:Y:S01]  /*2030*/  FSEL R21, R21, -INF , P1 ;  /* 0xff80000015157808 */ /* 0x008fe20000800000 */
[--C-:B------:R-:W-:Y:S01]  /*2040*/  IMAD.MOV.U32 R88, RZ, RZ, R119.reuse ;  /* 0x000000ffff587224 */ /* 0x100fe200078e0077 */
[----:B------:R-:W-:Y:S01]  /*2050*/  FMNMX.FTZ R4, R73, R4, !PT ;  /* 0x0000000449047209 */ /* 0x000fe20007810000 */
[--C-:B------:R-:W-:Y:S01]  /*2060*/  IMAD.MOV.U32 R84, RZ, RZ, R119.reuse ;  /* 0x000000ffff547224 */ /* 0x100fe200078e0077 */
[----:B------:R-:W-:Y:S01]  /*2070*/  ISETP.GT.AND P1, PT, R3, 0x29, PT ;  /* 0x000000290300780c */ /* 0x000fe20003f24270 */
[----:B------:R-:W2:Y:S01]  /*2080*/  MUFU.TANH R41, R41 ;  /* 0x0000002900297308 */ /* 0x000ea20000002400 */
[----:B0-----:R-:W-:Y:S01]  /*2090*/  FSEL R77, R40, -INF , P4 ;  /* 0xff800000284d7808 */ /* 0x001fe20002000000 */
[--C-:B------:R-:W-:Y:S01]  /*20a0*/  IMAD.MOV.U32 R82, RZ, RZ, R119.reuse ;  /* 0x000000ffff527224 */ /* 0x100fe200078e0077 */
[----:B------:R-:W-:Y:S01]  /*20b0*/  FMNMX.FTZ R4, R75, R4, !PT ;  /* 0x000000044b047209 */ /* 0x000fe20007810000 */
[--C-:B------:R-:W-:Y:S01]  /*20c0*/  IMAD.MOV.U32 R78, RZ, RZ, R119.reuse ;  /* 0x000000ffff4e7224 */ /* 0x100fe200078e0077 */
[----:B------:R-:W-:Y:S01]  /*20d0*/  MOV R92, R119 ;  /* 0x00000077005c7202 */ /* 0x000fe20000000f00 */
[--C-:B------:R-:W-:Y:S01]  /*20e0*/  IMAD.MOV.U32 R76, RZ, RZ, R119.reuse ;  /* 0x000000ffff4c7224 */ /* 0x100fe200078e0077 */
[----:B------:R-:W-:Y:S01]  /*20f0*/  FMNMX.FTZ R4, R77, R4, !PT ;  /* 0x000000044d047209 */ /* 0x000fe20007810000 */
[----:B------:R-:W0:Y:S01]  /*2100*/  MUFU.TANH R44, R44 ;  /* 0x0000002c002c7308 */ /* 0x000e220000002400 */
[----:B-1----:R-:W-:Y:S01]  /*2110*/  FSEL R15, R15, -INF , P2 ;  /* 0xff8000000f0f7808 */ /* 0x002fe20001000000 */
[----:B------:R-:W-:Y:S01]  /*2120*/  IMAD.MOV.U32 R72, RZ, RZ, R119 ;  /* 0x000000ffff487224 */ /* 0x000fe200078e0077 */
[----:B------:R-:W-:-:S02]  /*2130*/  ISETP.GT.AND P2, PT, R3, 0x28, PT ;  /* 0x000000280300780c */ /* 0x000fc40003f44270 */
[-C--:B------:R-:W-:Y:S02]  /*2140*/  MOV R86, R119.reuse ;  /* 0x0000007700567202 */ /* 0x080fe40000000f00 */
[-C--:B------:R-:W-:Y:S01]  /*2150*/  MOV R80, R119.reuse ;  /* 0x0000007700507202 */ /* 0x080fe20000000f00 */
[----:B------:R-:W1:Y:S01]  /*2160*/  MUFU.TANH R38, R38 ;  /* 0x0000002600267308 */ /* 0x000e620000002400 */
[----:B--2---:R-:W-:Y:S02]  /*2170*/  FSEL R79, R41, -INF , P3 ;  /* 0xff800000294f7808 */ /* 0x004fe40001800000 */
[----:B------:R-:W-:Y:S02]  /*2180*/  MOV R74, R119 ;  /* 0x00000077004a7202 */ /* 0x000fe40000000f00 */
[----:B------:R-:W-:-:S03]  /*2190*/  FMNMX.FTZ R4, R79, R4, !PT ;  /* 0x000000044f047209 */ /* 0x000fc60007810000 */
[----:B------:R-:W2:Y:S01]  /*21a0*/  MUFU.TANH R45, R45 ;  /* 0x0000002d002d7308 */ /* 0x000ea20000002400 */
[----:B0-----:R-:W-:Y:S02]  /*21b0*/  FSEL R81, R44, -INF , P2 ;  /* 0xff8000002c517808 */ /* 0x001fe40001000000 */
[----:B------:R-:W-:Y:S02]  /*21c0*/  MOV R44, R119 ;  /* 0x00000077002c7202 */ /* 0x000fe40000000f00 */
[----:B------:R-:W-:-:S03]  /*21d0*/  FMNMX.FTZ R4, R81, R4, !PT ;  /* 0x0000000451047209 */ /* 0x000fc60007810000 */
[----:B------:R-:W0:Y:S01]  /*21e0*/  MUFU.TANH R39, R39 ;  /* 0x0000002700277308 */ /* 0x000e220000002400 */
[----:B-1----:R-:W-:Y:S02]  /*21f0*/  FSEL R37, R38, -INF , P6 ;  /* 0xff80000026257808 */ /* 0x002fe40003000000 */
[----:B------:R-:W-:-:S05]  /*2200*/  ISETP.GT.AND P6, PT, R3, 0x30, PT ;  /* 0x000000300300780c */ /* 0x000fca0003fc4270 */
[----:B------:R-:W1:Y:S01]  /*2210*/  MUFU.TANH R48, R48 ;  /* 0x0000003000307308 */ /* 0x000e620000002400 */
[----:B--2---:R-:W-:-:S04]  /*2220*/  FSEL R83, R45, -INF , P1 ;  /* 0xff8000002d537808 */ /* 0x004fc80000800000 */
[----:B------:R-:W-:-:S03]  /*2230*/  FMNMX.FTZ R4, R83, R4, !PT ;  /* 0x0000000453047209 */ /* 0x000fc60007810000 */
[----:B------:R-:W2:Y:S01]  /*2240*/  MUFU.TANH R42, R42 ;  /* 0x0000002a002a7308 */ /* 0x000ea20000002400 */
[----:B0-----:R-:W-:Y:S02]  /*2250*/  FSEL R39, R39, -INF , P5 ;  /* 0xff80000027277808 */ /* 0x001fe40002800000 */
[----:B------:R-:W-:-:S05]  /*2260*/  ISETP.GT.AND P5, PT, R3, 0x31, PT ;  /* 0x000000310300780c */ /* 0x000fca0003fa4270 */
[----:B------:R-:W0:Y:S01]  /*2270*/  MUFU.TANH R49, R49 ;  /* 0x0000003100317308 */ /* 0x000e220000002400 */
[----:B-1----:R-:W-:Y:S01]  /*2280*/  FSEL R85, R48, -INF , P6 ;  /* 0xff80000030557808 */ /* 0x002fe20003000000 */
[----:B------:R-:W-:-:S03]  /*2290*/  IMAD.MOV.U32 R48, RZ, RZ, R119 ;  /* 0x000000ffff307224 */ /* 0x000fc600078e0077 */
[----:B------:R-:W-:-:S03]  /*22a0*/  FMNMX.FTZ R4, R85, R4, !PT ;  /* 0x0000000455047209 */ /* 0x000fc60007810000 */
[----:B------:R-:W1:Y:S01]  /*22b0*/  MUFU.TANH R43, R43 ;  /* 0x0000002b002b7308 */ /* 0x000e620000002400 */
[----:B--2---:R-:W-:Y:S01]  /*22c0*/  FSEL R41, R42, -INF , P4 ;  /* 0xff8000002a297808 */ /* 0x004fe20002000000 */
[----:B------:R-:W-:Y:S01]  /*22d0*/  IMAD.MOV.U32 R42, RZ, RZ, R119 ;  /* 0x000000ffff2a7224 */ /* 0x000fe200078e0077 */
[----:B------:R-:W-:-:S05]  /*22e0*/  ISETP.GT.AND P4, PT, R3, 0x38, PT ;  /* 0x000000380300780c */ /* 0x000fca0003f84270 */
[----:B------:R-:W2:Y:S01]  /*22f0*/  MUFU.TANH R52, R52 ;  /* 0x0000003400347308 */ /* 0x000ea20000002400 */
[----:B0-----:R-:W-:-:S04]  /*2300*/  FSEL R87, R49, -INF , P5 ;  /* 0xff80000031577808 */ /* 0x001fc80002800000 */
[----:B------:R-:W-:-:S03]  /*2310*/  FMNMX.FTZ R4, R87, R4, !PT ;  /* 0x0000000457047209 */ /* 0x000fc60007810000 */
[----:B------:R-:W0:Y:S01]  /*2320*/  MUFU.TANH R46, R46 ;  /* 0x0000002e002e7308 */ /* 0x000e220000002400 */
[----:B-1----:R-:W-:Y:S02]  /*2330*/  FSEL R43, R43, -INF , P3 ;  /* 0xff8000002b2b7808 */ /* 0x002fe40001800000 */
[----:B------:R-:W-:-:S05]  /*2340*/  ISETP.GT.AND P3, PT, R3, 0x39, PT ;  /* 0x000000390300780c */ /* 0x000fca0003f64270 */
[----:B------:R-:W1:Y:S01]  /*2350*/  MUFU.TANH R53, R53 ;  /* 0x0000003500357308 */ /* 0x000e620000002400 */
[----:B--2---:R-:W-:Y:S01]  /*2360*/  FSEL R89, R52, -INF , P4 ;  /* 0xff80000034597808 */ /* 0x004fe20002000000 */
[----:B------:R-:W-:-:S03]  /*2370*/  IMAD.MOV.U32 R52, RZ, RZ, R119 ;  /* 0x000000ffff347224 */ /* 0x000fc600078e0077 */
[----:B------:R-:W-:-:S03]  /*2380*/  FMNMX.FTZ R4, R89, R4, !PT ;  /* 0x0000000459047209 */ /* 0x000fc60007810000 */
[----:B------:R-:W2:Y:S01]  /*2390*/  MUFU.TANH R47, R47 ;  /* 0x0000002f002f7308 */ /* 0x000ea20000002400 */
[----:B0-----:R-:W-:Y:S01]  /*23a0*/  FSEL R45, R46, -INF , P2 ;  /* 0xff8000002e2d7808 */ /* 0x001fe20001000000 */
[----:B------:R-:W-:Y:S01]  /*23b0*/  IMAD.MOV.U32 R46, RZ, RZ, R119 ;  /* 0x000000ffff2e7224 */ /* 0x000fe200078e0077 */
[----:B------:R-:W-:-:S05]  /*23c0*/  ISETP.GT.AND P2, PT, R3, 0x40, PT ;  /* 0x000000400300780c */ /* 0x000fca0003f44270 */
[----:B------:R-:W0:Y:S01]  /*23d0*/  MUFU.TANH R56, R56 ;  /* 0x0000003800387308 */ /* 0x000e220000002400 */
[----:B-1----:R-:W-:-:S04]  /*23e0*/  FSEL R91, R53, -INF , P3 ;  /* 0xff800000355b7808 */ /* 0x002fc80001800000 */
[----:B------:R-:W-:-:S03]  /*23f0*/  FMNMX.FTZ R4, R91, R4, !PT ;  /* 0x000000045b047209 */ /* 0x000fc60007810000 */
[----:B------:R-:W1:Y:S01]  /*2400*/  MUFU.TANH R50, R50 ;  /* 0x0000003200327308 */ /* 0x000e620000002400 */
[----:B--2---:R-:W-:Y:S02]  /*2410*/  FSEL R47, R47, -INF , P1 ;  /* 0xff8000002f2f7808 */ /* 0x004fe40000800000 */
[----:B------:R-:W-:-:S05]  /*2420*/  ISETP.GT.AND P1, PT, R3, 0x41, PT ;  /* 0x000000410300780c */ /* 0x000fca0003f24270 */
[----:B------:R-:W2:Y:S01]  /*2430*/  MUFU.TANH R57, R57 ;  /* 0x0000003900397308 */ /* 0x000ea20000002400 */
[----:B0-----:R-:W-:Y:S02]  /*2440*/  FSEL R93, R56, -INF , P2 ;  /* 0xff800000385d7808 */ /* 0x001fe40001000000 */
[----:B------:R-:W-:Y:S02]  /*2450*/  MOV R56, R119 ;  /* 0x0000007700387202 */ /* 0x000fe40000000f00 */
[----:B------:R-:W-:-:S03]  /*2460*/  FMNMX.FTZ R4, R93, R4, !PT ;  /* 0x000000045d047209 */ /* 0x000fc60007810000 */
[----:B------:R-:W0:Y:S01]  /*2470*/  MUFU.TANH R51, R51 ;  /* 0x0000003300337308 */ /* 0x000e220000002400 */
[----:B-1----:R-:W-:Y:S02]  /*2480*/  FSEL R49, R50, -INF , P6 ;  /* 0xff80000032317808 */ /* 0x002fe40003000000 */
[----:B------:R-:W-:Y:S02]  /*2490*/  ISETP.GT.AND P6, PT, R3, 0x48, PT ;  /* 0x000000480300780c */ /* 0x000fe40003fc4270 */
[----:B------:R-:W-:-:S03]  /*24a0*/  MOV R50, R119 ;  /* 0x0000007700327202 */ /* 0x000fc60000000f00 */
        /* <DEDUP_REMOVED lines=34> */
[----:B------:R-:W-:Y:S01]  /*26d0*/  MUFU.TANH R62, R62 ;  /* 0x0000003e003e7308 */ /* 0x000fe20000002400 */
[----:B0-----:R-:W-:Y:S02]  /*26e0*/  FSEL R59, R68, -INF , P2 ;  /* 0xff800000443b7808 */ /* 0x001fe40001000000 */
[----:B------:R-:W-:Y:S02]  /*26f0*/  MOV R68, R119 ;  /* 0x0000007700447202 */ /* 0x000fe40000000f00 */
[----:B------:R-:W-:-:S03]  /*2700*/  FMNMX.FTZ R4, R59, R4, !PT ;  /* 0x000000043b047209 */ /* 0x000fc60007810000 */
[----:B------:R-:W0:Y:S01]  /*2710*/  MUFU.TANH R63, R63 ;  /* 0x0000003f003f7308 */ /* 0x000e220000002400 */
[----:B-1----:R-:W-:-:S04]  /*2720*/  FSEL R69, R69, -INF , P1 ;  /* 0xff80000045457808 */ /* 0x002fc80000800000 */
[----:B------:R-:W-:Y:S01]  /*2730*/  FMNMX.FTZ R12, R69, R4, !PT ;  /* 0x00000004450c7209 */ /* 0x000fe20007810000 */
[----:B------:R-:W-:Y:S02]  /*2740*/  IMAD.U32 R4, RZ, RZ, UR5 ;  /* 0x00000005ff047e24 */ /* 0x000fe4000f8e00ff */
[----:B------:R-:W-:Y:S02]  /*2750*/  MUFU.TANH R66, R66 ;  /* 0x0000004200427308 */ /* 0x000fe40000002400 */
[----:B------:R-:W1:Y:S06]  /*2760*/  SHFL.BFLY PT, R3, R12, 0x2, 0x1f ;  /* 0x0c401f000c037f89 */ /* 0x000e6c00000e0000 */
[----:B------:R-:W2:Y:S01]  /*2770*/  MUFU.TANH R67, R67 ;  /* 0x0000004300437308 */ /* 0x000ea20000002400 */
[----:B0-----:R-:W-:-:S07]  /*2780*/  FSEL R63, R63, -INF , P5 ;  /* 0xff8000003f3f7808 */ /* 0x001fce0002800000 */
[----:B------:R-:W-:Y:S08]  /*2790*/  MUFU.TANH R70, R70 ;  /* 0x0000004600467308 */ /* 0x000ff00000002400 */
[----:B------:R-:W0:Y:S01]  /*27a0*/  MUFU.TANH R71, R71 ;  /* 0x0000004700477308 */ /* 0x000e220000002400 */
[----:B--2---:R-:W-:Y:S02]  /*27b0*/  FSEL R67, R67, -INF , P3 ;  /* 0xff80000043437808 */ /* 0x004fe40001800000 */
[----:B-1----:R-:W-:-:S02]  /*27c0*/  FMNMX.FTZ R20, R12, R3, !PT ;  /* 0x000000030c147209 */ /* 0x002fc40007810000 */
[----:B------:R-:W-:-:S03]  /*27d0*/  FMNMX.FTZ R12, R5, R2, !PT ;  /* 0x00000002050c7209 */ /* 0x000fc60007810000 */
[----:B------:R-:W1:Y:S01]  /*27e0*/  SHFL.BFLY PT, R3, R20, 0x1, 0x1f ;  /* 0x0c201f0014037f89 */ /* 0x000e6200000e0000 */
[----:B------:R-:W-:-:S04]  /*27f0*/  FMNMX.FTZ R12, R11, R12, !PT ;  /* 0x0000000c0b0c7209 */ /* 0x000fc80007810000 */
[----:B------:R-:W-:-:S04]  /*2800*/  FMNMX.FTZ R12, R13, R12, !PT ;  /* 0x0000000c0d0c7209 */ /* 0x000fc80007810000 */
[----:B------:R-:W-:Y:S02]  /*2810*/  FMNMX.FTZ R12, R15, R12, !PT ;  /* 0x0000000c0f0c7209 */ /* 0x000fe40007810000 */
[----:B0-----:R-:W-:Y:S02]  /*2820*/  FSEL R71, R71, -INF , P1 ;  /* 0xff80000047477808 */ /* 0x001fe40000800000 */
[----:B------:R-:W-:-:S04]  /*2830*/  FMNMX.FTZ R12, R21, R12, !PT ;  /* 0x0000000c150c7209 */ /* 0x000fc80007810000 */
[----:B------:R-:W-:-:S04]  /*2840*/  FMNMX.FTZ R12, R37, R12, !PT ;  /* 0x0000000c250c7209 */ /* 0x000fc80007810000 */
[----:B------:R-:W-:Y:S02]  /*2850*/  FMNMX.FTZ R12, R39, R12, !PT ;  /* 0x0000000c270c7209 */ /* 0x000fe40007810000 */
[----:B-1----:R-:W-:Y:S02]  /*2860*/  FMNMX.FTZ R3, R20, R3, !PT ;  /* 0x0000000314037209 */ /* 0x002fe40007810000 */
[----:B------:R-:W-:Y:S02]  /*2870*/  FMNMX.FTZ R12, R41, R12, !PT ;  /* 0x0000000c290c7209 */ /* 0x000fe40007810000 */
[C---:B------:R-:W-:Y:S01]  /*2880*/  FSETP.NEU.FTZ.AND P0, PT, R3.reuse, -INF , PT ;  /* 0xff8000000300780b */ /* 0x040fe20003f1d000 */
[----:B------:R-:W-:Y:S01]  /*2890*/  FMUL.FTZ R24, R3, R4 ;  /* 0x0000000403187220 */ /* 0x000fe20000410000 */
[----:B------:R-:W-:-:S04]  /*28a0*/  FMNMX.FTZ R12, R43, R12, !PT ;  /* 0x0000000c2b0c7209 */ /* 0x000fc80007810000 */
[----:B------:R-:W-:Y:S02]  /*28b0*/  FMNMX.FTZ R12, R45, R12, !PT ;  /* 0x0000000c2d0c7209 */ /* 0x000fe40007810000 */
[----:B------:R-:W-:Y:S02]  /*28c0*/  FSEL R24, R24, RZ, P0 ;  /* 0x000000ff18187208 */ /* 0x000fe40000000000 */
[----:B------:R-:W-:Y:S02]  /*28d0*/  FMNMX.FTZ R12, R47, R12, !PT ;  /* 0x0000000c2f0c7209 */ /* 0x000fe40007810000 */
[----:B------:R-:W-:Y:S01]  /*28e0*/  ISETP.NE.AND P0, PT, R14, RZ, PT ;  /* 0x000000ff0e00720c */ /* 0x000fe20003f05270 */
[--C-:B------:R-:W-:Y:S01]  /*28f0*/  FFMA.FTZ R27, R27, R4, -R24.reuse ;  /* 0x000000041b1b7223 */ /* 0x100fe20000010818 */
[----:B------:R-:W-:Y:S01]  /*2900*/  FMNMX.FTZ R12, R49, R12, !PT ;  /* 0x0000000c310c7209 */ /* 0x000fe20007810000 */
[-CC-:B------:R-:W-:Y:S01]  /*2910*/  FFMA.FTZ R29, R29, R4.reuse, -R24.reuse ;  /* 0x000000041d1d7223 */ /* 0x180fe20000010818 */
[--C-:B------:R-:W-:Y:S01]  /*2920*/  FFMA.FTZ R31, R31, R4, -R24.reuse ;  /* 0x000000041f1f7223 */ /* 0x100fe20000010818 */
[----:B------:R0:W-:Y:S01]  /*2930*/  MUFU.EX2 R188, R27 ;  /* 0x0000001b00bc7308 */ /* 0x0001e20000000800 */
[----:B------:R-:W-:Y:S01]  /*2940*/  FMNMX.FTZ R12, R51, R12, !PT ;  /* 0x0000000c330c7209 */ /* 0x000fe20007810000 */
[-CC-:B------:R-:W-:Y:S01]  /*2950*/  FFMA.FTZ R33, R33, R4.reuse, -R24.reuse ;  /* 0x0000000421217223 */ /* 0x180fe20000010818 */
[-CC-:B------:R-:W-:Y:S01]  /*2960*/  FFMA.FTZ R10, R10, R4.reuse, -R24.reuse ;  /* 0x000000040a0a7223 */ /* 0x180fe20000010818 */
[--C-:B------:R-:W-:Y:S01]  /*2970*/  FFMA.FTZ R35, R35, R4, -R24.reuse ;  /* 0x0000000423237223 */ /* 0x100fe20000010818 */
[----:B------:R-:W-:Y:S01]  /*2980*/  FMNMX.FTZ R12, R53, R12, !PT ;  /* 0x0000000c350c7209 */ /* 0x000fe20007810000 */
[-CC-:B------:R-:W-:Y:S01]  /*2990*/  FFMA.FTZ R73, R73, R4.reuse, -R24.reuse ;  /* 0x0000000449497223 */ /* 0x180fe20000010818 */
[--C-:B------:R-:W-:Y:S01]  /*29a0*/  FFMA.FTZ R75, R75, R4, -R24.reuse ;  /* 0x000000044b4b7223 */ /* 0x100fe20000010818 */
[----:B------:R1:W-:Y:S01]  /*29b0*/  MUFU.EX2 R103, R29 ;  /* 0x0000001d00677308 */ /* 0x0003e20000000800 */
[----:B------:R-:W-:Y:S01]  /*29c0*/  FMNMX.FTZ R12, R55, R12, !PT ;  /* 0x0000000c370c7209 */ /* 0x000fe20007810000 */
[-CC-:B------:R-:W-:Y:S01]  /*29d0*/  FFMA.FTZ R77, R77, R4.reuse, -R24.reuse ;  /* 0x000000044d4d7223 */ /* 0x180fe20000010818 */
[----:B0-----:R-:W-:Y:S01]  /*29e0*/  FSEL R27, R62, -INF , P6 ;  /* 0xff8000003e1b7808 */ /* 0x001fe20003000000 */
[--C-:B------:R-:W-:Y:S01]  /*29f0*/  FFMA.FTZ R79, R79, R4, -R24.reuse ;  /* 0x000000044f4f7223 */ /* 0x100fe20000010818 */
[----:B------:R-:W-:Y:S01]  /*2a00*/  FMNMX.FTZ R12, R57, R12, !PT ;  /* 0x0000000c390c7209 */ /* 0x000fe20007810000 */
[-CC-:B------:R-:W-:Y:S01]  /*2a10*/  FFMA.FTZ R81, R81, R4.reuse, -R24.reuse ;  /* 0x0000000451517223 */ /* 0x180fe20000010818 */
[--C-:B------:R-:W-:Y:S01]  /*2a20*/  FFMA.FTZ R83, R83, R4, -R24.reuse ;  /* 0x0000000453537223 */ /* 0x100fe20000010818 */
[----:B------:R0:W-:Y:S01]  /*2a30*/  MUFU.EX2 R190, R31 ;  /* 0x0000001f00be7308 */ /* 0x0001e20000000800 */
[----:B------:R-:W-:Y:S01]  /*2a40*/  FMNMX.FTZ R12, R25, R12, !PT ;  /* 0x0000000c190c7209 */ /* 0x000fe20007810000 */
[-CC-:B------:R-:W-:Y:S01]  /*2a50*/  FFMA.FTZ R85, R85, R4.reuse, -R24.reuse ;  /* 0x0000000455557223 */ /* 0x180fe20000010818 */
[----:B-1----:R-:W-:Y:S01]  /*2a60*/  FSEL R29, R66, -INF , P4 ;  /* 0xff800000421d7808 */ /* 0x002fe20002000000 */
        /* <DEDUP_REMOVED lines=12> */
[----:B------:R-:W0:Y:S01]  /*2b30*/  MUFU.EX2 R101, R10 ;  /* 0x0000000a00657308 */ /* 0x000e220000000800 */
[----:B------:R-:W-:Y:S01]  /*2b40*/  FMNMX.FTZ R12, R67, R12, !PT ;  /* 0x0000000c430c7209 */ /* 0x000fe20007810000 */
[-CC-:B------:R-:W-:Y:S01]  /*2b50*/  FFMA.FTZ R99, R99, R4.reuse, -R24.reuse ;  /* 0x0000000463637223 */ /* 0x180fe20000010818 */
[-CC-:B------:R-:W-:Y:S01]  /*2b60*/  FFMA.FTZ R65, R65, R4.reuse, -R24.reuse ;  /* 0x0000000441417223 */ /* 0x180fe20000010818 */
[--C-:B------:R-:W-:Y:S01]  /*2b70*/  FFMA.FTZ R59, R59, R4, -R24.reuse ;  /* 0x000000043b3b7223 */ /* 0x100fe20000010818 */
[----:B------:R-:W-:Y:S01]  /*2b80*/  FMNMX.FTZ R12, R31, R12, !PT ;  /* 0x0000000c1f0c7209 */ /* 0x000fe20007810000 */
[----:B------:R-:W-:Y:S01]  /*2b90*/  FFMA.FTZ R24, R69, R4, -R24 ;  /* 0x0000000445187223 */ /* 0x000fe20000010818 */
[--C-:B------:R-:W-:Y:S01]  /*2ba0*/  IMAD.MOV.U32 R70, RZ, RZ, R119.reuse ;  /* 0x000000ffff467224 */ /* 0x100fe200078e0077 */
[----:B------:R-:W2:Y:S01]  /*2bb0*/  MUFU.EX2 R35, R35 ;  /* 0x0000002300237308 */ /* 0x000ea20000000800 */
[----:B------:R-:W-:Y:S01]  /*2bc0*/  FMNMX.FTZ R12, R71, R12, !PT ;  /* 0x0000000c470c7209 */ /* 0x000fe20007810000 */
[--C-:B------:R-:W-:Y:S01]  /*2bd0*/  IMAD.MOV.U32 R69, RZ, RZ, R119.reuse ;  /* 0x000000ffff457224 */ /* 0x100fe200078e0077 */
[----:B------:R-:W-:Y:S01]  /*2be0*/  MOV R62, R119 ;  /* 0x00000077003e7202 */ /* 0x000fe20000000f00 */
[----:B------:R-:W-:-:S02]  /*2bf0*/  IMAD.MOV.U32 R66, RZ, RZ, R119 ;  /* 0x000000ffff427224 */ /* 0x000fc400078e0077 */
[----:B-1----:R-:W1:Y:S02]  /*2c00*/  SHFL.BFLY PT, R33, R12, 0x2, 0x1f ;  /* 0x0c401f000c217f89 */ /* 0x002e6400000e0000 */
[----:B------:R-:W-:Y:S08]  /*2c10*/  MUFU.EX2 R73, R73 ;  /* 0x0000004900497308 */ /* 0x000ff00000000800 */
[----:B------:R3:W-:Y:S08]  /*2c20*/  MUFU.EX2 R186, R75 ;  /* 0x0000004b00ba7308 */ /* 0x0007f00000000800 */
[----:B------:R-:W-:Y:S01]  /*2c30*/  MUFU.EX2 R77, R77 ;  /* 0x0000004d004d7308 */ /* 0x000fe20000000800 */
[----:B---3--:R-:W-:Y:S01]  /*2c40*/  IMAD.MOV.U32 R75, RZ, RZ, R119 ;  /* 0x000000ffff4b7224 */ /* 0x008fe200078e0077 */
[----:B-1----:R-:W-:-:S06]  /*2c50*/  FMNMX.FTZ R33, R12, R33, !PT ;  /* 0x000000210c217209 */ /* 0x002fcc0007810000 */
[----:B------:R1:W-:Y:S01]  /*2c60*/  MUFU.EX2 R180, R79 ;  /* 0x0000004f00b47308 */ /* 0x0003e20000000800 */
[----:B------:R-:W3:Y:S07]  /*2c70*/  SHFL.BFLY PT, R10, R33, 0x1, 0x1f ;  /* 0x0c201f00210a7f89 */ /* 0x000eee00000e0000 */
[----:B------:R-:W-:Y:S01]  /*2c80*/  MUFU.EX2 R81, R81 ;  /* 0x0000005100517308 */ /* 0x000fe20000000800 */
[----:B-1----:R-:W-:-:S07]  /*2c90*/  IMAD.MOV.U32 R79, RZ, RZ, R119 ;  /* 0x000000ffff4f7224 */ /* 0x002fce00078e0077 */
[----:B------:R1:W-:Y:S08]  /*2ca0*/  MUFU.EX2 R182, R83 ;  /* 0x0000005300b67308 */ /* 0x0003f00000000800 */
[----:B------:R-:W-:Y:S01]  /*2cb0*/  MUFU.EX2 R85, R85 ;  /* 0x0000005500557308 */ /* 0x000fe20000000800 */
[----:B-1----:R-:W-:Y:S02]  /*2cc0*/  MOV R83, R119 ;  /* 0x0000007700537202 */ /* 0x002fe40000000f00 */
[----:B---3--:R-:W-:Y:S01]  /*2cd0*/  FMNMX.FTZ R10, R33, R10, !PT ;  /* 0x0000000a210a7209 */ /* 0x008fe20007810000 */
[----:B------:R-:W-:-:S03]  /*2ce0*/  IMAD.MOV.U32 R33, RZ, RZ, R119 ;  /* 0x000000ffff217224 */ /* 0x000fc600078e0077 */
[C---:B------:R-:W-:Y:S01]  /*2cf0*/  FSETP.NEU.FTZ.AND P1, PT, R10.reuse, -INF , PT ;  /* 0xff8000000a00780b */ /* 0x040fe20003f3d000 */
[-C--:B------:R-:W-:Y:S01]  /*2d00*/  FMUL.FTZ R12, R10, R4.reuse ;  /* 0x000000040a0c7220 */ /* 0x080fe20000410000 */
[----:B------:R-:W-:Y:S04]  /*2d10*/  MUFU.EX2 R176, R87 ;  /* 0x0000005700b07308 */ /* 0x000fe80000000800 */
[----:B------:R-:W-:Y:S02]  /*2d20*/  FSEL R12, R12, RZ, P1 ;  /* 0x000000ff0c0c7208 */ /* 0x000fe40000800000 */
[----:B------:R-:W-:Y:S02]  /*2d30*/  PLOP3.LUT P1, PT, PT, PT, UP0, 0x80, 0x0 ;  /* 0x000000000000781c */ /* 0x000fe40003f2f008 */
[----:B------:R-:W-:Y:S01]  /*2d40*/  MUFU.EX2 R89, R89 ;  /* 0x0000005900597308 */ /* 0x000fe20000000800 */
[-CC-:B------:R-:W-:Y:S01]  /*2d50*/  FFMA.FTZ R2, R2, R4.reuse, -R12.reuse ;  /* 0x0000000402027223 */ /* 0x180fe2000001080c */
[-CC-:B------:R-:W-:Y:S01]  /*2d60*/  FFMA.FTZ R5, R5, R4.reuse, -R12.reuse ;  /* 0x0000000405057223 */ /* 0x180fe2000001080c */
[-CC-:B------:R-:W-:Y:S01]  /*2d70*/  FFMA.FTZ R11, R11, R4.reuse, -R12.reuse ;  /* 0x000000040b0b7223 */ /* 0x180fe2000001080c */
[-CC-:B------:R-:W-:Y:S01]  /*2d80*/  FFMA.FTZ R13, R13, R4.reuse, -R12.reuse ;  /* 0x000000040d0d7223 */ /* 0x180fe2000001080c */
[-CC-:B------:R-:W-:Y:S01]  /*2d90*/  FFMA.FTZ R15, R15, R4.reuse, -R12.reuse ;  /* 0x000000040f0f7223 */ /* 0x180fe2000001080c */
[-CC-:B------:R-:W-:Y:S01]  /*2da0*/  FFMA.FTZ R21, R21, R4.reuse, -R12.reuse ;  /* 0x0000000415157223 */ /* 0x180fe2000001080c */
[-CC-:B------:R-:W-:Y:S01]  /*2db0*/  FFMA.FTZ R37, R37, R4.reuse, -R12.reuse ;  /* 0x0000000425257223 */ /* 0x180fe2000001080c */
[----:B------:R0:W-:Y:S01]  /*2dc0*/  MUFU.EX2 R189, R5 ;  /* 0x0000000500bd7308 */ /* 0x0001e20000000800 */
[-CC-:B------:R-:W-:Y:S01]  /*2dd0*/  FFMA.FTZ R39, R39, R4.reuse, -R12.reuse ;  /* 0x0000000427277223 */ /* 0x180fe2000001080c */
[-CC-:B------:R-:W-:Y:S01]  /*2de0*/  FFMA.FTZ R41, R41, R4.reuse, -R12.reuse ;  /* 0x0000000429297223 */ /* 0x180fe2000001080c */
[-CC-:B------:R-:W-:Y:S01]  /*2df0*/  FFMA.FTZ R43, R43, R4.reuse, -R12.reuse ;  /* 0x000000042b2b7223 */ /* 0x180fe2000001080c */
[-CC-:B------:R-:W-:Y:S01]  /*2e00*/  FFMA.FTZ R45, R45, R4.reuse, -R12.reuse ;  /* 0x000000042d2d7223 */ /* 0x180fe2000001080c */
[-CC-:B------:R-:W-:Y:S01]  /*2e10*/  FFMA.FTZ R47, R47, R4.reuse, -R12.reuse ;  /* 0x000000042f2f7223 */ /* 0x180fe2000001080c */
[-CC-:B------:R-:W-:Y:S01]  /*2e20*/  FFMA.FTZ R49, R49, R4.reuse, -R12.reuse ;  /* 0x0000000431317223 */ /* 0x180fe2000001080c */
[-CC-:B------:R-:W-:Y:S01]  /*2e30*/  FFMA.FTZ R51, R51, R4.reuse, -R12.reuse ;  /* 0x0000000433337223 */ /* 0x180fe2000001080c */
[----:B------:R-:W1:Y:S01]  /*2e40*/  MUFU.EX2 R2, R2 ;  /* 0x0000000200027308 */ /* 0x000e620000000800 */
[----:B0-----:R-:W-:Y:S01]  /*2e50*/  FADD.FTZ R5, R188, R101 ;  /* 0x00000065bc057221 */ /* 0x001fe20000010000 */
[-CC-:B------:R-:W-:Y:S01]  /*2e60*/  FFMA.FTZ R53, R53, R4.reuse, -R12.reuse ;  /* 0x0000000435357223 */ /* 0x180fe2000001080c */
[-CC-:B------:R-:W-:Y:S01]  /*2e70*/  FFMA.FTZ R55, R55, R4.reuse, -R12.reuse ;  /* 0x0000000437377223 */ /* 0x180fe2000001080c */
[-CC-:B------:R-:W-:Y:S01]  /*2e80*/  FFMA.FTZ R57, R57, R4.reuse, -R12.reuse ;  /* 0x0000000439397223 */ /* 0x180fe2000001080c */
[----:B------:R-:W-:Y:S01]  /*2e90*/  FADD.FTZ R34, R190, R5 ;  /* 0x00000005be227221 */ /* 0x000fe20000010000 */
[-CC-:B------:R-:W-:Y:S01]  /*2ea0*/  FFMA.FTZ R25, R25, R4.reuse, -R12.reuse ;  /* 0x0000000419197223 */ /* 0x180fe2000001080c */
[-C--:B------:R-:W-:Y:S01]  /*2eb0*/  FFMA.FTZ R27, R27, R4.reuse, -R12 ;  /* 0x000000041b1b7223 */ /* 0x080fe2000001080c */
[----:B------:R-:W0:Y:S01]  /*2ec0*/  MUFU.EX2 R11, R11 ;  /* 0x0000000b000b7308 */ /* 0x000e220000000800 */
[----:B------:R-:W-:Y:S01]  /*2ed0*/  FADD.FTZ R34, R103, R34 ;  /* 0x0000002267227221 */ /* 0x000fe20000010000 */
[-CC-:B------:R-:W-:Y:S01]  /*2ee0*/  FFMA.FTZ R63, R63, R4.reuse, -R12.reuse ;  /* 0x000000043f3f7223 */ /* 0x180fe2000001080c */
[-CC-:B------:R-:W-:Y:S01]  /*2ef0*/  FFMA.FTZ R29, R29, R4.reuse, -R12.reuse ;  /* 0x000000041d1d7223 */ /* 0x180fe2000001080c */
[-C--:B------:R-:W-:Y:S01]  /*2f00*/  FFMA.FTZ R67, R67, R4.reuse, -R12 ;  /* 0x0000000443437223 */ /* 0x080fe2000001080c */
[----:B--2---:R-:W-:Y:S01]  /*2f10*/  FADD.FTZ R5, R35, R34 ;  /* 0x0000002223057221 */ /* 0x004fe20000010000 */
[-CC-:B------:R-:W-:Y:S01]  /*2f20*/  FFMA.FTZ R31, R31, R4.reuse, -R12.reuse ;  /* 0x000000041f1f7223 */ /* 0x180fe2000001080c */
[----:B------:R-:W-:Y:S01]  /*2f30*/  FFMA.FTZ R71, R71, R4, -R12 ;  /* 0x0000000447477223 */ /* 0x000fe2000001080c */
[----:B------:R2:W3:Y:S01]  /*2f40*/  MUFU.EX2 R14, R13 ;  /* 0x0000000d000e7308 */ /* 0x0004e20000000800 */
[----:B-1----:R-:W-:Y:S01]  /*2f50*/  FADD.FTZ R34, R189, R2 ;  /* 0x00000002bd227221 */ /* 0x002fe20000010000 */
[----:B------:R-:W-:Y:S01]  /*2f60*/  FADD.FTZ R36, R184, R5 ;  /* 0x00000005b8247221 */ /* 0x000fe20000010000 */
[----:B------:R-:W-:Y:S01]  /*2f70*/  F2FP.BF16.F32.PACK_AB R189, R2, R189 ;  /* 0x000000bd02bd723e */ /* 0x000fe200000010ff */
[----:B------:R-:W-:Y:S01]  /*2f80*/  IMAD.MOV.U32 R87, RZ, RZ, R119 ;  /* 0x000000ffff577224 */ /* 0x000fe200078e0077 */
[----:B------:R-:W-:-:S02]  /*2f90*/  F2FP.BF16.F32.PACK_AB R188, R101, R188 ;  /* 0x000000bc65bc723e */ /* 0x000fc400000010ff */
[----:B------:R-:W-:Y:S01]  /*2fa0*/  F2FP.BF16.F32.PACK_AB R190, R103, R190 ;  /* 0x000000be67be723e */ /* 0x000fe200000010ff */
[----:B------:R-:W1:Y:S01]  /*2fb0*/  MUFU.EX2 R15, R15 ;  /* 0x0000000f000f7308 */ /* 0x000e620000000800 */
[----:B0-----:R-:W-:Y:S01]  /*2fc0*/  FADD.FTZ R5, R11, R34 ;  /* 0x000000220b057221 */ /* 0x001fe20000010000 */
[----:B--2---:R-:W-:Y:S01]  /*2fd0*/  FADD.FTZ R13, R73, R36 ;  /* 0x00000024490d7221 */ /* 0x004fe20000010000 */
[----:B------:R-:W-:Y:S01]  /*2fe0*/  F2FP.BF16.F32.PACK_AB R184, R184, R35 ;  /* 0x00000023b8b8723e */ /* 0x000fe200000010ff */
[----:B------:R-:W-:Y:S01]  /*2ff0*/  IMAD.MOV.U32 R103, RZ, RZ, R119 ;  /* 0x000000ffff677224 */ /* 0x000fe200078e0077 */
[----:B------:R-:W-:Y:S01]  /*3000*/  MOV R101, R119 ;  /* 0x0000007700657202 */ /* 0x000fe20000000f00 */
[C---:B------:R-:W-:Y:S01]  /*3010*/  FADD.FTZ R38, R186.reuse, R13 ;  /* 0x0000000dba267221 */ /* 0x040fe20000010000 */
[----:B------:R-:W-:Y:S01]  /*3020*/  F2FP.BF16.F32.PACK_AB R186, R186, R73 ;  /* 0x00000049baba723e */ /* 0x000fe200000010ff */
[----:B------:R-:W0:Y:S01]  /*3030*/  MUFU.EX2 R20, R21 ;  /* 0x0000001500147308 */ /* 0x000e220000000800 */
[C---:B---3--:R-:W-:Y:S01]  /*3040*/  FADD.FTZ R36, R14.reuse, R5 ;  /* 0x000000050e247221 */ /* 0x048fe20000010000 */
[----:B------:R-:W-:Y:S01]  /*3050*/  FADD.FTZ R13, R77, R38 ;  /* 0x000000264d0d7221 */ /* 0x000fe20000010000 */
[----:B------:R-:W-:Y:S01]  /*3060*/  F2FP.BF16.F32.PACK_AB R191, R14, R11 ;  /* 0x0000000b0ebf723e */ /* 0x000fe200000010ff */
[----:B------:R-:W-:Y:S01]  /*3070*/  IMAD.MOV.U32 R73, RZ, RZ, R119 ;  /* 0x000000ffff497224 */ /* 0x000fe200078e0077 */
[----:B------:R-:W-:Y:S01]  /*3080*/  MOV R35, R119 ;  /* 0x0000007700237202 */ /* 0x000fe20000000f00 */
[C---:B------:R-:W-:Y:S01]  /*3090*/  FADD.FTZ R38, R180.reuse, R13 ;  /* 0x0000000db4267221 */ /* 0x040fe20000010000 */
[----:B------:R-:W-:Y:S01]  /*30a0*/  F2FP.BF16.F32.PACK_AB R180, R180, R77 ;  /* 0x0000004db4b4723e */ /* 0x000fe200000010ff */
[----:B------:R-:W2:Y:S01]  /*30b0*/  MUFU.EX2 R37, R37 ;  /* 0x0000002500257308 */ /* 0x000ea20000000800 */
[----:B-1----:R-:W-:Y:S01]  /*30c0*/  FADD.FTZ R5, R15, R36 ;  /* 0x000000240f057221 */ /* 0x002fe20000010000 */
[----:B------:R-:W-:Y:S01]  /*30d0*/  FADD.FTZ R13, R81, R38 ;  /* 0x00000026510d7221 */ /* 0x000fe20000010000 */
[----:B------:R-:W-:-:S03]  /*30e0*/  MOV R77, R119 ;  /* 0x00000077004d7202 */ /* 0x000fc60000000f00 */
[C---:B------:R-:W-:Y:S01]  /*30f0*/  FADD.FTZ R40, R182.reuse, R13 ;  /* 0x0000000db6287221 */ /* 0x040fe20000010000 */
[----:B------:R-:W-:Y:S01]  /*3100*/  F2FP.BF16.F32.PACK_AB R182, R182, R81 ;  /* 0x00000051b6b6723e */ /* 0x000fe200000010ff */
[----:B------:R1:W3:Y:S01]  /*3110*/  MUFU.EX2 R26, R39 ;  /* 0x00000027001a7308 */ /* 0x0002e20000000800 */
[C---:B0-----:R-:W-:Y:S01]  /*3120*/  FADD.FTZ R36, R20.reuse, R5 ;  /* 0x0000000514247221 */ /* 0x041fe20000010000 */
[----:B------:R-:W-:Y:S01]  /*3130*/  FADD.FTZ R13, R85, R40 ;  /* 0x00000028550d7221 */ /* 0x000fe20000010000 */
[----:B------:R-:W-:Y:S01]  /*3140*/  F2FP.BF16.F32.PACK_AB R185, R20, R15 ;  /* 0x0000000f14b9723e */ /* 0x000fe200000010ff */
[----:B------:R-:W-:-:S04]  /*3150*/  IMAD.MOV.U32 R81, RZ, RZ, R119 ;  /* 0x000000ffff517224 */ /* 0x000fc800078e0077 */
[----:B------:R-:W0:Y:S01]  /*3160*/  MUFU.EX2 R41, R41 ;  /* 0x0000002900297308 */ /* 0x000e220000000800 */
[----:B--2---:R-:W-:Y:S01]  /*3170*/  FADD.FTZ R5, R37, R36 ;  /* 0x0000002425057221 */ /* 0x004fe20000010000 */
[----:B-1----:R-:W-:-:S06]  /*3180*/  IMAD.MOV.U32 R39, RZ, RZ, R119 ;  /* 0x000000ffff277224 */ /* 0x002fcc00078e0077 */
[----:B------:R1:W2:Y:S01]  /*3190*/  MUFU.EX2 R28, R43 ;  /* 0x0000002b001c7308 */ /* 0x0002a20000000800 */
[C---:B---3--:R-:W-:Y:S01]  /*31a0*/  FADD.FTZ R38, R26.reuse, R5 ;  /* 0x000000051a267221 */ /* 0x048fe20000010000 */
[----:B------:R-:W-:Y:S01]  /*31b0*/  F2FP.BF16.F32.PACK_AB R187, R26, R37 ;  /* 0x000000251abb723e */ /* 0x000fe200000010ff */
[----:B------:R-:W-:Y:S01]  /*31c0*/  IMAD.MOV.U32 R37, RZ, RZ, R119 ;  /* 0x000000ffff257224 */ /* 0x000fe200078e0077 */
[----:B------:R-:W-:-:S04]  /*31d0*/  MOV R26, R119 ;  /* 0x00000077001a7202 */ /* 0x000fc80000000f00 */
[----:B------:R-:W3:Y:S01]  /*31e0*/  MUFU.EX2 R45, R45 ;  /* 0x0000002d002d7308 */ /* 0x000ee20000000800 */
[----:B0-----:R-:W-:Y:S01]  /*31f0*/  FADD.FTZ R5, R41, R38 ;  /* 0x0000002629057221 */ /* 0x001fe20000010000 */
[C---:B------:R-:W-:Y:S01]  /*3200*/  FADD.FTZ R38, R176.reuse, R13 ;  /* 0x0000000db0267221 */ /* 0x040fe20000010000 */
[----:B------:R-:W-:Y:S01]  /*3210*/  F2FP.BF16.F32.PACK_AB R176, R176, R85 ;  /* 0x00000055b0b0723e */ /* 0x000fe200000010ff */
[--C-:B------:R-:W-:Y:S02]  /*3220*/  IMAD.MOV.U32 R85, RZ, RZ, R119.reuse ;  /* 0x000000ffff557224 */ /* 0x100fe400078e0077 */
[----:B------:R-:W-:Y:S01]  /*3230*/  FADD.FTZ R13, R89, R38 ;  /* 0x00000026590d7221 */ /* 0x000fe20000010000 */
[----:B-1----:R-:W-:Y:S01]  /*3240*/  IMAD.MOV.U32 R43, RZ, RZ, R119 ;  /* 0x000000ffff2b7224 */ /* 0x002fe200078e0077 */
[----:B------:R0:W1:Y:S01]  /*3250*/  MUFU.EX2 R30, R47 ;  /* 0x0000002f001e7308 */ /* 0x0000620000000800 */
[C---:B--2---:R-:W-:Y:S01]  /*3260*/  FADD.FTZ R0, R28.reuse, R5 ;  /* 0x000000051c007221 */ /* 0x044fe20000010000 */
[----:B------:R-:W-:Y:S01]  /*3270*/  F2FP.BF16.F32.PACK_AB R181, R28, R41 ;  /* 0x000000291cb5723e */ /* 0x000fe200000010ff */
[----:B------:R-:W-:Y:S01]  /*3280*/  IMAD.MOV.U32 R28, RZ, RZ, R119 ;  /* 0x000000ffff1c7224 */ /* 0x000fe200078e0077 */
[----:B------:R-:W-:-:S04]  /*3290*/  MOV R41, R119 ;  /* 0x0000007700297202 */ /* 0x000fc80000000f00 */
[----:B------:R2:W4:Y:S01]  /*32a0*/  MUFU.EX2 R178, R91 ;  /* 0x0000005b00b27308 */ /* 0x0005220000000800 */
[----:B---3--:R-:W-:Y:S01]  /*32b0*/  FADD.FTZ R5, R45, R0 ;  /* 0x000000002d057221 */ /* 0x008fe20000010000 */
[----:B0-----:R-:W-:-:S06]  /*32c0*/  MOV R47, R119 ;  /* 0x00000077002f7202 */ /* 0x001fcc0000000f00 */
[----:B------:R-:W0:Y:S01]  /*32d0*/  MUFU.EX2 R49, R49 ;  /* 0x0000003100317308 */ /* 0x000e220000000800 */
[C---:B-1----:R-:W-:Y:S01]  /*32e0*/  FADD.FTZ R38, R30.reuse, R5 ;  /* 0x000000051e267221 */ /* 0x042fe20000010000 */
[----:B------:R-:W-:Y:S01]  /*32f0*/  F2FP.BF16.F32.PACK_AB R183, R30, R45 ;  /* 0x0000002d1eb7723e */ /* 0x000fe200000010ff */
[--C-:B--2---:R-:W-:Y:S02]  /*3300*/  IMAD.MOV.U32 R91, RZ, RZ, R119.reuse ;  /* 0x000000ffff5b7224 */ /* 0x104fe400078e0077 */
[--C-:B------:R-:W-:Y:S02]  /*3310*/  IMAD.MOV.U32 R45, RZ, RZ, R119.reuse ;  /* 0x000000ffff2d7224 */ /* 0x100fe400078e0077 */
[----:B------:R-:W-:Y:S01]  /*3320*/  IMAD.MOV.U32 R30, RZ, RZ, R119 ;  /* 0x000000ffff1e7224 */ /* 0x000fe200078e0077 */
[----:B------:R-:W1:Y:S01]  /*3330*/  MUFU.EX2 R93, R93 ;  /* 0x0000005d005d7308 */ /* 0x000e620000000800 */
[C---:B----4-:R-:W-:Y:S01]  /*3340*/  FADD.FTZ R40, R178.reuse, R13 ;  /* 0x0000000db2287221 */ /* 0x050fe20000010000 */
[----:B------:R-:W-:-:S02]  /*3350*/  F2FP.BF16.F32.PACK_AB R178, R178, R89 ;  /* 0x00000059b2b2723e */ /* 0x000fc400000010ff */
[----:B------:R-:W-:-:S04]  /*3360*/  MOV R89, R119 ;  /* 0x0000007700597202 */ /* 0x000fc80000000f00 */
[----:B------:R2:W3:Y:S01]  /*3370*/  MUFU.EX2 R32, R51 ;  /* 0x0000003300207308 */ /* 0x0004e20000000800 */
[----:B0-----:R-:W-:-:S07]  /*3380*/  FADD.FTZ R5, R49, R38 ;  /* 0x0000002631057221 */ /* 0x001fce0000010000 */
[----:B------:R0:W4:Y:S01]  /*3390*/  MUFU.EX2 R172, R95 ;  /* 0x0000005f00ac7308 */ /* 0x0001220000000800 */
[----:B-1----:R-:W-:Y:S01]  /*33a0*/  FADD.FTZ R13, R93, R40 ;  /* 0x000000285d0d7221 */ /* 0x002fe20000010000 */
[----:B--2---:R-:W-:-:S06]  /*33b0*/  IMAD.MOV.U32 R51, RZ, RZ, R119 ;  /* 0x000000ffff337224 */ /* 0x004fcc00078e0077 */
[----:B------:R-:W1:Y:S01]  /*33c0*/  MUFU.EX2 R53, R53 ;  /* 0x0000003500357308 */ /* 0x000e620000000800 */
[C---:B---3--:R-:W-:Y:S01]  /*33d0*/  FADD.FTZ R12, R32.reuse, R5 ;  /* 0x00000005200c7221 */ /* 0x048fe20000010000 */
[----:B------:R-:W-:Y:S01]  /*33e0*/  F2FP.BF16.F32.PACK_AB R177, R32, R49 ;  /* 0x0000003120b1723e */ /* 0x000fe200000010ff */
[----:B------:R-:W-:Y:S01]  /*33f0*/  IMAD.MOV.U32 R49, RZ, RZ, R119 ;  /* 0x000000ffff317224 */ /* 0x000fe200078e0077 */
[-C--:B0-----:R-:W-:Y:S02]  /*3400*/  MOV R95, R119.reuse ;  /* 0x00000077005f7202 */ /* 0x081fe40000000f00 */
[----:B------:R-:W-:Y:S02]  /*3410*/  MOV R32, R119 ;  /* 0x0000007700207202 */ /* 0x000fe40000000f00 */
[----:B------:R-:W0:Y:S01]  /*3420*/  MUFU.EX2 R97, R97 ;  /* 0x0000006100617308 */ /* 0x000e220000000800 */
[C---:B----4-:R-:W-:Y:S01]  /*3430*/  FADD.FTZ R38, R172.reuse, R13 ;  /* 0x0000000dac267221 */ /* 0x050fe20000010000 */
[----:B------:R-:W-:Y:S01]  /*3440*/  F2FP.BF16.F32.PACK_AB R172, R172, R93 ;  /* 0x0000005dacac723e */ /* 0x000fe200000010ff */
[----:B------:R-:W-:-:S05]  /*3450*/  IMAD.MOV.U32 R93, RZ, RZ, R119 ;  /* 0x000000ffff5d7224 */ /* 0x000fca00078e0077 */
[----:B------:R2:W3:Y:S01]  /*3460*/  MUFU.EX2 R34, R55 ;  /* 0x0000003700227308 */ /* 0x0004e20000000800 */
[----:B-1----:R-:W-:-:S07]  /*3470*/  FADD.FTZ R5, R53, R12 ;  /* 0x0000000c35057221 */ /* 0x002fce0000010000 */
[----:B------:R1:W4:Y:S01]  /*3480*/  MUFU.EX2 R174, R61 ;  /* 0x0000003d00ae7308 */ /* 0x0003220000000800 */
[----:B0-----:R-:W-:Y:S01]  /*3490*/  FADD.FTZ R13, R97, R38 ;  /* 0x00000026610d7221 */ /* 0x001fe20000010000 */
[----:B--2---:R-:W-:-:S06]  /*34a0*/  IMAD.MOV.U32 R55, RZ, RZ, R119 ;  /* 0x000000ffff377224 */ /* 0x004fcc00078e0077 */
[----:B------:R-:W0:Y:S01]  /*34b0*/  MUFU.EX2 R57, R57 ;  /* 0x0000003900397308 */ /* 0x000e220000000800 */
[C---:B---3--:R-:W-:Y:S01]  /*34c0*/  FADD.FTZ R38, R34.reuse, R5 ;  /* 0x0000000522267221 */ /* 0x048fe20000010000 */
[----:B------:R-:W-:Y:S01]  /*34d0*/  F2FP.BF16.F32.PACK_AB R179, R34, R53 ;  /* 0x0000003522b3723e */ /* 0x000fe200000010ff */
[--C-:B-1----:R-:W-:Y:S01]  /*34e0*/  IMAD.MOV.U32 R61, RZ, RZ, R119.reuse ;  /* 0x000000ffff3d7224 */ /* 0x102fe200078e0077 */
[----:B------:R-:W-:Y:S01]  /*34f0*/  MOV R53, R119 ;  /* 0x0000007700357202 */ /* 0x000fe20000000f00 */
[----:B------:R-:W-:-:S03]  /*3500*/  IMAD.MOV.U32 R34, RZ, RZ, R119 ;  /* 0x000000ffff227224 */ /* 0x000fc600078e0077 */
[----:B------:R-:W1:Y:S01]  /*3510*/  MUFU.EX2 R99, R99 ;  /* 0x0000006300637308 */ /* 0x000e620000000800 */
[C---:B----4-:R-:W-:Y:S01]  /*3520*/  FADD.FTZ R40, R174.reuse, R13 ;  /* 0x0000000dae287221 */ /* 0x050fe20000010000 */
[----:B------:R-:W-:Y:S01]  /*3530*/  F2FP.BF16.F32.PACK_AB R174, R174, R97 ;  /* 0x00000061aeae723e */ /* 0x000fe200000010ff */
[----:B------:R-:W-:-:S05]  /*3540*/  IMAD.MOV.U32 R97, RZ, RZ, R119 ;  /* 0x000000ffff617224 */ /* 0x000fca00078e0077 */
        /* <DEDUP_REMOVED lines=8> */
[--C-:B------:R-:W-:Y:S01]  /*35d0*/  IMAD.MOV.U32 R57, RZ, RZ, R119.reuse ;  /* 0x000000ffff397224 */ /* 0x100fe200078e0077 */
[----:B0-----:R-:W-:Y:S01]  /*35e0*/  MOV R65, R119 ;  /* 0x0000007700417202 */ /* 0x001fe20000000f00 */
[----:B------:R-:W-:-:S03]  /*35f0*/  IMAD.MOV.U32 R36, RZ, RZ, R119 ;  /* 0x000000ffff247224 */ /* 0x000fc600078e0077 */
[----:B------:R-:W0:Y:S01]  /*3600*/  MUFU.EX2 R59, R59 ;  /* 0x0000003b003b7308 */ /* 0x000e220000000800 */
[C---:B----4-:R-:W-:Y:S01]  /*3610*/  FADD.FTZ R40, R168.reuse, R13 ;  /* 0x0000000da8287221 */ /* 0x050fe20000010000 */
[----:B------:R-:W-:Y:S01]  /*3620*/  F2FP.BF16.F32.PACK_AB R168, R168, R99 ;  /* 0x00000063a8a8723e */ /* 0x000fe200000010ff */
[----:B------:R-:W-:-:S05]  /*3630*/  IMAD.MOV.U32 R99, RZ, RZ, R119 ;  /* 0x000000ffff637224 */ /* 0x000fca00078e0077 */
[----:B------:R2:W3:Y:S01]  /*3640*/  MUFU.EX2 R0, R63 ;  /* 0x0000003f00007308 */ /* 0x0004e20000000800 */
[----:B-1----:R-:W-:-:S07]  /*3650*/  FADD.FTZ R5, R27, R38 ;  /* 0x000000261b057221 */ /* 0x002fce0000010000 */
[----:B------:R-:W1:Y:S01]  /*3660*/  MUFU.EX2 R29, R29 ;  /* 0x0000001d001d7308 */ /* 0x000e620000000800 */
[----:B0-----:R-:W-:Y:S01]  /*3670*/  FADD.FTZ R13, R59, R40 ;  /* 0x000000283b0d7221 */ /* 0x001fe20000010000 */
[----:B--2---:R-:W-:-:S06]  /*3680*/  IMAD.MOV.U32 R63, RZ, RZ, R119 ;  /* 0x000000ffff3f7224 */ /* 0x004fcc00078e0077 */
[----:B------:R0:W2:Y:S01]  /*3690*/  MUFU.EX2 R12, R67 ;  /* 0x00000043000c7308 */ /* 0x0000a20000000800 */
[C---:B---3--:R-:W-:Y:S01]  /*36a0*/  FADD.FTZ R40, R0.reuse, R5 ;  /* 0x0000000500287221 */ /* 0x048fe20000010000 */
[----:B------:R-:W-:Y:S01]  /*36b0*/  F2FP.BF16.F32.PACK_AB R175, R0, R27 ;  /* 0x0000001b00af723e */ /* 0x000fe200000010ff */
[----:B------:R-:W-:Y:S02]  /*36c0*/  IMAD.MOV.U32 R0, RZ, RZ, 0x3f800000 ;  /* 0x3f800000ff007424 */ /* 0x000fe400078e00ff */
[----:B------:R-:W-:-:S03]  /*36d0*/  IMAD.MOV.U32 R27, RZ, RZ, R119 ;  /* 0x000000ffff1b7224 */ /* 0x000fc600078e0077 */
[----:B------:R-:W3:Y:S01]  /*36e0*/  MUFU.EX2 R31, R31 ;  /* 0x0000001f001f7308 */ /* 0x000ee20000000800 */
[----:B-1----:R-:W-:Y:S01]  /*36f0*/  FADD.FTZ R11, R29, R40 ;  /* 0x000000281d0b7221 */ /* 0x002fe20000010000 */
[--C-:B0-----:R-:W-:Y:S02]  /*3700*/  IMAD.MOV.U32 R67, RZ, RZ, R119.reuse ;  /* 0x000000ffff437224 */ /* 0x101fe400078e0077 */
[----:B------:R-:W-:-:S04]  /*3710*/  IMAD.MOV.U32 R40, RZ, RZ, R119 ;  /* 0x000000ffff287224 */ /* 0x000fc800078e0077 */
[----:B------:R-:W0:Y:S01]  /*3720*/  MUFU.EX2 R24, R24 ;  /* 0x0000001800187308 */ /* 0x000e220000000800 */
[C---:B--2---:R-:W-:Y:S01]  /*3730*/  FADD.FTZ R2, R12.reuse, R11 ;  /* 0x0000000b0c027221 */ /* 0x044fe20000010000 */
[----:B------:R-:W-:Y:S02]  /*3740*/  F2FP.BF16.F32.PACK_AB R169, R12, R29 ;  /* 0x0000001d0ca9723e */ /* 0x000fe400000010ff */
[----:B------:R-:W-:-:S04]  /*3750*/  MOV R29, R119 ;  /* 0x00000077001d7202 */ /* 0x000fc80000000f00 */
[----:B------:R1:W2:Y:S01]  /*3760*/  MUFU.EX2 R38, R71 ;  /* 0x0000004700267308 */ /* 0x0002a20000000800 */
[----:B---3--:R-:W-:Y:S01]  /*3770*/  FADD.FTZ R11, R31, R2 ;  /* 0x000000021f0b7221 */ /* 0x008fe20000010000 */
[C---:B0-----:R-:W-:Y:S01]  /*3780*/  FADD.FTZ R5, R24.reuse, R13 ;  /* 0x0000000d18057221 */ /* 0x041fe20000010000 */
[----:B------:R-:W-:Y:S01]  /*3790*/  F2FP.BF16.F32.PACK_AB R170, R24, R59 ;  /* 0x0000003b18aa723e */ /* 0x000fe200000010ff */
[----:B------:R-:W-:Y:S01]  /*37a0*/  IMAD.MOV.U32 R24, RZ, RZ, R119 ;  /* 0x000000ffff187224 */ /* 0x000fe200078e0077 */
[-C--:B-1----:R-:W-:Y:S02]  /*37b0*/  MOV R71, R119.reuse ;  /* 0x0000007700477202 */ /* 0x082fe40000000f00 */
[----:B------:R-:W-:Y:S01]  /*37c0*/  MOV R59, R119 ;  /* 0x00000077003b7202 */ /* 0x000fe20000000f00 */
[C---:B--2---:R-:W-:Y:S01]  /*37d0*/  FADD.FTZ R2, R38.reuse, R11 ;  /* 0x0000000b26027221 */ /* 0x044fe20000010000 */
[----:B------:R-:W-:Y:S01]  /*37e0*/  F2FP.BF16.F32.PACK_AB R171, R38, R31 ;  /* 0x0000001f26ab723e */ /* 0x000fe200000010ff */
[----:B------:R-:W-:Y:S01]  /*37f0*/  IMAD.MOV.U32 R11, RZ, RZ, 0x3f800000 ;  /* 0x3f800000ff0b7424 */ /* 0x000fe200078e00ff */
[----:B------:R-:W-:Y:S01]  /*3800*/  MOV R38, R119 ;  /* 0x0000007700267202 */ /* 0x000fe20000000f00 */
[----:B------:R-:W-:Y:S01]  /*3810*/  IMAD.MOV.U32 R31, RZ, RZ, R119 ;  /* 0x000000ffff1f7224 */ /* 0x000fe200078e0077 */
[----:B------:R-:W-:Y:S06]  /*3820*/  @!P1 BRA `(.L_x_14) ;  /* 0x0000002400fc9947 */ /* 0x000fec0003800000 */
[----:B------:R-:W-:Y:S01]  /*3830*/  R2UR UR4, R120 ;  /* 0x00000000780472ca */ /* 0x000fe200000e0000 */
[----:B------:R-:W-:Y:S01]  /*3840*/  IMAD.MOV.U32 R12, RZ, RZ, R3 ;  /* 0x000000ffff0c7224 */ /* 0x000fe200078e0003 */
[----:B------:R-:W-:Y:S01]  /*3850*/  MOV R13, R10 ;  /* 0x0000000a000d7202 */ /* 0x000fe20000000f00 */
[----:B------:R-:W-:Y:S01]  /*3860*/  IMAD.MOV.U32 R0, RZ, RZ, 0x3f800000 ;  /* 0x3f800000ff007424 */ /* 0x000fe200078e00ff */
[----:B------:R-:W-:Y:S02]  /*3870*/  CS2R R118, SRZ ;  /* 0x0000000000767805 */ /* 0x000fe4000001ff00 */
[----:B------:R-:W-:Y:S02]  /*3880*/  CS2R R114, SRZ ;  /* 0x0000000000727805 */ /* 0x000fe4000001ff00 */
[----:B------:R-:W-:Y:S02]  /*3890*/  CS2R R110, SRZ ;  /* 0x00000000006e7805 */ /* 0x000fe4000001ff00 */
[----:B------:R-:W-:-:S02]  /*38a0*/  CS2R R106, SRZ ;  /* 0x00000000006a7805 */ /* 0x000fc4000001ff00 */
[----:B------:R-:W-:Y:S02]  /*38b0*/  CS2R R102, SRZ ;  /* 0x0000000000667805 */ /* 0x000fe4000001ff00 */
[----:B------:R-:W-:Y:S02]  /*38c0*/  CS2R R98, SRZ ;  /* 0x0000000000627805 */ /* 0x000fe4000001ff00 */
        /* <DEDUP_REMOVED lines=41> */
[----:B------:R-:W-:Y:S01]  /*3b60*/  CS2R R24, SRZ ;  /* 0x0000000000187805 */ /* 0x000fe2000001ff00 */
[----:B------:R-:W-:Y:S01]  /*3b70*/  UIADD3 UR4, UR4, -0x2, URZ ;  /* 0xfffffffe04047890 */ /* 0x000fe2000fffe03f */
[----:B------:R-:W-:Y:S01]  /*3b80*/  UMOV UR5, UR39 ;  /* 0x0000002700057c82 */ /* 0x000fe20008000000 */
[----:B------:R-:W-:Y:S01]  /*3b90*/  UMOV UR6, UR38 ;  /* 0x0000002600067c82 */ /* 0x000fe20008000000 */
[----:B------:R-:W-:-:S09]  /*3ba0*/  ULDC UR7, c[0x0][0x9d8] ;  /* 0x0002760000077ab9 */ /* 0x000fd20000000800 */
.L_x_25:
[----:B------:R-:W-:-:S04]  /*3bb0*/  UISETP.NE.AND UP0, UPT, UR6, 0x1, UPT ;  /* 0x000000010600788c */ /* 0x000fc8000bf05270 */
[----:B------:R-:W-:-:S04]  /*3bc0*/  USEL UR39, URZ, 0x1, UP0 ;  /* 0x000000013f277887 */ /* 0x000fc80008000000 */
[----:B------:R-:W-:Y:S01]  /*3bd0*/  ULOP3.LUT UR39, UR5, UR39, URZ, 0x3c, !UPT ;  /* 0x0000002705277292 */ /* 0x000fe2000f8e3c3f */
[----:B------:R-:W-:Y:S11]  /*3be0*/  @!P0 BRA `(.L_x_15) ;  /* 0x0000000000048947 */ /* 0x000ff60003800000 */
[----:B------:R-:W-:Y:S01]  /*3bf0*/  BPT.TRAP 0x1 ;  /* 0x000000040000795c */ /* 0x000fe20000300000 */
.L_x_15:
[----:B------:R-:W0:Y:S01]  /*3c00*/  S2UR UR42, SR_CgaCtaId ;  /* 0x00000000002a79c3 */ /* 0x000e220000008800 */
[----:B------:R-:W-:Y:S01]  /*3c10*/  UIADD3 UR38, UR6, 0x1, URZ ;  /* 0x0000000106267890 */ /* 0x000fe2000fffe03f */
[----:B------:R-:W-:Y:S01]  /*3c20*/  MOV R3, UR39 ;  /* 0x0000002700037c02 */ /* 0x000fe20008000f00 */
[----:B------:R-:W-:Y:S02]  /*3c30*/  UMOV UR8, 0x400 ;  /* 0x0000040000087882 */ /* 0x000fe40000000000 */
[----:B------:R-:W-:Y:S01]  /*3c40*/  UISETP.NE.AND UP0, UPT, UR38, 0x2, UPT ;  /* 0x000000022600788c */ /* 0x000fe2000bf05270 */
[----:B------:R-:W-:-:S03]  /*3c50*/  SHF.L.U32 R3, R3, 0x1f, RZ ;  /* 0x0000001f03037819 */ /* 0x000fc600000006ff */
[----:B------:R-:W-:Y:S02]  /*3c60*/  USEL UR38, UR38, URZ, UP0 ;  /* 0x0000003f26267287 */ /* 0x000fe40008000000 */
[----:B0-----:R-:W-:-:S04]  /*3c70*/  ULEA UR8, UR42, UR8, 0x18 ;  /* 0x000000082a087291 */ /* 0x001fc8000f8ec03f */
[----:B------:R-:W-:-:S09]  /*3c80*/  ULEA UR9, UR38, UR8, 0x3 ;  /* 0x0000000826097291 */ /* 0x000fd2000f8e183f */
[----:B------:R0:W1:Y:S01]  /*3c90*/  SYNCS.PHASECHK.TRANS64.TRYWAIT P1, [UR9+0x30830], R3 ;  /* 0x03083003ff0075a7 */ /* 0x0000620008020149 */
[----:B------:R-:W-:Y:S05]  /*3ca0*/  @!P0 BRA `(.L_x_16) ;  /* 0x0000000000048947 */ /* 0x000fea0003800000 */
[----:B------:R-:W-:Y:S01]  /*3cb0*/  BPT.TRAP 0x1 ;  /* 0x000000040000795c */ /* 0x000fe20000300000 */
.L_x_16:
[----:B-1----:R-:W-:Y:S05]  /*3cc0*/  @P1 BRA `(.L_x_17) ;  /* 0x0000000000081947 */ /* 0x002fea0003800000 */
[----:B------:R-:W1:Y:S02]  /*3cd0*/  SYNCS.PHASECHK.TRANS64.TRYWAIT P1, [UR9+0x30830], R3 ;  /* 0x03083003ff0075a7 */ /* 0x000e640008020149 */
[----:B-1----:R-:W-:Y:S05]  /*3ce0*/  @!P1 BRA `(.L_x_18) ;  /* 0x0000008400f09947 */ /* 0x002fea0003800000 */
.L_x_17:
[----:B------:R-:W-:Y:S01]  /*3cf0*/  R2UR UR32, R8 ;  /* 0x00000000082072ca */ /* 0x000fe200000e0000 */
[----:B------:R-:W-:Y:S01]  /*3d00*/  UIMAD UR10, UR38, 0x900, UR11 ;  /* 0x00000900260a78a4 */ /* 0x000fe2000f8e020b */
[----:B------:R-:W-:Y:S01]  /*3d10*/  R2UR UR33, R9 ;  /* 0x00000000092172ca */ /* 0x000fe200000e0000 */
[----:B------:R-:W-:Y:S01]  /*3d20*/  WARPGROUP.ARRIVE ;  /* 0x00000000000079c5 */ /* 0x000fe20000000000 */
[----:B------:R-:W-:Y:S01]  /*3d30*/  UMOV UR35, 0x40000040 ;  /* 0x4000004000237882 */ /* 0x000fe20000000000 */
[----:B------:R-:W-:Y:S01]  /*3d40*/  UIADD3 UR14, UR10, 0x304, URZ ;  /* 0x000003040a0e7890 */ /* 0x000fe2000fffe03f */
[-C--:B------:R-:W-:Y:S01]  /*3d50*/  FMUL.FTZ R24, R24, R11.reuse ;  /* 0x0000000b18187220 */ /* 0x080fe20000410000 */
[----:B------:R-:W-:Y:S01]  /*3d60*/  UMOV UR15, 0x40000040 ;  /* 0x40000040000f7882 */ /* 0x000fe20000000000 */
[----:B------:R-:W-:Y:S01]  /*3d70*/  UMOV UR34, UR10 ;  /* 0x0000000a00227c82 */ /* 0x000fe20008000000 */
[----:B------:R-:W-:Y:S01]  /*3d80*/  UIADD3 UR18, UR10, 0x306, URZ ;  /* 0x000003060a127890 */ /* 0x000fe2000fffe03f */
[-C--:B------:R-:W-:Y:S01]  /*3d90*/  FMUL.FTZ R25, R25, R11.reuse ;  /* 0x0000000b19197220 */ /* 0x080fe20000410000 */
[----:B------:R-:W-:Y:S01]  /*3da0*/  UMOV UR19, 0x40000040 ;  /* 0x4000004000137882 */ /* 0x000fe20000000000 */
[----:B------:R-:W-:Y:S01]  /*3db0*/  UIADD3 UR22, UR10, 0x600, URZ ;  /* 0x000006000a167890 */ /* 0x000fe2000fffe03f */
[-C--:B------:R-:W-:Y:S01]  /*3dc0*/  FMUL.FTZ R28, R28, R11.reuse ;  /* 0x0000000b1c1c7220 */ /* 0x080fe20000410000 */
[----:B------:R-:W-:Y:S01]  /*3dd0*/  UMOV UR23, 0x40000040 ;  /* 0x4000004000177882 */ /* 0x000fe20000000000 */
[----:B------:R-:W-:Y:S01]  /*3de0*/  HGMMA.64x96x16.F32.BF16 R120, gdesc[UR32], RZ, !UPT, gsb0 ;  /* 0x01600000207879f0 */ /* 0x000fe2000c0018ff */
[----:B------:R-:W-:Y:S01]  /*3df0*/  R2UR UR32, R6 ;  /* 0x00000000062072ca */ /* 0x000fe200000e0000 */
[----:B------:R-:W-:Y:S01]  /*3e00*/  UIADD3 UR34, UR10, 0x2, URZ ;  /* 0x000000020a227890 */ /* 0x000fe2000fffe03f */
[----:B------:R-:W-:Y:S01]  /*3e10*/  R2UR UR33, R7 ;  /* 0x00000000072172ca */ /* 0x000fe200000e0000 */
[----:B------:R-:W-:Y:S01]  /*3e20*/  UMOV UR35, 0x40000040 ;  /* 0x4000004000237882 */ /* 0x000fe20000000000 */
[----:B------:R-:W-:Y:S01]  /*3e30*/  UIADD3 UR26, UR10, 0x602, URZ ;  /* 0x000006020a1a7890 */ /* 0x000fe2000fffe03f */
[-C--:B------:R-:W-:Y:S01]  /*3e40*/  FMUL.FTZ R29, R29, R11.reuse ;  /* 0x0000000b1d1d7220 */ /* 0x080fe20000410000 */
[----:B------:R-:W-:Y:S01]  /*3e50*/  UMOV UR27, 0x40000040 ;  /* 0x40000040001b7882 */ /* 0x000fe20000000000 */
[----:B------:R-:W-:Y:S01]  /*3e60*/  UIADD3 UR30, UR10, 0x604, URZ ;  /* 0x000006040a1e7890 */ /* 0x000fe2000fffe03f */
[-C--:B------:R-:W-:Y:S01]  /*3e70*/  FMUL.FTZ R32, R32, R11.reuse ;  /* 0x0000000b20207220 */ /* 0x080fe20000410000 */
[----:B------:R-:W-:Y:S01]  /*3e80*/  UMOV UR31, 0x40000040 ;  /* 0x40000040001f7882 */ /* 0x000fe20000000000 */
[-C--:B------:R-:W-:Y:S01]  /*3e90*/  FMUL.FTZ R33, R33, R11.reuse ;  /* 0x0000000b21217220 */ /* 0x080fe20000410000 */
        /* <DEDUP_REMOVED lines=41> */
[----:B------:R-:W-:Y:S01]  /*4130*/  FMUL.FTZ R117, R117, R11 ;  /* 0x0000000b75757220 */ /* 0x000fe20000410000 */
        /* <DEDUP_REMOVED lines=48> */
[----:B------:R-:W-:-:S02]  /*4440*/  WARPGROUP.DEPBAR.LE gsb0, 0x0 ;  /* 0x00008000000079c5 */ /* 0x000fc40000010000 */
[----:B------:R-:W-:-:S06]  /*4450*/  WARPGROUP.ARRIVE ;  /* 0x00000000000079c5 */ /* 0x000fcc0000000000 */
[----:B------:R-:W-:Y:S01]  /*4460*/  HGMMA.64x96x16.F32.BF16 R120, gdesc[UR32], R120, gsb0 ;  /* 0x01600000207879f0 */ /* 0x000fe20008001878 */
[----:B------:R-:W-:Y:S01]  /*4470*/  UIADD3 UR34, UR10, 0x4, URZ ;  /* 0x000000040a227890 */ /* 0x000fe2000fffe03f */
[----:B------:R-:W-:Y:S01]  /*4480*/  UMOV UR32, UR56 ;  /* 0x0000003800207c82 */ /* 0x000fe20008000000 */
[----:B------:R-:W-:Y:S01]  /*4490*/  UMOV UR33, UR57 ;  /* 0x0000003900217c82 */ /* 0x000fe20008000000 */
[----:B------:R-:W-:Y:S01]  /*44a0*/  UMOV UR35, 0x40000040 ;  /* 0x4000004000237882 */ /* 0x000fe20000000000 */
[----:B------:R-:W-:Y:S02]  /*44b0*/  WARPGROUP.DEPBAR.LE gsb0, 0x0 ;  /* 0x00008000000079c5 */ /* 0x000fe40000010000 */
        /* <DEDUP_REMOVED lines=48> */
.L_x_19:
[----:B------:R-:W-:Y:S01]  /*47c0*/  ULEA UR10, UR6, UR8, 0x3 ;  /* 0x00000008060a7291 */ /* 0x000fe2000f8e183f */
[----:B------:R-:W-:-:S05]  /*47d0*/  IMAD.U32 R0, RZ, RZ, UR5 ;  /* 0x00000005ff007e24 */ /* 0x000fca000f8e00ff */
[----:B------:R-:W-:-:S04]  /*47e0*/  SHF.L.U32 R0, R0, 0x1f, RZ ;  /* 0x0000001f00007819 */ /* 0x000fc800000006ff */
[----:B------:R2:W3:Y:S01]  /*47f0*/  SYNCS.PHASECHK.TRANS64.TRYWAIT P1, [UR10+0x30850], R0 ;  /* 0x03085000ff0075a7 */ /* 0x0004e2000802014a */
[----:B------:R-:W-:Y:S05]  /*4800*/  @!P0 BRA `(.L_x_20) ;  /* 0x0000000000048947 */ /* 0x000fea0003800000 */
[----:B------:R-:W-:Y:S01]  /*4810*/  BPT.TRAP 0x1 ;  /* 0x000000040000795c */ /* 0x000fe20000300000 */
.L_x_20:
[----:B---3--:R-:W-:Y:S05]  /*4820*/  @P1 BRA `(.L_x_21) ;  /* 0x0000000000081947 */ /* 0x008fea0003800000 */
[----:B------:R-:W3:Y:S02]  /*4830*/  SYNCS.PHASECHK.TRANS64.TRYWAIT P1, [UR10+0x30850], R0 ;  /* 0x03085000ff0075a7 */ /* 0x000ee4000802014a */
[----:B---3--:R-:W-:Y:S05]  /*4840*/  @!P1 BRA `(.L_x_22) ;  /* 0x0000007c00309947 */ /* 0x008fea0003800000 */
.L_x_21:
[----:B------:R-:W-:Y:S01]  /*4850*/  UIADD3 UR8, UR8, 0x400, URZ ;  /* 0x0000040008087890 */ /* 0x000fe2000fffe03f */
[----:B------:R-:W-:Y:S01]  /*4860*/  WARPGROUP.ARRIVE ;  /* 0x00000000000079c5 */ /* 0x000fe20000000000 */
[----:B------:R-:W-:Y:S02]  /*4870*/  UMOV UR15, 0x40000040 ;  /* 0x40000040000f7882 */ /* 0x000fe40000000000 */
[----:B------:R-:W-:-:S04]  /*4880*/  USHF.R.U32.HI UR8, URZ, 0x4, UR8 ;  /* 0x000000043f087899 */ /* 0x000fc80008011608 */
[----:B------:R-:W-:-:S04]  /*4890*/  ULOP3.LUT UR8, UR8, 0x3fff, URZ, 0xc0, !UPT ;  /* 0x00003fff08087892 */ /* 0x000fc8000f8ec03f */
[----:B------:R-:W-:-:S04]  /*48a0*/  ULOP3.LUT UR5, UR8, 0x3000000, URZ, 0xfc, !UPT ;  /* 0x0300000008057892 */ /* 0x000fc8000f8efc3f */
[----:B------:R-:W-:-:S07]  /*48b0*/  UIMAD UR5, UR6, 0x900, UR5 ;  /* 0x00000900060578a4 */ /* 0x000fce000f8e0205 */
[----:B------:R-:W-:Y:S02]  /*48c0*/  UMOV UR14, UR5 ;  /* 0x00000005000e7c82 */ /* 0x000fe40008000000 */
[----:B------:R-:W-:Y:S01]  /*48d0*/  HGMMA.64x192x16.F32.BF16 R24, R188, gdesc[UR12].tnspB, R24, gsb0 ;  /* 0x42e0000cbc187df0 */ /* 0x000fe20008001818 */
[----:B------:R-:W-:Y:S01]  /*48e0*/  UIADD3 UR14, UR5, 0x80, URZ ;  /* 0x00000080050e7890 */ /* 0x000fe2000fffe03f */
[----:B------:R-:W-:Y:S01]  /*48f0*/  UMOV UR15, 0x40000040 ;  /* 0x40000040000f7882 */ /* 0x000fe20000000000 */
[----:B------:R-:W-:Y:S02]  /*4900*/  WARPGROUP.DEPBAR.LE gsb0, 0x0 ;  /* 0x00008000000079c5 */ /* 0x000fe40000010000 */
[----:B------:R-:W-:-:S15]  /*4910*/  WARPGROUP.ARRIVE ;  /* 0x00000000000079c5 */ /* 0x000fde0000000000 */
        /* <DEDUP_REMOVED lines=20> */
[----:B------:R-:W-:Y:S03]  /*4a60*/  HGMMA.64x192x16.F32.BF16 R24, R168, gdesc[UR12].tnspB, R24, gsb0 ;  /* 0x42e0000ca8187df0 */ /* 0x000fe60008001818 */
[----:B------:R-:W-:Y:S02]  /*4a70*/  WARPGROUP.DEPBAR.LE gsb0, 0x0 ;  /* 0x00008000000079c5 */ /* 0x000fe40000010000 */
[----:B------:R-:W-:Y:S05]  /*4a80*/  @!P0 BRA `(.L_x_23) ;  /* 0x0000000000048947 */ /* 0x000fea0003800000 */
[----:B------:R-:W-:Y:S01]  /*4a90*/  BPT.TRAP 0x1 ;  /* 0x000000040000795c */ /* 0x000fe20000300000 */
.L_x_23:
[----:B------:R-:W-:Y:S01]  /*4aa0*/  FMUL.FTZ R169, R120, UR7 ;  /* 0x0000000778a97c20 */ /* 0x000fe20008410000 */
[----:B------:R-:W-:Y:S01]  /*4ab0*/  FMUL.FTZ R171, R121, UR7 ;  /* 0x0000000779ab7c20 */ /* 0x000fe20008410000 */
[----:B------:R-:W-:Y:S01]  /*4ac0*/  FMUL.FTZ R14, R122, UR7 ;  /* 0x000000077a0e7c20 */ /* 0x000fe20008410000 */
[----:B------:R-:W-:Y:S01]  /*4ad0*/  FMUL.FTZ R15, R123, UR7 ;  /* 0x000000077b0f7c20 */ /* 0x000fe20008410000 */
[----:B------:R-:W-:Y:S01]  /*4ae0*/  FMUL.FTZ R173, R124, UR7 ;  /* 0x000000077cad7c20 */ /* 0x000fe20008410000 */
[----:B------:R-:W-:Y:S01]  /*4af0*/  FMUL.FTZ R175, R125, UR7 ;  /* 0x000000077daf7c20 */ /* 0x000fe20008410000 */
[----:B------:R-:W0:Y:S01]  /*4b00*/  MUFU.TANH R169, R169 ;  /* 0x000000a900a97308 */ /* 0x000e220000002400 */
[----:B------:R-:W-:Y:S01]  /*4b10*/  FMUL.FTZ R21, R126, UR7 ;  /* 0x000000077e157c20 */ /* 0x000fe20008410000 */
[----:B------:R-:W-:Y:S01]  /*4b20*/  FMUL.FTZ R121, R127, UR7 ;  /* 0x000000077f797c20 */ /* 0x000fe20008410000 */
[----:B------:R-:W-:Y:S01]  /*4b30*/  FMUL.FTZ R177, R128, UR7 ;  /* 0x0000000780b17c20 */ /* 0x000fe20008410000 */
[----:B------:R-:W-:Y:S01]  /*4b40*/  FMUL.FTZ R179, R129, UR7 ;  /* 0x0000000781b37c20 */ /* 0x000fe20008410000 */
[----:B------:R-:W-:Y:S01]  /*4b50*/  FMUL.FTZ R123, R130, UR7 ;  /* 0x00000007827b7c20 */ /* 0x000fe20008410000 */
[----:B------:R-:W-:Y:S01]  /*4b60*/  FMUL.FTZ R125, R131, UR7 ;  /* 0x00000007837d7c20 */ /* 0x000fe20008410000 */
[----:B------:R-:W-:Y:S01]  /*4b70*/  FMUL.FTZ R181, R132, UR7 ;  /* 0x0000000784b57c20 */ /* 0x000fe20008410000 */
[----:B------:R-:W3:Y:S01]  /*4b80*/  MUFU.TANH R171, R171 ;  /* 0x000000ab00ab7308 */ /* 0x000ee20000002400 */
[----:B------:R-:W-:Y:S01]  /*4b90*/  FMUL.FTZ R183, R133, UR7 ;  /* 0x0000000785b77c20 */ /* 0x000fe20008410000 */
[----:B------:R-:W-:Y:S01]  /*4ba0*/  FMUL.FTZ R127, R134, UR7 ;  /* 0x00000007867f7c20 */ /* 0x000fe20008410000 */
[----:B------:R-:W-:Y:S01]  /*4bb0*/  FMUL.FTZ R129, R135, UR7 ;  /* 0x0000000787817c20 */ /* 0x000fe20008410000 */
[----:B------:R-:W-:Y:S01]  /*4bc0*/  FMUL.FTZ R185, R136, UR7 ;  /* 0x0000000788b97c20 */ /* 0x000fe20008410000 */
[----:B------:R-:W-:Y:S01]  /*4bd0*/  FMUL.FTZ R187, R137, UR7 ;  /* 0x0000000789bb7c20 */ /* 0x000fe20008410000 */
[----:B------:R-:W-:Y:S01]  /*4be0*/  FMUL.FTZ R131, R138, UR7 ;  /* 0x000000078a837c20 */ /* 0x000fe20008410000 */
[----:B------:R-:W-:Y:S01]  /*4bf0*/  FMUL.FTZ R133, R139, UR7 ;  /* 0x000000078b857c20 */ /* 0x000fe20008410000 */
[----:B------:R-:W1:Y:S01]  /*4c00*/  MUFU.TANH R14, R14 ;  /* 0x0000000e000e7308 */ /* 0x000e620000002400 */
[----:B0-2---:R-:W-:Y:S01]  /*4c10*/  FMNMX.FTZ R0, R169, R12, !PT ;  /* 0x0000000ca9007209 */ /* 0x005fe20007810000 */
[----:B------:R-:W-:Y:S01]  /*4c20*/  FMUL.FTZ R189, R140, UR7 ;  /* 0x000000078cbd7c20 */ /* 0x000fe20008410000 */
[----:B------:R-:W-:Y:S01]  /*4c30*/  FMUL.FTZ R191, R141, UR7 ;  /* 0x000000078dbf7c20 */ /* 0x000fe20008410000 */
[----:B------:R-:W-:Y:S01]  /*4c40*/  FMUL.FTZ R135, R142, UR7 ;  /* 0x000000078e877c20 */ /* 0x000fe20008410000 */
[----:B------:R-:W-:Y:S01]  /*4c50*/  FMUL.FTZ R137, R143, UR7 ;  /* 0x000000078f897c20 */ /* 0x000fe20008410000 */
[----:B------:R-:W-:Y:S01]  /*4c60*/  FMUL.FTZ R205, R144, UR7 ;  /* 0x0000000790cd7c20 */ /* 0x000fe20008410000 */
[----:B------:R-:W-:Y:S01]  /*4c70*/  FMUL.FTZ R207, R145, UR7 ;  /* 0x0000000791cf7c20 */ /* 0x000fe20008410000 */
[----:B------:R-:W0:Y:S01]  /*4c80*/  MUFU.TANH R15, R15 ;  /* 0x0000000f000f7308 */ /* 0x000e220000002400 */
[----:B---3--:R-:W-:Y:S01]  /*4c90*/  FMNMX.FTZ R0, R171, R0, !PT ;  /* 0x00000000ab007209 */ /* 0x008fe20007810000 */
[----:B------:R-:W-:Y:S01]  /*4ca0*/  FMUL.FTZ R139, R146, UR7 ;  /* 0x00000007928b7c20 */ /* 0x000fe20008410000 */
[----:B------:R-:W-:Y:S01]  /*4cb0*/  FMUL.FTZ R141, R147, UR7 ;  /* 0x00000007938d7c20 */ /* 0x000fe20008410000 */
[----:B------:R-:W-:Y:S01]  /*4cc0*/  FMUL.FTZ R209, R148, UR7 ;  /* 0x0000000794d17c20 */ /* 0x000fe20008410000 */
[----:B------:R-:W-:Y:S01]  /*4cd0*/  FMUL.FTZ R211, R149, UR7 ;  /* 0x0000000795d37c20 */ /* 0x000fe20008410000 */
[----:B------:R-:W-:Y:S01]  /*4ce0*/  FMUL.FTZ R143, R150, UR7 ;  /* 0x00000007968f7c20 */ /* 0x000fe20008410000 */
[----:B------:R-:W-:Y:S01]  /*4cf0*/  FMUL.FTZ R145, R151, UR7 ;  /* 0x0000000797917c20 */ /* 0x000fe20008410000 */
[----:B------:R-:W2:Y:S01]  /*4d00*/  MUFU.TANH R173, R173 ;  /* 0x000000ad00ad7308 */ /* 0x000ea20000002400 */
[----:B-1----:R-:W-:Y:S01]  /*4d10*/  FMNMX.FTZ R4, R14, R13, !PT ;  /* 0x0000000d0e047209 */ /* 0x002fe20007810000 */
[----:B------:R-:W-:Y:S01]  /*4d20*/  FMUL.FTZ R213, R152, UR7 ;  /* 0x0000000798d57c20 */ /* 0x000fe20008410000 */
[----:B------:R-:W-:Y:S01]  /*4d30*/  FMUL.FTZ R215, R153, UR7 ;  /* 0x0000000799d77c20 */ /* 0x000fe20008410000 */
[----:B------:R-:W-:Y:S01]  /*4d40*/  FMUL.FTZ R147, R154, UR7 ;  /* 0x000000079a937c20 */ /* 0x000fe20008410000 */
[----:B------:R-:W-:Y:S01]  /*4d50*/  FMUL.FTZ R149, R155, UR7 ;  /* 0x000000079b957c20 */ /* 0x000fe20008410000 */
[----:B------:R-:W-:Y:S01]  /*4d60*/  FMUL.FTZ R217, R156, UR7 ;  /* 0x000000079cd97c20 */ /* 0x000fe20008410000 */
[----:B------:R-:W-:Y:S01]  /*4d70*/  FMUL.FTZ R157, R157, UR7 ;  /* 0x000000079d9d7c20 */ /* 0x000fe20008410000 */
[----:B------:R-:W1:Y:S01]  /*4d80*/  MUFU.TANH R175, R175 ;  /* 0x000000af00af7308 */ /* 0x000e620000002400 */
[----:B0-----:R-:W-:Y:S01]  /*4d90*/  FMNMX.FTZ R4, R15, R4, !PT ;  /* 0x000000040f047209 */ /* 0x001fe20007810000 */
[----:B------:R-:W-:Y:S01]  /*4da0*/  FMUL.FTZ R151, R158, UR7 ;  /* 0x000000079e977c20 */ /* 0x000fe20008410000 */
[----:B------:R-:W-:Y:S01]  /*4db0*/  FMUL.FTZ R153, R159, UR7 ;  /* 0x000000079f997c20 */ /* 0x000fe20008410000 */
[----:B------:R-:W-:Y:S01]  /*4dc0*/  FMUL.FTZ R219, R160, UR7 ;  /* 0x00000007a0db7c20 */ /* 0x000fe20008410000 */
[----:B------:R-:W-:Y:S01]  /*4dd0*/  FMUL.FTZ R161, R161, UR7 ;  /* 0x00000007a1a17c20 */ /* 0x000fe20008410000 */
[----:B------:R-:W-:Y:S01]  /*4de0*/  FMUL.FTZ R155, R162, UR7 ;  /* 0x00000007a29b7c20 */ /* 0x000fe20008410000 */
[----:B------:R-:W-:Y:S01]  /*4df0*/  FMUL.FTZ R159, R163, UR7 ;  /* 0x00000007a39f7c20 */ /* 0x000fe20008410000 */
[----:B------:R-:W0:Y:S01]  /*4e00*/  MUFU.TANH R21, R21 ;  /* 0x0000001500157308 */ /* 0x000e220000002400 */
[----:B--2---:R-:W-:Y:S01]  /*4e10*/  FMNMX.FTZ R0, R173, R0, !PT ;  /* 0x00000000ad007209 */ /* 0x004fe20007810000 */
[----:B------:R-:W-:Y:S01]  /*4e20*/  FMUL.FTZ R221, R164, UR7 ;  /* 0x00000007a4dd7c20 */ /* 0x000fe20008410000 */
[----:B------:R-:W-:Y:S01]  /*4e30*/  FMUL.FTZ R223, R165, UR7 ;  /* 0x00000007a5df7c20 */ /* 0x000fe20008410000 */
[----:B------:R-:W-:Y:S01]  /*4e40*/  FMUL.FTZ R163, R166, UR7 ;  /* 0x00000007a6a37c20 */ /* 0x000fe20008410000 */
[----:B------:R-:W-:Y:S01]  /*4e50*/  FMUL.FTZ R165, R167, UR7 ;  /* 0x00000007a7a57c20 */ /* 0x000fe20008410000 */
[----:B------:R-:W-:-:S02]  /*4e60*/  UIADD3 UR9, UR9, 0x30840, URZ ;  /* 0x0003084009097890 */ /* 0x000fc4000fffe03f */
[----:B------:R-:W2:Y:S01]  /*4e70*/  MUFU.TANH R121, R121 ;  /* 0x0000007900797308 */ /* 0x000ea20000002400 */
[----:B-1----:R-:W-:Y:S01]  /*4e80*/  FMNMX.FTZ R0, R175, R0, !PT ;  /* 0x00000000af007209 */ /* 0x002fe20007810000 */
[----:B------:R-:W-:-:S06]  /*4e90*/  UPRMT UR9, UR42, 0x654, UR9 ;  /* 0x000006542a097896 */ /* 0x000fcc0008000009 */
[----:B------:R-:W1:Y:S01]  /*4ea0*/  MUFU.TANH R177, R177 ;  /* 0x000000b100b17308 */ /* 0x000e620000002400 */
[----:B0-----:R-:W-:Y:S02]  /*4eb0*/  FMNMX.FTZ R4, R21, R4, !PT ;  /* 0x0000000415047209 */ /* 0x001fe40007810000 */
[----:B------:R-:W-:Y:S05]  /*4ec0*/  SYNCS.ARRIVE.TRANS64.RED.A1T0 RZ, [UR9], RZ ;  /* 0x000000ffffff79a7 */ /* 0x000fea0008100409 */
[----:B------:R-:W0:Y:S01]  /*4ed0*/  MUFU.TANH R179, R179 ;  /* 0x000000b300b37308 */ /* 0x000e220000002400 */
[----:B--2---:R-:W-:-:S07]  /*4ee0*/  FMNMX.FTZ R4, R121, R4, !PT ;  /* 0x0000000479047209 */ /* 0x004fce0007810000 */
[----:B------:R-:W2:Y:S01]  /*4ef0*/  MUFU.TANH R123, R123 ;  /* 0x0000007b007b7308 */ /* 0x000ea20000002400 */
[----:B-1----:R-:W-:-:S07]  /*4f00*/  FMNMX.FTZ R0, R177, R0, !PT ;  /* 0x00000000b1007209 */ /* 0x002fce0007810000 */
[----:B------:R-:W1:Y:S01]  /*4f10*/  MUFU.TANH R125, R125 ;  /* 0x0000007d007d7308 */ /* 0x000e620000002400 */
[----:B0-----:R-:W-:-:S07]  /*4f20*/  FMNMX.FTZ R0, R179, R0, !PT ;  /* 0x00000000b3007209 */ /* 0x001fce0007810000 */
        /* <DEDUP_REMOVED lines=71> */
[----:B0-----:R-:W-:-:S05]  /*53a0*/  FMNMX.FTZ R0, R223, R0, !PT ;  /* 0x00000000df007209 */ /* 0x001fca0007810000 */
[----:B------:R-:W0:Y:S01]  /*53b0*/  SHFL.BFLY PT, R3, R0, 0x2, 0x1f ;  /* 0x0c401f0000037f89 */ /* 0x000e2200000e0000 */
[----:B--2---:R-:W-:-:S04]  /*53c0*/  FMNMX.FTZ R4, R163, R4, !PT ;  /* 0x00000004a3047209 */ /* 0x004fc80007810000 */
[----:B-1----:R-:W-:-:S05]  /*53d0*/  FMNMX.FTZ R11, R165, R4, !PT ;  /* 0x00000004a50b7209 */ /* 0x002fca0007810000 */
[----:B------:R-:W1:Y:S01]  /*53e0*/  SHFL.BFLY PT, R4, R11, 0x2, 0x1f ;  /* 0x0c401f000b047f89 */ /* 0x000e6200000e0000 */
[----:B0-----:R-:W-:-:S05]  /*53f0*/  FMNMX.FTZ R20, R0, R3, !PT ;  /* 0x0000000300147209 */ /* 0x001fca0007810000 */
[----:B------:R-:W0:Y:S01]  /*5400*/  SHFL.BFLY PT, R3, R20, 0x1, 0x1f ;  /* 0x0c201f0014037f89 */ /* 0x000e2200000e0000 */
[----:B-1----:R-:W-:Y:S02]  /*5410*/  FMNMX.FTZ R120, R11, R4, !PT ;  /* 0x000000040b787209 */ /* 0x002fe40007810000 */
[----:B------:R-:W1:Y:S03]  /*5420*/  LDC R4, c[0x0][0x988] ;  /* 0x00026200ff047b82 */ /* 0x000e660000000800 */
[----:B------:R-:W2:Y:S01]  /*5430*/  SHFL.BFLY PT, R167, R120, 0x1, 0x1f ;  /* 0x0c201f0078a77f89 */ /* 0x000ea200000e0000 */
[----:B0-----:R-:W-:Y:S02]  /*5440*/  FMNMX.FTZ R3, R20, R3, !PT ;  /* 0x0000000314037209 */ /* 0x001fe40007810000 */
[----:B--2---:R-:W-:-:S03]  /*5450*/  FMNMX.FTZ R10, R120, R167, !PT ;  /* 0x000000a7780a7209 */ /* 0x004fc60007810000 */
[C---:B------:R-:W-:Y:S01]  /*5460*/  FADD.FTZ R167, -R3.reuse, R12 ;  /* 0x0000000c03a77221 */ /* 0x040fe20000010100 */
[----:B-1----:R-:W-:-:S03]  /*5470*/  FMUL.FTZ R12, R3, R4 ;  /* 0x00000004030c7220 */ /* 0x002fc60000410000 */
[-C--:B------:R-:W-:Y:S01]  /*5480*/  FMUL.FTZ R167, R167, R4.reuse ;  /* 0x00000004a7a77220 */ /* 0x080fe20000410000 */
[C---:B------:R-:W-:Y:S01]  /*5490*/  FADD.FTZ R13, -R10.reuse, R13 ;  /* 0x0000000d0a0d7221 */ /* 0x040fe20000010100 */
[-CC-:B------:R-:W-:Y:S01]  /*54a0*/  FFMA.FTZ R175, R175, R4.reuse, -R12.reuse ;  /* 0x00000004afaf7223 */ /* 0x180fe2000001080c */
[-CC-:B------:R-:W-:Y:S01]  /*54b0*/  FFMA.FTZ R188, R169, R4.reuse, -R12.reuse ;  /* 0x00000004a9bc7223 */ /* 0x180fe2000001080c */
[----:B------:R-:W-:Y:S01]  /*54c0*/  MUFU.EX2 R11, R167 ;  /* 0x000000a7000b7308 */ /* 0x000fe20000000800 */
[-C--:B------:R-:W-:Y:S01]  /*54d0*/  FMUL.FTZ R0, R13, R4.reuse ;  /* 0x000000040d007220 */ /* 0x080fe20000410000 */
        /* <DEDUP_REMOVED lines=14> */
[-CC-:B------:R-:W-:Y:S01]  /*55c0*/  FFMA.FTZ R172, R213, R4.reuse, -R12.reuse ;  /* 0x00000004d5ac7223 */ /* 0x180fe2000001080c */
[-CC-:B0-----:R-:W-:Y:S01]  /*55d0*/  FFMA.FTZ R175, R191, R4.reuse, -R12.reuse ;  /* 0x00000004bfaf7223 */ /* 0x181fe2000001080c */
[-CC-:B------:R-:W-:Y:S01]  /*55e0*/  FFMA.FTZ R205, R215, R4.reuse, -R12.reuse ;  /* 0x00000004d7cd7223 */ /* 0x180fe2000001080c */
[-CC-:B------:R-:W-:Y:S01]  /*55f0*/  FFMA.FTZ R174, R217, R4.reuse, -R12.reuse ;  /* 0x00000004d9ae7223 */ /* 0x180fe2000001080c */
[-CC-:B------:R-:W-:Y:S01]  /*5600*/  FFMA.FTZ R157, R157, R4.reuse, -R12.reuse ;  /* 0x000000049d9d7223 */ /* 0x180fe2000001080c */
[-CC-:B------:R-:W-:Y:S01]  /*5610*/  FFMA.FTZ R168, R219, R4.reuse, -R12.reuse ;  /* 0x00000004dba87223 */ /* 0x180fe2000001080c */
[-CC-:B------:R-:W-:Y:S01]  /*5620*/  FFMA.FTZ R161, R161, R4.reuse, -R12.reuse ;  /* 0x00000004a1a17223 */ /* 0x180fe2000001080c */
[-CC-:B------:R-:W-:Y:S01]  /*5630*/  FFMA.FTZ R170, R221, R4.reuse, -R12.reuse ;  /* 0x00000004ddaa7223 */ /* 0x180fe2000001080c */
[-C--:B------:R-:W-:Y:S01]  /*5640*/  FFMA.FTZ R207, R223, R4.reuse, -R12 ;  /* 0x00000004dfcf7223 */ /* 0x080fe2000001080c */
[-C--:B------:R-:W-:Y:S01]  /*5650*/  FMUL.FTZ R12, R10, R4.reuse ;  /* 0x000000040a0c7220 */ /* 0x080fe20000410000 */
[----:B------:R-:W0:Y:S03]  /*5660*/  MUFU.EX2 R188, R188 ;  /* 0x000000bc00bc7308 */ /* 0x000e260000000800 */
[-CC-:B------:R-:W-:Y:S01]  /*5670*/  FFMA.FTZ R189, R14, R4.reuse, -R12.reuse ;  /* 0x000000040ebd7223 */ /* 0x180fe2000001080c */
[-CC-:B------:R-:W-:Y:S01]  /*5680*/  FFMA.FTZ R14, R15, R4.reuse, -R12.reuse ;  /* 0x000000040f0e7223 */ /* 0x180fe2000001080c */
[-CC-:B------:R-:W-:Y:S01]  /*5690*/  FFMA.FTZ R191, R21, R4.reuse, -R12.reuse ;  /* 0x0000000415bf7223 */ /* 0x180fe2000001080c */
[-CC-:B------:R-:W-:Y:S01]  /*56a0*/  FFMA.FTZ R20, R121, R4.reuse, -R12.reuse ;  /* 0x0000000479147223 */ /* 0x180fe2000001080c */
[-CC-:B------:R-:W-:Y:S01]  /*56b0*/  FFMA.FTZ R185, R123, R4.reuse, -R12.reuse ;  /* 0x000000047bb97223 */ /* 0x180fe2000001080c */
[----:B------:R-:W-:Y:S01]  /*56c0*/  MUFU.EX2 R0, R0 ;  /* 0x0000000000007308 */ /* 0x000fe20000000800 */
[-CC-:B------:R-:W-:Y:S01]  /*56d0*/  FFMA.FTZ R120, R125, R4.reuse, -R12.reuse ;  /* 0x000000047d787223 */ /* 0x180fe2000001080c */
[-CC-:B------:R-:W-:Y:S01]  /*56e0*/  FFMA.FTZ R187, R127, R4.reuse, -R12.reuse ;  /* 0x000000047fbb7223 */ /* 0x180fe2000001080c */
[-CC-:B------:R-:W-:Y:S01]  /*56f0*/  FFMA.FTZ R122, R129, R4.reuse, -R12.reuse ;  /* 0x00000004817a7223 */ /* 0x180fe2000001080c */
[-CC-:B------:R-:W-:Y:S01]  /*5700*/  FFMA.FTZ R181, R131, R4.reuse, -R12.reuse ;  /* 0x0000000483b57223 */ /* 0x180fe2000001080c */
[-CC-:B------:R-:W-:Y:S01]  /*5710*/  FFMA.FTZ R124, R133, R4.reuse, -R12.reuse ;  /* 0x00000004857c7223 */ /* 0x180fe2000001080c */
[-CC-:B------:R-:W-:Y:S01]  /*5720*/  FFMA.FTZ R183, R135, R4.reuse, -R12.reuse ;  /* 0x0000000487b77223 */ /* 0x180fe2000001080c */
[-C--:B------:R-:W-:Y:S01]  /*5730*/  FFMA.FTZ R126, R137, R4.reuse, -R12 ;  /* 0x00000004897e7223 */ /* 0x080fe2000001080c */
[----:B------:R-:W1:Y:S01]  /*5740*/  MUFU.EX2 R189, R189 ;  /* 0x000000bd00bd7308 */ /* 0x000e620000000800 */
[----:B0-----:R-:W-:Y:S01]  /*5750*/  FFMA.FTZ R130, R11, R5, R188 ;  /* 0x000000050b827223 */ /* 0x001fe200000100bc */
[-CC-:B------:R-:W-:Y:S01]  /*5760*/  FFMA.FTZ R15, R139, R4.reuse, -R12.reuse ;  /* 0x000000048b0f7223 */ /* 0x180fe2000001080c */
[-CC-:B------:R-:W-:Y:S01]  /*5770*/  FFMA.FTZ R128, R141, R4.reuse, -R12.reuse ;  /* 0x000000048d807223 */ /* 0x180fe2000001080c */
[-CC-:B------:R-:W-:Y:S01]  /*5780*/  FFMA.FTZ R21, R143, R4.reuse, -R12.reuse ;  /* 0x000000048f157223 */ /* 0x180fe2000001080c */
[-CC-:B------:R-:W-:Y:S01]  /*5790*/  FFMA.FTZ R153, R153, R4.reuse, -R12.reuse ;  /* 0x0000000499997223 */ /* 0x180fe2000001080c */
[-CC-:B------:R-:W-:Y:S01]  /*57a0*/  FFMA.FTZ R155, R155, R4.reuse, -R12.reuse ;  /* 0x000000049b9b7223 */ /* 0x180fe2000001080c */
[-CC-:B------:R-:W-:Y:S01]  /*57b0*/  FFMA.FTZ R159, R159, R4.reuse, -R12.reuse ;  /* 0x000000049f9f7223 */ /* 0x180fe2000001080c */
[----:B------:R-:W0:Y:S01]  /*57c0*/  MUFU.EX2 R13, R13 ;  /* 0x0000000d000d7308 */ /* 0x000e220000000800 */
[----:B------:R-:W-:-:S07]  /*57d0*/  FFMA.FTZ R163, R163, R4, -R12 ;  /* 0x00000004a3a37223 */ /* 0x000fce000001080c */
[----:B------:R-:W2:Y:S01]  /*57e0*/  MUFU.EX2 R14, R14 ;  /* 0x0000000e000e7308 */ /* 0x000ea20000000800 */
[----:B-1----:R-:W-:-:S07]  /*57f0*/  FFMA.FTZ R5, R0, R2, R189 ;  /* 0x0000000200057223 */ /* 0x002fce00000100bd */
[----:B------:R-:W1:Y:S01]  /*5800*/  MUFU.EX2 R190, R190 ;  /* 0x000000be00be7308 */ /* 0x000e620000000800 */
[----:B0-----:R-:W-:Y:S01]  /*5810*/  FADD.FTZ R121, R13, R130 ;  /* 0x000000820d797221 */ /* 0x001fe20000010000 */
[----:B------:R-:W-:-:S06]  /*5820*/  FFMA.FTZ R130, R145, R4, -R12 ;  /* 0x0000000491827223 */ /* 0x000fcc000001080c */
[----:B------:R-:W0:Y:S01]  /*5830*/  MUFU.EX2 R191, R191 ;  /* 0x000000bf00bf7308 */ /* 0x000e220000000800 */
[----:B--2---:R-:W-:-:S07]  /*5840*/  FADD.FTZ R2, R14, R5 ;  /* 0x000000050e027221 */ /* 0x004fce0000010000 */
[----:B------:R-:W2:Y:S01]  /*5850*/  MUFU.EX2 R20, R20 ;  /* 0x0000001400147308 */ /* 0x000ea20000000800 */
[----:B-1----:R-:W-:Y:S01]  /*5860*/  FADD.FTZ R132, R190, R121 ;  /* 0x00000079be847221 */ /* 0x002fe20000010000 */
[----:B------:R-:W-:-:S03]  /*5870*/  FFMA.FTZ R121, R147, R4, -R12 ;  /* 0x0000000493797223 */ /* 0x000fc6000001080c */
[----:B------:R-:W-:-:S03]  /*5880*/  FADD.FTZ R123, R167, R132 ;  /* 0x00000084a77b7221 */ /* 0x000fc60000010000 */
[----:B------:R-:W1:Y:S01]  /*5890*/  MUFU.EX2 R184, R184 ;  /* 0x000000b800b87308 */ /* 0x000e620000000800 */
[----:B0-----:R-:W-:-:S07]  /*58a0*/  FADD.FTZ R5, R191, R2 ;  /* 0x00000002bf057221 */ /* 0x001fce0000010000 */
[----:B------:R-:W0:Y:S01]  /*58b0*/  MUFU.EX2 R185, R185 ;  /* 0x000000b900b97308 */ /* 0x000e220000000800 */
[----:B--2---:R-:W-:-:S07]  /*58c0*/  FADD.FTZ R2, R20, R5 ;  /* 0x0000000514027221 */ /* 0x004fce0000010000 */
[----:B------:R-:W2:Y:S01]  /*58d0*/  MUFU.EX2 R169, R169 ;  /* 0x000000a900a97308 */ /* 0x000ea20000000800 */
[----:B-1----:R-:W-:-:S07]  /*58e0*/  FADD.FTZ R132, R184, R123 ;  /* 0x0000007bb8847221 */ /* 0x002fce0000010000 */
[----:B------:R-:W1:Y:S01]  /*58f0*/  MUFU.EX2 R120, R120 ;  /* 0x0000007800787308 */ /* 0x000e620000000800 */
[----:B0-----:R-:W-:-:S07]  /*5900*/  FADD.FTZ R5, R185, R2 ;  /* 0x00000002b9057221 */ /* 0x001fce0000010000 */
[----:B------:R-:W0:Y:S01]  /*5910*/  MUFU.EX2 R186, R186 ;  /* 0x000000ba00ba7308 */ /* 0x000e220000000800 */
[----:B--2---:R-:W-:Y:S01]  /*5920*/  FADD.FTZ R123, R169, R132 ;  /* 0x00000084a97b7221 */ /* 0x004fe20000010000 */
[----:B------:R-:W-:-:S06]  /*5930*/  FFMA.FTZ R132, R149, R4, -R12 ;  /* 0x0000000495847223 */ /* 0x000fcc000001080c */
[----:B------:R-:W2:Y:S01]  /*5940*/  MUFU.EX2 R187, R187 ;  /* 0x000000bb00bb7308 */ /* 0x000ea20000000800 */
[----:B-1----:R-:W-:-:S07]  /*5950*/  FADD.FTZ R2, R120, R5 ;  /* 0x0000000578027221 */ /* 0x002fce0000010000 */
[----:B------:R-:W1:Y:S01]  /*5960*/  MUFU.EX2 R171, R171 ;  /* 0x000000ab00ab7308 */ /* 0x000e620000000800 */
[----:B0-----:R-:W-:Y:S01]  /*5970*/  FADD.FTZ R134, R186, R123 ;  /* 0x0000007bba867221 */ /* 0x001fe20000010000 */
[-CC-:B------:R-:W-:Y:S01]  /*5980*/  FFMA.FTZ R123, R151, R4.reuse, -R12.reuse ;  /* 0x00000004977b7223 */ /* 0x180fe2000001080c */
[----:B------:R-:W-:-:S05]  /*5990*/  FFMA.FTZ R12, R165, R4, -R12 ;  /* 0x00000004a50c7223 */ /* 0x000fca000001080c */
[----:B------:R-:W0:Y:S01]  /*59a0*/  MUFU.EX2 R122, R122 ;  /* 0x0000007a007a7308 */ /* 0x000e220000000800 */
[----:B--2---:R-:W-:-:S07]  /*59b0*/  FADD.FTZ R5, R187, R2 ;  /* 0x00000002bb057221 */ /* 0x004fce0000010000 */
[----:B------:R-:W2:Y:S01]  /*59c0*/  MUFU.EX2 R180, R180 ;  /* 0x000000b400b47308 */ /* 0x000ea20000000800 */
[----:B-1----:R-:W-:-:S07]  /*59d0*/  FADD.FTZ R125, R171, R134 ;  /* 0x00000086ab7d7221 */ /* 0x002fce0000010000 */
        /* <DEDUP_REMOVED lines=61> */
[----:B0-----:R-:W-:Y:S01]  /*5db0*/  FADD.FTZ R2, R163, R2 ;  /* 0x00000002a3027221 */ /* 0x001fe20000010000 */
[----:B--2---:R-:W-:-:S03]  /*5dc0*/  FADD.FTZ R5, R207, R134 ;  /* 0x00000086cf057221 */ /* 0x004fc60000010000 */
[----:B-1----:R-:W-:Y:S01]  /*5dd0*/  FADD.FTZ R2, R12, R2 ;  /* 0x000000020c027221 */ /* 0x002fe20000010000 */
[----:B------:R-:W-:Y:S06]  /*5de0*/  @!P0 BRA `(.L_x_24) ;  /* 0x0000000000048947 */ /* 0x000fec0003800000 */
[----:B------:R-:W-:Y:S01]  /*5df0*/  BPT.TRAP 0x1 ;  /* 0x000000040000795c */ /* 0x000fe20000300000 */
.L_x_24:
[----:B------:R-:W-:Y:S01]  /*5e00*/  UIADD3 UR10, UR10, 0x30860, URZ ;  /* 0x000308600a0a7890 */ /* 0x000fe2000fffe03f */
[----:B------:R-:W-:Y:S01]  /*5e10*/  ISETP.LT.AND P1, PT, RZ, UR4, PT ;  /* 0x00000004ff007c0c */ /* 0x000fe2000bf21270 */
[----:B------:R-:W-:Y:S01]  /*5e20*/  UIADD3 UR4, UR4, -0x1, URZ ;  /* 0xffffffff04047890 */ /* 0x000fe2000fffe03f */
[----:B------:R-:W-:Y:S01]  /*5e30*/  F2FP.BF16.F32.PACK_AB R186, R171, R186 ;  /* 0x000000baabba723e */ /* 0x000fe200000010ff */
[----:B------:R-:W-:Y:S01]  /*5e40*/  UPRMT UR10, UR42, 0x654, UR10 ;  /* 0x000006542a0a7896 */ /* 0x000fe2000800000a */
[----:B------:R-:W-:Y:S01]  /*5e50*/  F2FP.BF16.F32.PACK_AB R188, R13, R188 ;  /* 0x000000bc0dbc723e */ /* 0x000fe200000010ff */
[----:B------:R-:W-:Y:S01]  /*5e60*/  UMOV UR5, UR39 ;  /* 0x0000002700057c82 */ /* 0x000fe20008000000 */
[----:B------:R-:W-:Y:S01]  /*5e70*/  UMOV UR6, UR38 ;  /* 0x0000002600067c82 */ /* 0x000fe20008000000 */
[----:B------:R-:W-:Y:S01]  /*5e80*/  F2FP.BF16.F32.PACK_AB R184, R169, R184 ;  /* 0x000000b8a9b8723e */ /* 0x000fe200000010ff */
[----:B------:R-:W-:Y:S01]  /*5e90*/  IMAD.MOV.U32 R13, RZ, RZ, R10 ;  /* 0x000000ffff0d7224 */ /* 0x000fe200078e000a */
[----:B------:R-:W-:-:S02]  /*5ea0*/  F2FP.BF16.F32.PACK_AB R180, R173, R180 ;  /* 0x000000b4adb4723e */ /* 0x000fc400000010ff */
[----:B------:R-:W-:Y:S01]  /*5eb0*/  F2FP.BF16.F32.PACK_AB R182, R175, R182 ;  /* 0x000000b6afb6723e */ /* 0x000fe200000010ff */
[----:B------:R-:W-:Y:S01]  /*5ec0*/  SYNCS.ARRIVE.TRANS64.RED.A1T0 RZ, [UR10], RZ ;  /* 0x000000ffffff79a7 */ /* 0x000fe2000810040a */
[----:B------:R-:W-:Y:S02]  /*5ed0*/  F2FP.BF16.F32.PACK_AB R176, R177, R176 ;  /* 0x000000b0b1b0723e */ /* 0x000fe400000010ff */
[----:B------:R-:W-:Y:S02]  /*5ee0*/  F2FP.BF16.F32.PACK_AB R178, R179, R178 ;  /* 0x000000b2b3b2723e */ /* 0x000fe400000010ff */
[----:B------:R-:W-:Y:S02]  /*5ef0*/  F2FP.BF16.F32.PACK_AB R171, R12, R163 ;  /* 0x000000a30cab723e */ /* 0x000fe400000010ff */
[----:B------:R-:W-:Y:S02]  /*5f00*/  F2FP.BF16.F32.PACK_AB R189, R14, R189 ;  /* 0x000000bd0ebd723e */ /* 0x000fe400000010ff */
[----:B------:R-:W-:-:S02]  /*5f10*/  F2FP.BF16.F32.PACK_AB R190, R167, R190 ;  /* 0x000000bea7be723e */ /* 0x000fc400000010ff */
[----:B------:R-:W-:Y:S02]  /*5f20*/  F2FP.BF16.F32.PACK_AB R191, R20, R191 ;  /* 0x000000bf14bf723e */ /* 0x000fe400000010ff */
        /* <DEDUP_REMOVED lines=13> */
[----:B------:R-:W-:Y:S01]  /*6000*/  MOV R12, R3 ;  /* 0x00000003000c7202 */ /* 0x000fe20000000f00 */
[----:B------:R-:W-:Y:S06]  /*6010*/  @P1 BRA `(.L_x_25) ;  /* 0xffffffd800e41947 */ /* 0x000fec000383ffff */
.L_x_14:
[----:B------:R-:W-:Y:S06]  /*6020*/  BAR.ARV 0x8, 0x180 ;  /* 0x0206000000007b1d */ /* 0x000fec0000002000 */
        /* <DEDUP_REMOVED lines=96> */
[----:B------:R-:W-:Y:S06]  /*6630*/  @!P0 BRA `(.L_x_26) ;  /* 0x0000000000048947 */ /* 0x000fec0003800000 */
[----:B------:R-:W-:Y:S01]  /*6640*/  BPT.TRAP 0x1 ;  /* 0x000000040000795c */ /* 0x000fe20000300000 */
.L_x_26:
[----:B------:R-:W0:Y:S01]  /*6650*/  S2UR UR13, SR_CgaCtaId ;  /* 0x00000000000d79c3 */ /* 0x000e220000008800 */
[----:B------:R-:W-:Y:S01]  /*6660*/  UMOV UR4, 0x400 ;  /* 0x0000040000047882 */ /* 0x000fe20000000000 */
[----:B------:R-:W-:-:S05]  /*6670*/  IMAD.U32 R0, RZ, RZ, UR39 ;  /* 0x00000027ff007e24 */ /* 0x000fca000f8e00ff */
[----:B------:R-:W-:Y:S01]  /*6680*/  SHF.L.U32 R0, R0, 0x1f, RZ ;  /* 0x0000001f00007819 */ /* 0x000fe200000006ff */
[----:B0-----:R-:W-:-:S04]  /*6690*/  ULEA UR4, UR13, UR4, 0x18 ;  /* 0x000000040d047291 */ /* 0x001fc8000f8ec03f */
[----:B------:R-:W-:-:S09]  /*66a0*/  ULEA UR10, UR38, UR4, 0x3 ;  /* 0x00000004260a7291 */ /* 0x000fd2000f8e183f */
[----:B------:R0:W1:Y:S01]  /*66b0*/  SYNCS.PHASECHK.TRANS64.TRYWAIT P1, [UR10+0x30850], R0 ;  /* 0x03085000ff0075a7 */ /* 0x000062000802014a */
[----:B------:R-:W-:Y:S05]  /*66c0*/  @!P0 BRA `(.L_x_27) ;  /* 0x0000000000048947 */ /* 0x000fea0003800000 */
[----:B------:R-:W-:Y:S01]  /*66d0*/  BPT.TRAP 0x1 ;  /* 0x000000040000795c */ /* 0x000fe20000300000 */
.L_x_27:
[----:B-1----:R-:W-:Y:S05]  /*66e0*/  @P1 BRA `(.L_x_28) ;  /* 0x0000000000081947 */ /* 0x002fea0003800000 */
[----:B------:R-:W1:Y:S02]  /*66f0*/  SYNCS.PHASECHK.TRANS64.TRYWAIT P1, [UR10+0x30850], R0 ;  /* 0x03085000ff0075a7 */ /* 0x000e64000802014a */
[----:B-1----:R-:W-:Y:S05]  /*6700*/  @!P1 BRA `(.L_x_29) ;  /* 0x0000005c00989947 */ /* 0x002fea0003800000 */
.L_x_28:
[----:B------:R-:W-:Y:S01]  /*6710*/  UIADD3 UR5, UR4, 0x400, URZ ;  /* 0x0000040004057890 */ /* 0x000fe2000fffe03f */
[----:B------:R-:W-:Y:S01]  /*6720*/  WARPGROUP.ARRIVE ;  /* 0x00000000000079c5 */ /* 0x000fe20000000000 */
[----:B------:R-:W-:Y:S01]  /*6730*/  UMOV UR7, 0x40000040 ;  /* 0x4000004000077882 */ /* 0x000fe20000000000 */
[----:B------:R-:W-:Y:S01]  /*6740*/  UMOV UR15, 0x40000040 ;  /* 0x40000040000f7882 */ /* 0x000fe20000000000 */
[----:B------:R-:W-:Y:S01]  /*6750*/  USHF.R.U32.HI UR5, URZ, 0x4, UR5 ;  /* 0x000000043f057899 */ /* 0x000fe20008011605 */
[----:B01----:R-:W0:Y:S01]  /*6760*/  SHFL.BFLY PT, R0, R5, 0x2, 0x1f ;  /* 0x0c401f0005007f89 */ /* 0x003e2200000e0000 */
[----:B------:R-:W-:Y:S02]  /*6770*/  CS2R R20, SRZ ;  /* 0x0000000000147805 */ /* 0x000fe4000001ff00 */
[----:B------:R-:W-:Y:S01]  /*6780*/  ULOP3.LUT UR5, UR5, 0x3fff, URZ, 0xc0, !UPT ;  /* 0x00003fff05057892 */ /* 0x000fe2000f8ec03f */
[----:B------:R-:W1:Y:S03]  /*6790*/  SHFL.BFLY PT, R7, R2, 0x2, 0x1f ;  /* 0x0c401f0002077f89 */ /* 0x000e6600000e0000 */
[----:B------:R-:W-:-:S04]  /*67a0*/  ULOP3.LUT UR5, UR5, 0x3000000, URZ, 0xfc, !UPT ;  /* 0x0300000005057892 */ /* 0x000fc8000f8efc3f */
[----:B------:R-:W-:-:S04]  /*67b0*/  UIMAD UR6, UR38, 0x900, UR5 ;  /* 0x00000900260678a4 */ /* 0x000fc8000f8e0205 */
[----:B------:R-:W-:-:S05]  /*67c0*/  UIADD3 UR8, UR6, 0x80, URZ ;  /* 0x0000008006087890 */ /* 0x000fca000fffe03f */
[----:B------:R-:W-:Y:S01]  /*67d0*/  HGMMA.64x192x16.F32.BF16 R24, R188, gdesc[UR4].tnspB, R24, gsb0 ;  /* 0x42e00004bc187df0 */ /* 0x000fe20008001818 */
[----:B------:R-:W-:Y:S01]  /*67e0*/  UMOV UR7, 0x40000040 ;  /* 0x4000004000077882 */ /* 0x000fe20000000000 */
[----:B------:R-:W-:Y:S01]  /*67f0*/  UMOV UR14, UR8 ;  /* 0x00000008000e7c82 */ /* 0x000fe20008000000 */
[----:B------:R-:W-:Y:S01]  /*6800*/  UIADD3 UR8, UR6, 0x100, URZ ;  /* 0x0000010006087890 */ /* 0x000fe2000fffe03f */
[----:B0-----:R-:W-:Y:S01]  /*6810*/  FADD.FTZ R0, R0, R5 ;  /* 0x0000000500007221 */ /* 0x001fe20000010000 */
[----:B-1----:R-:W-:Y:S01]  /*6820*/  FADD.FTZ R6, R7, R2 ;  /* 0x0000000207067221 */ /* 0x002fe20000010000 */
[----:B------:R-:W-:-:S03]  /*6830*/  IMAD.MOV.U32 R2, RZ, RZ, -0x800000 ;  /* 0xff800000ff027424 */ /* 0x000fc600078e00ff */
[----:B------:R-:W0:Y:S04]  /*6840*/  SHFL.BFLY PT, R7, R0, 0x1, 0x1f ;  /* 0x0c201f0000077f89 */ /* 0x000e2800000e0000 */
[----:B------:R-:W1:Y:S01]  /*6850*/  SHFL.BFLY PT, R9, R6, 0x1, 0x1f ;  /* 0x0c201f0006097f89 */ /* 0x000e6200000e0000 */
[----:B0-----:R-:W-:Y:S01]  /*6860*/  FADD.FTZ R8, R0, R7 ;  /* 0x0000000700087221 */ /* 0x001fe20000010000 */
[----:B------:R-:W-:Y:S01]  /*6870*/  MOV R0, 0xff800000 ;  /* 0xff80000000007802 */ /* 0x000fe20000000f00 */
[----:B-1----:R-:W-:-:S03]  /*6880*/  FADD.FTZ R9, R6, R9 ;  /* 0x0000000906097221 */ /* 0x002fc60000010000 */
[----:B------:R-:W-:Y:S02]  /*6890*/  FSETP.NE.FTZ.AND P1, PT, R8, RZ, PT ;  /* 0x000000ff0800720b */ /* 0x000fe40003f35000 */
[----:B------:R-:W-:-:S11]  /*68a0*/  FSETP.NE.FTZ.AND P2, PT, R9, RZ, PT ;  /* 0x000000ff0900720b */ /* 0x000fd60003f55000 */
[----:B------:R-:W0:Y:S01]  /*68b0*/  @P1 MUFU.LG2 R7, R8 ;  /* 0x0000000800071308 */ /* 0x000e220000000c00 */
[C---:B------:R-:W-:Y:S01]  /*68c0*/  @P1 FMUL.FTZ R6, R4.reuse, 0.69314718246459960938 ;  /* 0x3f31721804061820 */ /* 0x040fe20000410000 */
[----:B------:R-:W-:-:S06]  /*68d0*/  @P2 FMUL.FTZ R4, R4, 0.69314718246459960938 ;  /* 0x3f31721804042820 */ /* 0x000fcc0000410000 */
[----:B------:R-:W1:Y:S08]  /*68e0*/  @P2 MUFU.LG2 R5, R9 ;  /* 0x0000000900052308 */ /* 0x000e700000000c00 */
[----:B------:R2:W3:Y:S01]  /*68f0*/  @P1 MUFU.RCP R21, R8 ;  /* 0x0000000800151308 */ /* 0x0004e20000001000 */
[----:B0-----:R-:W-:-:S04]  /*6900*/  @P1 FMUL.FTZ R7, R7, 0.69314718246459960938 ;  /* 0x3f31721807071820 */ /* 0x001fc80000410000 */
[----:B------:R-:W-:-:S03]  /*6910*/  @P1 FFMA.FTZ R2, R6, R3, R7 ;  /* 0x0000000306021223 */ /* 0x000fc60000010007 */
[----:B------:R2:W0:Y:S01]  /*6920*/  @P2 MUFU.RCP R20, R9 ;  /* 0x0000000900142308 */ /* 0x0004220000001000 */
[----:B-1----:R-:W-:-:S04]  /*6930*/  @P2 FMUL.FTZ R5, R5, 0.69314718246459960938 ;  /* 0x3f31721805052820 */ /* 0x002fc80000410000 */
[----:B------:R-:W-:Y:S01]  /*6940*/  @P2 FFMA.FTZ R0, R4, R10, R5 ;  /* 0x0000000a04002223 */ /* 0x000fe20000010005 */
[----:B------:R-:W-:Y:S02]  /*6950*/  WARPGROUP.DEPBAR.LE gsb0, 0x0 ;  /* 0x00008000000079c5 */ /* 0x000fe40000010000 */
[----:B------:R-:W-:-:S06]  /*6960*/  WARPGROUP.ARRIVE ;  /* 0x00000000000079c5 */ /* 0x000fcc0000000000 */
[----:B------:R-:W-:Y:S01]  /*6970*/  HGMMA.64x192x16.F32.BF16 R24, R184, gdesc[UR12].tnspB, R24, gsb0 ;  /* 0x42e0000cb8187df0 */ /* 0x000fe20008001818 */
[----:B------:R-:W-:Y:S01]  /*6980*/  UMOV UR14, UR8 ;  /* 0x00000008000e7c82 */ /* 0x000fe20008000000 */
[----:B------:R-:W-:Y:S01]  /*6990*/  UMOV UR15, 0x40000040 ;  /* 0x40000040000f7882 */ /* 0x000fe20000000000 */
[----:B------:R-:W-:Y:S01]  /*69a0*/  UIADD3 UR8, UR6, 0x180, URZ ;  /* 0x0000018006087890 */ /* 0x000fe2000fffe03f */
[----:B------:R-:W-:Y:S02]  /*69b0*/  WARPGROUP.DEPBAR.LE gsb0, 0x0 ;  /* 0x00008000000079c5 */ /* 0x000fe40000010000 */
[----:B------:R-:W-:-:S14]  /*69c0*/  WARPGROUP.ARRIVE ;  /* 0x00000000000079c5 */ /* 0x000fdc0000000000 */
[----:B------:R-:W-:Y:S01]  /*69d0*/  HGMMA.64x192x16.F32.BF16 R24, R180, gdesc[UR12].tnspB, R24, gsb0 ;  /* 0x42e0000cb4187df0 */ /* 0x000fe20008001818 */
[----:B------:R-:W-:Y:S01]  /*69e0*/  UMOV UR14, UR8 ;  /* 0x00000008000e7c82 */ /* 0x000fe20008000000 */
[----:B------:R-:W-:Y:S01]  /*69f0*/  UMOV UR15, 0x40000040 ;  /* 0x40000040000f7882 */ /* 0x000fe20000000000 */
[----:B------:R-:W-:Y:S02]  /*6a00*/  UIADD3 UR8, UR6, 0x200, URZ ;  /* 0x0000020006087890 */ /* 0x000fe4000fffe03f */
[----:B------:R-:W-:Y:S01]  /*6a10*/  UIADD3 UR6, UR6, 0x280, URZ ;  /* 0x0000028006067890 */ /* 0x000fe2000fffe03f */
[----:B------:R-:W-:Y:S02]  /*6a20*/  WARPGROUP.DEPBAR.LE gsb0, 0x0 ;  /* 0x00008000000079c5 */ /* 0x000fe40000010000 */
[----:B------:R-:W-:-:S12]  /*6a30*/  WARPGROUP.ARRIVE ;  /* 0x00000000000079c5 */ /* 0x000fd80000000000 */
[----:B------:R-:W-:Y:S01]  /*6a40*/  HGMMA.64x192x16.F32.BF16 R24, R176, gdesc[UR12].tnspB, R24, gsb0 ;  /* 0x42e0000cb0187df0 */ /* 0x000fe20008001818 */
[----:B------:R-:W-:Y:S01]  /*6a50*/  UMOV UR14, UR8 ;  /* 0x00000008000e7c82 */ /* 0x000fe20008000000 */
[----:B------:R-:W-:Y:S01]  /*6a60*/  UMOV UR15, 0x40000040 ;  /* 0x40000040000f7882 */ /* 0x000fe20000000000 */
[----:B------:R-:W-:Y:S02]  /*6a70*/  WARPGROUP.DEPBAR.LE gsb0, 0x0 ;  /* 0x00008000000079c5 */ /* 0x000fe40000010000 */
[----:B------:R-:W-:-:S15]  /*6a80*/  WARPGROUP.ARRIVE ;  /* 0x00000000000079c5 */ /* 0x000fde0000000000 */
[----:B------:R-:W-:Y:S03]  /*6a90*/  HGMMA.64x192x16.F32.BF16 R24, R172, gdesc[UR12].tnspB, R24, gsb0 ;  /* 0x42e0000cac187df0 */ /* 0x000fe60008001818 */
[----:B------:R-:W-:Y:S02]  /*6aa0*/  WARPGROUP.DEPBAR.LE gsb0, 0x0 ;  /* 0x00008000000079c5 */ /* 0x000fe40000010000 */
[----:B------:R-:W-:-:S15]  /*6ab0*/  WARPGROUP.ARRIVE ;  /* 0x00000000000079c5 */ /* 0x000fde0000000000 */
[----:B------:R-:W-:Y:S03]  /*6ac0*/  HGMMA.64x192x16.F32.BF16 R24, R168, gdesc[UR4].tnspB, R24, gsb0 ;  /* 0x42e00004a8187df0 */ /* 0x000fe60008001818 */
[----:B------:R-:W-:Y:S02]  /*6ad0*/  WARPGROUP.DEPBAR.LE gsb0, 0x0 ;  /* 0x00008000000079c5 */ /* 0x000fe40000010000 */
[----:B0-23--:R-:W-:Y:S05]  /*6ae0*/  @!P0 BRA `(.L_x_30) ;  /* 0x0000000000048947 */ /* 0x00dfea0003800000 */
[----:B------:R-:W-:Y:S01]  /*6af0*/  BPT.TRAP 0x1 ;  /* 0x000000040000795c */ /* 0x000fe20000300000 */
.L_x_30:
[----:B------:R-:W0:Y:S01]  /*6b00*/  S2UR UR5, SR_SWINHI ;  /* 0x00000000000579c3 */ /* 0x000e220000002f00 */
        /* <DEDUP_REMOVED lines=23> */
[----:B------:R-:W-:Y:S01]  /*6c80*/  UMOV UR6, UR4 ;  /* 0x0000000400067c82 */ /* 0x000fe20008000000 */
[----:B0-----:R-:W-:Y:S01]  /*6c90*/  UMOV UR7, UR5 ;  /* 0x0000000500077c82 */ /* 0x001fe20008000000 */
[----:B------:R-:W-:Y:S01]  /*6ca0*/  FMUL.FTZ R139, R62, R20 ;  /* 0x000000143e8b7220 */ /* 0x000fe20000410000 */
[----:B------:R-:W-:-:S02]  /*6cb0*/  IMAD.U32 R48, RZ, RZ, UR6 ;  /* 0x00000006ff307e24 */ /* 0x000fc4000f8e00ff */
[-C--:B------:R-:W-:Y:S01]  /*6cc0*/  FMUL.FTZ R127, R67, R20.reuse ;  /* 0x00000014437f7220 */ /* 0x080fe20000410000 */
[----:B------:R-:W-:Y:S02]  /*6cd0*/  IMAD.U32 R49, RZ, RZ, UR7 ;  /* 0x00000007ff317e24 */ /* 0x000fe4000f8e00ff */
[-C--:B------:R-:W-:Y:S01]  /*6ce0*/  FMUL.FTZ R140, R66, R20.reuse ;  /* 0x00000014428c7220 */ /* 0x080fe20000410000 */
[-C--:B------:R-:W-:Y:S01]  /*6cf0*/  FMUL.FTZ R128, R71, R20.reuse ;  /* 0x0000001447807220 */ /* 0x080fe20000410000 */
[----:B------:R-:W-:Y:S01]  /*6d00*/  FMUL.FTZ R137, R70, R20 ;  /* 0x0000001446897220 */ /* 0x000fe20000410000 */
[----:B------:R-:W-:-:S04]  /*6d10*/  IMAD.WIDE R90, R199, 0x2, R48 ;  /* 0x00000002c75a7825 */ /* 0x000fc800078e0230 */
[-C--:B------:R-:W-:Y:S01]  /*6d20*/  FMUL.FTZ R126, R75, R20.reuse ;  /* 0x000000144b7e7220 */ /* 0x080fe20000410000 */
[-C--:B------:R-:W-:Y:S01]  /*6d30*/  FMUL.FTZ R135, R74, R20.reuse ;  /* 0x000000144a877220 */ /* 0x080fe20000410000 */
[-C--:B------:R-:W-:Y:S01]  /*6d40*/  FMUL.FTZ R121, R79, R20.reuse ;  /* 0x000000144f797220 */ /* 0x080fe20000410000 */
[-C--:B------:R-:W-:Y:S01]  /*6d50*/  FMUL.FTZ R138, R78, R20.reuse ;  /* 0x000000144e8a7220 */ /* 0x080fe20000410000 */
[----:B------:R-:W-:Y:S01]  /*6d60*/  IADD3 R35, P1, R90, 0x8000, RZ ;  /* 0x000080005a237810 */ /* 0x000fe20007f3e0ff */
        /* <DEDUP_REMOVED lines=18> */
[----:B------:R-:W-:Y:S01]  /*6e90*/  LOP3.LUT R20, R35, 0x380, RZ, 0xc0, !PT ;  /* 0x0000038023147812 */ /* 0x000fe200078ec0ff */
[-C--:B------:R-:W-:Y:S01]  /*6ea0*/  FMUL.FTZ R6, R29, R21.reuse ;  /* 0x000000151d067220 */ /* 0x080fe20000410000 */
[----:B------:R-:W-:Y:S01]  /*6eb0*/  IADD3 R29, P3, R90, 0x20, RZ ;  /* 0x000000205a1d7810 */ /* 0x000fe20007f7e0ff */
[----:B------:R-:W-:Y:S01]  /*6ec0*/  FMUL.FTZ R3, R33, R21 ;  /* 0x0000001521037220 */ /* 0x000fe20000410000 */
[----:B------:R-:W-:Y:S01]  /*6ed0*/  SHF.R.U64 R20, R20, 0x3, RZ ;  /* 0x0000000314147819 */ /* 0x000fe200000012ff */
[--C-:B------:R-:W-:Y:S01]  /*6ee0*/  IMAD.X R87, RZ, RZ, R91.reuse, P1 ;  /* 0x000000ffff577224 */ /* 0x100fe200008e065b */
[----:B------:R-:W-:Y:S01]  /*6ef0*/  IADD3 R38, P6, R90, 0x8040, RZ ;  /* 0x000080405a267810 */ /* 0x000fe20007fde0ff */
[----:B------:R-:W-:Y:S01]  /*6f00*/  UIADD3 UR5, -UR60, URZ, URZ ;  /* 0x0000003f3c057290 */ /* 0x000fe2000fffe13f */
[----:B------:R-:W-:Y:S01]  /*6f10*/  LOP3.LUT R86, R20, R35, RZ, 0x3c, !PT ;  /* 0x0000002314567212 */ /* 0x000fe200078e3cff */
[-C--:B------:R-:W-:Y:S01]  /*6f20*/  FMUL.FTZ R4, R25, R21.reuse ;  /* 0x0000001519047220 */ /* 0x080fe20000410000 */
[----:B------:R-:W-:Y:S01]  /*6f30*/  LOP3.LUT R20, R29, 0x380, RZ, 0xc0, !PT ;  /* 0x000003801d147812 */ /* 0x000fe200078ec0ff */
[----:B------:R-:W-:Y:S01]  /*6f40*/  IMAD.X R79, RZ, RZ, R91, P6 ;  /* 0x000000ffff4f7224 */ /* 0x000fe200030e065b */
[----:B------:R-:W-:Y:S01]  /*6f50*/  R2UR UR15, R195 ;  /* 0x00000000c30f72ca */ /* 0x000fe200000e0000 */
[-C--:B------:R-:W-:Y:S01]  /*6f60*/  FMUL.FTZ R5, R24, R21.reuse ;  /* 0x0000001518057220 */ /* 0x080fe20000410000 */
[----:B------:R-:W-:Y:S01]  /*6f70*/  SHF.R.U64 R20, R20, 0x3, RZ ;  /* 0x0000000314147819 */ /* 0x000fe200000012ff */
[----:B------:R-:W-:Y:S01]  /*6f80*/  FMUL.FTZ R14, R53, R21 ;  /* 0x00000015350e7220 */ /* 0x000fe20000410000 */
[----:B------:R-:W-:Y:S01]  /*6f90*/  IADD3 R33, P6, R90, 0x4000, RZ ;  /* 0x000040005a217810 */ /* 0x000fe20007fde0ff */
[----:B------:R-:W-:Y:S01]  /*6fa0*/  ULDC UR11, c[0x0][0xc44] ;  /* 0x00031100000b7ab9 */ /* 0x000fe20000000800 */
[----:B------:R-:W-:Y:S01]  /*6fb0*/  LOP3.LUT R70, R20, R29, RZ, 0x3c, !PT ;  /* 0x0000001d14467212 */ /* 0x000fe200078e3cff */
[-C--:B------:R-:W-:Y:S01]  /*6fc0*/  FMUL.FTZ R7, R28, R21.reuse ;  /* 0x000000151c077220 */ /* 0x080fe20000410000 */
[----:B------:R-:W-:Y:S01]  /*6fd0*/  LOP3.LUT R20, R33, 0x380, RZ, 0xc0, !PT ;  /* 0x0000038021147812 */ /* 0x000fe200078ec0ff */
[-C--:B------:R-:W-:Y:S01]  /*6fe0*/  FMUL.FTZ R122, R32, R21.reuse ;  /* 0x00000015207a7220 */ /* 0x080fe20000410000 */
[----:B------:R-:W-:Y:S01]  /*6ff0*/  IADD3 R31, P1, R90, 0x40, RZ ;  /* 0x000000405a1f7810 */ /* 0x000fe20007f3e0ff */
[-C--:B------:R-:W-:Y:S01]  /*7000*/  FMUL.FTZ R8, R37, R21.reuse ;  /* 0x0000001525087220 */ /* 0x080fe20000410000 */
[----:B------:R-:W-:Y:S01]  /*7010*/  SHF.R.U64 R20, R20, 0x3, RZ ;  /* 0x0000000314147819 */ /* 0x000fe200000012ff */
        /* <DEDUP_REMOVED lines=38> */
[----:B------:R-:W-:Y:S01]  /*7280*/  LEA R21, R23, R16, 0x6 ;  /* 0x0000001017157211 */ /* 0x000fe200078e30ff */
[----:B------:R-:W-:Y:S01]  /*7290*/  UIMAD UR11, UR11, UR5, UR15 ;  /* 0x000000050b0b72a4 */ /* 0x000fe2000f8e020f */
[----:B------:R-:W-:Y:S01]  /*72a0*/  LOP3.LUT R58, R20, R33, RZ, 0x3c, !PT ;  /* 0x00000021143a7212 */ /* 0x000fe200078e3cff */
[----:B------:R-:W0:Y:S01]  /*72b0*/  LDC R52, c[0x0][0xbe8] ;  /* 0x0002fa00ff347b82 */ /* 0x000e220000000800 */
[----:B------:R-:W-:Y:S01]  /*72c0*/  IADD3 R30, P4, R90, 0x4040, RZ ;  /* 0x000040405a1e7810 */ /* 0x000fe20007f9e0ff */
[----:B------:R-:W-:Y:S01]  /*72d0*/  USHF.R.S32.HI UR12, URZ, 0x1f, UR11 ;  /* 0x0000001f3f0c7899 */ /* 0x000fe2000801140b */
[----:B------:R-:W-:Y:S01]  /*72e0*/  LOP3.LUT R20, R31, 0x380, RZ, 0xc0, !PT ;  /* 0x000003801f147812 */ /* 0x000fe200078ec0ff */
[----:B------:R-:W-:Y:S01]  /*72f0*/  IMAD.WIDE R48, R21, 0x2, R48 ;  /* 0x0000000215307825 */ /* 0x000fe200078e0230 */
[----:B------:R-:W-:Y:S01]  /*7300*/  LOP3.LUT R29, R30, 0x380, RZ, 0xc0, !PT ;  /* 0x000003801e1d7812 */ /* 0x000fe200078ec0ff */
[----:B------:R-:W-:Y:S01]  /*7310*/  ULDC.64 UR8, c[0x0][0xb90] ;  /* 0x0002e40000087ab9 */ /* 0x000fe20000000a00 */
[----:B------:R-:W-:Y:S01]  /*7320*/  SHF.R.U64 R20, R20, 0x3, RZ ;  /* 0x0000000314147819 */ /* 0x000fe200000012ff */
[----:B------:R-:W-:Y:S01]  /*7330*/  UIMAD UR5, UR12, UR8, URZ ;  /* 0x000000080c0572a4 */ /* 0x000fe2000f8e023f */
[--C-:B------:R-:W-:Y:S01]  /*7340*/  IMAD.X R63, RZ, RZ, R91.reuse, P1 ;  /* 0x000000ffff3f7224 */ /* 0x100fe200008e065b */
[----:B------:R-:W-:Y:S01]  /*7350*/  UIMAD.WIDE.U32 UR6, UR11, UR8, URZ ;  /* 0x000000080b0672a5 */ /* 0x000fe2000f8e003f */
[----:B------:R-:W-:Y:S01]  /*7360*/  SHF.R.U64 R29, R29, 0x3, RZ ;  /* 0x000000031d1d7819 */ /* 0x000fe200000012ff */
[----:B------:R-:W-:Y:S01]  /*7370*/  UIMAD UR5, UR11, UR9, UR5 ;  /* 0x000000090b0572a4 */ /* 0x000fe2000f8e0205 */
[----:B------:R-:W-:Y:S01]  /*7380*/  LOP3.LUT R62, R20, R31, RZ, 0x3c, !PT ;  /* 0x0000001f143e7212 */ /* 0x000fe200078e3cff */
[----:B------:R-:W1:Y:S01]  /*7390*/  LDC R157, c[0x0][0xc38] ;  /* 0x00030e00ff9d7b82 */ /* 0x000e620000000800 */
[----:B------:R-:W-:Y:S01]  /*73a0*/  IADD3 R31, P1, R48, 0x4000, RZ ;  /* 0x00004000301f7810 */ /* 0x000fe20007f3e0ff */
[----:B------:R-:W-:Y:S01]  /*73b0*/  IMAD.X R55, RZ, RZ, R91, P4 ;  /* 0x000000ffff377224 */ /* 0x000fe200020e065b */
[----:B------:R-:W-:Y:S01]  /*73c0*/  LOP3.LUT R54, R29, R30, RZ, 0x3c, !PT ;  /* 0x0000001e1d367212 */ /* 0x000fe200078e3cff */
[----:B------:R-:W-:Y:S01]  /*73d0*/  IMAD.U32 R51, RZ, RZ, UR7 ;  /* 0x00000007ff337e24 */ /* 0x000fe2000f8e00ff */
[----:B------:R-:W-:Y:S01]  /*73e0*/  LOP3.LUT R30, R31, 0x380, RZ, 0xc0, !PT ;  /* 0x000003801f1e7812 */ /* 0x000fe200078ec0ff */
[----:B------:R-:W-:Y:S01]  /*73f0*/  ULDC.64 UR8, c[0x0][0xae8] ;  /* 0x0002ba0000087ab9 */ /* 0x000fe20000000a00 */
[----:B------:R-:W-:Y:S01]  /*7400*/  MOV R50, UR6 ;  /* 0x0000000600327c02 */ /* 0x000fe20008000f00 */
[----:B------:R-:W-:Y:S01]  /*7410*/  UIADD3 UR6, UR7, UR5, URZ ;  /* 0x0000000507067290 */ /* 0x000fe2000fffe03f */
[----:B------:R-:W-:Y:S01]  /*7420*/  IADD3 R75, P5, R90, 0x8060, RZ ;  /* 0x000080605a4b7810 */ /* 0x000fe20007fbe0ff */
[----:B------:R-:W-:Y:S01]  /*7430*/  UIADD3 UR5, UR10, 0x30860, URZ ;  /* 0x000308600a057890 */ /* 0x000fe2000fffe03f */
[----:B------:R-:W-:Y:S01]  /*7440*/  SHF.R.U64 R30, R30, 0x3, RZ ;  /* 0x000000031e1e7819 */ /* 0x000fe200000012ff */
[----:B------:R-:W-:Y:S01]  /*7450*/  USHF.R.S32.HI UR10, URZ, 0x1f, UR60 ;  /* 0x0000001f3f0a7899 */ /* 0x000fe2000801143c */
[----:B------:R-:W-:Y:S01]  /*7460*/  LOP3.LUT R74, R75, 0x380, RZ, 0xc0, !PT ;  /* 0x000003804b4a7812 */ /* 0x000fe200078ec0ff */
[----:B------:R-:W-:Y:S01]  /*7470*/  UPRMT UR5, UR13, 0x654, UR5 ;  /* 0x000006540d057896 */ /* 0x000fe20008000005 */
[----:B------:R-:W-:Y:S01]  /*7480*/  LOP3.LUT R30, R30, R31, RZ, 0x3c, !PT ;  /* 0x0000001f1e1e7212 */ /* 0x000fe200078e3cff */
[----:B------:R-:W-:Y:S01]  /*7490*/  IMAD.U32 R51, RZ, RZ, UR6 ;  /* 0x00000006ff337e24 */ /* 0x000fe2000f8e00ff */
[----:B------:R-:W-:Y:S01]  /*74a0*/  LOP3.LUT R21, R90, 0x380, RZ, 0xc0, !PT ;  /* 0x000003805a157812 */ /* 0x000fe200078ec0ff */
[----:B------:R-:W-:Y:S01]  /*74b0*/  ULDC.64 UR6, c[0x0][0xb88] ;  /* 0x0002e20000067ab9 */ /* 0x000fe20000000a00 */
[----:B------:R-:W-:-:S02]  /*74c0*/  IADD3.X R31, RZ, R49, RZ, P1, !PT ;  /* 0x00000031ff1f7210 */ /* 0x000fc40000ffe4ff */
[----:B------:R-:W-:Y:S02]  /*74d0*/  SHF.R.U64 R74, R74, 0x3, RZ ;  /* 0x000000034a4a7819 */ /* 0x000fe400000012ff */
[----:B------:R-:W-:Y:S01]  /*74e0*/  IADD3 R36, P0, R90, 0x8020, RZ ;  /* 0x000080205a247810 */ /* 0x000fe20007f1e0ff */
[----:B------:R-:W-:Y:S01]  /*74f0*/  SYNCS.ARRIVE.TRANS64.RED.A1T0 RZ, [UR5], RZ ;  /* 0x000000ffffff79a7 */ /* 0x000fe20008100405 */
[----:B0-----:R-:W-:Y:S01]  /*7500*/  ISETP.NE.AND P1, PT, R52, 0x1, PT ;  /* 0x000000013400780c */ /* 0x001fe20003f25270 */
[----:B------:R-:W-:Y:S01]  /*7510*/  ULDC UR5, c[0x0][0xa88] ;  /* 0x0002a20000057ab9 */ /* 0x000fe20000000800 */
[----:B------:R-:W-:Y:S02]  /*7520*/  SHF.R.U64 R21, R21, 0x3, RZ ;  /* 0x0000000315157819 */ /* 0x000fe400000012ff */
[----:B------:R-:W-:Y:S01]  /*7530*/  LOP3.LUT R74, R74, R75, RZ, 0x3c, !PT ;  /* 0x0000004b4a4a7212 */ /* 0x000fe200078e3cff */
[----:B------:R-:W-:Y:S01]  /*7540*/  IMAD.X R75, RZ, RZ, R91, P5 ;  /* 0x000000ffff4b7224 */ /* 0x000fe200028e065b */
[----:B------:R-:W-:-:S02]  /*7550*/  LOP3.LUT R34, R36, 0x380, RZ, 0xc0, !PT ;  /* 0x0000038024227812 */ /* 0x000fc400078ec0ff */
[-C--:B------:R-:W-:Y:S02]  /*7560*/  IADD3.X R83, RZ, R91.reuse, RZ, P0, !PT ;  /* 0x0000005bff537210 */ /* 0x080fe400007fe4ff */
[C---:B------:R-:W-:Y:S02]  /*7570*/  IADD3 R32, P2, R90.reuse, 0x4060, RZ ;  /* 0x000040605a207810 */ /* 0x040fe40007f5e0ff */
[C---:B------:R-:W-:Y:S02]  /*7580*/  IADD3 R28, P5, R90.reuse, 0x4020, RZ ;  /* 0x000040205a1c7810 */ /* 0x040fe40007fbe0ff */
[----:B------:R-:W-:Y:S01]  /*7590*/  IADD3 R26, P0, R90, 0x60, RZ ;  /* 0x000000605a1a7810 */ /* 0x000fe20007f1e0ff */
[--C-:B------:R-:W-:Y:S01]  /*75a0*/  IMAD.X R67, RZ, RZ, R91.reuse, P2 ;  /* 0x000000ffff437224 */ /* 0x100fe200010e065b */
[----:B------:R-:W-:Y:S01]  /*75b0*/  LOP3.LUT R90, R21, R90, RZ, 0x3c, !PT ;  /* 0x0000005a155a7212 */ /* 0x000fe200078e3cff */
[--C-:B------:R-:W-:Y:S01]  /*75c0*/  IMAD.X R57, RZ, RZ, R91.reuse, P5 ;  /* 0x000000ffff397224 */ /* 0x100fe200028e065b */
[----:B------:R-:W-:Y:S01]  /*75d0*/  SHF.R.U64 R21, R34, 0x3, RZ ;  /* 0x0000000322157819 */ /* 0x000fe200000012ff */
[----:B------:R-:W-:Y:S01]  /*75e0*/  IMAD.X R27, RZ, RZ, R91, P0 ;  /* 0x000000ffff1b7224 */ /* 0x000fe200000e065b */
[----:B------:R-:W-:-:S02]  /*75f0*/  IADD3.X R71, RZ, R91, RZ, P3, !PT ;  /* 0x0000005bff477210 */ /* 0x000fc40001ffe4ff */
[-C--:B------:R-:W-:Y:S02]  /*7600*/  IADD3.X R59, RZ, R91.reuse, RZ, P6, !PT ;  /* 0x0000005bff3b7210 */ /* 0x080fe400037fe4ff */
[----:B------:R-:W-:Y:S02]  /*7610*/  LOP3.LUT R82, R21, R36, RZ, 0x3c, !PT ;  /* 0x0000002415527212 */ /* 0x000fe400078e3cff */
[----:B------:R-:W-:Y:S02]  /*7620*/  MOV R90, R90 ;  /* 0x0000005a005a7202 */ /* 0x000fe40000000f00 */
[----:B------:R-:W-:Y:S01]  /*7630*/  LOP3.LUT R21, R32, 0x380, RZ, 0xc0, !PT ;  /* 0x0000038020157812 */ /* 0x000fe200078ec0ff */
[----:B------:R-:W0:Y:S01]  /*7640*/  @P1 LDC R91, c[0x0][0xbec] ;  /* 0x0002fb00ff5b1b82 */ /* 0x000e220000000800 */
[----:B------:R-:W-:Y:S02]  /*7650*/  R2UR UR14, R194 ;  /* 0x00000000c20e72ca */ /* 0x000fe400000e0000 */
[----:B------:R-:W-:-:S02]  /*7660*/  F2FP.BF16.F32.PACK_AB R6, R6, R7 ;  /* 0x000000070606723e */ /* 0x000fc400000010ff */
[----:B------:R-:W-:Y:S02]  /*7670*/  SHF.R.U64 R21, R21, 0x3, RZ ;  /* 0x0000000315157819 */ /* 0x000fe400000012ff */
[----:B------:R-:W-:Y:S02]  /*7680*/  F2FP.BF16.F32.PACK_AB R7, R151, R154 ;  /* 0x0000009a9707723e */ /* 0x000fe400000010ff */
[----:B------:R-:W2:Y:S01]  /*7690*/  @P1 LDC R151, c[0x0][0xbf0] ;  /* 0x0002fc00ff971b82 */ /* 0x000ea20000000800 */
[----:B------:R-:W-:Y:S02]  /*76a0*/  LOP3.LUT R66, R21, R32, RZ, 0x3c, !PT ;  /* 0x0000002015427212 */ /* 0x000fe400078e3cff */
[----:B------:R-:W-:Y:S01]  /*76b0*/  MOV R75, R74 ;  /* 0x0000004a004b7202 */ /* 0x000fe20000000f00 */
[----:B------:R-:W-:Y:S01]  /*76c0*/  IMAD R74, RZ, RZ, -UR15 ;  /* 0x8000000fff4a7e24 */ /* 0x000fe2000f8e02ff */
[----:B------:R-:W-:Y:S02]  /*76d0*/  F2FP.BF16.F32.PACK_AB R4, R4, R5 ;  /* 0x000000050404723e */ /* 0x000fe400000010ff */
[----:B------:R-:W-:Y:S01]  /*76e0*/  R2UR UR13, R22 ;  /* 0x00000000160d72ca */ /* 0x000fe200000e0000 */
[----:B-1----:R-:W-:Y:S01]  /*76f0*/  IMAD R74, R157, R74, UR14 ;  /* 0x0000000e9d4a7e24 */ /* 0x002fe2000f8e024a */
[----:B------:R-:W-:Y:S01]  /*7700*/  F2FP.BF16.F32.PACK_AB R5, R153, R156 ;  /* 0x0000009c9905723e */ /* 0x000fe200000010ff */
[----:B------:R-:W-:Y:S01]  /*7710*/  BAR.SYNC.DEFER_BLOCKING 0x1, 0x100 ;  /* 0x0044000000007b1d */ /* 0x000fe20000010000 */
[----:B------:R-:W-:-:S02]  /*7720*/  MOV R22, R66 ;  /* 0x0000004200167202 */ /* 0x000fc40000000f00 */
[----:B------:R-:W-:Y:S02]  /*7730*/  LOP3.LUT R21, R28, 0x380, RZ, 0xc0, !PT ;  /* 0x000003801c157812 */ /* 0x000fe400078ec0ff */
[----:B------:R-:W-:-:S03]  /*7740*/  IADD3 R29, P0, R48, 0x5000, RZ ;  /* 0x00005000301d7810 */ /* 0x000fc60007f1e0ff */
[----:B------:R-:W1:Y:S01]  /*7750*/  LDC.64 R66, c[0x0][0xb98] ;  /* 0x0002e600ff427b82 */ /* 0x000e620000000a00 */
[----:B------:R-:W-:Y:S02]  /*7760*/  SHF.R.U64 R21, R21, 0x3, RZ ;  /* 0x0000000315157819 */ /* 0x000fe400000012ff */
[----:B------:R-:W-:Y:S02]  /*7770*/  MOV R54, R54 ;  /* 0x0000003600367202 */ /* 0x000fe40000000f00 */
[----:B------:R-:W-:Y:S02]  /*7780*/  LOP3.LUT R56, R21, R28, RZ, 0x3c, !PT ;  /* 0x0000001c15387212 */ /* 0x000fe400078e3cff */
[----:B------:R-:W-:Y:S02]  /*7790*/  LOP3.LUT R21, R26, 0x380, RZ, 0xc0, !PT ;  /* 0x000003801a157812 */ /* 0x000fe400078ec0ff */
[----:B------:R-:W-:Y:S02]  /*77a0*/  LOP3.LUT R28, R29, 0x380, RZ, 0xc0, !PT ;  /* 0x000003801d1c7812 */ /* 0x000fe400078ec0ff */
[----:B------:R-:W-:-:S02]  /*77b0*/  SHF.R.U64 R21, R21, 0x3, RZ ;  /* 0x0000000315157819 */ /* 0x000fc400000012ff */
[----:B------:R-:W-:Y:S02]  /*77c0*/  SHF.R.U64 R28, R28, 0x3, RZ ;  /* 0x000000031c1c7819 */ /* 0x000fe400000012ff */
[----:B------:R-:W-:Y:S02]  /*77d0*/  LOP3.LUT R26, R21, R26, RZ, 0x3c, !PT ;  /* 0x0000001a151a7212 */ /* 0x000fe400078e3cff */
[----:B------:R-:W-:Y:S01]  /*77e0*/  LOP3.LUT R28, R28, R29, RZ, 0x3c, !PT ;  /* 0x0000001d1c1c7212 */ /* 0x000fe200078e3cff */
[----:B------:R3:W-:Y:S01]  /*77f0*/  STSM.16.M88.4 [R90], R4 ;  /* 0x000000045a007844 */ /* 0x0007e20000000200 */
[----:B------:R-:W-:Y:S01]  /*7800*/  IMAD.X R29, RZ, RZ, R49, P0 ;  /* 0x000000ffff1d7224 */ /* 0x000fe200000e0631 */
[----:B------:R-:W-:Y:S02]  /*7810*/  MOV R70, R70 ;  /* 0x0000004600467202 */ /* 0x000fe40000000f00 */
[----:B------:R-:W-:Y:S02]  /*7820*/  MOV R56, R56 ;  /* 0x0000003800387202 */ /* 0x000fe40000000f00 */
[----:B------:R-:W-:Y:S01]  /*7830*/  IADD3 R155, P0, R48, 0xb000, RZ ;  /* 0x0000b000309b7810 */ /* 0x000fe20007f1e0ff */
[----:B-1----:R-:W-:Y:S01]  /*7840*/  IMAD.WIDE.U32 R50, R66, UR60, R50 ;  /* 0x0000003c42327c25 */ /* 0x002fe2000f8e0032 */
[----:B------:R-:W-:-:S02]  /*7850*/  MOV R62, R62 ;  /* 0x0000003e003e7202 */ /* 0x000fc40000000f00 */
[----:B------:R-:W-:Y:S01]  /*7860*/  F2FP.BF16.F32.PACK_AB R10, R10, R13 ;  /* 0x0000000d0a0a723e */ /* 0x000fe200000010ff */
[----:B------:R-:W-:Y:S01]  /*7870*/  IMAD.X R47, RZ, RZ, R49, P0 ;  /* 0x000000ffff2f7224 */ /* 0x000fe200000e0631 */
[----:B------:R-:W-:Y:S01]  /*7880*/  MOV R57, R26 ;  /* 0x0000001a00397202 */ /* 0x000fe20000000f00 */
[----:B------:R-:W-:Y:S01]  /*7890*/  IMAD R26, R66, UR10, RZ ;  /* 0x0000000a421a7c24 */ /* 0x000fe2000f8e02ff */
[----:B------:R-:W-:Y:S02]  /*78a0*/  LOP3.LUT R37, R38, 0x380, RZ, 0xc0, !PT ;  /* 0x0000038026257812 */ /* 0x000fe400078ec0ff */
[----:B---3--:R-:W-:Y:S01]  /*78b0*/  LEA R90, R74, R198, 0x7 ;  /* 0x000000c64a5a7211 */ /* 0x008fe200078e38ff */
[----:B------:R-:W-:Y:S01]  /*78c0*/  IMAD R67, R67, UR60, R26 ;  /* 0x0000003c43437c24 */ /* 0x000fe2000f8e021a */
[----:B------:R-:W-:Y:S02]  /*78d0*/  F2FP.BF16.F32.PACK_AB R6, R8, R11 ;  /* 0x0000000b0806723e */ /* 0x000fe400000010ff */
[----:B------:R-:W-:Y:S01]  /*78e0*/  F2FP.BF16.F32.PACK_AB R5, R147, R148 ;  /* 0x000000949305723e */ /* 0x000fe200000010ff */
[----:B0-----:R-:W-:Y:S01]  /*78f0*/  @P1 IMAD.HI.U32 R4, R90, R91, RZ ;  /* 0x0000005b5a041227 */ /* 0x001fe200078e00ff */
[----:B------:R-:W-:-:S02]  /*7900*/  F2FP.BF16.F32.PACK_AB R7, R146, R149 ;  /* 0x000000959207723e */ /* 0x000fc400000010ff */
[----:B------:R-:W-:Y:S01]  /*7910*/  F2FP.BF16.F32.PACK_AB R8, R9, R120 ;  /* 0x000000780908723e */ /* 0x000fe200000010ff */
[----:B------:R-:W-:Y:S01]  /*7920*/  IMAD.MOV.U32 R55, RZ, RZ, R90 ;  /* 0x000000ffff377224 */ /* 0x000fe200078e005a */
[----:B--2---:R-:W-:Y:S02]  /*7930*/  @P1 SHF.R.U32.HI R55, RZ, R151, R4 ;  /* 0x00000097ff371219 */ /* 0x004fe40000011604 */
[----:B------:R-:W-:Y:S02]  /*7940*/  F2FP.BF16.F32.PACK_AB R4, R3, R122 ;  /* 0x0000007a0304723e */ /* 0x000fe400000010ff */
[----:B------:R-:W-:Y:S01]  /*7950*/  F2FP.BF16.F32.PACK_AB R9, R143, R152 ;  /* 0x000000988f09723e */ /* 0x000fe200000010ff */
[----:B------:R-:W-:Y:S01]  /*7960*/  IMAD.MOV R3, RZ, RZ, -R55 ;  /* 0x000000ffff037224 */ /* 0x000fe200078e0a37 */
[----:B------:R-:W-:Y:S01]  /*7970*/  F2FP.BF16.F32.PACK_AB R11, R145, R150 ;  /* 0x00000096910b723e */ /* 0x000fe200000010ff */
[----:B------:R-:W-:Y:S01]  /*7980*/  STSM.16.M88.4 [R70], R4 ;  /* 0x0000000446007844 */ /* 0x000fe20000000200 */
[----:B------:R-:W-:Y:S01]  /*7990*/  SHF.R.U64 R37, R37, 0x3, RZ ;  /* 0x0000000325257819 */ /* 0x000fe200000012ff */
[----:B------:R-:W-:Y:S01]  /*79a0*/  IMAD R3, R52, R3, R90 ;  /* 0x0000000334037224 */ /* 0x000fe200078e025a */
[----:B------:R-:W-:Y:S01]  /*79b0*/  IADD3 R39, P3, R48, 0x7000, RZ ;  /* 0x0000700030277810 */ /* 0x000fe20007f7e0ff */
[----:B------:R0:W-:Y:S01]  /*79c0*/  STSM.16.M88.4 [R62], R8 ;  /* 0x000000083e007844 */ /* 0x0001e20000000200 */
[----:B------:R-:W-:-:S02]  /*79d0*/  IADD3 R50, P0, R55, R50, RZ ;  /* 0x0000003237327210 */ /* 0x000fc40007f1e0ff */
[----:B------:R-:W-:Y:S02]  /*79e0*/  LOP3.LUT R78, R37, R38, RZ, 0x3c, !PT ;  /* 0x00000026254e7212 */ /* 0x000fe400078e3cff */
[----:B------:R-:W-:Y:S02]  /*79f0*/  IADD3 R21, P2, R48, 0x6000, RZ ;  /* 0x0000600030157810 */ /* 0x000fe40007f5e0ff */
[----:B------:R-:W-:Y:S02]  /*7a00*/  LOP3.LUT R38, R39, 0x380, RZ, 0xc0, !PT ;  /* 0x0000038027267812 */ /* 0x000fe400078ec0ff */
[----:B------:R-:W-:Y:S02]  /*7a10*/  F2FP.BF16.F32.PACK_AB R12, R12, R15 ;  /* 0x0000000f0c0c723e */ /* 0x000fe400000010ff */
[----:B------:R-:W-:Y:S02]  /*7a20*/  F2FP.BF16.F32.PACK_AB R13, R131, R144 ;  /* 0x00000090830d723e */ /* 0x000fe400000010ff */
[----:B------:R-:W-:-:S02]  /*7a30*/  F2FP.BF16.F32.PACK_AB R14, R14, R53 ;  /* 0x000000350e0e723e */ /* 0x000fc400000010ff */
[----:B------:R-:W-:Y:S02]  /*7a40*/  F2FP.BF16.F32.PACK_AB R15, R132, R141 ;  /* 0x0000008d840f723e */ /* 0x000fe400000010ff */
[----:B0-----:R-:W-:Y:S02]  /*7a50*/  SHF.R.S32.HI R9, RZ, 0x1f, R55 ;  /* 0x0000001fff097819 */ /* 0x001fe40000011437 */
[----:B------:R-:W-:Y:S01]  /*7a60*/  SHF.R.S32.HI R8, RZ, 0x1f, R3 ;  /* 0x0000001fff087819 */ /* 0x000fe20000011403 */
[----:B------:R0:W-:Y:S01]  /*7a70*/  STSM.16.M88.4 [R57], R12 ;  /* 0x0000000c39007844 */ /* 0x0001e20000000200 */
[----:B------:R-:W-:Y:S02]  /*7a80*/  IADD3.X R51, R9, R51, R67, P0, !PT ;  /* 0x0000003309337210 */ /* 0x000fe400007fe443 */
[----:B------:R-:W-:Y:S01]  /*7a90*/  F2FP.BF16.F32.PACK_AB R24, R24, R25 ;  /* 0x000000191818723e */ /* 0x000fe200000010ff */
[----:B------:R-:W-:Y:S01]  /*7aa0*/  IMAD R8, R8, UR6, RZ ;  /* 0x0000000608087c24 */ /* 0x000fe2000f8e02ff */
[----:B------:R-:W-:Y:S01]  /*7ab0*/  MOV R58, R58 ;  /* 0x0000003a003a7202 */ /* 0x000fe20000000f00 */
[----:B------:R-:W-:Y:S01]  /*7ac0*/  IMAD.WIDE.U32 R50, R3, UR6, R50 ;  /* 0x0000000603327c25 */ /* 0x000fe2000f8e0032 */
[----:B------:R-:W-:-:S02]  /*7ad0*/  F2FP.BF16.F32.PACK_AB R25, R129, R142 ;  /* 0x0000008e8119723e */ /* 0x000fc400000010ff */
[----:B------:R-:W-:Y:S01]  /*7ae0*/  F2FP.BF16.F32.PACK_AB R26, R61, R60 ;  /* 0x0000003c3d1a723e */ /* 0x000fe200000010ff */
[----:B------:R-:W-:Y:S01]  /*7af0*/  IMAD R53, R3, UR7, R8 ;  /* 0x0000000703357c24 */ /* 0x000fe2000f8e0208 */
[----:B------:R-:W-:Y:S01]  /*7b00*/  F2FP.BF16.F32.PACK_AB R27, R130, R139 ;  /* 0x0000008b821b723e */ /* 0x000fe200000010ff */
[----:B------:R-:W-:Y:S01]  /*7b10*/  ULDC.64 UR6, c[0x0][0xb50] ;  /* 0x0002d40000067ab9 */ /* 0x000fe20000000a00 */
[----:B------:R-:W-:Y:S01]  /*7b20*/  LOP3.LUT R20, R21, 0x380, RZ, 0xc0, !PT ;  /* 0x0000038015147812 */ /* 0x000fe200078ec0ff */
[----:B------:R-:W-:Y:S01]  /*7b30*/  IMAD R3, R52, UR5, RZ ;  /* 0x0000000534037c24 */ /* 0x000fe2000f8e02ff */
[----:B------:R-:W-:Y:S01]  /*7b40*/  F2FP.BF16.F32.PACK_AB R4, R65, R64 ;  /* 0x000000404104723e */ /* 0x000fe200000010ff */
[----:B------:R-:W-:Y:S01]  /*7b50*/  STSM.16.M88.4 [R58], R24 ;  /* 0x000000183a007844 */ /* 0x000fe20000000200 */
[----:B------:R-:W-:Y:S02]  /*7b60*/  F2FP.BF16.F32.PACK_AB R5, R127, R140 ;  /* 0x0000008c7f05723e */ /* 0x000fe400000010ff */
[----:B------:R-:W-:-:S02]  /*7b70*/  F2FP.BF16.F32.PACK_AB R6, R69, R68 ;  /* 0x000000444506723e */ /* 0x000fc400000010ff */
[----:B------:R-:W-:Y:S02]  /*7b80*/  F2FP.BF16.F32.PACK_AB R7, R128, R137 ;  /* 0x000000898007723e */ /* 0x000fe400000010ff */
[----:B------:R-:W-:Y:S02]  /*7b90*/  SHF.R.U64 R38, R38, 0x3, RZ ;  /* 0x0000000326267819 */ /* 0x000fe400000012ff */
[----:B------:R-:W-:Y:S01]  /*7ba0*/  LEA R60, R74, R197, 0x7 ;  /* 0x000000c54a3c7211 */ /* 0x000fe200078e38ff */
[----:B------:R1:W-:Y:S01]  /*7bb0*/  STSM.16.M88.4 [R56], R4 ;  /* 0x0000000438007844 */ /* 0x0003e20000000200 */
[----:B------:R-:W-:Y:S02]  /*7bc0*/  SHF.R.U64 R20, R20, 0x3, RZ ;  /* 0x0000000314147819 */ /* 0x000fe400000012ff */
[----:B------:R-:W-:Y:S02]  /*7bd0*/  LOP3.LUT R38, R38, R39, RZ, 0x3c, !PT ;  /* 0x0000002726267212 */ /* 0x000fe400078e3cff */
[----:B------:R-:W-:-:S02]  /*7be0*/  IADD3.X R39, RZ, R49, RZ, P3, !PT ;  /* 0x00000031ff277210 */ /* 0x000fc40001ffe4ff */
[----:B------:R-:W-:Y:S02]  /*7bf0*/  LOP3.LUT P0, RZ, R193, 0x3, RZ, 0xc0, !PT ;  /* 0x00000003c1ff7812 */ /* 0x000fe4000780c0ff */
[----:B0-----:R-:W-:Y:S02]  /*7c00*/  LEA R12, P3, R50, UR6, 0x2 ;  /* 0x00000006320c7c11 */ /* 0x001fe4000f8610ff */
[----:B------:R-:W-:Y:S01]  /*7c10*/  LOP3.LUT R20, R20, R21, RZ, 0x3c, !PT ;  /* 0x0000001514147212 */ /* 0x000fe200078e3cff */
[----:B------:R-:W-:Y:S01]  /*7c20*/  IMAD.X R21, RZ, RZ, R49, P2 ;  /* 0x000000ffff157224 */ /* 0x000fe200010e0631 */
[C---:B------:R-:W-:Y:S02]  /*7c30*/  ISETP.GE.OR P2, PT, R60.reuse, R3, P0 ;  /* 0x000000033c00720c */ /* 0x040fe40000746670 */
[----:B------:R-:W-:Y:S01]  /*7c40*/  F2FP.BF16.F32.PACK_AB R8, R73, R72 ;  /* 0x000000484908723e */ /* 0x000fe200000010ff */
[----:B-1----:R-:W-:Y:S01]  /*7c50*/  VIADD R4, R60, 0x8 ;  /* 0x000000083c047836 */ /* 0x002fe20000000000 */
[----:B------:R-:W-:Y:S01]  /*7c60*/  F2FP.BF16.F32.PACK_AB R9, R126, R135 ;  /* 0x000000877e09723e */ /* 0x000fe200000010ff */
[----:B------:R-:W-:Y:S01]  /*7c70*/  IMAD.IADD R5, R51, 0x1, R53 ;  /* 0x0000000133057824 */ /* 0x000fe200078e0235 */
[----:B------:R-:W-:-:S02]  /*7c80*/  F2FP.BF16.F32.PACK_AB R10, R77, R76 ;  /* 0x0000004c4d0a723e */ /* 0x000fc400000010ff */
[----:B------:R-:W-:Y:S02]  /*7c90*/  F2FP.BF16.F32.PACK_AB R11, R121, R138 ;  /* 0x0000008a790b723e */ /* 0x000fe400000010ff */
[----:B------:R-:W-:Y:S02]  /*7ca0*/  ISETP.GE.OR P0, PT, R4, R3, P0 ;  /* 0x000000030400720c */ /* 0x000fe40000706670 */
[----:B------:R-:W-:Y:S01]  /*7cb0*/  LEA.HI.X R13, R50, UR7, R5, 0x2, P3 ;  /* 0x00000007320d7c11 */ /* 0x000fe200098f1405 */
[----:B------:R-:W-:Y:S01]  /*7cc0*/  STSM.16.M88.4 [R54], R8 ;  /* 0x0000000836007844 */ /* 0x000fe20000000200 */
[----:B------:R-:W-:Y:S02]  /*7cd0*/  F2FP.BF16.F32.PACK_AB R4, R81, R80 ;  /* 0x000000505104723e */ /* 0x000fe400000010ff */
[----:B------:R-:W-:Y:S01]  /*7ce0*/  F2FP.BF16.F32.PACK_AB R5, R123, R136 ;  /* 0x000000887b05723e */ /* 0x000fe200000010ff */
[----:B------:R-:W-:Y:S01]  /*7cf0*/  SHFL.IDX PT, R50, R12, RZ, 0x1c1f ;  /* 0x001c1fff0c327589 */ /* 0x000fe200000e0000 */
[----:B------:R-:W-:-:S02]  /*7d00*/  F2FP.BF16.F32.PACK_AB R6, R85, R84 ;  /* 0x000000545506723e */ /* 0x000fc400000010ff */
[----:B------:R-:W-:Y:S01]  /*7d10*/  F2FP.BF16.F32.PACK_AB R7, R124, R133 ;  /* 0x000000857c07723e */ /* 0x000fe200000010ff */
[----:B------:R-:W0:Y:S01]  /*7d20*/  SHFL.IDX PT, R51, R13, RZ, 0x1c1f ;  /* 0x001c1fff0d337589 */ /* 0x000e2200000e0000 */
[----:B------:R-:W-:Y:S02]  /*7d30*/  F2FP.BF16.F32.PACK_AB R88, R89, R88 ;  /* 0x000000585958723e */ /* 0x000fe400000010ff */
[----:B------:R-:W-:Y:S01]  /*7d40*/  F2FP.BF16.F32.PACK_AB R96, R97, R96 ;  /* 0x000000606160723e */ /* 0x000fe200000010ff */
[----:B------:R-:W-:Y:S01]  /*7d50*/  STSM.16.M88.4 [R22], R4 ;  /* 0x0000000416007844 */ /* 0x000fe20000000200 */
[----:B------:R-:W-:Y:S02]  /*7d60*/  MOV R86, R86 ;  /* 0x0000005600567202 */ /* 0x000fe40000000f00 */
[----:B------:R-:W-:Y:S01]  /*7d70*/  F2FP.BF16.F32.PACK_AB R89, R125, R134 ;  /* 0x000000867d59723e */ /* 0x000fe200000010ff */
[----:B------:R-:W-:Y:S01]  /*7d80*/  SHFL.IDX PT, R54, R12, 0x1, 0x1c1f ;  /* 0x003c1f000c367f89 */ /* 0x000fe200000e0000 */
[----:B------:R-:W-:-:S02]  /*7d90*/  F2FP.BF16.F32.PACK_AB R90, R93, R92 ;  /* 0x0000005c5d5a723e */ /* 0x000fc400000010ff */
[----:B------:R-:W-:Y:S01]  /*7da0*/  F2FP.BF16.F32.PACK_AB R91, R95, R94 ;  /* 0x0000005e5f5b723e */ /* 0x000fe200000010ff */
[----:B------:R-:W1:Y:S01]  /*7db0*/  SHFL.IDX PT, R55, R13, 0x1, 0x1c1f ;  /* 0x003c1f000d377f89 */ /* 0x000e6200000e0000 */
[----:B------:R-:W-:Y:S02]  /*7dc0*/  F2FP.BF16.F32.PACK_AB R97, R99, R98 ;  /* 0x000000626361723e */ /* 0x000fe400000010ff */
[----:B------:R-:W-:Y:S01]  /*7dd0*/  F2FP.BF16.F32.PACK_AB R104, R105, R104 ;  /* 0x000000686968723e */ /* 0x000fe200000010ff */
[----:B------:R-:W-:Y:S01]  /*7de0*/  STSM.16.M88.4 [R86], R88 ;  /* 0x0000005856007844 */ /* 0x000fe20000000200 */
[----:B------:R-:W-:Y:S02]  /*7df0*/  MOV R82, R82 ;  /* 0x0000005200527202 */ /* 0x000fe40000000f00 */
[----:B------:R-:W-:Y:S02]  /*7e00*/  F2FP.BF16.F32.PACK_AB R98, R101, R100 ;  /* 0x000000646562723e */ /* 0x000fe400000010ff */
[----:B------:R-:W-:-:S02]  /*7e10*/  F2FP.BF16.F32.PACK_AB R99, R103, R102 ;  /* 0x000000666763723e */ /* 0x000fc400000010ff */
[----:B------:R-:W-:Y:S02]  /*7e20*/  F2FP.BF16.F32.PACK_AB R105, R107, R106 ;  /* 0x0000006a6b69723e */ /* 0x000fe400000010ff */
[----:B------:R-:W-:Y:S01]  /*7e30*/  F2FP.BF16.F32.PACK_AB R112, R113, R112 ;  /* 0x000000707170723e */ /* 0x000fe200000010ff */
[----:B------:R-:W-:Y:S01]  /*7e40*/  STSM.16.M88.4 [R82], R96 ;  /* 0x0000006052007844 */ /* 0x000fe20000000200 */
[----:B------:R-:W-:Y:S02]  /*7e50*/  MOV R78, R78 ;  /* 0x0000004e004e7202 */ /* 0x000fe40000000f00 */
[----:B------:R-:W-:Y:S02]  /*7e60*/  F2FP.BF16.F32.PACK_AB R106, R109, R108 ;  /* 0x0000006c6d6a723e */ /* 0x000fe400000010ff */
[----:B------:R-:W-:Y:S02]  /*7e70*/  F2FP.BF16.F32.PACK_AB R107, R111, R110 ;  /* 0x0000006e6f6b723e */ /* 0x000fe400000010ff */
[----:B------:R-:W-:-:S02]  /*7e80*/  F2FP.BF16.F32.PACK_AB R113, R115, R114 ;  /* 0x000000727371723e */ /* 0x000fc400000010ff */
[----:B------:R-:W-:Y:S01]  /*7e90*/  F2FP.BF16.F32.PACK_AB R114, R117, R116 ;  /* 0x000000747572723e */ /* 0x000fe200000010ff */
[----:B------:R-:W-:Y:S01]  /*7ea0*/  STSM.16.M88.4 [R78], R104 ;  /* 0x000000684e007844 */ /* 0x000fe20000000200 */
[----:B------:R-:W-:Y:S02]  /*7eb0*/  F2FP.BF16.F32.PACK_AB R115, R119, R118 ;  /* 0x000000767773723e */ /* 0x000fe400000010ff */
[C---:B------:R-:W-:Y:S02]  /*7ec0*/  IADD3 R35, P5, R48.reuse, 0x2000, RZ ;  /* 0x0000200030237810 */ /* 0x040fe40007fbe0ff */
[----:B------:R-:W-:Y:S01]  /*7ed0*/  IADD3 R33, P6, R48, 0x3000, RZ ;  /* 0x0000300030217810 */ /* 0x000fe20007fde0ff */
[----:B------:R-:W-:Y:S01]  /*7ee0*/  STSM.16.M88.4 [R75], R112 ;  /* 0x000000704b007844 */ /* 0x000fe20000000200 */
[----:B------:R-:W-:Y:S02]  /*7ef0*/  LOP3.LUT R34, R35, 0x380, RZ, 0xc0, !PT ;  /* 0x0000038023227812 */ /* 0x000fe400078ec0ff */
[----:B------:R-:W-:Y:S01]  /*7f00*/  LOP3.LUT R32, R33, 0x380, RZ, 0xc0, !PT ;  /* 0x0000038021207812 */ /* 0x000fe200078ec0ff */
[----:B------:R-:W-:Y:S01]  /*7f10*/  BAR.SYNC.DEFER_BLOCKING 0x1, 0x100 ;  /* 0x0044000000007b1d */ /* 0x000fe20000010000 */
[----:B------:R-:W-:-:S02]  /*7f20*/  SHF.R.U64 R34, R34, 0x3, RZ ;  /* 0x0000000322227819 */ /* 0x000fc400000012ff */
[----:B------:R-:W-:Y:S02]  /*7f30*/  SHF.R.U64 R32, R32, 0x3, RZ ;  /* 0x0000000320207819 */ /* 0x000fe400000012ff */
[----:B------:R-:W-:Y:S01]  /*7f40*/  LOP3.LUT R34, R34, R35, RZ, 0x3c, !PT ;  /* 0x0000002322227212 */ /* 0x000fe200078e3cff */
[--C-:B------:R-:W-:Y:S01]  /*7f50*/  IMAD.X R35, RZ, RZ, R49.reuse, P5 ;  /* 0x000000ffff237224 */ /* 0x100fe200028e0631 */
[----:B------:R-:W-:Y:S01]  /*7f60*/  LOP3.LUT R32, R32, R33, RZ, 0x3c, !PT ;  /* 0x0000002120207212 */ /* 0x000fe200078e3cff */
[----:B------:R-:W-:Y:S01]  /*7f70*/  IMAD.X R33, RZ, RZ, R49, P6 ;  /* 0x000000ffff217224 */ /* 0x000fe200030e0631 */
[C---:B------:R-:W-:Y:S02]  /*7f80*/  IADD3 R37, P4, R48.reuse, 0x1000, RZ ;  /* 0x0000100030257810 */ /* 0x040fe40007f9e0ff */
[----:B------:R-:W-:Y:S02]  /*7f90*/  IADD3 R43, P5, R48, 0x9000, RZ ;  /* 0x00009000302b7810 */ /* 0x000fe40007fbe0ff */
[----:B------:R-:W-:-:S02]  /*7fa0*/  LOP3.LUT R36, R37, 0x380, RZ, 0xc0, !PT ;  /* 0x0000038025247812 */ /* 0x000fc400078ec0ff */
[----:B------:R-:W-:Y:S02]  /*7fb0*/  LOP3.LUT R42, R43, 0x380, RZ, 0xc0, !PT ;  /* 0x000003802b2a7812 */ /* 0x000fe400078ec0ff */
[----:B------:R-:W-:Y:S01]  /*7fc0*/  SHF.R.U64 R36, R36, 0x3, RZ ;  /* 0x0000000324247819 */ /* 0x000fe200000012ff */
[----:B------:R-:W-:Y:S01]  /*7fd0*/  UIMAD UR5, UR12, UR8, URZ ;  /* 0x000000080c0572a4 */ /* 0x000fe2000f8e023f */
[----:B------:R-:W-:Y:S02]  /*7fe0*/  SHF.R.U64 R42, R42, 0x3, RZ ;  /* 0x000000032a2a7819 */ /* 0x000fe400000012ff */
[----:B------:R-:W-:Y:S02]  /*7ff0*/  LOP3.LUT R36, R36, R37, RZ, 0x3c, !PT ;  /* 0x0000002524247212 */ /* 0x000fe400078e3cff */
[----:B------:R-:W-:Y:S01]  /*8000*/  IADD3.X R37, RZ, R49, RZ, P4, !PT ;  /* 0x00000031ff257210 */ /* 0x000fe200027fe4ff */
[----:B0-----:R-:W-:Y:S01]  /*8010*/  @!P2 ST.E desc[UR36][R50.64], R2 ;  /* 0x000000023200a985 */ /* 0x001fe2000c101924 */
[C---:B------:R-:W-:Y:S01]  /*8020*/  IADD3 R41, P4, R48.reuse, 0x8000, RZ ;  /* 0x0000800030297810 */ /* 0x040fe20007f9e0ff */
[----:B------:R-:W-:Y:S01]  /*8030*/  UIMAD.WIDE.U32 UR6, UR11, UR8, URZ ;  /* 0x000000080b0672a5 */ /* 0x000fe2000f8e003f */
[----:B------:R-:W-:Y:S01]  /*8040*/  IADD3 R45, P6, R48, 0xa000, RZ ;  /* 0x0000a000302d7810 */ /* 0x000fe20007fde0ff */
[----:B-1----:R0:W-:Y:S01]  /*8050*/  @!P0 ST.E desc[UR36][R54.64], R0 ;  /* 0x0000000036008985 */ /* 0x0021e2000c101924 */
[----:B------:R-:W-:Y:S01]  /*8060*/  UIMAD UR5, UR11, UR9, UR5 ;  /* 0x000000090b0572a4 */ /* 0x000fe2000f8e0205 */
[----:B------:R-:W-:-:S02]  /*8070*/  LOP3.LUT R42, R42, R43, RZ, 0x3c, !PT ;  /* 0x0000002b2a2a7212 */ /* 0x000fc400078e3cff */
[----:B------:R1:W5:Y:S01]  /*8080*/  LD.E.128 R8, desc[UR36][R34.64] ;  /* 0x0000002422087980 */ /* 0x000362000c101d00 */
[----:B------:R-:W-:Y:S01]  /*8090*/  LOP3.LUT R40, R41, 0x380, RZ, 0xc0, !PT ;  /* 0x0000038029287812 */ /* 0x000fe200078ec0ff */
[----:B------:R-:W-:Y:S01]  /*80a0*/  ULDC.64 UR8, c[0x0][0xaf0] ;  /* 0x0002bc0000087ab9 */ /* 0x000fe20000000a00 */
[----:B------:R-:W-:Y:S01]  /*80b0*/  LOP3.LUT R44, R45, 0x380, RZ, 0xc0, !PT ;  /* 0x000003802d2c7812 */ /* 0x000fe200078ec0ff */
[----:B------:R2:W5:Y:S01]  /*80c0*/  LD.E.128 R4, desc[UR36][R32.64] ;  /* 0x0000002420047980 */ /* 0x000562000c101d00 */
[----:B------:R-:W-:Y:S02]  /*80d0*/  LOP3.LUT R43, R48, 0x380, RZ, 0xc0, !PT ;  /* 0x00000380302b7812 */ /* 0x000fe400078ec0ff */
[----:B------:R-:W-:Y:S01]  /*80e0*/  LOP3.LUT R46, R155, 0x380, RZ, 0xc0, !PT ;  /* 0x000003809b2e7812 */ /* 0x000fe200078ec0ff */
[----:B0-----:R-:W0:Y:S01]  /*80f0*/  @P1 LDC R0, c[0x0][0xbec] ;  /* 0x0002fb00ff001b82 */ /* 0x001e220000000800 */
[----:B------:R3:W5:Y:S01]  /*8100*/  LD.E.128 R84, desc[UR36][R30.64] ;  /* 0x000000241e547980 */ /* 0x000762000c101d00 */
[----:B------:R-:W-:Y:S01]  /*8110*/  UIADD3 UR7, UR7, UR5, URZ ;  /* 0x0000000507077290 */ /* 0x000fe2000fffe03f */
[----:B------:R-:W-:-:S02]  /*8120*/  SHF.R.U64 R40, R40, 0x3, RZ ;  /* 0x0000000328287819 */ /* 0x000fc400000012ff */
[----:B------:R4:W5:Y:S03]  /*8130*/  LD.E.128 R56, desc[UR36][R20.64] ;  /* 0x0000002414387980 */ /* 0x000966000c101d00 */
[----:B-1----:R-:W1:Y:S01]  /*8140*/  @P1 LDC R35, c[0x0][0xbf0] ;  /* 0x0002fc00ff231b82 */ /* 0x002e620000000800 */
[----:B--2---:R-:W-:Y:S01]  /*8150*/  LEA R33, R19, R23, 0x5 ;  /* 0x0000001713217211 */ /* 0x004fe200078e28ff */
[----:B------:R2:W5:Y:S01]  /*8160*/  LD.E.128 R64, desc[UR36][R28.64] ;  /* 0x000000241c407980 */ /* 0x000562000c101d00 */
[----:B------:R-:W-:Y:S02]  /*8170*/  SHF.R.U64 R44, R44, 0x3, RZ ;  /* 0x000000032c2c7819 */ /* 0x000fe400000012ff */
[----:B------:R-:W-:Y:S01]  /*8180*/  SHF.R.U64 R43, R43, 0x3, RZ ;  /* 0x000000032b2b7819 */ /* 0x000fe200000012ff */
[----:B------:R0:W5:Y:S01]  /*8190*/  LD.E.128 R24, desc[UR36][R36.64] ;  /* 0x0000002424187980 */ /* 0x000162000c101d00 */
[----:B------:R-:W-:Y:S01]  /*81a0*/  SHF.R.U64 R46, R46, 0x3, RZ ;  /* 0x000000032e2e7819 */ /* 0x000fe200000012ff */
[----:B---3--:R-:W3:Y:S01]  /*81b0*/  LDC.64 R30, c[0x0][0xae0] ;  /* 0x0002b800ff1e7b82 */ /* 0x008ee20000000a00 */
[----:B------:R-:W-:Y:S01]  /*81c0*/  IMAD R33, R74, 0x80, R33 ;  /* 0x000000804a217824 */ /* 0x000fe200078e0221 */
[----:B------:R-:W-:Y:S01]  /*81d0*/  UIMAD UR5, UR10, UR8, URZ ;  /* 0x000000080a0572a4 */ /* 0x000fe2000f8e023f */
[----:B------:R-:W-:Y:S01]  /*81e0*/  LOP3.LUT R40, R40, R41, RZ, 0x3c, !PT ;  /* 0x0000002928287212 */ /* 0x000fe200078e3cff */
[----:B------:R-:W-:Y:S01]  /*81f0*/  IMAD.X R41, RZ, RZ, R49, P4 ;  /* 0x000000ffff297224 */ /* 0x000fe200020e0631 */
[----:B------:R-:W-:Y:S01]  /*8200*/  LOP3.LUT R44, R44, R45, RZ, 0x3c, !PT ;  /* 0x0000002d2c2c7212 */ /* 0x000fe200078e3cff */
[----:B------:R0:W5:Y:S01]  /*8210*/  LD.E.128 R12, desc[UR36][R38.64] ;  /* 0x00000024260c7980 */ /* 0x000162000c101d00 */
[----:B------:R-:W-:Y:S01]  /*8220*/  LOP3.LUT R48, R43, R48, RZ, 0x3c, !PT ;  /* 0x000000302b307212 */ /* 0x000fe200078e3cff */
[----:B0-----:R-:W-:Y:S01]  /*8230*/  @P1 IMAD.HI.U32 R0, R33, R0, RZ ;  /* 0x0000000021001227 */ /* 0x001fe200078e00ff */
[----:B------:R-:W-:-:S03]  /*8240*/  LOP3.LUT R46, R46, R155, RZ, 0x3c, !PT ;  /* 0x0000009b2e2e7212 */ /* 0x000fc600078e3cff */
[----:B----4-:R-:W-:Y:S01]  /*8250*/  IMAD.MOV.U32 R20, RZ, RZ, R33 ;  /* 0x000000ffff147224 */ /* 0x010fe200078e0021 */
[----:B------:R-:W-:Y:S01]  /*8260*/  UIMAD UR5, UR60, UR9, UR5 ;  /* 0x000000093c0572a4 */ /* 0x000fe2000f8e0205 */
[----:B------:R-:W-:Y:S01]  /*8270*/  IMAD.X R43, RZ, RZ, R49, P5 ;  /* 0x000000ffff2b7224 */ /* 0x000fe200028e0631 */
[----:B------:R-:W-:Y:S01]  /*8280*/  IADD3.X R45, RZ, R49, RZ, P6, !PT ;  /* 0x00000031ff2d7210 */ /* 0x000fe200037fe4ff */
[----:B------:R0:W5:Y:S01]  /*8290*/  LD.E.128 R60, desc[UR36][R48.64] ;  /* 0x00000024303c7980 */ /* 0x000162000c101d00 */
[----:B-1----:R-:W-:Y:S01]  /*82a0*/  @P1 SHF.R.U32.HI R20, RZ, R35, R0 ;  /* 0x00000023ff141219 */ /* 0x002fe20000011600 */
[----:B------:R-:W-:Y:S02]  /*82b0*/  UIMAD.WIDE.U32 UR60, UR60, UR8, UR6 ;  /* 0x000000083c3c72a5 */ /* 0x000fe4000f8e0006 */
[----:B------:R0:W5:Y:S01]  /*82c0*/  LD.E.128 R80, desc[UR36][R40.64] ;  /* 0x0000002428507980 */ /* 0x000162000c101d00 */
[----:B--2---:R-:W-:Y:S02]  /*82d0*/  IADD3 R29, -R20, RZ, RZ ;  /* 0x000000ff141d7210 */ /* 0x004fe40007ffe1ff */
[----:B------:R-:W-:Y:S01]  /*82e0*/  SHF.R.S32.HI R21, RZ, 0x1f, R20 ;  /* 0x0000001fff157819 */ /* 0x000fe20000011414 */
[----:B------:R-:W-:Y:S01]  /*82f0*/  UIADD3 UR61, UR61, UR5, URZ ;  /* 0x000000053d3d7290 */ /* 0x000fe2000fffe03f */
[----:B------:R0:W5:Y:S01]  /*8300*/  LD.E.128 R76, desc[UR36][R42.64] ;  /* 0x000000242a4c7980 */ /* 0x000162000c101d00 */
[----:B------:R-:W-:Y:S01]  /*8310*/  IMAD R29, R52, R29, R33 ;  /* 0x0000001d341d7224 */ /* 0x000fe200078e0221 */
[----:B------:R-:W-:Y:S01]  /*8320*/  ULDC.64 UR6, c[0x0][0xad8] ;  /* 0x0002b60000067ab9 */ /* 0x000fe20000000a00 */
[----:B---3--:R-:W-:Y:S01]  /*8330*/  IMAD R21, R21, R30, RZ ;  /* 0x0000001e15157224 */ /* 0x008fe200078e02ff */
[----:B------:R0:W5:Y:S02]  /*8340*/  LD.E.128 R68, desc[UR36][R44.64] ;  /* 0x000000242c447980 */ /* 0x000164000c101d00 */
[----:B------:R-:W-:-:S02]  /*8350*/  SHF.R.S32.HI R0, RZ, 0x1f, R29 ;  /* 0x0000001fff007819 */ /* 0x000fc4000001141d */
[----:B------:R0:W5:Y:S01]  /*8360*/  LD.E.128 R48, desc[UR36][R46.64] ;  /* 0x000000242e307980 */ /* 0x000162000c101d00 */
[C---:B------:R-:W-:Y:S01]  /*8370*/  IMAD R31, R20.reuse, R31, R21 ;  /* 0x0000001f141f7224 */ /* 0x040fe200078e0215 */
[----:B------:R-:W-:Y:S01]  /*8380*/  @!PT LDS RZ, [RZ] ;  /* 0x00000000fffff984 */ /* 0x000fe20000000800 */
[----:B------:R-:W-:Y:S01]  /*8390*/  @!PT LDS RZ, [RZ] ;  /* 0x00000000fffff984 */ /* 0x000fe20000000800 */
[----:B------:R-:W-:Y:S01]  /*83a0*/  @!PT LDS RZ, [RZ] ;  /* 0x00000000fffff984 */ /* 0x000fe20000000800 */
[----:B------:R-:W-:Y:S01]  /*83b0*/  @!PT LDS RZ, [RZ] ;  /* 0x00000000fffff984 */ /* 0x000fe20000000800 */
[----:B------:R1:W-:Y:S06]  /*83c0*/  MEMBAR.ALL.CTA ;  /* 0x0000000000007992 */ /* 0x0003ec0000008000 */
[----:B-1----:R-:W1:Y:S01]  /*83d0*/  FENCE.VIEW.ASYNC.S ;  /* 0x00000000000073c6 */ /* 0x002e620000000000 */
[----:B------:R-:W-:-:S04]  /*83e0*/  IMAD.WIDE.U32 R20, R20, R30, UR60 ;  /* 0x0000003c14147e25 */ /* 0x000fc8000f8e001e */
[----:B------:R-:W-:Y:S02]  /*83f0*/  IMAD.IADD R21, R21, 0x1, R31 ;  /* 0x0000000115157824 */ /* 0x000fe400078e021f */
[----:B------:R-:W-:Y:S02]  /*8400*/  IMAD R2, R0, UR6, RZ ;  /* 0x0000000600027c24 */ /* 0x000fe4000f8e02ff */
[----:B------:R-:W-:Y:S01]  /*8410*/  IMAD R74, R74, 0x80, R23 ;  /* 0x000000804a4a7824 */ /* 0x000fe200078e0217 */
[----:B------:R-:W-:Y:S01]  /*8420*/  UIADD3 UR4, UR4, 0x30820, URZ ;  /* 0x0003082004047890 */ /* 0x000fe2000fffe03f */
[C---:B------:R-:W-:Y:S02]  /*8430*/  IMAD R31, R29.reuse, UR7, R2 ;  /* 0x000000071d1f7c24 */ /* 0x040fe4000f8e0202 */
[----:B------:R-:W-:Y:S01]  /*8440*/  IMAD.WIDE.U32 R20, R29, UR6, R20 ;  /* 0x000000061d147c25 */ /* 0x000fe2000f8e0014 */
[----:B------:R-:W-:Y:S01]  /*8450*/  UIADD3 UR38, UR38, 0x1, URZ ;  /* 0x0000000126267890 */ /* 0x000fe2000fffe03f */
[-C--:B------:R-:W-:Y:S01]  /*8460*/  ISETP.GE.AND P2, PT, R74, R3.reuse, PT ;  /* 0x000000034a00720c */ /* 0x080fe20003f46270 */
[----:B------:R-:W-:Y:S01]  /*8470*/  ULDC.64 UR6, c[0x0][0xa80] ;  /* 0x0002a00000067ab9 */ /* 0x000fe20000000a00 */
[----:B------:R-:W-:Y:S01]  /*8480*/  IMAD.IADD R21, R21, 0x1, R31 ;  /* 0x0000000115157824 */ /* 0x000fe200078e021f */
[----:B------:R-:W-:Y:S01]  /*8490*/  UPRMT UR4, URZ, 0x654, UR4 ;  /* 0x000006543f047896 */ /* 0x000fe20008000004 */
[----:B------:R-:W-:Y:S01]  /*84a0*/  LEA R2, P3, R20, UR6, 0x1 ;  /* 0x0000000614027c11 */ /* 0x000fe2000f8608ff */
[----:B------:R-:W-:Y:S01]  /*84b0*/  ULDC UR5, c[0x0][0xc] ;  /* 0x0000030000057ab9 */ /* 0x000fe20000000800 */
[----:B------:R-:W-:Y:S01]  /*84c0*/  UISETP.NE.AND UP0, UPT, UR38, 0x2, UPT ;  /* 0x000000022600788c */ /* 0x000fe2000bf05270 */
[----:B------:R-:W-:Y:S01]  /*84d0*/  IADD3 R0, R74, 0x20, RZ ;  /* 0x000000204a007810 */ /* 0x000fe20007ffe0ff */
[----:B------:R-:W-:Y:S01]  /*84e0*/  UIADD3 UR13, UR5, UR13, URZ ;  /* 0x0000000d050d7290 */ /* 0x000fe2000fffe03f */
[----:B------:R-:W-:Y:S01]  /*84f0*/  LEA.HI.X R34, R20, UR7, R21, 0x1, P3 ;  /* 0x0000000714227c11 */ /* 0x000fe200098f0c15 */
[----:B------:R-:W-:Y:S01]  /*8500*/  USEL UR6, URZ, 0x1, UP0 ;  /* 0x000000013f067887 */ /* 0x000fe20008000000 */
[-C--:B------:R-:W-:Y:S01]  /*8510*/  ISETP.GE.AND P0, PT, R0, R3.reuse, PT ;  /* 0x000000030000720c */ /* 0x080fe20003f06270 */
[----:B------:R-:W-:Y:S01]  /*8520*/  VIADD R0, R74, 0x40 ;  /* 0x000000404a007836 */ /* 0x000fe20000000000 */
[----:B------:R-:W-:Y:S01]  /*8530*/  USEL UR38, UR38, URZ, UP0 ;  /* 0x0000003f26267287 */ /* 0x000fe20008000000 */
[----:B-1----:R0:W1:Y:S01]  /*8540*/  SHFL.IDX PT, R28, R2, RZ, 0x181f ;  /* 0x00181fff021c7589 */ /* 0x00206200000e0000 */
[----:B------:R-:W-:Y:S01]  /*8550*/  ULOP3.LUT UR39, UR39, UR6, URZ, 0x3c, !UPT ;  /* 0x0000000627277292 */ /* 0x000fe2000f8e3c3f */
[----:B------:R-:W-:Y:S01]  /*8560*/  MOV R22, UR13 ;  /* 0x0000000d00167c02 */ /* 0x000fe20008000f00 */
[----:B------:R-:W-:Y:S01]  /*8570*/  SYNCS.ARRIVE.TRANS64.RED.A1T0 RZ, [UR4], RZ ;  /* 0x000000ffffff79a7 */ /* 0x000fe20008100404 */
[----:B------:R0:W2:Y:S01]  /*8580*/  SHFL.IDX PT, R29, R34, RZ, 0x181f ;  /* 0x00181fff221d7589 */ /* 0x0000a200000e0000 */
[----:B------:R-:W-:Y:S01]  /*8590*/  BSSY B0, `(.L_x_31) ;  /* 0x000000f000007945 */ /* 0x000fe20003800000 */
[----:B------:R-:W-:-:S03]  /*85a0*/  ISETP.GE.AND P1, PT, R0, R3, PT ;  /* 0x000000030000720c */ /* 0x000fc60003f26270 */
[----:B------:R-:W-:Y:S10]  /*85b0*/  @P2 BRA `(.L_x_32) ;  /* 0x0000000000302947 */ /* 0x000ff40003800000 */
[----:B------:R-:W-:Y:S02]  /*85c0*/  ULDC UR4, c[0x0][0xac8] ;  /* 0x0002b20000047ab9 */ /* 0x000fe40000000800 */
[----:B------:R-:W-:Y:S02]  /*85d0*/  ISETP.GE.AND P3, PT, R18, UR4, PT ;  /* 0x0000000412007c0c */ /* 0x000fe4000bf66270 */
[----:B------:R-:W-:Y:S02]  /*85e0*/  ISETP.GE.AND P4, PT, R17, UR4, PT ;  /* 0x0000000411007c0c */ /* 0x000fe4000bf86270 */
[----:B------:R-:W-:-:S09]  /*85f0*/  ISETP.GE.AND P2, PT, R16, UR4, PT ;  /* 0x0000000410007c0c */ /* 0x000fd2000bf46270 */
[-C--:B-1----:R-:W-:Y:S02]  /*8600*/  @!P3 LEA R30, P5, R18, R28.reuse, 0x1 ;  /* 0x0000001c121eb211 */ /* 0x082fe400078a08ff */
[C---:B------:R-:W-:Y:S02]  /*8610*/  @!P4 LEA R32, P6, R17.reuse, R28, 0x1 ;  /* 0x0000001c1120c211 */ /* 0x040fe400078c08ff */
[----:B--2---:R-:W-:Y:S01]  /*8620*/  @!P2 IMAD.WIDE R20, R16, 0x2, R28 ;  /* 0x000000021014a825 */ /* 0x004fe200078e021c */
[-C--:B------:R-:W-:Y:S02]  /*8630*/  @!P3 LEA.HI.X R31, R18, R29.reuse, R203, 0x1, P5 ;  /* 0x0000001d121fb211 */ /* 0x080fe400028f0ccb */
[----:B------:R-:W-:Y:S02]  /*8640*/  @!P4 LEA.HI.X R33, R17, R29, R202, 0x1, P6 ;  /* 0x0000001d1121c211 */ /* 0x000fe400030f0cca */
[----:B-----5:R3:W-:Y:S04]  /*8650*/  @!P2 ST.E.128 desc[UR36][R20.64], R60 ;  /* 0x0000003c1400a985 */ /* 0x0207e8000c101d24 */
[----:B------:R3:W-:Y:S04]  /*8660*/  @!P3 ST.E.128 desc[UR36][R30.64], R84 ;  /* 0x000000541e00b985 */ /* 0x0007e8000c101d24 */
[----:B------:R3:W-:Y:S02]  /*8670*/  @!P4 ST.E.128 desc[UR36][R32.64], R80 ;  /* 0x000000502000c985 */ /* 0x0007e4000c101d24 */
.L_x_32:
[----:B------:R-:W-:Y:S05]  /*8680*/  BSYNC B0 ;  /* 0x0000000000007941 */ /* 0x000fea0003800000 */
.L_x_31:
[----:B--2---:R2:W4:Y:S01]  /*8690*/  SHFL.IDX PT, R29, R34, 0x1, 0x181f ;  /* 0x00381f00221d7f89 */ /* 0x00452200000e0000 */
[----:B------:R-:W-:Y:S03]  /*86a0*/  BSSY B0, `(.L_x_33) ;  /* 0x000000f000007945 */ /* 0x000fe60003800000 */
[----:B-1----:R2:W1:Y:S01]  /*86b0*/  SHFL.IDX PT, R28, R2, 0x1, 0x181f ;  /* 0x00381f00021c7f89 */ /* 0x00246200000e0000 */
[----:B------:R-:W-:Y:S05]  /*86c0*/  @P0 BRA `(.L_x_34) ;  /* 0x0000000000300947 */ /* 0x000fea0003800000 */
[----:B------:R-:W-:Y:S02]  /*86d0*/  ULDC UR4, c[0x0][0xac8] ;  /* 0x0002b20000047ab9 */ /* 0x000fe40000000800 */
[----:B------:R-:W-:Y:S02]  /*86e0*/  ISETP.GE.AND P4, PT, R18, UR4, PT ;  /* 0x0000000412007c0c */ /* 0x000fe4000bf86270 */
[----:B------:R-:W-:Y:S02]  /*86f0*/  ISETP.GE.AND P5, PT, R17, UR4, PT ;  /* 0x0000000411007c0c */ /* 0x000fe4000bfa6270 */
[----:B------:R-:W-:-:S09]  /*8700*/  ISETP.GE.AND P3, PT, R16, UR4, PT ;  /* 0x0000000410007c0c */ /* 0x000fd2000bf66270 */
[-C--:B-1-3--:R-:W-:Y:S02]  /*8710*/  @!P4 LEA R30, P0, R18, R28.reuse, 0x1 ;  /* 0x0000001c121ec211 */ /* 0x08afe400078008ff */
[C---:B------:R-:W-:Y:S02]  /*8720*/  @!P5 LEA R32, P2, R17.reuse, R28, 0x1 ;  /* 0x0000001c1120d211 */ /* 0x040fe400078408ff */
[----:B----4-:R-:W-:Y:S01]  /*8730*/  @!P3 IMAD.WIDE R20, R16, 0x2, R28 ;  /* 0x000000021014b825 */ /* 0x010fe200078e021c */
[-C--:B------:R-:W-:Y:S02]  /*8740*/  @!P4 LEA.HI.X R31, R18, R29.reuse, R203, 0x1, P0 ;  /* 0x0000001d121fc211 */ /* 0x080fe400000f0ccb */
[----:B------:R-:W-:Y:S02]  /*8750*/  @!P5 LEA.HI.X R33, R17, R29, R202, 0x1, P2 ;  /* 0x0000001d1121d211 */ /* 0x000fe400010f0cca */
[----:B-----5:R1:W-:Y:S04]  /*8760*/  @!P3 ST.E.128 desc[UR36][R20.64], R24 ;  /* 0x000000181400b985 */ /* 0x0203e8000c101d24 */
[----:B------:R1:W-:Y:S04]  /*8770*/  @!P4 ST.E.128 desc[UR36][R30.64], R64 ;  /* 0x000000401e00c985 */ /* 0x0003e8000c101d24 */
[----:B------:R1:W-:Y:S02]  /*8780*/  @!P5 ST.E.128 desc[UR36][R32.64], R76 ;  /* 0x0000004c2000d985 */ /* 0x0003e4000c101d24 */
.L_x_34:
[----:B------:R-:W-:Y:S05]  /*8790*/  BSYNC B0 ;  /* 0x0000000000007941 */ /* 0x000fea0003800000 */
.L_x_33:
[----:B-1---5:R1:W0:Y:S01]  /*87a0*/  SHFL.IDX PT, R25, R34, 0x2, 0x181f ;  /* 0x00581f0022197f89 */ /* 0x02222200000e0000 */
[----:B------:R-:W-:Y:S03]  /*87b0*/  BSSY B0, `(.L_x_35) ;  /* 0x000000f000007945 */ /* 0x000fe60003800000 */
[----:B------:R1:W0:Y:S01]  /*87c0*/  SHFL.IDX PT, R24, R2, 0x2, 0x181f ;  /* 0x00581f0002187f89 */ /* 0x00022200000e0000 */
[----:B------:R-:W-:Y:S05]  /*87d0*/  @P1 BRA `(.L_x_36) ;  /* 0x0000000000301947 */ /* 0x000fea0003800000 */
[----:B------:R-:W-:Y:S02]  /*87e0*/  ULDC UR4, c[0x0][0xac8] ;  /* 0x0002b20000047ab9 */ /* 0x000fe40000000800 */
[----:B------:R-:W-:Y:S02]  /*87f0*/  ISETP.GE.AND P3, PT, R18, UR4, PT ;  /* 0x0000000412007c0c */ /* 0x000fe4000bf66270 */
[----:B------:R-:W-:Y:S02]  /*8800*/  ISETP.GE.AND P4, PT, R17, UR4, PT ;  /* 0x0000000411007c0c */ /* 0x000fe4000bf86270 */
[----:B------:R-:W-:-:S09]  /*8810*/  ISETP.GE.AND P2, PT, R16, UR4, PT ;  /* 0x0000000410007c0c */ /* 0x000fd2000bf46270 */
[-C--:B0-----:R-:W-:Y:S02]  /*8820*/  @!P3 LEA R26, P0, R18, R24.reuse, 0x1 ;  /* 0x00000018121ab211 */ /* 0x081fe400078008ff */
[C---:B------:R-:W-:Y:S02]  /*8830*/  @!P4 LEA R28, P1, R17.reuse, R24, 0x1 ;  /* 0x00000018111cc211 */ /* 0x040fe400078208ff */
[----:B---3--:R-:W-:Y:S01]  /*8840*/  @!P2 IMAD.WIDE R20, R16, 0x2, R24 ;  /* 0x000000021014a825 */ /* 0x008fe200078e0218 */
[-C--:B------:R-:W-:Y:S02]  /*8850*/  @!P3 LEA.HI.X R27, R18, R25.reuse, R203, 0x1, P0 ;  /* 0x00000019121bb211 */ /* 0x080fe400000f0ccb */
[----:B----4-:R-:W-:Y:S02]  /*8860*/  @!P4 LEA.HI.X R29, R17, R25, R202, 0x1, P1 ;  /* 0x00000019111dc211 */ /* 0x010fe400008f0cca */
[----:B------:R0:W-:Y:S04]  /*8870*/  @!P2 ST.E.128 desc[UR36][R20.64], R8 ;  /* 0x000000081400a985 */ /* 0x0001e8000c101d24 */
[----:B------:R0:W-:Y:S04]  /*8880*/  @!P3 ST.E.128 desc[UR36][R26.64], R56 ;  /* 0x000000381a00b985 */ /* 0x0001e8000c101d24 */
[----:B------:R0:W-:Y:S02]  /*8890*/  @!P4 ST.E.128 desc[UR36][R28.64], R68 ;  /* 0x000000441c00c985 */ /* 0x0001e4000c101d24 */
.L_x_36:
[----:B------:R-:W-:Y:S05]  /*88a0*/  BSYNC B0 ;  /* 0x0000000000007941 */ /* 0x000fea0003800000 */
.L_x_35:
[----:B------:R-:W-:Y:S01]  /*88b0*/  R2UR UR4, R192 ;  /* 0x00000000c00472ca */ /* 0x000fe200000e0000 */
[----:B------:R-:W-:Y:S01]  /*88c0*/  VIADD R0, R74, 0x60 ;  /* 0x000000604a007836 */ /* 0x000fe20000000000 */
[----:B0-----:R0:W0:Y:S01]  /*88d0*/  SHFL.IDX PT, R9, R34, 0x3, 0x181f ;  /* 0x00781f0022097f89 */ /* 0x00102200000e0000 */
[----:B------:R-:W-:Y:S03]  /*88e0*/  BSSY B0, `(.L_x_37) ;  /* 0x0000012000007945 */ /* 0x000fe60003800000 */
[----:B------:R-:W-:Y:S01]  /*88f0*/  ISETP.GE.AND P0, PT, R0, R3, PT ;  /* 0x000000030000720c */ /* 0x000fe20003f06270 */
[----:B------:R0:W0:Y:S06]  /*8900*/  SHFL.IDX PT, R8, R2, 0x3, 0x181f ;  /* 0x00781f0002087f89 */ /* 0x00002c00000e0000 */
[----:B------:R-:W-:-:S06]  /*8910*/  UIADD3 UR4, UR4, 0x1, URZ ;  /* 0x0000000104047890 */ /* 0x000fcc000fffe03f */
[----:B------:R-:W-:Y:S01]  /*8920*/  IMAD.U32 R192, RZ, RZ, UR4 ;  /* 0x00000004ffc07e24 */ /* 0x000fe2000f8e00ff */
[----:B------:R-:W-:Y:S06]  /*8930*/  @P0 BRA `(.L_x_38) ;  /* 0x0000000000300947 */ /* 0x000fec0003800000 */
[----:B------:R-:W-:Y:S02]  /*8940*/  ULDC UR4, c[0x0][0xac8] ;  /* 0x0002b20000047ab9 */ /* 0x000fe40000000800 */
[----:B------:R-:W-:Y:S02]  /*8950*/  ISETP.GE.AND P3, PT, R18, UR4, PT ;  /* 0x0000000412007c0c */ /* 0x000fe4000bf66270 */
[----:B------:R-:W-:Y:S02]  /*8960*/  ISETP.GE.AND P4, PT, R17, UR4, PT ;  /* 0x0000000411007c0c */ /* 0x000fe4000bf86270 */
[----:B------:R-:W-:-:S09]  /*8970*/  ISETP.GE.AND P2, PT, R16, UR4, PT ;  /* 0x0000000410007c0c */ /* 0x000fd2000bf46270 */
[-C--:B0-----:R-:W-:Y:S02]  /*8980*/  @!P3 LEA R10, P0, R18, R8.reuse, 0x1 ;  /* 0x00000008120ab211 */ /* 0x081fe400078008ff */
[C---:B---3--:R-:W-:Y:S02]  /*8990*/  @!P4 LEA R20, P1, R17.reuse, R8, 0x1 ;  /* 0x000000081114c211 */ /* 0x048fe400078208ff */
[----:B-12---:R-:W-:Y:S01]  /*89a0*/  @!P2 IMAD.WIDE R2, R16, 0x2, R8 ;  /* 0x000000021002a825 */ /* 0x006fe200078e0208 */
[-C--:B------:R-:W-:Y:S02]  /*89b0*/  @!P3 LEA.HI.X R11, R18, R9.reuse, R203, 0x1, P0 ;  /* 0x00000009120bb211 */ /* 0x080fe400000f0ccb */
[----:B------:R-:W-:Y:S02]  /*89c0*/  @!P4 LEA.HI.X R21, R17, R9, R202, 0x1, P1 ;  /* 0x000000091115c211 */ /* 0x000fe400008f0cca */
[----:B------:R0:W-:Y:S04]  /*89d0*/  @!P2 ST.E.128 desc[UR36][R2.64], R4 ;  /* 0x000000040200a985 */ /* 0x0001e8000c101d24 */
[----:B------:R0:W-:Y:S04]  /*89e0*/  @!P3 ST.E.128 desc[UR36][R10.64], R12 ;  /* 0x0000000c0a00b985 */ /* 0x0001e8000c101d24 */
[----:B------:R0:W-:Y:S02]  /*89f0*/  @!P4 ST.E.128 desc[UR36][R20.64], R48 ;  /* 0x000000301400c985 */ /* 0x0001e4000c101d24 */
.L_x_38:
[----:B------:R-:W-:Y:S05]  /*8a00*/  BSYNC B0 ;  /* 0x0000000000007941 */ /* 0x000fea0003800000 */
.L_x_37:
[----:B------:R-:W5:Y:S01]  /*8a10*/  LDC R0, c[0x0][0xc34] ;  /* 0x00030d00ff007b82 */ /* 0x000f620000000800 */
[----:B------:R-:W-:-:S13]  /*8a20*/  R2UR UR4, R22 ;  /* 0x00000000160472ca */ /* 0x000fda00000e0000 */
[----:B-----5:R-:W-:-:S13]  /*8a30*/  ISETP.LE.AND P0, PT, R0, UR4, PT ;  /* 0x0000000400007c0c */ /* 0x020fda000bf03270 */
[----:B------:R-:W-:Y:S05]  /*8a40*/  @!P0 BRA `(.L_x_39) ;  /* 0xffffff8000b48947 */ /* 0x000fea000383ffff */
[----:B------:R-:W-:Y:S05]  /*8a50*/  EXIT ;  /* 0x000000000000794d */ /* 0x000fea0003800000 */
.L_x_5:
[----:B------:R-:W-:-:S08]  /*8a60*/  NOP ;  /* 0x0000000000007918 */ /* 0x000fd00000000000 */
[----:B0-----:R-:W0:-:S00]  /*8a70*/  USETMAXREG.DEALLOC.CTAPOOL 0x28 ;  /* 0x00000028000079c8 */ /* 0x001e0000080e0500 */
[----:B------:R-:W1:Y:S01]  /*8a80*/  S2UR UR9, SR_CTAID.X ;  /* 0x00000000000979c3 */ /* 0x000e620000002500 */
[----:B0-----:R-:W-:Y:S01]  /*8a90*/  MOV R0, 0x1 ;  /* 0x0000000100007802 */ /* 0x001fe20000000f00 */
[----:B------:R-:W-:Y:S02]  /*8aa0*/  IMAD.MOV.U32 R22, RZ, RZ, RZ ;  /* 0x000000ffff167224 */ /* 0x000fe400078e00ff */
[----:B------:R-:W-:-:S04]  /*8ab0*/  IMAD.MOV.U32 R25, RZ, RZ, 0x1 ;  /* 0x00000001ff197424 */ /* 0x000fc800078e00ff */
[----:B------:R-:W1:Y:S02]  /*8ac0*/  LDC R2, c[0x0][0xc34] ;  /* 0x00030d00ff027b82 */ /* 0x000e640000000800 */
[----:B-1----:R-:W-:-:S13]  /*8ad0*/  ISETP.LE.AND P0, PT, R2, UR9, PT ;  /* 0x0000000902007c0c */ /* 0x002fda000bf03270 */
[----:B------:R-:W-:Y:S05]  /*8ae0*/  @P0 BRA `(.L_x_40) ;  /* 0x0000003400680947 */ /* 0x000fea0003800000 */
[----:B------:R-:W2:Y:S01]  /*8af0*/  LDL R4, [R1+0x4] ;  /* 0x0000040001047983 */ /* 0x000ea20000100800 */
[----:B------:R-:W-:Y:S01]  /*8b00*/  SHF.L.U32 R27, R3, 0x3, RZ ;  /* 0x00000003031b7819 */ /* 0x000fe200000006ff */
[----:B------:R-:W-:Y:S01]  /*8b10*/  ULDC.64 UR6, c[0x0][0x2f0] ;  /* 0x0000bc0000067ab9 */ /* 0x000fe20000000a00 */
[----:B------:R-:W-:Y:S01]  /*8b20*/  ULDC UR8, c[0x0][0x2b8] ;  /* 0x0000ae0000087ab9 */ /* 0x000fe20000000800 */
[----:B------:R-:W-:Y:S01]  /*8b30*/  LOP3.LUT R16, R16, 0xfffffffd, RZ, 0xc0, !PT ;  /* 0xfffffffd10107812 */ /* 0x000fe200078ec0ff */
[----:B------:R-:W-:Y:S01]  /*8b40*/  ULDC.64 UR4, c[0x0][0x418] ;  /* 0x0001060000047ab9 */ /* 0x000fe20000000a00 */
[C---:B------:R-:W-:Y:S01]  /*8b50*/  LOP3.LUT R0, R27.reuse, 0x1f8, RZ, 0xc0, !PT ;  /* 0x000001f81b007812 */ /* 0x040fe200078ec0ff */
[----:B------:R-:W-:Y:S01]  /*8b60*/  UISETP.NE.U32.AND UP0, UPT, UR4, URZ, UPT ;  /* 0x0000003f0400728c */ /* 0x000fe2000bf05070 */
[----:B------:R-:W-:Y:S01]  /*8b70*/  LOP3.LUT R37, R27, 0x38, RZ, 0xc0, !PT ;  /* 0x000000381b257812 */ /* 0x000fe200078ec0ff */
[----:B------:R0:W-:Y:S01]  /*8b80*/  STL [R1], RZ ;  /* 0x000000ff01007387 */ /* 0x0001e20000100800 */
[----:B------:R-:W-:Y:S01]  /*8b90*/  LOP3.LUT R0, R0, 0x38, R3, 0x78, !PT ;  /* 0x0000003800007812 */ /* 0x000fe200078e7803 */
[----:B------:R-:W-:Y:S01]  /*8ba0*/  UISETP.NE.AND.EX UP0, UPT, UR5, URZ, UPT, UP0 ;  /* 0x0000003f0500728c */ /* 0x000fe2000bf05300 */
[C---:B------:R-:W-:Y:S01]  /*8bb0*/  LOP3.LUT R2, R37.reuse, 0x80, RZ, 0xfc, !PT ;  /* 0x0000008025027812 */ /* 0x040fe200078efcff */
[----:B------:R-:W-:Y:S01]  /*8bc0*/  ULDC UR4, c[0x0][0x424] ;  /* 0x0001090000047ab9 */ /* 0x000fe20000000800 */
[----:B------:R-:W-:Y:S01]  /*8bd0*/  LOP3.LUT R27, R0, 0x200, R27, 0xf8, !PT ;  /* 0x00000200001b7812 */ /* 0x000fe200078ef81b */
[----:B------:R-:W-:Y:S01]  /*8be0*/  USEL UR4, UR4, 0x1, UP0 ;  /* 0x0000000104047887 */ /* 0x000fe20008000000 */
[----:B------:R-:W-:Y:S01]  /*8bf0*/  LOP3.LUT R0, R37, 0x40, RZ, 0xfc, !PT ;  /* 0x0000004025007812 */ /* 0x000fe200078efcff */
[----:B------:R-:W-:Y:S01]  /*8c00*/  UMOV UR39, 0x400 ;  /* 0x0000040000277882 */ /* 0x000fe20000000000 */
[----:B------:R-:W-:Y:S01]  /*8c10*/  SHF.R.U32.HI R34, RZ, 0x3, R3 ;  /* 0x00000003ff227819 */ /* 0x000fe20000011603 */
[----:B------:R-:W-:Y:S01]  /*8c20*/  UIMAD UR38, UR4, UR6, URZ ;  /* 0x00000006042672a4 */ /* 0x000fe2000f8e023f */
[C---:B------:R-:W-:Y:S01]  /*8c30*/  ISETP.GE.AND P2, PT, R0.reuse, UR7, PT ;  /* 0x0000000700007c0c */ /* 0x040fe2000bf46270 */
[----:B------:R-:W-:Y:S01]  /*8c40*/  IMAD.SHL.U32 R3, R3, 0x10, RZ ;  /* 0x0000001003037824 */ /* 0x000fe200078e00ff */
[C---:B------:R-:W-:Y:S01]  /*8c50*/  ISETP.GE.AND P1, PT, R0.reuse, UR8, PT ;  /* 0x0000000800007c0c */ /* 0x040fe2000bf26270 */
[----:B------:R-:W-:Y:S01]  /*8c60*/  UIADD3 UR4, UR38, 0x5f, URZ ;  /* 0x0000005f26047890 */ /* 0x000fe2000fffe03f */
[----:B------:R-:W-:Y:S01]  /*8c70*/  ISETP.GE.AND P0, PT, R0, UR7, PT ;  /* 0x0000000700007c0c */ /* 0x000fe2000bf06270 */
[----:B------:R-:W1:Y:S01]  /*8c80*/  S2UR UR6, SR_CgaCtaId ;  /* 0x00000000000679c3 */ /* 0x000e620000008800 */
[----:B------:R-:W-:Y:S01]  /*8c90*/  LOP3.LUT R34, R34, 0xf, RZ, 0xc0, !PT ;  /* 0x0000000f22227812 */ /* 0x000fe200078ec0ff */
[----:B------:R-:W-:Y:S01]  /*8ca0*/  UIMAD.WIDE UR4, UR4, 0x2aaaaaab, URZ ;  /* 0x2aaaaaab040478a5 */ /* 0x000fe2000f8e023f */
[----:B------:R-:W-:Y:S01]  /*8cb0*/  MOV R36, UR9 ;  /* 0x0000000900247c02 */ /* 0x000fe20008000f00 */
[----:B------:R-:W-:Y:S01]  /*8cc0*/  IMAD.MOV.U32 R25, RZ, RZ, 0x1 ;  /* 0x00000001ff197424 */ /* 0x000fe200078e00ff */
[----:B------:R-:W-:Y:S01]  /*8cd0*/  LOP3.LUT R26, R34, 0x70, R3, 0xf8, !PT ;  /* 0x00000070221a7812 */ /* 0x000fe200078ef803 */
[----:B------:R-:W-:Y:S01]  /*8ce0*/  USHF.R.U32.HI UR4, URZ, 0x1f, UR5 ;  /* 0x0000001f3f047899 */ /* 0x000fe20008011605 */
[----:B------:R-:W-:Y:S01]  /*8cf0*/  IMAD.MOV.U32 R22, RZ, RZ, RZ ;  /* 0x000000ffff167224 */ /* 0x000fe200078e00ff */
[----:B------:R-:W-:Y:S01]  /*8d00*/  @P2 LOP3.LUT R16, R16, 0x2, RZ, 0xfc, !PT ;  /* 0x0000000210102812 */ /* 0x000fe200078efcff */
[----:B------:R-:W-:Y:S01]  /*8d10*/  ULDC UR40, c[0x0][0x448] ;  /* 0x0001120000287ab9 */ /* 0x000fe20000000800 */
[----:B------:R-:W-:Y:S01]  /*8d20*/  ULEA.HI.SX32 UR5, UR5, UR4, 0x1c ;  /* 0x0000000405057291 */ /* 0x000fe2000f8fe23f */
[----:B------:R-:W-:Y:S01]  /*8d30*/  ISETP.GE.AND P2, PT, R37, UR7, PT ;  /* 0x0000000725007c0c */ /* 0x000fe2000bf46270 */
[----:B------:R-:W-:Y:S01]  /*8d40*/  ULDC UR44, c[0x0][0xc] ;  /* 0x00000300002c7ab9 */ /* 0x000fe20000000800 */
[----:B------:R-:W-:Y:S01]  /*8d50*/  LOP3.LUT R16, R16, 0xfffffbff, RZ, 0xc0, !PT ;  /* 0xfffffbff10107812 */ /* 0x000fe200078ec0ff */
[----:B------:R-:W-:Y:S01]  /*8d60*/  UIADD3 UR43, UR5, -0x1, URZ ;  /* 0xffffffff052b7890 */ /* 0x000fe2000fffe03f */
[----:B------:R-:W-:-:S02]  /*8d70*/  ULDC UR4, c[0x0][0x288] ;  /* 0x0000a20000047ab9 */ /* 0x000fc40000000800 */
[----:B------:R-:W-:Y:S01]  /*8d80*/  @P1 LOP3.LUT R16, R16, 0x400, RZ, 0xfc, !PT ;  /* 0x0000040010101812 */ /* 0x000fe200078efcff */
[----:B------:R-:W-:Y:S01]  /*8d90*/  UIMAD UR40, UR40, UR4, URZ ;  /* 0x00000004282872a4 */ /* 0x000fe2000f8e023f */
[----:B------:R-:W-:Y:S01]  /*8da0*/  ISETP.GE.AND P1, PT, R2, UR8, PT ;  /* 0x0000000802007c0c */ /* 0x000fe2000bf26270 */
[----:B------:R-:W-:Y:S01]  /*8db0*/  IMAD.U32 R3, RZ, RZ, UR43 ;  /* 0x0000002bff037e24 */ /* 0x000fe2000f8e00ff */
[----:B------:R-:W-:Y:S01]  /*8dc0*/  LOP3.LUT R16, R16, 0xffffffef, RZ, 0xc0, !PT ;  /* 0xffffffef10107812 */ /* 0x000fe200078ec0ff */
[----:B------:R-:W-:Y:S02]  /*8dd0*/  UIADD3 UR41, UR5, -0x2, URZ ;  /* 0xfffffffe05297890 */ /* 0x000fe4000fffe03f */
[----:B-1----:R-:W-:Y:S01]  /*8de0*/  ULEA UR39, UR6, UR39, 0x18 ;  /* 0x0000002706277291 */ /* 0x002fe2000f8ec03f */
[----:B------:R-:W-:Y:S01]  /*8df0*/  @P0 LOP3.LUT R16, R16, 0x10, RZ, 0xfc, !PT ;  /* 0x0000001010100812 */ /* 0x000fe200078efcff */
[----:B------:R-:W-:Y:S01]  /*8e00*/  UIMAD UR6, UR43, -0x60, UR38 ;  /* 0xffffffa02b0678a4 */ /* 0x000fe2000f8e0226 */
[----:B------:R-:W-:-:S02]  /*8e10*/  ISETP.GE.AND P0, PT, R2, UR7, PT ;  /* 0x0000000702007c0c */ /* 0x000fc4000bf06270 */
[----:B------:R-:W-:Y:S02]  /*8e20*/  LOP3.LUT R16, R16, 0xfffffffe, RZ, 0xc0, !PT ;  /* 0xfffffffe10107812 */ /* 0x000fe400078ec0ff */
[----:B------:R-:W-:Y:S02]  /*8e30*/  LEA R0, R27, UR39, 0x1 ;  /* 0x000000271b007c11 */ /* 0x000fe4000f8e08ff */
[----:B------:R-:W-:-:S07]  /*8e40*/  IADD3 R33, -R34, UR6, RZ ;  /* 0x0000000622217c10 */ /* 0x000fce000fffe1ff */
[----:B------:R-:W-:Y:S02]  /*8e50*/  @P0 LOP3.LUT R16, R16, 0x1, RZ, 0xfc, !PT ;  /* 0x0000000110100812 */ /* 0x000fe400078efcff */
[----:B------:R-:W-:Y:S02]  /*8e60*/  ISETP.GE.AND P0, PT, R2, UR7, PT ;  /* 0x0000000702007c0c */ /* 0x000fe4000bf06270 */
[----:B------:R-:W-:-:S04]  /*8e70*/  LOP3.LUT R16, R16, 0xfffffdff, RZ, 0xc0, !PT ;  /* 0xfffffdff10107812 */ /* 0x000fc800078ec0ff */
[----:B------:R-:W-:Y:S02]  /*8e80*/  @P1 LOP3.LUT R16, R16, 0x200, RZ, 0xfc, !PT ;  /* 0x0000020010101812 */ /* 0x000fe400078efcff */
[----:B------:R-:W-:Y:S02]  /*8e90*/  ISETP.GE.AND P1, PT, R37, UR7, PT ;  /* 0x0000000725007c0c */ /* 0x000fe4000bf26270 */
[----:B------:R-:W-:-:S04]  /*8ea0*/  LOP3.LUT R16, R16, 0xfffffff7, RZ, 0xc0, !PT ;  /* 0xfffffff710107812 */ /* 0x000fc800078ec0ff */
[----:B------:R-:W-:-:S04]  /*8eb0*/  @P0 LOP3.LUT R16, R16, 0x8, RZ, 0xfc, !PT ;  /* 0x0000000810100812 */ /* 0x000fc800078efcff */
[----:B------:R-:W-:Y:S02]  /*8ec0*/  LOP3.LUT R16, R16, 0xfffffeff, RZ, 0xc0, !PT ;  /* 0xfffffeff10107812 */ /* 0x000fe400078ec0ff */
[----:B--2---:R-:W-:Y:S01]  /*8ed0*/  R2UR UR10, R4 ;  /* 0x00000000040a72ca */ /* 0x004fe200000e0000 */
[----:B------:R-:W-:-:S05]  /*8ee0*/  IMAD R4, R3, 0x60, R26 ;  /* 0x0000006003047824 */ /* 0x000fca00078e021a */
[----:B------:R-:W-:-:S04]  /*8ef0*/  ISETP.GE.AND P0, PT, R4, UR38, PT ;  /* 0x0000002604007c0c */ /* 0x000fc8000bf06270 */
[----:B------:R-:W-:-:S03]  /*8f00*/  ISETP.LT.U32.AND P0, PT, R26, 0x60, !P0 ;  /* 0x000000601a00780c */ /* 0x000fc60004701070 */
[----:B------:R-:W-:-:S10]  /*8f10*/  ULOP3.LUT UR42, UR10, 0x2, URZ, 0xfc, !UPT ;  /* 0x000000020a2a7892 */ /* 0x000fd4000f8efc3f */
[----:B------:R-:W-:Y:S02]  /*8f20*/  @P0 LOP3.LUT R16, R16, 0x100, RZ, 0xfc, !PT ;  /* 0x0000010010100812 */ /* 0x000fe400078efcff */
[----:B------:R-:W-:Y:S02]  /*8f30*/  ISETP.GE.AND P0, PT, R37, UR8, PT ;  /* 0x0000000825007c0c */ /* 0x000fe4000bf06270 */
[----:B------:R-:W-:-:S04]  /*8f40*/  LOP3.LUT R16, R16, 0xfffffffb, RZ, 0xc0, !PT ;  /* 0xfffffffb10107812 */ /* 0x000fc800078ec0ff */
[----:B------:R-:W-:-:S04]  /*8f50*/  @P2 LOP3.LUT R16, R16, 0x4, RZ, 0xfc, !PT ;  /* 0x0000000410102812 */ /* 0x000fc800078efcff */
[----:B------:R-:W-:-:S04]  /*8f60*/  LOP3.LUT R16, R16, 0xfffff7ff, RZ, 0xc0, !PT ;  /* 0xfffff7ff10107812 */ /* 0x000fc800078ec0ff */
[----:B------:R-:W-:-:S04]  /*8f70*/  LOP3.LUT R16, R16, 0xffffffdf, RZ, 0xc0, !PT ;  /* 0xffffffdf10107812 */ /* 0x000fc800078ec0ff */
[----:B------:R-:W-:-:S04]  /*8f80*/  @P1 LOP3.LUT R16, R16, 0x20, RZ, 0xfc, !PT ;  /* 0x0000002010101812 */ /* 0x000fc800078efcff */
[----:B0-----:R-:W-:-:S07]  /*8f90*/  @P0 LOP3.LUT R16, R16, 0x800, RZ, 0xfc, !PT ;  /* 0x0000080010100812 */ /* 0x001fce00078efcff */
.L_x_75:
[----:B0-----:R-:W0:Y:S01]  /*8fa0*/  LDC R0, c[0x0][0xc38] ;  /* 0x00030e00ff007b82 */ /* 0x001e220000000800 */
[----:B------:R-:W-:Y:S01]  /*8fb0*/  MOV R24, R36 ;  /* 0x0000002400187202 */ /* 0x000fe20000000f00 */
[----:B------:R-:W-:Y:S05]  /*8fc0*/  YIELD ;  /* 0x0000000000007946 */ /* 0x000fea0003800000 */
[----:B------:R-:W-:Y:S01]  /*8fd0*/  ULDC.64 UR4, c[0x0][0xa28] ;  /* 0x00028a0000047ab9 */ /* 0x000fe20000000a00 */
[----:B------:R-:W-:Y:S01]  /*8fe0*/  IMAD.MOV.U32 R31, RZ, RZ, RZ ;  /* 0x000000ffff1f7224 */ /* 0x000fe200078e00ff */
[----:B0-----:R-:W-:-:S13]  /*8ff0*/  ISETP.NE.AND P0, PT, R0, 0x1, PT ;  /* 0x000000010000780c */ /* 0x001fda0003f05270 */
[----:B------:R-:W0:Y:S08]  /*9000*/  @P0 LDC R3, c[0x0][0xc3c] ;  /* 0x00030f00ff030b82 */ /* 0x000e300000000800 */
[----:B------:R-:W1:Y:S01]  /*9010*/  @P0 LDC R5, c[0x0][0xc40] ;  /* 0x00031000ff050b82 */ /* 0x000e620000000800 */
[----:B0-----:R-:W-:-:S05]  /*9020*/  @P0 IMAD.HI.U32 R0, R36, R3, RZ ;  /* 0x0000000324000227 */ /* 0x001fca00078e00ff */
[----:B-1----:R-:W-:Y:S02]  /*9030*/  @P0 SHF.R.U32.HI R24, RZ, R5, R0 ;  /* 0x00000005ff180219 */ /* 0x002fe40000011600 */
[----:B------:R-:W0:Y:S03]  /*9040*/  LDC R0, c[0x0][0xc44] ;  /* 0x00031100ff007b82 */ /* 0x000e260000000800 */
[----:B------:R-:W-:Y:S01]  /*9050*/  IMAD.MOV.U32 R23, RZ, RZ, R24 ;  /* 0x000000ffff177224 */ /* 0x000fe200078e0018 */
[----:B0-----:R-:W-:-:S13]  /*9060*/  ISETP.NE.AND P0, PT, R0, 0x1, PT ;  /* 0x000000010000780c */ /* 0x001fda0003f05270 */
[----:B------:R-:W0:Y:S02]  /*9070*/  @P0 LDC.64 R2, c[0x0][0xc48] ;  /* 0x00031200ff020b82 */ /* 0x000e240000000a00 */
[----:B0-----:R-:W-:-:S05]  /*9080*/  @P0 IMAD.HI.U32 R0, R24, R2, RZ ;  /* 0x0000000218000227 */ /* 0x001fca00078e00ff */
[----:B------:R-:W-:Y:S02]  /*9090*/  @P0 SHF.R.U32.HI R23, RZ, R3, R0 ;  /* 0x00000003ff170219 */ /* 0x000fe40000011600 */
[----:B------:R-:W-:-:S04]  /*90a0*/  ISETP.NE.U32.AND P0, PT, RZ, UR4, PT ;  /* 0x00000004ff007c0c */ /* 0x000fc8000bf05070 */
[----:B------:R-:W-:-:S13]  /*90b0*/  ISETP.NE.AND.EX P0, PT, RZ, UR5, PT, P0 ;  /* 0x00000005ff007c0c */ /* 0x000fda000bf05300 */
[----:B------:R-:W0:Y:S01]  /*90c0*/  @P0 LDC.64 R2, c[0x0][0xa28] ;  /* 0x00028a00ff020b82 */ /* 0x000e220000000a00 */
[----:B------:R-:W-:-:S04]  /*90d0*/  UIADD3 UR4, UR39, 0x1e400, URZ ;  /* 0x0001e40027047890 */ /* 0x000fc8000fffe03f */
[----:B------:R-:W-:Y:S01]  /*90e0*/  ULOP3.LUT UP0, URZ, UR4, 0x3ff, URZ, 0xc0, !UPT ;  /* 0x000003ff043f7892 */ /* 0x000fe2000f80c03f */
[----:B0-----:R-:W-:-:S05]  /*90f0*/  @P0 IMAD.WIDE R2, R23, 0x4, R2 ;  /* 0x0000000417020825 */ /* 0x001fca00078e0202 */
[----:B------:R0:W5:Y:S01]  /*9100*/  @P0 LDG.E R31, desc[UR36][R2.64] ;  /* 0x00000024021f0981 */ /* 0x000162000c1e1900 */
[----:B------:R-:W-:-:S13]  /*9110*/  PLOP3.LUT P0, PT, PT, PT, UP0, 0x80, 0x0 ;  /* 0x000000000000781c */ /* 0x000fda0003f0f008 */
[----:B0-----:R-:W-:Y:S05]  /*9120*/  @!P0 BRA `(.L_x_41) ;  /* 0x0000000000408947 */ /* 0x001fea0003800000 */
[----:B------:R-:W-:Y:S01]  /*9130*/  MOV R2, 0x0 ;  /* 0x0000000000027802 */ /* 0x000fe20000000f00 */
[----:B------:R-:W-:Y:S01]  /*9140*/  ULDC.64 UR4, c[0x4][0x88] ;  /* 0x0100220000047ab9 */ /* 0x000fe20000000a00 */
[----:B------:R-:W-:Y:S01]  /*9150*/  ULDC.64 UR6, c[0x4][0x90] ;  /* 0x0100240000067ab9 */ /* 0x000fe20000000a00 */
[----:B------:R-:W-:Y:S01]  /*9160*/  MOV R4, UR4 ;  /* 0x0000000400047c02 */ /* 0x000fe20008000f00 */
[----:B------:R-:W-:Y:S01]  /*9170*/  IMAD.U32 R5, RZ, RZ, UR5 ;  /* 0x00000005ff057e24 */ /* 0x000fe2000f8e00ff */
[----:B------:R-:W-:Y:S01]  /*9180*/  ULDC.64 UR4, c[0x4][0x8] ;  /* 0x0100020000047ab9 */ /* 0x000fe20000000a00 */
[----:B------:R-:W0:Y:S01]  /*9190*/  LDC.64 R2, c[0x4][R2] ;  /* 0x0100000002027b82 */ /* 0x000e220000000a00 */
[----:B------:R-:W-:Y:S01]  /*91a0*/  IMAD.U32 R6, RZ, RZ, UR6 ;  /* 0x00000006ff067e24 */ /* 0x000fe2000f8e00ff */
[----:B------:R-:W-:Y:S01]  /*91b0*/  MOV R7, UR7 ;  /* 0x0000000700077c02 */ /* 0x000fe20008000f00 */
[----:B------:R-:W-:Y:S01]  /*91c0*/  IMAD.U32 R10, RZ, RZ, UR4 ;  /* 0x00000004ff0a7e24 */ /* 0x000fe2000f8e00ff */
[----:B------:R-:W-:Y:S01]  /*91d0*/  MOV R8, 0x70 ;  /* 0x0000007000087802 */ /* 0x000fe20000000f00 */
[----:B------:R-:W-:-:S02]  /*91e0*/  IMAD.U32 R11, RZ, RZ, UR5 ;  /* 0x00000005ff0b7e24 */ /* 0x000fc4000f8e00ff */
[----:B------:R-:W-:Y:S02]  /*91f0*/  IMAD.MOV.U32 R12, RZ, RZ, 0x1 ;  /* 0x00000001ff0c7424 */ /* 0x000fe400078e00ff */
[----:B------:R-:W-:-:S07]  /*9200*/  IMAD.MOV.U32 R13, RZ, RZ, RZ ;  /* 0x000000ffff0d7224 */ /* 0x000fce00078e00ff */
[----:B------:R-:W-:-:S07]  /*9210*/  LEPC R20, `(.L_x_41) ;  /* 0x000000001014794e */ /* 0x000fce0000000000 */
[----:B0----5:R-:W-:Y:S05]  /*9220*/  CALL.ABS.NOINC R2 ;  /* 0x0000000002007343 */ /* 0x021fea0003c00000 */
.L_x_41:
[----:B------:R-:W-:-:S04]  /*9230*/  UIADD3 UR4, UR39, 0x400, URZ ;  /* 0x0000040027047890 */ /* 0x000fc8000fffe03f */
[----:B------:R-:W-:-:S06]  /*9240*/  ULOP3.LUT UP0, URZ, UR4, 0x3ff, URZ, 0xc0, !UPT ;  /* 0x000003ff043f7892 */ /* 0x000fcc000f80c03f */
[----:B------:R-:W-:-:S13]  /*9250*/  PLOP3.LUT P0, PT, PT, PT, UP0, 0x80, 0x0 ;  /* 0x000000000000781c */ /* 0x000fda0003f0f008 */
[----:B------:R-:W-:Y:S05]  /*9260*/  @!P0 BRA `(.L_x_42) ;  /* 0x00000000007c8947 */ /* 0x000fea0003800000 */
[----:B------:R-:W-:Y:S01]  /*9270*/  MOV R17, 0x0 ;  /* 0x0000000000117802 */ /* 0x000fe20000000f00 */
[----:B------:R-:W-:Y:S01]  /*9280*/  ULDC.64 UR6, c[0x4][0x88] ;  /* 0x0100220000067ab9 */ /* 0x000fe20000000a00 */
[----:B------:R-:W-:Y:S01]  /*9290*/  ULDC.64 UR8, c[0x4][0x90] ;  /* 0x0100240000087ab9 */ /* 0x000fe20000000a00 */
[----:B------:R-:W-:Y:S01]  /*92a0*/  ULDC.64 UR4, c[0x4][0x10] ;  /* 0x0100040000047ab9 */ /* 0x000fe20000000a00 */
[----:B------:R0:W1:Y:S01]  /*92b0*/  LDC.64 R2, c[0x4][R17] ;  /* 0x0100000011027b82 */ /* 0x0000620000000a00 */
[----:B------:R-:W-:Y:S01]  /*92c0*/  MOV R4, UR6 ;  /* 0x0000000600047c02 */ /* 0x000fe20008000f00 */
[----:B------:R-:W-:Y:S01]  /*92d0*/  IMAD.U32 R5, RZ, RZ, UR7 ;  /* 0x00000007ff057e24 */ /* 0x000fe2000f8e00ff */
[----:B------:R-:W-:Y:S01]  /*92e0*/  MOV R7, UR9 ;  /* 0x0000000900077c02 */ /* 0x000fe20008000f00 */
[----:B------:R-:W-:Y:S01]  /*92f0*/  IMAD.U32 R6, RZ, RZ, UR8 ;  /* 0x00000008ff067e24 */ /* 0x000fe2000f8e00ff */
[----:B------:R-:W-:Y:S01]  /*9300*/  MOV R8, 0x70 ;  /* 0x0000007000087802 */ /* 0x000fe20000000f00 */
[----:B------:R-:W-:-:S02]  /*9310*/  IMAD.U32 R10, RZ, RZ, UR4 ;  /* 0x00000004ff0a7e24 */ /* 0x000fc4000f8e00ff */
[----:B------:R-:W-:Y:S02]  /*9320*/  IMAD.U32 R11, RZ, RZ, UR5 ;  /* 0x00000005ff0b7e24 */ /* 0x000fe4000f8e00ff */
[----:B------:R-:W-:Y:S02]  /*9330*/  IMAD.MOV.U32 R12, RZ, RZ, 0x1 ;  /* 0x00000001ff0c7424 */ /* 0x000fe400078e00ff */
[----:B0-----:R-:W-:-:S07]  /*9340*/  IMAD.MOV.U32 R13, RZ, RZ, RZ ;  /* 0x000000ffff0d7224 */ /* 0x001fce00078e00ff */
[----:B------:R-:W-:-:S07]  /*9350*/  LEPC R20, `(.L_x_43) ;  /* 0x000000001014794e */ /* 0x000fce0000000000 */
[----:B-1---5:R-:W-:Y:S05]  /*9360*/  CALL.ABS.NOINC R2 ;  /* 0x0000000002007343 */ /* 0x022fea0003c00000 */
.L_x_43:
[----:B------:R0:W1:Y:S01]  /*9370*/  LDC.64 R2, c[0x4][R17] ;  /* 0x0100000011027b82 */ /* 0x0000620000000a00 */
[----:B------:R-:W-:Y:S01]  /*9380*/  ULDC.64 UR4, c[0x4][0x88] ;  /* 0x0100220000047ab9 */ /* 0x000fe20000000a00 */
[----:B------:R-:W-:Y:S01]  /*9390*/  ULDC.64 UR6, c[0x4][0x90] ;  /* 0x0100240000067ab9 */ /* 0x000fe20000000a00 */
[----:B------:R-:W-:Y:S01]  /*93a0*/  MOV R4, UR4 ;  /* 0x0000000400047c02 */ /* 0x000fe20008000f00 */
        /* <DEDUP_REMOVED lines=11> */
.L_x_42:
[----:B------:R-:W-:Y:S01]  /*9460*/  ULDC.64 UR4, c[0x0][0x9f8] ;  /* 0x00027e0000047ab9 */ /* 0x000fe20000000a00 */
[----:B------:R-:W-:Y:S01]  /*9470*/  MOV R30, R23 ;  /* 0x00000017001e7202 */ /* 0x000fe20000000f00 */
[----:B------:R-:W0:Y:S01]  /*9480*/  LDC R8, c[0x0][0x430] ;  /* 0x00010c00ff087b82 */ /* 0x000e220000000800 */
[----:B------:R-:W-:Y:S01]  /*9490*/  ISETP.NE.U32.AND P0, PT, RZ, UR4, PT ;  /* 0x00000004ff007c0c */ /* 0x000fe2000bf05070 */
[----:B------:R-:W-:Y:S01]  /*94a0*/  IMAD.MOV R19, RZ, RZ, -R23 ;  /* 0x000000ffff137224 */ /* 0x000fe200078e0a17 */
[----:B------:R-:W-:Y:S02]  /*94b0*/  ULDC UR4, c[0x0][0xc44] ;  /* 0x0003110000047ab9 */ /* 0x000fe40000000800 */
[----:B------:R-:W-:-:S13]  /*94c0*/  ISETP.NE.AND.EX P0, PT, RZ, UR5, PT, P0 ;  /* 0x00000005ff007c0c */ /* 0x000fda000bf05300 */
[----:B------:R-:W1:Y:S02]  /*94d0*/  @P0 LDC.64 R2, c[0x0][0x9f8] ;  /* 0x00027e00ff020b82 */ /* 0x000e640000000a00 */
[----:B-1----:R-:W-:-:S05]  /*94e0*/  @P0 IMAD.WIDE R2, R23, 0x4, R2 ;  /* 0x0000000417020825 */ /* 0x002fca00078e0202 */
[----:B------:R1:W5:Y:S01]  /*94f0*/  @P0 LDG.E R30, desc[UR36][R2.64] ;  /* 0x00000024021e0981 */ /* 0x000362000c1e1900 */
[----:B------:R-:W-:Y:S01]  /*9500*/  UMOV UR5, 0xffffffff ;  /* 0xffffffff00057882 */ /* 0x000fe20000000000 */
[----:B------:R-:W-:Y:S02]  /*9510*/  IMAD R19, R19, UR4, R24 ;  /* 0x0000000413137c24 */ /* 0x000fe4000f8e0218 */
[----:B0-----:R-:W-:Y:S05]  /*9520*/  BRA.DIV UR5, `(.L_x_44) ;  /* 0x0000003205287947 */ /* 0x001fea000b800000 */
.L_x_92:
[----:B------:R-:W-:Y:S01]  /*9530*/  ISETP.NE.AND P0, PT, R8, 0x1, PT ;  /* 0x000000010800780c */ /* 0x000fe20003f05270 */
[----:B------:R-:W-:Y:S01]  /*9540*/  IMAD.U32 R0, RZ, RZ, UR43 ;  /* 0x0000002bff007e24 */ /* 0x000fe2000f8e00ff */
[----:B------:R-:W-:Y:S02]  /*9550*/  LOP3.LUT P1, RZ, R16, 0x100, RZ, 0xc0, !PT ;  /* 0x0000010010ff7812 */ /* 0x000fe4000782c0ff */
[----:B-----5:R-:W-:Y:S01]  /*9560*/  SHF.R.S32.HI R32, RZ, 0x1f, R30 ;  /* 0x0000001fff207819 */ /* 0x020fe2000001141e */
[----:B------:R-:W-:Y:S01]  /*9570*/  IMAD R0, R0, 0x60, R26 ;  /* 0x0000006000007824 */ /* 0x000fe200078e021a */
[----:B------:R-:W-:-:S04]  /*9580*/  LOP3.LUT R16, R16, 0xffffff7f, RZ, 0xc0, !PT ;  /* 0xffffff7f10107812 */ /* 0x000fc800078ec0ff */
[----:B------:R-:W-:-:S03]  /*9590*/  IADD3 R0, R0, R31, RZ ;  /* 0x0000001f00007210 */ /* 0x000fc60007ffe0ff */
[----:B-1----:R-:W0:Y:S01]  /*95a0*/  @P0 LDC R3, c[0x0][0x434] ;  /* 0x00010d00ff030b82 */ /* 0x002e220000000800 */
[----:B------:R-:W-:Y:S01]  /*95b0*/  @P0 LOP3.LUT R16, R16, 0x80, RZ, 0xfc, !PT ;  /* 0x0000008010100812 */ /* 0x000fe200078efcff */
[----:B------:R-:W-:-:S06]  /*95c0*/  IMAD.MOV.U32 R9, RZ, RZ, R0 ;  /* 0x000000ffff097224 */ /* 0x000fcc00078e0000 */
[----:B------:R-:W1:Y:S08]  /*95d0*/  @P0 LDC R5, c[0x0][0x438] ;  /* 0x00010e00ff050b82 */ /* 0x000e700000000800 */
[----:B------:R-:W2:Y:S01]  /*95e0*/  @P1 LDC.64 R6, c[0x0][0x428] ;  /* 0x00010a00ff061b82 */ /* 0x000ea20000000a00 */
[----:B0-----:R-:W-:-:S05]  /*95f0*/  @P0 IMAD.HI.U32 R2, R0, R3, RZ ;  /* 0x0000000300020227 */ /* 0x001fca00078e00ff */
[----:B-1----:R-:W-:Y:S02]  /*9600*/  @P0 SHF.R.U32.HI R9, RZ, R5, R2 ;  /* 0x00000005ff090219 */ /* 0x002fe40000011602 */
[----:B------:R-:W0:Y:S02]  /*9610*/  @P1 LDC.64 R4, c[0x0][0x418] ;  /* 0x00010600ff041b82 */ /* 0x000e240000000a00 */
[----:B------:R-:W-:Y:S01]  /*9620*/  @P1 SHF.R.S32.HI R3, RZ, 0x1f, R9 ;  /* 0x0000001fff031819 */ /* 0x000fe20000011409 */
[----:B--2---:R-:W-:-:S04]  /*9630*/  @P1 IMAD R2, R32, R6, RZ ;  /* 0x0000000620021224 */ /* 0x004fc800078e02ff */
[----:B------:R-:W-:Y:S02]  /*9640*/  @P1 IMAD R7, R30, R7, R2 ;  /* 0x000000071e071224 */ /* 0x000fe400078e0202 */
[----:B------:R-:W-:-:S04]  /*9650*/  @P1 IMAD.MOV.U32 R2, RZ, RZ, R9 ;  /* 0x000000ffff021224 */ /* 0x000fc800078e0009 */
[----:B------:R-:W-:-:S04]  /*9660*/  @P1 IMAD.WIDE.U32 R2, R30, R6, R2 ;  /* 0x000000061e021225 */ /* 0x000fc800078e0002 */
[----:B------:R-:W-:Y:S01]  /*9670*/  IMAD.MOV.U32 R6, RZ, RZ, RZ ;  /* 0x000000ffff067224 */ /* 0x000fe200078e00ff */
[----:B------:R-:W-:Y:S02]  /*9680*/  @P1 IADD3 R3, R3, R7, RZ ;  /* 0x0000000703031210 */ /* 0x000fe40007ffe0ff */
[----:B0-----:R-:W-:-:S04]  /*9690*/  @P1 LEA R4, P0, R2, R4, 0x2 ;  /* 0x0000000402041211 */ /* 0x001fc800078010ff */
[----:B------:R-:W-:Y:S01]  /*96a0*/  @P1 LEA.HI.X R5, R2, R5, R3, 0x2, P0 ;  /* 0x0000000502051211 */ /* 0x000fe200000f1403 */
[----:B------:R-:W-:-:S04]  /*96b0*/  IMAD.MOV R3, RZ, RZ, -R9 ;  /* 0x000000ffff037224 */ /* 0x000fc800078e0a09 */
[----:B------:R0:W5:Y:S01]  /*96c0*/  @P1 LDG.E R6, desc[UR36][R4.64] ;  /* 0x0000002404061981 */ /* 0x000162000c1e1900 */
[----:B------:R-:W-:Y:S02]  /*96d0*/  LOP3.LUT R16, R16, 0xffffffbf, RZ, 0xc0, !PT ;  /* 0xffffffbf10107812 */ /* 0x000fe400078ec0ff */
[----:B------:R-:W-:Y:S01]  /*96e0*/  SHF.R.S32.HI R29, RZ, 0x1f, R19 ;  /* 0x0000001fff1d7819 */ /* 0x000fe20000011413 */
[----:B0-----:R-:W-:Y:S01]  /*96f0*/  IMAD R5, R8, R3, R0 ;  /* 0x0000000308057224 */ /* 0x001fe200078e0200 */
[----:B------:R-:W-:-:S04]  /*9700*/  MOV R0, UR42 ;  /* 0x0000002a00007c02 */ /* 0x000fc80008000f00 */
[----:B------:R-:W-:-:S13]  /*9710*/  ISETP.NE.AND P0, PT, R0, 0x3, PT ;  /* 0x000000030000780c */ /* 0x000fda0003f05270 */
[----:B------:R-:W-:Y:S01]  /*9720*/  @P0 LOP3.LUT R16, R16, 0x40, RZ, 0xfc, !PT ;  /* 0x0000004010100812 */ /* 0x000fe200078efcff */
[----:B------:R-:W-:Y:S06]  /*9730*/  @!P0 BRA `(.L_x_45) ;  /* 0x0000000000048947 */ /* 0x000fec0003800000 */
[----:B------:R-:W-:Y:S01]  /*9740*/  BPT.TRAP 0x1 ;  /* 0x000000040000795c */ /* 0x000fe20000300000 */
.L_x_45:
[----:B------:R-:W-:Y:S01]  /*9750*/  SHF.R.S32.HI R7, RZ, 0x1f, R5 ;  /* 0x0000001fff077819 */ /* 0x000fe20000011405 */
[----:B------:R-:W-:Y:S01]  /*9760*/  ULDC.64 UR4, c[0x0][0x328] ;  /* 0x0000ca0000047ab9 */ /* 0x000fe20000000a00 */
[----:B-----5:R-:W-:Y:S01]  /*9770*/  SHF.R.S32.HI R4, RZ, 0x1f, R6 ;  /* 0x0000001fff047819 */ /* 0x020fe20000011406 */
[----:B------:R-:W-:Y:S01]  /*9780*/  IMAD.WIDE.U32 R2, R5, UR4, RZ ;  /* 0x0000000405027c25 */ /* 0x000fe2000f8e00ff */
[----:B------:R-:W-:Y:S03]  /*9790*/  BSSY B0, `(.L_x_46) ;  /* 0x0000015000007945 */ /* 0x000fe60003800000 */
[----:B------:R-:W-:-:S04]  /*97a0*/  IMAD R0, R7, UR4, RZ ;  /* 0x0000000407007c24 */ /* 0x000fc8000f8e02ff */
[----:B------:R-:W-:Y:S01]  /*97b0*/  IMAD R9, R5, UR5, R0 ;  /* 0x0000000505097c24 */ /* 0x000fe2000f8e0200 */
[----:B------:R-:W-:-:S03]  /*97c0*/  ULDC.64 UR4, c[0x0][0x338] ;  /* 0x0000ce0000047ab9 */ /* 0x000fc60000000a00 */
[----:B------:R-:W-:Y:S02]  /*97d0*/  IMAD.IADD R3, R3, 0x1, R9 ;  /* 0x0000000103037824 */ /* 0x000fe400078e0209 */
[----:B------:R-:W-:Y:S02]  /*97e0*/  IMAD R9, R4, UR4, RZ ;  /* 0x0000000404097c24 */ /* 0x000fe4000f8e02ff */
[----:B------:R-:W-:-:S04]  /*97f0*/  IMAD.WIDE.U32 R2, R6, UR4, R2 ;  /* 0x0000000406027c25 */ /* 0x000fc8000f8e0002 */
[----:B------:R-:W-:Y:S01]  /*9800*/  IMAD R9, R6, UR5, R9 ;  /* 0x0000000506097c24 */ /* 0x000fe2000f8e0209 */
[----:B------:R-:W-:Y:S02]  /*9810*/  ULDC.64 UR4, c[0x0][0x330] ;  /* 0x0000cc0000047ab9 */ /* 0x000fe40000000a00 */
[----:B------:R-:W-:Y:S02]  /*9820*/  IMAD R0, R29, UR4, RZ ;  /* 0x000000041d007c24 */ /* 0x000fe4000f8e02ff */
[----:B------:R-:W-:Y:S02]  /*9830*/  IMAD.IADD R3, R3, 0x1, R9 ;  /* 0x0000000103037824 */ /* 0x000fe400078e0209 */
[C---:B------:R-:W-:Y:S01]  /*9840*/  IMAD R9, R19.reuse, UR5, R0 ;  /* 0x0000000513097c24 */ /* 0x040fe2000f8e0200 */
[----:B------:R-:W-:Y:S01]  /*9850*/  LEA R0, R22, UR39, 0x3 ;  /* 0x0000002716007c11 */ /* 0x000fe2000f8e18ff */
[----:B------:R-:W-:Y:S01]  /*9860*/  IMAD.WIDE.U32 R2, R19, UR4, R2 ;  /* 0x0000000413027c25 */ /* 0x000fe2000f8e0002 */
[----:B------:R-:W-:-:S02]  /*9870*/  ULDC.64 UR4, c[0x0][0x318] ;  /* 0x0000c60000047ab9 */ /* 0x000fc40000000a00 */
[----:B------:R-:W-:Y:S02]  /*9880*/  LEA R17, P0, R2, UR4, 0x1 ;  /* 0x0000000402117c11 */ /* 0x000fe4000f8008ff */
[----:B------:R-:W-:-:S04]  /*9890*/  IADD3 R3, R3, R9, RZ ;  /* 0x0000000903037210 */ /* 0x000fc80007ffe0ff */
[----:B------:R-:W-:Y:S02]  /*98a0*/  LEA.HI.X R18, R2, UR5, R3, 0x1, P0 ;  /* 0x0000000502127c11 */ /* 0x000fe400080f0c03 */
[----:B------:R-:W-:-:S04]  /*98b0*/  SHF.L.U32 R3, R25, 0x1f, RZ ;  /* 0x0000001f19037819 */ /* 0x000fc800000006ff */
[----:B------:R-:W0:Y:S02]  /*98c0*/  SYNCS.PHASECHK.TRANS64.TRYWAIT P0, [R0+URZ+0x30840], R3 ;  /* 0x03084003000075a7 */ /* 0x000e24000800017f */
[----:B0-----:R-:W-:Y:S05]  /*98d0*/  @!P0 BRA `(.L_x_47) ;  /* 0x0000002c00708947 */ /* 0x001fea0003800000 */
.L_x_93:
[----:B------:R-:W-:Y:S05]  /*98e0*/  BSYNC B0 ;  /* 0x0000000000007941 */ /* 0x000fea0003800000 */
.L_x_46:
[----:B------:R-:W-:Y:S01]  /*98f0*/  ULDC.64 UR4, c[0x0][0x300] ;  /* 0x0000c00000047ab9 */ /* 0x000fe20000000a00 */
[C---:B------:R-:W-:Y:S01]  /*9900*/  LOP3.LUT P4, RZ, R16.reuse, 0x4, RZ, 0xc0, !PT ;  /* 0x0000000410ff7812 */ /* 0x040fe2000788c0ff */
[----:B------:R-:W-:Y:S01]  /*9910*/  IMAD R2, R7, UR4, RZ ;  /* 0x0000000407027c24 */ /* 0x000fe2000f8e02ff */
[C---:B------:R-:W-:Y:S02]  /*9920*/  LOP3.LUT P3, RZ, R16.reuse, 0x2, RZ, 0xc0, !PT ;  /* 0x0000000210ff7812 */ /* 0x040fe4000786c0ff */
[----:B------:R-:W-:Y:S01]  /*9930*/  LOP3.LUT P2, RZ, R16, 0x1, RZ, 0xc0, !PT ;  /* 0x0000000110ff7812 */ /* 0x000fe2000784c0ff */
[C---:B------:R-:W-:Y:S02]  /*9940*/  IMAD R7, R5.reuse, UR5, R2 ;  /* 0x0000000505077c24 */ /* 0x040fe4000f8e0202 */
[----:B0-----:R-:W-:Y:S01]  /*9950*/  IMAD.WIDE.U32 R2, R5, UR4, RZ ;  /* 0x0000000405027c25 */ /* 0x001fe2000f8e00ff */
        /* <DEDUP_REMOVED lines=8> */
[C---:B------:R-:W-:Y:S02]  /*99e0*/  IMAD R5, R19.reuse, UR5, R4 ;  /* 0x0000000513057c24 */ /* 0x040fe4000f8e0204 */
[----:B------:R-:W-:Y:S01]  /*99f0*/  IMAD.WIDE.U32 R2, R19, UR4, R2 ;  /* 0x0000000413027c25 */ /* 0x000fe2000f8e0002 */
[----:B------:R-:W-:-:S04]  /*9a00*/  ULDC.64 UR4, c[0x0][0x2e8] ;  /* 0x0000ba0000047ab9 */ /* 0x000fc80000000a00 */
[----:B------:R-:W-:Y:S01]  /*9a10*/  IADD3 R3, R3, R5, RZ ;  /* 0x0000000503037210 */ /* 0x000fe20007ffe0ff */
[----:B------:R-:W-:Y:S01]  /*9a20*/  IMAD R5, R22, 0x4800, R27 ;  /* 0x0000480016057824 */ /* 0x000fe200078e021b */
[----:B------:R-:W-:Y:S01]  /*9a30*/  LEA R4, P0, R2, UR4, 0x1 ;  /* 0x0000000402047c11 */ /* 0x000fe2000f8008ff */
[----:B------:R-:W-:-:S03]  /*9a40*/  UMOV UR4, 0xffffffff ;  /* 0xffffffff00047882 */ /* 0x000fc60000000000 */
[----:B------:R-:W-:Y:S01]  /*9a50*/  LEA.HI.X R6, R2, UR5, R3, 0x1, P0 ;  /* 0x0000000502067c11 */ /* 0x000fe200080f0c03 */
[----:B------:R-:W-:Y:S08]  /*9a60*/  BRA.DIV UR4, `(.L_x_48) ;  /* 0x0000002e04207947 */ /* 0x000ff0000b800000 */
[----:B------:R-:W0:Y:S01]  /*9a70*/  SHFL.IDX PT, R14, R4, RZ, 0x181f ;  /* 0x00181fff040e7589 */ /* 0x000e2200000e0000 */
[----:B------:R-:W-:-:S03]  /*9a80*/  ISETP.GE.AND P0, PT, R33, 0x1, PT ;  /* 0x000000012100780c */ /* 0x000fc60003f06270 */
[----:B------:R-:W1:Y:S04]  /*9a90*/  SHFL.IDX PT, R2, R6, RZ, 0x181f ;  /* 0x00181fff06027589 */ /* 0x000e6800000e0000 */
[----:B------:R-:W-:Y:S06]  /*9aa0*/  SHFL.IDX PT, R8, R6, 0x1, 0x181f ;  /* 0x00381f0006087f89 */ /* 0x000fec00000e0000 */
[----:B------:R-:W-:-:S02]  /*9ab0*/  @P0 LEA R7, R5, UR39, 0x1 ;  /* 0x0000002705070c11 */ /* 0x000fc4000f8e08ff */
[----:B0-----:R-:W-:-:S05]  /*9ac0*/  @P0 LEA R14, P1, R37, R14, 0x1 ;  /* 0x0000000e250e0211 */ /* 0x001fca00078208ff */
[----:B-1----:R-:W-:Y:S02]  /*9ad0*/  @P0 IMAD.X R3, RZ, RZ, R2, P1 ;  /* 0x000000ffff030224 */ /* 0x002fe400008e0602 */
[----:B------:R-:W-:Y:S02]  /*9ae0*/  @P0 IMAD.MOV.U32 R2, RZ, RZ, R14 ;  /* 0x000000ffff020224 */ /* 0x000fe400078e000e */
[----:B------:R-:W0:Y:S04]  /*9af0*/  SHFL.IDX PT, R14, R4, 0x1, 0x181f ;  /* 0x00381f00040e7f89 */ /* 0x000e2800000e0000 */
[----:B------:R-:W-:Y:S04]  /*9b00*/  @P0 LDGSTS.E.BYPASS.LTC128B.128 [R7+0x1e400], desc[UR36][R2.64], !P4 ;  /* 0x1e40000002070fae */ /* 0x000fe8000e101d64 */
[----:B------:R-:W-:Y:S04]  /*9b10*/  @P0 LDGSTS.E.BYPASS.LTC128B.128 [R7+0x21400], desc[UR36][R2.64+0x80], !P3 ;  /* 0x2140008002070fae */ /* 0x000fe8000d901d64 */
[----:B------:R1:W-:Y:S01]  /*9b20*/  @P0 LDGSTS.E.BYPASS.LTC128B.128 [R7+0x24400], desc[UR36][R2.64+0x100], !P2 ;  /* 0x2440010002070fae */ /* 0x0003e2000d101d64 */
[----:B------:R-:W-:-:S03]  /*9b30*/  ISETP.GE.AND P0, PT, R33, 0x11, PT ;  /* 0x000000112100780c */ /* 0x000fc60003f06270 */
[----:B-1----:R-:W-:Y:S10]  /*9b40*/  SHFL.IDX PT, R7, R6, 0x2, 0x181f ;  /* 0x00581f0006077f89 */ /* 0x002ff400000e0000 */
[----:B0-----:R-:W-:-:S02]  /*9b50*/  @P0 LEA R14, P1, R37, R14, 0x1 ;  /* 0x0000000e250e0211 */ /* 0x001fc400078208ff */
[----:B------:R-:W-:Y:S02]  /*9b60*/  @P0 LEA R21, R5, UR39, 0x1 ;  /* 0x0000002705150c11 */ /* 0x000fe4000f8e08ff */
[----:B------:R-:W-:Y:S01]  /*9b70*/  @P0 IADD3.X R9, RZ, R8, RZ, P1, !PT ;  /* 0x00000008ff090210 */ /* 0x000fe20000ffe4ff */
[----:B------:R-:W-:Y:S02]  /*9b80*/  @P0 IMAD.MOV.U32 R2, RZ, RZ, R14 ;  /* 0x000000ffff020224 */ /* 0x000fe400078e000e */
[----:B------:R-:W0:Y:S02]  /*9b90*/  SHFL.IDX PT, R14, R4, 0x2, 0x181f ;  /* 0x00581f00040e7f89 */ /* 0x000e2400000e0000 */
[----:B------:R-:W-:-:S05]  /*9ba0*/  @P0 IMAD.MOV.U32 R3, RZ, RZ, R9 ;  /* 0x000000ffff030224 */ /* 0x000fca00078e0009 */
[----:B------:R-:W-:Y:S04]  /*9bb0*/  @P0 LDGSTS.E.BYPASS.LTC128B.128 [R21+0x1ec00], desc[UR36][R2.64], !P4 ;  /* 0x1ec0000002150fae */ /* 0x000fe8000e101d64 */
[----:B------:R-:W-:Y:S04]  /*9bc0*/  @P0 LDGSTS.E.BYPASS.LTC128B.128 [R21+0x21c00], desc[UR36][R2.64+0x80], !P3 ;  /* 0x21c0008002150fae */ /* 0x000fe8000d901d64 */
[----:B------:R1:W-:Y:S01]  /*9bd0*/  @P0 LDGSTS.E.BYPASS.LTC128B.128 [R21+0x24c00], desc[UR36][R2.64+0x100], !P2 ;  /* 0x24c0010002150fae */ /* 0x0003e2000d101d64 */
[----:B------:R-:W-:-:S13]  /*9be0*/  ISETP.GE.AND P0, PT, R33, 0x21, PT ;  /* 0x000000212100780c */ /* 0x000fda0003f06270 */
[----:B0-----:R-:W-:Y:S02]  /*9bf0*/  @P0 LEA R14, P1, R37, R14, 0x1 ;  /* 0x0000000e250e0211 */ /* 0x001fe400078208ff */
[----:B------:R-:W-:Y:S02]  /*9c00*/  @P0 LEA R9, R5, UR39, 0x1 ;  /* 0x0000002705090c11 */ /* 0x000fe4000f8e08ff */
[----:B------:R-:W-:Y:S01]  /*9c10*/  @P0 IADD3.X R7, RZ, R7, RZ, P1, !PT ;  /* 0x00000007ff070210 */ /* 0x000fe20000ffe4ff */
[----:B-1----:R-:W-:Y:S02]  /*9c20*/  @P0 IMAD.MOV.U32 R2, RZ, RZ, R14 ;  /* 0x000000ffff020224 */ /* 0x002fe400078e000e */
[----:B------:R-:W0:Y:S02]  /*9c30*/  SHFL.IDX PT, R14, R4, 0x3, 0x181f ;  /* 0x00781f00040e7f89 */ /* 0x000e2400000e0000 */
[----:B------:R-:W-:Y:S02]  /*9c40*/  @P0 IMAD.MOV.U32 R3, RZ, RZ, R7 ;  /* 0x000000ffff030224 */ /* 0x000fe400078e0007 */
[----:B------:R-:W1:Y:S04]  /*9c50*/  SHFL.IDX PT, R7, R6, 0x3, 0x181f ;  /* 0x00781f0006077f89 */ /* 0x000e6800000e0000 */
[----:B------:R-:W-:Y:S04]  /*9c60*/  @P0 LDGSTS.E.BYPASS.LTC128B.128 [R9+0x1f400], desc[UR36][R2.64], !P4 ;  /* 0x1f40000002090fae */ /* 0x000fe8000e101d64 */
[----:B------:R-:W-:Y:S04]  /*9c70*/  @P0 LDGSTS.E.BYPASS.LTC128B.128 [R9+0x22400], desc[UR36][R2.64+0x80], !P3 ;  /* 0x2240008002090fae */ /* 0x000fe8000d901d64 */
[----:B------:R2:W-:Y:S01]  /*9c80*/  @P0 LDGSTS.E.BYPASS.LTC128B.128 [R9+0x25400], desc[UR36][R2.64+0x100], !P2 ;  /* 0x2540010002090fae */ /* 0x0005e2000d101d64 */
[----:B------:R-:W-:-:S13]  /*9c90*/  ISETP.GE.AND P0, PT, R33, 0x31, PT ;  /* 0x000000312100780c */ /* 0x000fda0003f06270 */
[----:B0-----:R-:W-:Y:S02]  /*9ca0*/  @P0 LEA R14, P1, R37, R14, 0x1 ;  /* 0x0000000e250e0211 */ /* 0x001fe400078208ff */
[----:B------:R-:W-:Y:S02]  /*9cb0*/  @P0 LEA R21, R5, UR39, 0x1 ;  /* 0x0000002705150c11 */ /* 0x000fe4000f8e08ff */
[----:B-1----:R-:W-:Y:S01]  /*9cc0*/  @P0 IADD3.X R7, RZ, R7, RZ, P1, !PT ;  /* 0x00000007ff070210 */ /* 0x002fe20000ffe4ff */
[----:B--2---:R-:W-:Y:S02]  /*9cd0*/  @P0 IMAD.MOV.U32 R2, RZ, RZ, R14 ;  /* 0x000000ffff020224 */ /* 0x004fe400078e000e */
        /* <DEDUP_REMOVED lines=11> */
[----:B------:R0:W1:Y:S02]  /*9d90*/  SHFL.IDX PT, R14, R4, 0x5, 0x181f ;  /* 0x00b81f00040e7f89 */ /* 0x00006400000e0000 */
[----:B------:R-:W-:Y:S02]  /*9da0*/  @P0 IMAD.MOV.U32 R3, RZ, RZ, R7 ;  /* 0x000000ffff030224 */ /* 0x000fe400078e0007 */
[----:B------:R0:W2:Y:S04]  /*9db0*/  SHFL.IDX PT, R7, R6, 0x5, 0x181f ;  /* 0x00b81f0006077f89 */ /* 0x0000a800000e0000 */
[----:B------:R0:W-:Y:S04]  /*9dc0*/  @P0 LDGSTS.E.BYPASS.LTC128B.128 [R9+0x20400], desc[UR36][R2.64], !P4 ;  /* 0x2040000002090fae */ /* 0x0001e8000e101d64 */
[----:B------:R0:W-:Y:S04]  /*9dd0*/  @P0 LDGSTS.E.BYPASS.LTC128B.128 [R9+0x23400], desc[UR36][R2.64+0x80], !P3 ;  /* 0x2340008002090fae */ /* 0x0001e8000d901d64 */
[----:B------:R0:W-:Y:S02]  /*9de0*/  @P0 LDGSTS.E.BYPASS.LTC128B.128 [R9+0x26400], desc[UR36][R2.64+0x100], !P2 ;  /* 0x2640010002090fae */ /* 0x0001e4000d101d64 */
.L_x_107:
[----:B------:R-:W-:-:S13]  /*9df0*/  ISETP.GE.AND P0, PT, R33, 0x51, PT ;  /* 0x000000512100780c */ /* 0x000fda0003f06270 */
[----:B01----:R-:W-:Y:S02]  /*9e00*/  @P0 LEA R2, P1, R37, R14, 0x1 ;  /* 0x0000000e25020211 */ /* 0x003fe400078208ff */
[----:B------:R-:W-:Y:S02]  /*9e10*/  @P0 LEA R5, R5, UR39, 0x1 ;  /* 0x0000002705050c11 */ /* 0x000fe4000f8e08ff */
[----:B--2---:R-:W-:-:S05]  /*9e20*/  @P0 IADD3.X R3, RZ, R7, RZ, P1, !PT ;  /* 0x00000007ff030210 */ /* 0x004fca0000ffe4ff */
[----:B------:R-:W-:Y:S01]  /*9e30*/  @!PT LDS RZ, [RZ] ;  /* 0x00000000fffff984 */ /* 0x000fe20000000800 */
[----:B------:R-:W-:Y:S01]  /*9e40*/  @!PT LDS RZ, [RZ] ;  /* 0x00000000fffff984 */ /* 0x000fe20000000800 */
[----:B------:R-:W-:Y:S01]  /*9e50*/  @!PT LDS RZ, [RZ] ;  /* 0x00000000fffff984 */ /* 0x000fe20000000800 */
[----:B------:R0:W-:Y:S04]  /*9e60*/  @P0 LDGSTS.E.BYPASS.LTC128B.128 [R5+0x20c00], desc[UR36][R2.64], !P4 ;  /* 0x20c0000002050fae */ /* 0x0001e8000e101d64 */
[----:B------:R0:W-:Y:S04]  /*9e70*/  @P0 LDGSTS.E.BYPASS.LTC128B.128 [R5+0x23c00], desc[UR36][R2.64+0x80], !P3 ;  /* 0x23c0008002050fae */ /* 0x0001e8000d901d64 */
[----:B------:R0:W-:Y:S01]  /*9e80*/  @P0 LDGSTS.E.BYPASS.LTC128B.128 [R5+0x26c00], desc[UR36][R2.64+0x100], !P2 ;  /* 0x26c0010002050fae */ /* 0x0001e2000d101d64 */
[----:B------:R-:W-:Y:S01]  /*9e90*/  PLOP3.LUT P0, PT, PT, PT, PT, 0x80, 0x0 ;  /* 0x000000000000781c */ /* 0x000fe20003f0f070 */
[----:B------:R-:W-:-:S12]  /*9ea0*/  NOP ;  /* 0x0000000000007918 */ /* 0x000fd80000000000 */
.L_x_49:
[----:B------:R-:W-:Y:S02]  /*9eb0*/  PLOP3.LUT P1, PT, P1, P0, PT, 0xa2, 0x0 ;  /* 0x000000000000781c */ /* 0x000fe40000f21472 */
[----:B------:R-:W-:-:S08]  /*9ec0*/  @P0 R2UR P1, UR4, R0 ;  /* 0x00000000000402ca */ /* 0x000fd00000020000 */
[----:B------:R-:W-:-:S05]  /*9ed0*/  @P0 PLOP3.LUT P0, PT, P1, PT, PT, 0x80, 0x0 ;  /* 0x000000000000081c */ /* 0x000fca0000f0f070 */
[----:B------:R-:W-:Y:S01]  /*9ee0*/  @!P1 SYNCS.ARRIVE.TRANS64.RED.A0T1 RZ, [UR4+0x30830], RZ ;  /* 0x030830ffffff99a7 */ /* 0x000fe20008200404 */
[----:B------:R-:W-:Y:S07]  /*9ef0*/  @!P1 ARRIVES.LDGSTSBAR.64.TRANSCNT [UR4+0x30830] ;  /* 0x03083000ff0099b0 */ /* 0x000fee0008000a84 */
[----:B------:R-:W-:Y:S05]  /*9f00*/  @P0 BRA.U.ANY `(.L_x_49) ;  /* 0xfffffffd00e80947 */ /* 0x000fea000393ffff */
[----:B------:R-:W-:Y:S01]  /*9f10*/  NOP ;  /* 0x0000000000007918 */ /* 0x000fe20000000000 */
[----:B------:R-:W-:-:S13]  /*9f20*/  LOP3.LUT P2, RZ, R16, 0x40, RZ, 0xc0, !PT ;  /* 0x0000004010ff7812 */ /* 0x000fda000784c0ff */
[----:B------:R-:W-:Y:S05]  /*9f30*/  @!P2 BRA `(.L_x_50) ;  /* 0x000000000004a947 */ /* 0x000fea0003800000 */
[----:B------:R-:W-:Y:S01]  /*9f40*/  BPT.TRAP 0x1 ;  /* 0x000000040000795c */ /* 0x000fe20000300000 */
.L_x_50:
[----:B------:R1:W-:Y:S02]  /*9f50*/  SYNCS.ARRIVE.TRANS64.A1T0 RZ, [R0+URZ+0x30830], RZ ;  /* 0x030830ff00ff79a7 */ /* 0x0003e4000810003f */
[----:B------:R-:W-:Y:S05]  /*9f60*/  WARPSYNC.ALL ;  /* 0x0000000000007948 */ /* 0x000fea0003800000 */
[----:B------:R-:W-:-:S04]  /*9f70*/  UIADD3 UR4, UR39, 0x12400, URZ ;  /* 0x0001240027047890 */ /* 0x000fc8000fffe03f */
[----:B------:R-:W-:Y:S01]  /*9f80*/  ULOP3.LUT UP0, URZ, UR4, 0x3ff, URZ, 0xc0, !UPT ;  /* 0x000003ff043f7892 */ /* 0x000fe2000f80c03f */
[----:B------:R-:W-:Y:S05]  /*9f90*/  BAR.SYNC.DEFER_BLOCKING 0x8, 0x180 ;  /* 0x0206000000007b1d */ /* 0x000fea0000010000 */
[----:B------:R-:W-:-:S13]  /*9fa0*/  PLOP3.LUT P0, PT, PT, PT, UP0, 0x80, 0x0 ;  /* 0x000000000000781c */ /* 0x000fda0003f0f008 */
[----:B------:R-:W-:Y:S05]  /*9fb0*/  @!P0 BRA `(.L_x_51) ;  /* 0x0000000000408947 */ /* 0x000fea0003800000 */
[----:B0-----:R-:W-:Y:S01]  /*9fc0*/  MOV R2, 0x0 ;  /* 0x0000000000027802 */ /* 0x001fe20000000f00 */
[----:B------:R-:W-:Y:S01]  /*9fd0*/  ULDC.64 UR6, c[0x4][0x88] ;  /* 0x0100220000067ab9 */ /* 0x000fe20000000a00 */
[----:B------:R-:W-:Y:S01]  /*9fe0*/  ULDC.64 UR8, c[0x4][0x90] ;  /* 0x0100240000087ab9 */ /* 0x000fe20000000a00 */
[----:B------:R-:W-:Y:S01]  /*9ff0*/  ULDC.64 UR4, c[0x4][0x20] ;  /* 0x0100080000047ab9 */ /* 0x000fe20000000a00 */
[----:B------:R-:W-:Y:S01]  /*a000*/  IMAD.U32 R4, RZ, RZ, UR6 ;  /* 0x00000006ff047e24 */ /* 0x000fe2000f8e00ff */
[----:B------:R-:W-:Y:S01]  /*a010*/  MOV R6, UR8 ;  /* 0x0000000800067c02 */ /* 0x000fe20008000f00 */
[----:B------:R-:W0:Y:S01]  /*a020*/  LDC.64 R2, c[0x4][R2] ;  /* 0x0100000002027b82 */ /* 0x000e220000000a00 */
[----:B------:R-:W-:Y:S01]  /*a030*/  IMAD.U32 R5, RZ, RZ, UR7 ;  /* 0x00000007ff057e24 */ /* 0x000fe2000f8e00ff */
[----:B------:R-:W-:Y:S01]  /*a040*/  MOV R11, UR5 ;  /* 0x00000005000b7c02 */ /* 0x000fe20008000f00 */
[----:B------:R-:W-:Y:S01]  /*a050*/  IMAD.U32 R7, RZ, RZ, UR9 ;  /* 0x00000009ff077e24 */ /* 0x000fe2000f8e00ff */
[----:B------:R-:W-:Y:S01]  /*a060*/  MOV R13, RZ ;  /* 0x000000ff000d7202 */ /* 0x000fe20000000f00 */
[----:B------:R-:W-:-:S02]  /*a070*/  IMAD.U32 R10, RZ, RZ, UR4 ;  /* 0x00000004ff0a7e24 */ /* 0x000fc4000f8e00ff */
[----:B------:R-:W-:Y:S02]  /*a080*/  IMAD.MOV.U32 R8, RZ, RZ, 0x70 ;  /* 0x00000070ff087424 */ /* 0x000fe400078e00ff */
[----:B------:R-:W-:-:S07]  /*a090*/  IMAD.MOV.U32 R12, RZ, RZ, 0x1 ;  /* 0x00000001ff0c7424 */ /* 0x000fce00078e00ff */
[----:B------:R-:W-:-:S07]  /*a0a0*/  LEPC R20, `(.L_x_51) ;  /* 0x000000001014794e */ /* 0x000fce0000000000 */
[----:B01----:R-:W-:Y:S05]  /*a0b0*/  CALL.ABS.NOINC R2 ;  /* 0x0000000002007343 */ /* 0x003fea0003c00000 */
.L_x_51:
[----:B-1----:R-:W1:Y:S01]  /*a0c0*/  LDC R0, c[0x0][0x448] ;  /* 0x00011200ff007b82 */ /* 0x002e620000000800 */
[----:B0-----:R-:W-:Y:S01]  /*a0d0*/  IMAD.MOV R3, RZ, RZ, -R24 ;  /* 0x000000ffff037224 */ /* 0x001fe200078e0a18 */
[----:B------:R-:W-:Y:S01]  /*a0e0*/  ULDC UR4, c[0x0][0xc38] ;  /* 0x00030e0000047ab9 */ /* 0x000fe20000000800 */
[----:B------:R-:W-:Y:S02]  /*a0f0*/  SHF.R.S32.HI R6, RZ, 0x1f, R23 ;  /* 0x0000001fff067819 */ /* 0x000fe40000011417 */
[----:B------:R-:W-:Y:S01]  /*a100*/  IMAD R4, R3, UR4, R36 ;  /* 0x0000000403047c24 */ /* 0x000fe2000f8e0224 */
[----:B------:R-:W-:Y:S01]  /*a110*/  ULDC.64 UR4, c[0x0][0x2d8] ;  /* 0x0000b60000047ab9 */ /* 0x000fe20000000a00 */
[----:B------:R-:W-:Y:S02]  /*a120*/  LOP3.LUT P3, RZ, R16, 0x800, RZ, 0xc0, !PT ;  /* 0x0000080010ff7812 */ /* 0x000fe4000786c0ff */
[----:B------:R-:W-:Y:S01]  /*a130*/  IMAD.SHL.U32 R4, R4, 0x80, RZ ;  /* 0x0000008004047824 */ /* 0x000fe200078e00ff */
[----:B------:R-:W-:-:S02]  /*a140*/  LOP3.LUT P4, RZ, R16, 0x400, RZ, 0xc0, !PT ;  /* 0x0000040010ff7812 */ /* 0x000fc4000788c0ff */
[----:B------:R-:W-:Y:S02]  /*a150*/  LOP3.LUT P5, RZ, R16, 0x200, RZ, 0xc0, !PT ;  /* 0x0000020010ff7812 */ /* 0x000fe400078ac0ff */
[----:B------:R-:W-:Y:S02]  /*a160*/  LOP3.LUT R7, R26, R4, RZ, 0xfc, !PT ;  /* 0x000000041a077212 */ /* 0x000fe400078efcff */
[----:B------:R-:W-:Y:S02]  /*a170*/  LEA R20, R27, UR39, 0x1 ;  /* 0x000000271b147c11 */ /* 0x000fe4000f8e08ff */
[----:B------:R-:W-:Y:S02]  /*a180*/  MOV R5, R7 ;  /* 0x0000000700057202 */ /* 0x000fe40000000f00 */
[----:B-1----:R-:W-:-:S13]  /*a190*/  ISETP.NE.AND P0, PT, R0, 0x1, PT ;  /* 0x000000010000780c */ /* 0x002fda0003f05270 */
[----:B------:R-:W0:Y:S08]  /*a1a0*/  @P0 LDC R2, c[0x0][0x44c] ;  /* 0x00011300ff020b82 */ /* 0x000e300000000800 */
[----:B------:R-:W1:Y:S01]  /*a1b0*/  @P0 LDC R9, c[0x0][0x450] ;  /* 0x00011400ff090b82 */ /* 0x000e620000000800 */
[----:B0-----:R-:W-:-:S05]  /*a1c0*/  @P0 IMAD.HI.U32 R2, R7, R2, RZ ;  /* 0x0000000207020227 */ /* 0x001fca00078e00ff */
[----:B-1----:R-:W-:Y:S01]  /*a1d0*/  @P0 SHF.R.U32.HI R5, RZ, R9, R2 ;  /* 0x00000009ff050219 */ /* 0x002fe20000011602 */
[----:B------:R-:W-:-:S04]  /*a1e0*/  IMAD R2, R29, UR4, RZ ;  /* 0x000000041d027c24 */ /* 0x000fc8000f8e02ff */
[C---:B------:R-:W-:Y:S02]  /*a1f0*/  IMAD R9, R19.reuse, UR5, R2 ;  /* 0x0000000513097c24 */ /* 0x040fe4000f8e0202 */
[----:B------:R-:W-:Y:S01]  /*a200*/  IMAD.WIDE.U32 R2, R19, UR4, RZ ;  /* 0x0000000413027c25 */ /* 0x000fe2000f8e00ff */
[----:B------:R-:W-:-:S03]  /*a210*/  ULDC.64 UR4, c[0x0][0x2e0] ;  /* 0x0000b80000047ab9 */ /* 0x000fc60000000a00 */
[----:B------:R-:W-:Y:S02]  /*a220*/  IMAD R6, R6, UR4, RZ ;  /* 0x0000000406067c24 */ /* 0x000fe4000f8e02ff */
[----:B------:R-:W-:Y:S02]  /*a230*/  IMAD.IADD R3, R3, 0x1, R9 ;  /* 0x0000000103037824 */ /* 0x000fe400078e0209 */
[C---:B------:R-:W-:Y:S02]  /*a240*/  IMAD R9, R23.reuse, UR5, R6 ;  /* 0x0000000517097c24 */ /* 0x040fe4000f8e0206 */
[----:B------:R-:W-:Y:S02]  /*a250*/  IMAD.MOV R6, RZ, RZ, -R5 ;  /* 0x000000ffff067224 */ /* 0x000fe400078e0a05 */
[----:B------:R-:W-:Y:S01]  /*a260*/  IMAD.WIDE.U32 R2, R23, UR4, R2 ;  /* 0x0000000417027c25 */ /* 0x000fe2000f8e0002 */
[----:B------:R-:W-:-:S03]  /*a270*/  ULDC.64 UR4, c[0x0][0x2d0] ;  /* 0x0000b40000047ab9 */ /* 0x000fc60000000a00 */
[----:B------:R-:W-:Y:S01]  /*a280*/  IMAD R7, R0, R6, R7 ;  /* 0x0000000600077224 */ /* 0x000fe200078e0207 */
[----:B------:R-:W-:Y:S02]  /*a290*/  SHF.R.S32.HI R0, RZ, 0x1f, R5 ;  /* 0x0000001fff007819 */ /* 0x000fe40000011405 */
[----:B------:R-:W-:-:S03]  /*a2a0*/  IADD3 R3, R3, R9, RZ ;  /* 0x0000000903037210 */ /* 0x000fc60007ffe0ff */
[----:B------:R-:W-:Y:S02]  /*a2b0*/  IMAD R0, R0, UR4, RZ ;  /* 0x0000000400007c24 */ /* 0x000fe4000f8e02ff */
[----:B------:R-:W-:-:S04]  /*a2c0*/  IMAD.WIDE.U32 R2, R5, UR4, R2 ;  /* 0x0000000405027c25 */ /* 0x000fc8000f8e0002 */
[----:B------:R-:W-:Y:S01]  /*a2d0*/  IMAD R5, R5, UR5, R0 ;  /* 0x0000000505057c24 */ /* 0x000fe2000f8e0200 */
[----:B------:R-:W-:Y:S01]  /*a2e0*/  SHF.R.S32.HI R0, RZ, 0x1f, R7 ;  /* 0x0000001fff007819 */ /* 0x000fe20000011407 */
[----:B------:R-:W-:Y:S02]  /*a2f0*/  ULDC.64 UR4, c[0x0][0x2c8] ;  /* 0x0000b20000047ab9 */ /* 0x000fe40000000a00 */
[----:B------:R-:W-:Y:S02]  /*a300*/  IMAD.IADD R3, R3, 0x1, R5 ;  /* 0x0000000103037824 */ /* 0x000fe400078e0205 */
[----:B------:R-:W-:Y:S02]  /*a310*/  IMAD R0, R0, UR4, RZ ;  /* 0x0000000400007c24 */ /* 0x000fe4000f8e02ff */
[----:B------:R-:W-:-:S04]  /*a320*/  IMAD.WIDE.U32 R2, R7, UR4, R2 ;  /* 0x0000000407027c25 */ /* 0x000fc8000f8e0002 */
[----:B------:R-:W-:Y:S01]  /*a330*/  IMAD R5, R7, UR5, R0 ;  /* 0x0000000507057c24 */ /* 0x000fe2000f8e0200 */
[----:B------:R-:W-:Y:S02]  /*a340*/  ULDC.64 UR4, c[0x0][0x280] ;  /* 0x0000a00000047ab9 */ /* 0x000fe40000000a00 */
[----:B------:R-:W-:Y:S01]  /*a350*/  LEA R0, P0, R2, UR4, 0x1 ;  /* 0x0000000402007c11 */ /* 0x000fe2000f8008ff */
[----:B------:R-:W-:Y:S01]  /*a360*/  IMAD.IADD R5, R3, 0x1, R5 ;  /* 0x0000000103057824 */ /* 0x000fe200078e0205 */
[----:B------:R-:W-:-:S04]  /*a370*/  UMOV UR4, 0xffffffff ;  /* 0xffffffff00047882 */ /* 0x000fc80000000000 */
[----:B------:R-:W-:Y:S01]  /*a380*/  LEA.HI.X R5, R2, UR5, R5, 0x1, P0 ;  /* 0x0000000502057c11 */ /* 0x000fe200080f0c05 */
[----:B------:R-:W-:Y:S06]  /*a390*/  BRA.DIV UR4, `(.L_x_52) ;  /* 0x0000002a04d07947 */ /* 0x000fec000b800000 */
[----:B------:R-:W0:Y:S01]  /*a3a0*/  SHFL.IDX PT, R14, R0, RZ, 0x181f ;  /* 0x00181fff000e7589 */ /* 0x000e2200000e0000 */
[----:B------:R-:W-:-:S03]  /*a3b0*/  IADD3 R4, R34, R4, RZ ;  /* 0x0000000422047210 */ /* 0x000fc60007ffe0ff */
[----:B------:R-:W1:Y:S01]  /*a3c0*/  SHFL.IDX PT, R2, R5, RZ, 0x181f ;  /* 0x00181fff05027589 */ /* 0x000e6200000e0000 */
[C---:B------:R-:W-:Y:S02]  /*a3d0*/  ISETP.GE.AND P0, PT, R4.reuse, UR40, PT ;  /* 0x0000002804007c0c */ /* 0x040fe4000bf06270 */
[----:B------:R-:W-:Y:S01]  /*a3e0*/  IADD3 R7, R4, 0x10, RZ ;  /* 0x0000001004077810 */ /* 0x000fe20007ffe0ff */
[----:B------:R-:W-:Y:S10]  /*a3f0*/  SHFL.IDX PT, R6, R5, 0x1, 0x181f ;  /* 0x00381f0005067f89 */ /* 0x000ff400000e0000 */
[----:B0-----:R-:W-:-:S05]  /*a400*/  @!P0 LEA R14, P1, R37, R14, 0x1 ;  /* 0x0000000e250e8211 */ /* 0x001fca00078208ff */
[----:B-1----:R-:W-:Y:S02]  /*a410*/  @!P0 IMAD.X R3, RZ, RZ, R2, P1 ;  /* 0x000000ffff038224 */ /* 0x002fe400008e0602 */
[----:B------:R-:W-:Y:S02]  /*a420*/  @!P0 IMAD.MOV.U32 R2, RZ, RZ, R14 ;  /* 0x000000ffff028224 */ /* 0x000fe400078e000e */
[----:B------:R-:W0:Y:S04]  /*a430*/  SHFL.IDX PT, R14, R0, 0x1, 0x181f ;  /* 0x00381f00000e7f89 */ /* 0x000e2800000e0000 */
[----:B------:R-:W-:Y:S04]  /*a440*/  @!P0 LDGSTS.E.BYPASS.LTC128B.128 [R20+0x12400], desc[UR36][R2.64], !P3 ;  /* 0x1240000002148fae */ /* 0x000fe8000d901d64 */
[----:B------:R-:W-:Y:S04]  /*a450*/  @!P0 LDGSTS.E.BYPASS.LTC128B.128 [R20+0x16400], desc[UR36][R2.64+0x80], !P4 ;  /* 0x1640008002148fae */ /* 0x000fe8000e101d64 */
[----:B------:R1:W-:Y:S01]  /*a460*/  @!P0 LDGSTS.E.BYPASS.LTC128B.128 [R20+0x1a400], desc[UR36][R2.64+0x100], !P5 ;  /* 0x1a40010002148fae */ /* 0x0003e2000e901d64 */
[----:B------:R-:W-:-:S13]  /*a470*/  ISETP.GE.AND P0, PT, R7, UR40, PT ;  /* 0x0000002807007c0c */ /* 0x000fda000bf06270 */
[----:B0-----:R-:W-:-:S05]  /*a480*/  @!P0 LEA R14, P1, R37, R14, 0x1 ;  /* 0x0000000e250e8211 */ /* 0x001fca00078208ff */
[----:B------:R-:W-:Y:S02]  /*a490*/  @!P0 IMAD.X R7, RZ, RZ, R6, P1 ;  /* 0x000000ffff078224 */ /* 0x000fe400008e0606 */
[----:B-1----:R-:W-:Y:S01]  /*a4a0*/  @!P0 IMAD.MOV.U32 R2, RZ, RZ, R14 ;  /* 0x000000ffff028224 */ /* 0x002fe200078e000e */
[----:B------:R-:W-:Y:S02]  /*a4b0*/  SHFL.IDX PT, R6, R5, 0x2, 0x181f ;  /* 0x00581f0005067f89 */ /* 0x000fe400000e0000 */
[----:B------:R-:W-:Y:S01]  /*a4c0*/  @!P0 MOV R3, R7 ;  /* 0x0000000700038202 */ /* 0x000fe20000000f00 */
[----:B------:R-:W-:Y:S01]  /*a4d0*/  VIADD R7, R4, 0x20 ;  /* 0x0000002004077836 */ /* 0x000fe20000000000 */
[----:B------:R-:W0:Y:S04]  /*a4e0*/  SHFL.IDX PT, R14, R0, 0x2, 0x181f ;  /* 0x00581f00000e7f89 */ /* 0x000e2800000e0000 */
[----:B------:R-:W-:Y:S04]  /*a4f0*/  @!P0 LDGSTS.E.BYPASS.LTC128B.128 [R20+0x12c00], desc[UR36][R2.64], !P3 ;  /* 0x12c0000002148fae */ /* 0x000fe8000d901d64 */
[----:B------:R-:W-:Y:S04]  /*a500*/  @!P0 LDGSTS.E.BYPASS.LTC128B.128 [R20+0x16c00], desc[UR36][R2.64+0x80], !P4 ;  /* 0x16c0008002148fae */ /* 0x000fe8000e101d64 */
[----:B------:R1:W-:Y:S01]  /*a510*/  @!P0 LDGSTS.E.BYPASS.LTC128B.128 [R20+0x1ac00], desc[UR36][R2.64+0x100], !P5 ;  /* 0x1ac0010002148fae */ /* 0x0003e2000e901d64 */
[----:B------:R-:W-:-:S13]  /*a520*/  ISETP.GE.AND P0, PT, R7, UR40, PT ;  /* 0x0000002807007c0c */ /* 0x000fda000bf06270 */
[----:B0-----:R-:W-:-:S04]  /*a530*/  @!P0 LEA R14, P1, R37, R14, 0x1 ;  /* 0x0000000e250e8211 */ /* 0x001fc800078208ff */
[----:B-1----:R-:W-:Y:S01]  /*a540*/  @!P0 MOV R2, R14 ;  /* 0x0000000e00028202 */ /* 0x002fe20000000f00 */
[----:B------:R-:W-:Y:S01]  /*a550*/  @!P0 IMAD.X R7, RZ, RZ, R6, P1 ;  /* 0x000000ffff078224 */ /* 0x000fe200008e0606 */
[----:B------:R-:W0:Y:S03]  /*a560*/  SHFL.IDX PT, R14, R0, 0x3, 0x181f ;  /* 0x00781f00000e7f89 */ /* 0x000e2600000e0000 */
[----:B------:R-:W-:Y:S01]  /*a570*/  @!P0 IMAD.MOV.U32 R3, RZ, RZ, R7 ;  /* 0x000000ffff038224 */ /* 0x000fe200078e0007 */
[----:B------:R-:W1:Y:S01]  /*a580*/  SHFL.IDX PT, R6, R5, 0x3, 0x181f ;  /* 0x00781f0005067f89 */ /* 0x000e6200000e0000 */
[----:B------:R-:W-:-:S03]  /*a590*/  VIADD R7, R4, 0x30 ;  /* 0x0000003004077836 */ /* 0x000fc60000000000 */
[----:B------:R-:W-:Y:S04]  /*a5a0*/  @!P0 LDGSTS.E.BYPASS.LTC128B.128 [R20+0x13400], desc[UR36][R2.64], !P3 ;  /* 0x1340000002148fae */ /* 0x000fe8000d901d64 */
[----:B------:R-:W-:Y:S04]  /*a5b0*/  @!P0 LDGSTS.E.BYPASS.LTC128B.128 [R20+0x17400], desc[UR36][R2.64+0x80], !P4 ;  /* 0x1740008002148fae */ /* 0x000fe8000e101d64 */
[----:B------:R2:W-:Y:S01]  /*a5c0*/  @!P0 LDGSTS.E.BYPASS.LTC128B.128 [R20+0x1b400], desc[UR36][R2.64+0x100], !P5 ;  /* 0x1b40010002148fae */ /* 0x0005e2000e901d64 */
[----:B------:R-:W-:-:S13]  /*a5d0*/  ISETP.GE.AND P0, PT, R7, UR40, PT ;  /* 0x0000002807007c0c */ /* 0x000fda000bf06270 */
[----:B0-----:R-:W-:-:S04]  /*a5e0*/  @!P0 LEA R14, P1, R37, R14, 0x1 ;  /* 0x0000000e250e8211 */ /* 0x001fc800078208ff */
[----:B-1----:R-:W-:Y:S01]  /*a5f0*/  @!P0 IADD3.X R7, RZ, R6, RZ, P1, !PT ;  /* 0x00000006ff078210 */ /* 0x002fe20000ffe4ff */
[----:B--2---:R-:W-:Y:S01]  /*a600*/  @!P0 IMAD.MOV.U32 R2, RZ, RZ, R14 ;  /* 0x000000ffff028224 */ /* 0x004fe200078e000e */
[----:B------:R-:W-:Y:S03]  /*a610*/  SHFL.IDX PT, R6, R5, 0x4, 0x181f ;  /* 0x00981f0005067f89 */ /* 0x000fe600000e0000 */
[----:B------:R-:W-:Y:S01]  /*a620*/  @!P0 IMAD.MOV.U32 R3, RZ, RZ, R7 ;  /* 0x000000ffff038224 */ /* 0x000fe200078e0007 */
[----:B------:R-:W0:Y:S01]  /*a630*/  SHFL.IDX PT, R14, R0, 0x4, 0x181f ;  /* 0x00981f00000e7f89 */ /* 0x000e2200000e0000 */
[----:B------:R-:W-:-:S03]  /*a640*/  IADD3 R7, R4, 0x40, RZ ;  /* 0x0000004004077810 */ /* 0x000fc60007ffe0ff */
        /* <DEDUP_REMOVED lines=29> */
[----:B------:R0:W1:Y:S03]  /*a820*/  SHFL.IDX PT, R6, R5, 0x7, 0x181f ;  /* 0x00f81f0005067f89 */ /* 0x00006600000e0000 */
[----:B------:R-:W-:Y:S01]  /*a830*/  @!P0 IMAD.MOV.U32 R3, RZ, RZ, R7 ;  /* 0x000000ffff038224 */ /* 0x000fe200078e0007 */
[----:B------:R0:W2:Y:S04]  /*a840*/  SHFL.IDX PT, R14, R0, 0x7, 0x181f ;  /* 0x00f81f00000e7f89 */ /* 0x0000a800000e0000 */
[----:B------:R0:W-:Y:S04]  /*a850*/  @!P0 LDGSTS.E.BYPASS.LTC128B.128 [R20+0x15400], desc[UR36][R2.64], !P3 ;  /* 0x1540000002148fae */ /* 0x0001e8000d901d64 */
[----:B------:R0:W-:Y:S04]  /*a860*/  @!P0 LDGSTS.E.BYPASS.LTC128B.128 [R20+0x19400], desc[UR36][R2.64+0x80], !P4 ;  /* 0x1940008002148fae */ /* 0x0001e8000e101d64 */
[----:B------:R0:W-:Y:S02]  /*a870*/  @!P0 LDGSTS.E.BYPASS.LTC128B.128 [R20+0x1d400], desc[UR36][R2.64+0x100], !P5 ;  /* 0x1d40010002148fae */ /* 0x0001e4000e901d64 */
.L_x_124:
[----:B0-----:R-:W3:Y:S01]  /*a880*/  LDL R0, [R1] ;  /* 0x0000000001007983 */ /* 0x001ee20000100800 */
[----:B------:R-:W-:-:S04]  /*a890*/  IADD3 R4, R4, 0x70, RZ ;  /* 0x0000007004047810 */ /* 0x000fc80007ffe0ff */
[----:B------:R-:W-:-:S13]  /*a8a0*/  ISETP.GE.AND P0, PT, R4, UR40, PT ;  /* 0x0000002804007c0c */ /* 0x000fda000bf06270 */
[----:B--2---:R-:W-:-:S05]  /*a8b0*/  @!P0 LEA R2, P1, R37, R14, 0x1 ;  /* 0x0000000e25028211 */ /* 0x004fca00078208ff */
[----:B-1----:R-:W-:-:S05]  /*a8c0*/  @!P0 IMAD.X R3, RZ, RZ, R6, P1 ;  /* 0x000000ffff038224 */ /* 0x002fca00008e0606 */
[----:B------:R-:W-:Y:S01]  /*a8d0*/  @!PT LDS RZ, [RZ] ;  /* 0x00000000fffff984 */ /* 0x000fe20000000800 */
[----:B------:R-:W-:Y:S01]  /*a8e0*/  @!PT LDS RZ, [RZ] ;  /* 0x00000000fffff984 */ /* 0x000fe20000000800 */
[----:B------:R-:W-:Y:S01]  /*a8f0*/  @!PT LDS RZ, [RZ] ;  /* 0x00000000fffff984 */ /* 0x000fe20000000800 */
[----:B------:R0:W-:Y:S04]  /*a900*/  @!P0 LDGSTS.E.BYPASS.LTC128B.128 [R20+0x15c00], desc[UR36][R2.64], !P3 ;  /* 0x15c0000002148fae */ /* 0x0001e8000d901d64 */
[----:B------:R0:W-:Y:S04]  /*a910*/  @!P0 LDGSTS.E.BYPASS.LTC128B.128 [R20+0x19c00], desc[UR36][R2.64+0x80], !P4 ;  /* 0x19c0008002148fae */ /* 0x0001e8000e101d64 */
[----:B------:R0:W-:Y:S01]  /*a920*/  @!P0 LDGSTS.E.BYPASS.LTC128B.128 [R20+0x1dc00], desc[UR36][R2.64+0x100], !P5 ;  /* 0x1dc0010002148fae */ /* 0x0001e2000e901d64 */
[----:B------:R-:W-:Y:S01]  /*a930*/  NOP ;  /* 0x0000000000007918 */ /* 0x000fe20000000000 */
[----:B------:R-:W-:Y:S02]  /*a940*/  SYNCS.ARRIVE.TRANS64.RED.A0T1 RZ, [UR39+0x30800], RZ ;  /* 0x030800ffffff79a7 */ /* 0x000fe40008200427 */
[----:B------:R-:W-:Y:S01]  /*a950*/  ARRIVES.LDGSTSBAR.64.TRANSCNT [UR39+0x30800] ;  /* 0x03080000ff0079b0 */ /* 0x000fe20008000aa7 */
[----:B---3--:R-:W-:-:S04]  /*a960*/  LOP3.LUT R0, R0, 0x1, RZ, 0xc, !PT ;  /* 0x0000000100007812 */ /* 0x008fc800078e0cff */
[----:B------:R-:W-:Y:S01]  /*a970*/  SHF.L.U32 R0, R0, 0x1f, RZ ;  /* 0x0000001f00007819 */ /* 0x000fe200000006ff */
[----:B------:R-:W-:Y:S01]  /*a980*/  NOP ;  /* 0x0000000000007918 */ /* 0x000fe20000000000 */
[----:B------:R-:W-:Y:S01]  /*a990*/  SYNCS.ARRIVE.TRANS64.A1T0 RZ, [UR39+0x30800], RZ ;  /* 0x030800ffffff79a7 */ /* 0x000fe20008100027 */
[----:B------:R-:W-:Y:S01]  /*a9a0*/  BSSY B0, `(.L_x_53) ;  /* 0x0000003000007945 */ /* 0x000fe20003800000 */
[----:B------:R-:W1:Y:S03]  /*a9b0*/  SYNCS.PHASECHK.TRANS64.TRYWAIT P0, [UR39+0x30820], R0 ;  /* 0x03082000ff0075a7 */ /* 0x000e660008000167 */
[----:B01----:R-:W-:Y:S05]  /*a9c0*/  @!P0 BRA `(.L_x_54) ;  /* 0x0000002c00dc8947 */ /* 0x003fea0003800000 */
.L_x_125:
[----:B------:R-:W-:Y:S05]  /*a9d0*/  BSYNC B0 ;  /* 0x0000000000007941 */ /* 0x000fea0003800000 */
.L_x_53:
[----:B------:R-:W-:Y:S01]  /*a9e0*/  UISETP.GE.AND UP0, UPT, UR38, 0x61, UPT ;  /* 0x000000612600788c */ /* 0x000fe2000bf06270 */
[----:B------:R-:W-:-:S05]  /*a9f0*/  IMAD.U32 R20, RZ, RZ, UR43 ;  /* 0x0000002bff147e24 */ /* 0x000fca000f8e00ff */
[----:B------:R-:W-:-:S13]  /*aa00*/  PLOP3.LUT P0, PT, PT, PT, UP0, 0x40, 0x0 ;  /* 0x000000000000781c */ /* 0x000fda0003f0e808 */
[----:B------:R-:W-:Y:S05]  /*aa10*/  @P0 BRA `(.L_x_55) ;  /* 0x0000000c00e80947 */ /* 0x000fea0003800000 */
[----:B------:R-:W-:Y:S01]  /*aa20*/  BSSY B0, `(.L_x_55) ;  /* 0x00000f9000007945 */ /* 0x000fe20003800000 */
[----:B------:R-:W-:Y:S01]  /*aa30*/  MOV R21, R25 ;  /* 0x0000001900157202 */ /* 0x000fe20000000f00 */
[----:B------:R-:W-:Y:S01]  /*aa40*/  IMAD.MOV.U32 R7, RZ, RZ, R22 ;  /* 0x000000ffff077224 */ /* 0x000fe200078e0016 */
[----:B------:R-:W-:Y:S01]  /*aa50*/  MOV R28, UR43 ;  /* 0x0000002b001c7c02 */ /* 0x000fe20008000f00 */
[----:B------:R-:W-:-:S07]  /*aa60*/  IMAD.U32 R6, RZ, RZ, UR41 ;  /* 0x00000029ff067e24 */ /* 0x000fce000f8e00ff */
.L_x_68:
[----:B0-----:R-:W0:Y:S01]  /*aa70*/  LDC R0, c[0x0][0x430] ;  /* 0x00010c00ff007b82 */ /* 0x001e220000000800 */
[----:B------:R-:W-:Y:S01]  /*aa80*/  ISETP.GT.U32.AND P0, PT, R26, 0x5f, PT ;  /* 0x0000005f1a00780c */ /* 0x000fe20003f04070 */
[----:B------:R-:W-:Y:S01]  /*aa90*/  IMAD R3, R6, 0x60, R31 ;  /* 0x0000006006037824 */ /* 0x000fe200078e021f */
[----:B------:R-:W-:Y:S01]  /*aaa0*/  LOP3.LUT P2, RZ, R16, 0x40, RZ, 0xc0, !PT ;  /* 0x0000004010ff7812 */ /* 0x000fe2000784c0ff */
[----:B------:R-:W-:Y:S02]  /*aab0*/  ULDC UR4, c[0x0][0x430] ;  /* 0x00010c0000047ab9 */ /* 0x000fe40000000800 */
[----:B------:R-:W-:-:S04]  /*aac0*/  IMAD.IADD R10, R26, 0x1, R3 ;  /* 0x000000011a0a7824 */ /* 0x000fc800078e0203 */
[----:B------:R-:W-:-:S04]  /*aad0*/  IMAD.MOV.U32 R11, RZ, RZ, R10 ;  /* 0x000000ffff0b7224 */ /* 0x000fc800078e000a */
[----:B------:R-:W1:Y:S01]  /*aae0*/  @!P0 LDC.64 R8, c[0x0][0x428] ;  /* 0x00010a00ff088b82 */ /* 0x000e620000000a00 */
[----:B0-----:R-:W-:-:S13]  /*aaf0*/  ISETP.NE.AND P1, PT, R0, 0x1, PT ;  /* 0x000000010000780c */ /* 0x001fda0003f25270 */
[----:B------:R-:W0:Y:S08]  /*ab00*/  @P1 LDC R5, c[0x0][0x434] ;  /* 0x00010d00ff051b82 */ /* 0x000e300000000800 */
[----:B------:R-:W2:Y:S01]  /*ab10*/  @P1 LDC R3, c[0x0][0x438] ;  /* 0x00010e00ff031b82 */ /* 0x000ea20000000800 */
[----:B0-----:R-:W-:-:S07]  /*ab20*/  @P1 IMAD.HI.U32 R0, R10, R5, RZ ;  /* 0x000000050a001227 */ /* 0x001fce00078e00ff */
[----:B------:R-:W0:Y:S01]  /*ab30*/  @!P0 LDC.64 R4, c[0x0][0x418] ;  /* 0x00010600ff048b82 */ /* 0x000e220000000a00 */
[----:B--2---:R-:W-:Y:S01]  /*ab40*/  @P1 SHF.R.U32.HI R11, RZ, R3, R0 ;  /* 0x00000003ff0b1219 */ /* 0x004fe20000011600 */
[----:B-1----:R-:W-:-:S03]  /*ab50*/  @!P0 IMAD R0, R32, R8, RZ ;  /* 0x0000000820008224 */ /* 0x002fc600078e02ff */
[----:B------:R-:W-:Y:S01]  /*ab60*/  @!P0 SHF.R.S32.HI R3, RZ, 0x1f, R11 ;  /* 0x0000001fff038819 */ /* 0x000fe2000001140b */
[----:B------:R-:W-:Y:S01]  /*ab70*/  @!P0 IMAD R9, R30, R9, R0 ;  /* 0x000000091e098224 */ /* 0x000fe200078e0200 */
[----:B------:R-:W-:-:S05]  /*ab80*/  @!P0 MOV R2, R11 ;  /* 0x0000000b00028202 */ /* 0x000fca0000000f00 */
[----:B------:R-:W-:-:S04]  /*ab90*/  @!P0 IMAD.WIDE.U32 R2, R30, R8, R2 ;  /* 0x000000081e028225 */ /* 0x000fc800078e0002 */
[----:B------:R-:W-:Y:S01]  /*aba0*/  @!P0 IMAD.IADD R0, R9, 0x1, R3 ;  /* 0x0000000109008824 */ /* 0x000fe200078e0203 */
[----:B0-----:R-:W-:-:S04]  /*abb0*/  @!P0 LEA R4, P1, R2, R4, 0x2 ;  /* 0x0000000402048211 */ /* 0x001fc800078210ff */
[----:B------:R-:W-:Y:S01]  /*abc0*/  @!P0 LEA.HI.X R5, R2, R5, R0, 0x2, P1 ;  /* 0x0000000502058211 */ /* 0x000fe200008f1400 */
[----:B------:R-:W-:Y:S01]  /*abd0*/  IMAD.MOV.U32 R0, RZ, RZ, RZ ;  /* 0x000000ffff007224 */ /* 0x000fe200078e00ff */
[----:B------:R-:W-:Y:S01]  /*abe0*/  IADD3 R22, R7, 0x1, RZ ;  /* 0x0000000107167810 */ /* 0x000fe20007ffe0ff */
[----:B------:R-:W-:-:S04]  /*abf0*/  IMAD.MOV R3, RZ, RZ, -R11 ;  /* 0x000000ffff037224 */ /* 0x000fc800078e0a0b */
[----:B------:R0:W5:Y:S01]  /*ac00*/  @!P0 LDG.E R0, desc[UR36][R4.64] ;  /* 0x0000002404008981 */ /* 0x000162000c1e1900 */
[----:B------:R-:W-:Y:S01]  /*ac10*/  ISETP.NE.AND P0, PT, R22, 0x2, PT ;  /* 0x000000021600780c */ /* 0x000fe20003f05270 */
[----:B------:R-:W-:-:S03]  /*ac20*/  IMAD.MOV.U32 R20, RZ, RZ, R6 ;  /* 0x000000ffff147224 */ /* 0x000fc600078e0006 */
[----:B------:R-:W-:Y:S02]  /*ac30*/  SEL R2, RZ, 0x1, P0 ;  /* 0x00000001ff027807 */ /* 0x000fe40000000000 */
[----:B------:R-:W-:Y:S02]  /*ac40*/  SEL R22, R22, RZ, P0 ;  /* 0x000000ff16167207 */ /* 0x000fe40000000000 */
[----:B------:R-:W-:Y:S01]  /*ac50*/  LOP3.LUT R25, R21, R2, RZ, 0x3c, !PT ;  /* 0x0000000215197212 */ /* 0x000fe200078e3cff */
[----:B0-----:R-:W-:Y:S01]  /*ac60*/  IMAD R5, R3, UR4, R10 ;  /* 0x0000000403057c24 */ /* 0x001fe2000f8e020a */
[----:B------:R-:W-:Y:S06]  /*ac70*/  @!P2 BRA `(.L_x_56) ;  /* 0x000000000004a947 */ /* 0x000fec0003800000 */
[----:B------:R-:W-:Y:S01]  /*ac80*/  BPT.TRAP 0x1 ;  /* 0x000000040000795c */ /* 0x000fe20000300000 */
.L_x_56:
[----:B------:R-:W-:Y:S01]  /*ac90*/  LEA R6, R22, UR39, 0x3 ;  /* 0x0000002716067c11 */ /* 0x000fe2000f8e18ff */
[----:B------:R-:W-:Y:S01]  /*aca0*/  BSSY B1, `(.L_x_57) ;  /* 0x0000004000017945 */ /* 0x000fe20003800000 */
[----:B------:R-:W-:-:S04]  /*acb0*/  SHF.L.U32 R3, R25, 0x1f, RZ ;  /* 0x0000001f19037819 */ /* 0x000fc800000006ff */
[----:B------:R-:W0:Y:S02]  /*acc0*/  SYNCS.PHASECHK.TRANS64.TRYWAIT P0, [R6+URZ+0x30840], R3 ;  /* 0x03084003060075a7 */ /* 0x000e24000800017f */
[----:B0-----:R-:W-:Y:S05]  /*acd0*/  @!P0 BRA `(.L_x_58) ;  /* 0x0000002c00308947 */ /* 0x001fea0003800000 */
.L_x_126:
[----:B------:R-:W-:Y:S05]  /*ace0*/  BSYNC B1 ;  /* 0x0000000000017941 */ /* 0x000fea0003800000 */
.L_x_57:
[----:B------:R-:W-:Y:S01]  /*acf0*/  SHF.R.S32.HI R23, RZ, 0x1f, R5 ;  /* 0x0000001fff177819 */ /* 0x000fe20000011405 */
[----:B------:R-:W-:Y:S01]  /*ad00*/  ULDC.64 UR4, c[0x0][0x300] ;  /* 0x0000c00000047ab9 */ /* 0x000fe20000000a00 */
[----:B-----5:R-:W-:Y:S02]  /*ad10*/  SHF.R.S32.HI R24, RZ, 0x1f, R0 ;  /* 0x0000001fff187819 */ /* 0x020fe40000011400 */
[C---:B------:R-:W-:Y:S01]  /*ad20*/  LOP3.LUT P3, RZ, R16.reuse, 0x4, RZ, 0xc0, !PT ;  /* 0x0000000410ff7812 */ /* 0x040fe2000786c0ff */
[----:B------:R-:W-:Y:S01]  /*ad30*/  IMAD R2, R23, UR4, RZ ;  /* 0x0000000417027c24 */ /* 0x000fe2000f8e02ff */
[C---:B------:R-:W-:Y:S02]  /*ad40*/  LOP3.LUT P2, RZ, R16.reuse, 0x2, RZ, 0xc0, !PT ;  /* 0x0000000210ff7812 */ /* 0x040fe4000784c0ff */
[----:B------:R-:W-:Y:S01]  /*ad50*/  LOP3.LUT P1, RZ, R16, 0x1, RZ, 0xc0, !PT ;  /* 0x0000000110ff7812 */ /* 0x000fe2000782c0ff */
[C---:B------:R-:W-:Y:S02]  /*ad60*/  IMAD R9, R5.reuse, UR5, R2 ;  /* 0x0000000505097c24 */ /* 0x040fe4000f8e0202 */
[----:B0-----:R-:W-:Y:S01]  /*ad70*/  IMAD.WIDE.U32 R2, R5, UR4, RZ ;  /* 0x0000000405027c25 */ /* 0x001fe2000f8e00ff */
[----:B------:R-:W-:-:S04]  /*ad80*/  ULDC.64 UR4, c[0x0][0x310] ;  /* 0x0000c40000047ab9 */ /* 0x000fc80000000a00 */
[----:B------:R-:W-:Y:S01]  /*ad90*/  IADD3 R3, R3, R9, RZ ;  /* 0x0000000903037210 */ /* 0x000fe20007ffe0ff */
[----:B------:R-:W-:-:S04]  /*ada0*/  IMAD R9, R24, UR4, RZ ;  /* 0x0000000418097c24 */ /* 0x000fc8000f8e02ff */
[C---:B------:R-:W-:Y:S02]  /*adb0*/  IMAD R9, R0.reuse, UR5, R9 ;  /* 0x0000000500097c24 */ /* 0x040fe4000f8e0209 */
[----:B------:R-:W-:Y:S01]  /*adc0*/  IMAD.WIDE.U32 R2, R0, UR4, R2 ;  /* 0x0000000400027c25 */ /* 0x000fe2000f8e0002 */
[----:B------:R-:W-:-:S03]  /*add0*/  ULDC.64 UR4, c[0x0][0x308] ;  /* 0x0000c20000047ab9 */ /* 0x000fc60000000a00 */
[----:B------:R-:W-:Y:S02]  /*ade0*/  IMAD.IADD R3, R3, 0x1, R9 ;  /* 0x0000000103037824 */ /* 0x000fe400078e0209 */
[----:B------:R-:W-:Y:S02]  /*adf0*/  IMAD R4, R29, UR4, RZ ;  /* 0x000000041d047c24 */ /* 0x000fe4000f8e02ff */
[----:B------:R-:W-:-:S04]  /*ae00*/  IMAD.WIDE.U32 R2, R19, UR4, R2 ;  /* 0x0000000413027c25 */ /* 0x000fc8000f8e0002 */
[----:B------:R-:W-:Y:S01]  /*ae10*/  IMAD R9, R19, UR5, R4 ;  /* 0x0000000513097c24 */ /* 0x000fe2000f8e0204 */
[----:B------:R-:W-:Y:S02]  /*ae20*/  ULDC.64 UR4, c[0x0][0x2e8] ;  /* 0x0000ba0000047ab9 */ /* 0x000fe40000000a00 */
[----:B------:R-:W-:Y:S01]  /*ae30*/  LEA R8, P0, R2, UR4, 0x1 ;  /* 0x0000000402087c11 */ /* 0x000fe2000f8008ff */
[----:B------:R-:W-:Y:S01]  /*ae40*/  IMAD.IADD R3, R9, 0x1, R3 ;  /* 0x0000000109037824 */ /* 0x000fe200078e0203 */
[----:B------:R-:W-:Y:S01]  /*ae50*/  UMOV UR4, 0xffffffff ;  /* 0xffffffff00047882 */ /* 0x000fe20000000000 */
[----:B------:R-:W-:-:S03]  /*ae60*/  IMAD R9, R22, 0x4800, R27 ;  /* 0x0000480016097824 */ /* 0x000fc600078e021b */
[----:B------:R-:W-:Y:S01]  /*ae70*/  LEA.HI.X R10, R2, UR5, R3, 0x1, P0 ;  /* 0x00000005020a7c11 */ /* 0x000fe200080f0c03 */
[----:B------:R-:W-:Y:S06]  /*ae80*/  BRA.DIV UR4, `(.L_x_59) ;  /* 0x0000002a04d87947 */ /* 0x000fec000b800000 */
[----:B------:R-:W0:Y:S01]  /*ae90*/  SHFL.IDX PT, R14, R8, RZ, 0x181f ;  /* 0x00181fff080e7589 */ /* 0x000e2200000e0000 */
[----:B------:R-:W-:Y:S02]  /*aea0*/  SHF.L.U32 R4, R37, 0x1, RZ ;  /* 0x0000000125047819 */ /* 0x000fe400000006ff */
[----:B------:R-:W-:Y:S01]  /*aeb0*/  LEA R9, R9, UR39, 0x1 ;  /* 0x0000002709097c11 */ /* 0x000fe2000f8e08ff */
[----:B------:R-:W1:Y:S04]  /*aec0*/  SHFL.IDX PT, R3, R10, RZ, 0x181f ;  /* 0x00181fff0a037589 */ /* 0x000e6800000e0000 */
[----:B------:R-:W-:Y:S01]  /*aed0*/  SHFL.IDX PT, R35, R10, 0x2, 0x181f ;  /* 0x00581f000a237f89 */ /* 0x000fe200000e0000 */
[----:B0-----:R-:W-:-:S03]  /*aee0*/  IADD3 R2, P0, R14, R4, RZ ;  /* 0x000000040e027210 */ /* 0x001fc60007f1e0ff */
[----:B------:R-:W0:Y:S02]  /*aef0*/  SHFL.IDX PT, R14, R8, 0x1, 0x181f ;  /* 0x00381f00080e7f89 */ /* 0x000e2400000e0000 */
[----:B-1----:R-:W-:-:S05]  /*af00*/  IMAD.X R3, RZ, RZ, R3, P0 ;  /* 0x000000ffff037224 */ /* 0x002fca00000e0603 */
[----:B------:R-:W-:Y:S04]  /*af10*/  LDGSTS.E.BYPASS.LTC128B.128 [R9+0x1e400], desc[UR36][R2.64], !P3 ;  /* 0x1e40000002097fae */ /* 0x000fe8000d901d64 */
[----:B------:R-:W-:Y:S04]  /*af20*/  LDGSTS.E.BYPASS.LTC128B.128 [R9+0x21400], desc[UR36][R2.64+0x80], !P2 ;  /* 0x2140008002097fae */ /* 0x000fe8000d101d64 */
[----:B------:R1:W-:Y:S04]  /*af30*/  LDGSTS.E.BYPASS.LTC128B.128 [R9+0x24400], desc[UR36][R2.64+0x100], !P1 ;  /* 0x2440010002097fae */ /* 0x0003e8000c901d64 */
[----:B-1----:R-:W1:Y:S01]  /*af40*/  SHFL.IDX PT, R3, R10, 0x1, 0x181f ;  /* 0x00381f000a037f89 */ /* 0x002e6200000e0000 */
[----:B0-----:R-:W-:-:S03]  /*af50*/  IADD3 R2, P0, R14, R4, RZ ;  /* 0x000000040e027210 */ /* 0x001fc60007f1e0ff */
[----:B------:R-:W0:Y:S02]  /*af60*/  SHFL.IDX PT, R14, R8, 0x2, 0x181f ;  /* 0x00581f00080e7f89 */ /* 0x000e2400000e0000 */
[----:B-1----:R-:W-:-:S05]  /*af70*/  IMAD.X R3, RZ, RZ, R3, P0 ;  /* 0x000000ffff037224 */ /* 0x002fca00000e0603 */
[----:B------:R-:W-:Y:S04]  /*af80*/  LDGSTS.E.BYPASS.LTC128B.128 [R9+0x1ec00], desc[UR36][R2.64], !P3 ;  /* 0x1ec0000002097fae */ /* 0x000fe8000d901d64 */
[----:B------:R-:W-:Y:S04]  /*af90*/  LDGSTS.E.BYPASS.LTC128B.128 [R9+0x21c00], desc[UR36][R2.64+0x80], !P2 ;  /* 0x21c0008002097fae */ /* 0x000fe8000d101d64 */
[----:B------:R0:W-:Y:S02]  /*afa0*/  LDGSTS.E.BYPASS.LTC128B.128 [R9+0x24c00], desc[UR36][R2.64+0x100], !P1 ;  /* 0x24c0010002097fae */ /* 0x0001e4000c901d64 */
[----:B0-----:R-:W-:-:S02]  /*afb0*/  IADD3 R2, P0, R14, R4, RZ ;  /* 0x000000040e027210 */ /* 0x001fc40007f1e0ff */
[----:B------:R-:W0:Y:S02]  /*afc0*/  SHFL.IDX PT, R14, R8, 0x3, 0x181f ;  /* 0x00781f00080e7f89 */ /* 0x000e2400000e0000 */
[----:B------:R-:W-:Y:S02]  /*afd0*/  IADD3.X R3, RZ, R35, RZ, P0, !PT ;  /* 0x00000023ff037210 */ /* 0x000fe400007fe4ff */
[----:B------:R-:W1:Y:S04]  /*afe0*/  SHFL.IDX PT, R35, R10, 0x3, 0x181f ;  /* 0x00781f000a237f89 */ /* 0x000e6800000e0000 */
[----:B------:R-:W-:Y:S04]  /*aff0*/  LDGSTS.E.BYPASS.LTC128B.128 [R9+0x1f400], desc[UR36][R2.64], !P3 ;  /* 0x1f40000002097fae */ /* 0x000fe8000d901d64 */
[----:B------:R-:W-:Y:S04]  /*b000*/  LDGSTS.E.BYPASS.LTC128B.128 [R9+0x22400], desc[UR36][R2.64+0x80], !P2 ;  /* 0x2240008002097fae */ /* 0x000fe8000d101d64 */
[----:B------:R0:W-:Y:S02]  /*b010*/  LDGSTS.E.BYPASS.LTC128B.128 [R9+0x25400], desc[UR36][R2.64+0x100], !P1 ;  /* 0x2540010002097fae */ /* 0x0001e4000c901d64 */
[----:B0-----:R-:W-:-:S02]  /*b020*/  IADD3 R2, P0, R14, R4, RZ ;  /* 0x000000040e027210 */ /* 0x001fc40007f1e0ff */
[----:B------:R-:W0:Y:S03]  /*b030*/  SHFL.IDX PT, R14, R8, 0x4, 0x181f ;  /* 0x00981f00080e7f89 */ /* 0x000e2600000e0000 */
[----:B-1----:R-:W-:Y:S02]  /*b040*/  IMAD.X R3, RZ, RZ, R35, P0 ;  /* 0x000000ffff037224 */ /* 0x002fe400000e0623 */
[----:B------:R-:W1:Y:S04]  /*b050*/  SHFL.IDX PT, R35, R10, 0x4, 0x181f ;  /* 0x00981f000a237f89 */ /* 0x000e6800000e0000 */
[----:B------:R-:W-:Y:S04]  /*b060*/  LDGSTS.E.BYPASS.LTC128B.128 [R9+0x1fc00], desc[UR36][R2.64], !P3 ;  /* 0x1fc0000002097fae */ /* 0x000fe8000d901d64 */
[----:B------:R-:W-:Y:S04]  /*b070*/  LDGSTS.E.BYPASS.LTC128B.128 [R9+0x22c00], desc[UR36][R2.64+0x80], !P2 ;  /* 0x22c0008002097fae */ /* 0x000fe8000d101d64 */
[----:B------:R0:W-:Y:S02]  /*b080*/  LDGSTS.E.BYPASS.LTC128B.128 [R9+0x25c00], desc[UR36][R2.64+0x100], !P1 ;  /* 0x25c0010002097fae */ /* 0x0001e4000c901d64 */
[----:B0-----:R-:W-:-:S02]  /*b090*/  IADD3 R2, P0, R14, R4, RZ ;  /* 0x000000040e027210 */ /* 0x001fc40007f1e0ff */
[----:B------:R0:W2:Y:S03]  /*b0a0*/  SHFL.IDX PT, R14, R8, 0x5, 0x181f ;  /* 0x00b81f00080e7f89 */ /* 0x0000a600000e0000 */
[----:B-1----:R-:W-:Y:S02]  /*b0b0*/  IMAD.X R3, RZ, RZ, R35, P0 ;  /* 0x000000ffff037224 */ /* 0x002fe400000e0623 */
[----:B------:R0:W1:Y:S04]  /*b0c0*/  SHFL.IDX PT, R35, R10, 0x5, 0x181f ;  /* 0x00b81f000a237f89 */ /* 0x00006800000e0000 */
[----:B------:R0:W-:Y:S04]  /*b0d0*/  LDGSTS.E.BYPASS.LTC128B.128 [R9+0x20400], desc[UR36][R2.64], !P3 ;  /* 0x2040000002097fae */ /* 0x0001e8000d901d64 */
[----:B------:R0:W-:Y:S04]  /*b0e0*/  LDGSTS.E.BYPASS.LTC128B.128 [R9+0x23400], desc[UR36][R2.64+0x80], !P2 ;  /* 0x2340008002097fae */ /* 0x0001e8000d101d64 */
[----:B------:R0:W-:Y:S02]  /*b0f0*/  LDGSTS.E.BYPASS.LTC128B.128 [R9+0x26400], desc[UR36][R2.64+0x100], !P1 ;  /* 0x2640010002097fae */ /* 0x0001e4000c901d64 */
.L_x_140:
[----:B0-2---:R-:W-:-:S04]  /*b100*/  IADD3 R2, P0, R14, R4, RZ ;  /* 0x000000040e027210 */ /* 0x005fc80007f1e0ff */
[----:B-1----:R-:W-:Y:S02]  /*b110*/  IADD3.X R3, RZ, R35, RZ, P0, !PT ;  /* 0x00000023ff037210 */ /* 0x002fe400007fe4ff */
[----:B------:R-:W-:-:S03]  /*b120*/  PLOP3.LUT P0, PT, PT, PT, PT, 0x80, 0x0 ;  /* 0x000000000000781c */ /* 0x000fc60003f0f070 */
[----:B------:R-:W-:Y:S01]  /*b130*/  @!PT LDS RZ, [RZ] ;  /* 0x00000000fffff984 */ /* 0x000fe20000000800 */
[----:B------:R-:W-:Y:S01]  /*b140*/  @!PT LDS RZ, [RZ] ;  /* 0x00000000fffff984 */ /* 0x000fe20000000800 */
[----:B------:R-:W-:Y:S01]  /*b150*/  @!PT LDS RZ, [RZ] ;  /* 0x00000000fffff984 */ /* 0x000fe20000000800 */
[----:B------:R0:W-:Y:S04]  /*b160*/  LDGSTS.E.BYPASS.LTC128B.128 [R9+0x20c00], desc[UR36][R2.64], !P3 ;  /* 0x20c0000002097fae */ /* 0x0001e8000d901d64 */
[----:B------:R0:W-:Y:S04]  /*b170*/  LDGSTS.E.BYPASS.LTC128B.128 [R9+0x23c00], desc[UR36][R2.64+0x80], !P2 ;  /* 0x23c0008002097fae */ /* 0x0001e8000d101d64 */
[----:B------:R0:W-:Y:S01]  /*b180*/  LDGSTS.E.BYPASS.LTC128B.128 [R9+0x26c00], desc[UR36][R2.64+0x100], !P1 ;  /* 0x26c0010002097fae */ /* 0x0001e2000c901d64 */
[----:B------:R-:W-:Y:S01]  /*b190*/  NOP ;  /* 0x0000000000007918 */ /* 0x000fe20000000000 */
.L_x_60:
        /* <DEDUP_REMOVED lines=10> */
.L_x_61:
[----:B------:R1:W-:Y:S01]  /*b240*/  SYNCS.ARRIVE.TRANS64.A1T0 RZ, [R6+URZ+0x30830], RZ ;  /* 0x030830ff06ff79a7 */ /* 0x0003e2000810003f */
[----:B------:R-:W-:Y:S05]  /*b250*/  @!P2 BRA `(.L_x_62) ;  /* 0x000000000004a947 */ /* 0x000fea0003800000 */
[----:B------:R-:W-:Y:S01]  /*b260*/  BPT.TRAP 0x1 ;  /* 0x000000040000795c */ /* 0x000fe20000300000 */
.L_x_62:
[----:B0-----:R-:W-:Y:S01]  /*b270*/  SHF.L.U32 R9, R21, 0x1f, RZ ;  /* 0x0000001f15097819 */ /* 0x001fe200000006ff */
[----:B------:R-:W-:Y:S01]  /*b280*/  IMAD.MOV.U32 R3, RZ, RZ, -0x60 ;  /* 0xffffffa0ff037424 */ /* 0x000fe200078e00ff */
[----:B-1----:R-:W-:Y:S01]  /*b290*/  LEA R6, R7, UR39, 0x3 ;  /* 0x0000002707067c11 */ /* 0x002fe2000f8e18ff */
[----:B------:R-:W-:Y:S02]  /*b2a0*/  BSSY B1, `(.L_x_63) ;  /* 0x0000004000017945 */ /* 0x000fe40003800000 */
[----:B------:R-:W-:Y:S01]  /*b2b0*/  IMAD R3, R28, R3, UR38 ;  /* 0x000000261c037e24 */ /* 0x000fe2000f8e0203 */
[----:B------:R-:W0:Y:S02]  /*b2c0*/  SYNCS.PHASECHK.TRANS64.TRYWAIT P0, [R6+URZ+0x30860], R9 ;  /* 0x03086009060075a7 */ /* 0x000e24000800017f */
[----:B0-----:R-:W-:Y:S05]  /*b2d0*/  @!P0 BRA `(.L_x_64) ;  /* 0x0000002c007c8947 */ /* 0x001fea0003800000 */
.L_x_141:
[----:B------:R-:W-:Y:S05]  /*b2e0*/  BSYNC B1 ;  /* 0x0000000000017941 */ /* 0x000fea0003800000 */
.L_x_63:
[----:B------:R-:W-:Y:S01]  /*b2f0*/  UMOV UR4, 0xffffffff ;  /* 0xffffffff00047882 */ /* 0x000fe20000000000 */
[C---:B------:R-:W-:Y:S01]  /*b300*/  LOP3.LUT P3, RZ, R16.reuse, 0x20, RZ, 0xc0, !PT ;  /* 0x0000002010ff7812 */ /* 0x040fe2000786c0ff */
[----:B------:R-:W-:Y:S01]  /*b310*/  IMAD R7, R7, 0x4800, R27 ;  /* 0x0000480007077824 */ /* 0x000fe200078e021b */
[C---:B------:R-:W-:Y:S01]  /*b320*/  LOP3.LUT P2, RZ, R16.reuse, 0x10, RZ, 0xc0, !PT ;  /* 0x0000001010ff7812 */ /* 0x040fe2000784c0ff */
[----:B------:R-:W-:Y:S01]  /*b330*/  IMAD.IADD R8, R3, 0x1, -R34 ;  /* 0x0000000103087824 */ /* 0x000fe200078e0a22 */
[----:B------:R-:W-:Y:S01]  /*b340*/  LOP3.LUT P1, RZ, R16, 0x8, RZ, 0xc0, !PT ;  /* 0x0000000810ff7812 */ /* 0x000fe2000782c0ff */
[----:B------:R-:W-:-:S12]  /*b350*/  BRA.DIV UR4, `(.L_x_65) ;  /* 0x0000002e04707947 */ /* 0x000fd8000b800000 */
[----:B------:R-:W1:Y:S01]  /*b360*/  SHFL.IDX PT, R14, R17, RZ, 0x181f ;  /* 0x00181fff110e7589 */ /* 0x000e6200000e0000 */
[----:B------:R-:W-:-:S03]  /*b370*/  LEA R7, R7, UR39, 0x1 ;  /* 0x0000002707077c11 */ /* 0x000fc6000f8e08ff */
[----:B------:R-:W2:Y:S01]  /*b380*/  SHFL.IDX PT, R3, R18, RZ, 0x181f ;  /* 0x00181fff12037589 */ /* 0x000ea200000e0000 */
[----:B-1----:R-:W-:-:S03]  /*b390*/  IADD3 R2, P0, R14, R4, RZ ;  /* 0x000000040e027210 */ /* 0x002fc60007f1e0ff */
[----:B------:R-:W1:Y:S01]  /*b3a0*/  SHFL.IDX PT, R14, R17, 0x1, 0x181f ;  /* 0x00381f00110e7f89 */ /* 0x000e6200000e0000 */
[----:B--2---:R-:W-:Y:S02]  /*b3b0*/  IADD3.X R3, RZ, R3, RZ, P0, !PT ;  /* 0x00000003ff037210 */ /* 0x004fe400007fe4ff */
[----:B------:R-:W-:-:S13]  /*b3c0*/  ISETP.LT.OR P0, PT, R8, 0x1, P3 ;  /* 0x000000010800780c */ /* 0x000fda0001f01670 */
[----:B------:R-:W-:Y:S01]  /*b3d0*/  LDGSTS.E.BYPASS.LTC128B.128 [R7+0x400], desc[UR36][R2.64], !P0 ;  /* 0x0040000002077fae */ /* 0x000fe2000c101d64 */
[----:B------:R-:W-:-:S13]  /*b3e0*/  ISETP.LT.OR P0, PT, R8, 0x1, P2 ;  /* 0x000000010800780c */ /* 0x000fda0001701670 */
[----:B------:R-:W-:Y:S01]  /*b3f0*/  LDGSTS.E.BYPASS.LTC128B.128 [R7+0x3400], desc[UR36][R2.64+0x80], !P0 ;  /* 0x0340008002077fae */ /* 0x000fe2000c101d64 */
[----:B------:R-:W-:-:S13]  /*b400*/  ISETP.LT.OR P0, PT, R8, 0x1, P1 ;  /* 0x000000010800780c */ /* 0x000fda0000f01670 */
[----:B------:R2:W-:Y:S04]  /*b410*/  LDGSTS.E.BYPASS.LTC128B.128 [R7+0x6400], desc[UR36][R2.64+0x100], !P0 ;  /* 0x0640010002077fae */ /* 0x0005e8000c101d64 */
[----:B--2---:R-:W2:Y:S01]  /*b420*/  SHFL.IDX PT, R3, R18, 0x1, 0x181f ;  /* 0x00381f0012037f89 */ /* 0x004ea200000e0000 */
[----:B-1----:R-:W-:-:S03]  /*b430*/  IADD3 R2, P0, R14, R4, RZ ;  /* 0x000000040e027210 */ /* 0x002fc60007f1e0ff */
[----:B------:R-:W1:Y:S02]  /*b440*/  SHFL.IDX PT, R14, R17, 0x2, 0x181f ;  /* 0x00581f00110e7f89 */ /* 0x000e6400000e0000 */
[----:B--2---:R-:W-:Y:S01]  /*b450*/  IMAD.X R3, RZ, RZ, R3, P0 ;  /* 0x000000ffff037224 */ /* 0x004fe200000e0603 */
        /* <DEDUP_REMOVED lines=28> */
[----:B------:R-:W1:Y:S04]  /*b620*/  SHFL.IDX PT, R18, R18, 0x5, 0x181f ;  /* 0x00b81f0012127f89 */ /* 0x000e6800000e0000 */
[----:B------:R3:W4:Y:S01]  /*b630*/  SHFL.IDX PT, R14, R17, 0x5, 0x181f ;  /* 0x00b81f00110e7f89 */ /* 0x00072200000e0000 */
[----:B--2---:R-:W-:Y:S01]  /*b640*/  IMAD.X R3, RZ, RZ, R3, P0 ;  /* 0x000000ffff037224 */ /* 0x004fe200000e0603 */
[----:B------:R-:W-:-:S13]  /*b650*/  ISETP.LT.OR P0, PT, R8, 0x41, P3 ;  /* 0x000000410800780c */ /* 0x000fda0001f01670 */
[----:B------:R3:W-:Y:S01]  /*b660*/  LDGSTS.E.BYPASS.LTC128B.128 [R7+0x2400], desc[UR36][R2.64], !P0 ;  /* 0x0240000002077fae */ /* 0x0007e2000c101d64 */
[----:B------:R-:W-:-:S13]  /*b670*/  ISETP.LT.OR P0, PT, R8, 0x41, P2 ;  /* 0x000000410800780c */ /* 0x000fda0001701670 */
[----:B------:R3:W-:Y:S01]  /*b680*/  LDGSTS.E.BYPASS.LTC128B.128 [R7+0x5400], desc[UR36][R2.64+0x80], !P0 ;  /* 0x0540008002077fae */ /* 0x0007e2000c101d64 */
[----:B------:R-:W-:-:S13]  /*b690*/  ISETP.LT.OR P0, PT, R8, 0x41, P1 ;  /* 0x000000410800780c */ /* 0x000fda0000f01670 */
[----:B-1--4-:R3:W-:Y:S02]  /*b6a0*/  LDGSTS.E.BYPASS.LTC128B.128 [R7+0x8400], desc[UR36][R2.64+0x100], !P0 ;  /* 0x0840010002077fae */ /* 0x0127e4000c101d64 */
.L_x_155:
[----:B0--3--:R-:W-:Y:S01]  /*b6b0*/  IADD3 R2, P0, R14, R4, RZ ;  /* 0x000000040e027210 */ /* 0x009fe20007f1e0ff */
[----:B------:R-:W-:Y:S02]  /*b6c0*/  ULDC.64 UR4, c[0x0][0x328] ;  /* 0x0000ca0000047ab9 */ /* 0x000fe40000000a00 */
[----:B------:R-:W-:Y:S02]  /*b6d0*/  IMAD R4, R23, UR4, RZ ;  /* 0x0000000417047c24 */ /* 0x000fe4000f8e02ff */
[----:B------:R-:W-:Y:S01]  /*b6e0*/  IMAD.X R3, RZ, RZ, R18, P0 ;  /* 0x000000ffff037224 */ /* 0x000fe200000e0612 */
[----:B------:R-:W-:Y:S01]  /*b6f0*/  ISETP.LT.OR P0, PT, R8, 0x51, P3 ;  /* 0x000000510800780c */ /* 0x000fe20001f01670 */
[----:B------:R-:W-:-:S12]  /*b700*/  IMAD R9, R5, UR5, R4 ;  /* 0x0000000505097c24 */ /* 0x000fd8000f8e0204 */
[----:B------:R-:W-:Y:S01]  /*b710*/  @!PT LDS RZ, [RZ] ;  /* 0x00000000fffff984 */ /* 0x000fe20000000800 */
[----:B------:R-:W-:Y:S01]  /*b720*/  @!PT LDS RZ, [RZ] ;  /* 0x00000000fffff984 */ /* 0x000fe20000000800 */
[----:B------:R-:W-:Y:S01]  /*b730*/  @!PT LDS RZ, [RZ] ;  /* 0x00000000fffff984 */ /* 0x000fe20000000800 */
[----:B------:R-:W-:Y:S01]  /*b740*/  LDGSTS.E.BYPASS.LTC128B.128 [R7+0x2c00], desc[UR36][R2.64], !P0 ;  /* 0x02c0000002077fae */ /* 0x000fe2000c101d64 */
[----:B------:R-:W-:-:S13]  /*b750*/  ISETP.LT.OR P0, PT, R8, 0x51, P2 ;  /* 0x000000510800780c */ /* 0x000fda0001701670 */
[----:B------:R-:W-:Y:S01]  /*b760*/  LDGSTS.E.BYPASS.LTC128B.128 [R7+0x5c00], desc[UR36][R2.64+0x80], !P0 ;  /* 0x05c0008002077fae */ /* 0x000fe2000c101d64 */
[----:B------:R-:W-:-:S13]  /*b770*/  ISETP.LT.OR P0, PT, R8, 0x51, P1 ;  /* 0x000000510800780c */ /* 0x000fda0000f01670 */
[----:B------:R0:W-:Y:S02]  /*b780*/  LDGSTS.E.BYPASS.LTC128B.128 [R7+0x8c00], desc[UR36][R2.64+0x100], !P0 ;  /* 0x08c0010002077fae */ /* 0x0001e4000c101d64 */
[----:B0-----:R-:W-:Y:S01]  /*b790*/  IMAD.WIDE.U32 R2, R5, UR4, RZ ;  /* 0x0000000405027c25 */ /* 0x001fe2000f8e00ff */
[----:B------:R-:W-:-:S03]  /*b7a0*/  ULDC.64 UR4, c[0x0][0x338] ;  /* 0x0000ce0000047ab9 */ /* 0x000fc60000000a00 */
[----:B------:R-:W-:Y:S01]  /*b7b0*/  IMAD R5, R24, UR4, RZ ;  /* 0x0000000418057c24 */ /* 0x000fe2000f8e02ff */
[----:B------:R-:W-:-:S03]  /*b7c0*/  IADD3 R3, R3, R9, RZ ;  /* 0x0000000903037210 */ /* 0x000fc60007ffe0ff */
[C---:B------:R-:W-:Y:S02]  /*b7d0*/  IMAD R5, R0.reuse, UR5, R5 ;  /* 0x0000000500057c24 */ /* 0x040fe4000f8e0205 */
[----:B------:R-:W-:Y:S01]  /*b7e0*/  IMAD.WIDE.U32 R2, R0, UR4, R2 ;  /* 0x0000000400027c25 */ /* 0x000fe2000f8e0002 */
[----:B------:R-:W-:-:S03]  /*b7f0*/  ULDC.64 UR4, c[0x0][0x330] ;  /* 0x0000cc0000047ab9 */ /* 0x000fc60000000a00 */
[----:B------:R-:W-:Y:S02]  /*b800*/  IMAD R0, R29, UR4, RZ ;  /* 0x000000041d007c24 */ /* 0x000fe4000f8e02ff */
[----:B------:R-:W-:Y:S02]  /*b810*/  IMAD.IADD R3, R3, 0x1, R5 ;  /* 0x0000000103037824 */ /* 0x000fe400078e0205 */
[C---:B------:R-:W-:Y:S01]  /*b820*/  IMAD R5, R19.reuse, UR5, R0 ;  /* 0x0000000513057c24 */ /* 0x040fe2000f8e0200 */
[----:B------:R-:W-:Y:S01]  /*b830*/  NOP ;  /* 0x0000000000007918 */ /* 0x000fe20000000000 */
[----:B------:R-:W-:Y:S01]  /*b840*/  IMAD.WIDE.U32 R2, R19, UR4, R2 ;  /* 0x0000000413027c25 */ /* 0x000fe2000f8e0002 */
[----:B------:R-:W-:-:S03]  /*b850*/  ULDC.64 UR4, c[0x0][0x318] ;  /* 0x0000c60000047ab9 */ /* 0x000fc60000000a00 */
[----:B------:R-:W-:Y:S01]  /*b860*/  IMAD.IADD R3, R5, 0x1, R3 ;  /* 0x0000000105037824 */ /* 0x000fe200078e0203 */
[----:B------:R-:W-:-:S04]  /*b870*/  LEA R17, P0, R2, UR4, 0x1 ;  /* 0x0000000402117c11 */ /* 0x000fc8000f8008ff */
[----:B------:R-:W-:Y:S02]  /*b880*/  LEA.HI.X R18, R2, UR5, R3, 0x1, P0 ;  /* 0x0000000502127c11 */ /* 0x000fe400080f0c03 */
[----:B------:R-:W-:-:S13]  /*b890*/  PLOP3.LUT P0, PT, PT, PT, PT, 0x80, 0x0 ;  /* 0x000000000000781c */ /* 0x000fda0003f0f070 */
.L_x_66:
        /* <DEDUP_REMOVED lines=10> */
.L_x_67:
[C---:B------:R-:W-:Y:S01]  /*b940*/  ISETP.GT.AND P0, PT, R20.reuse, RZ, PT ;  /* 0x000000ff1400720c */ /* 0x040fe20003f04270 */
[----:B------:R0:W-:Y:S01]  /*b950*/  SYNCS.ARRIVE.TRANS64.A1T0 RZ, [R6+URZ+0x30850], RZ ;  /* 0x030850ff06ff79a7 */ /* 0x0001e2000810003f */
[----:B------:R-:W-:Y:S01]  /*b960*/  IMAD.MOV.U32 R21, RZ, RZ, R25 ;  /* 0x000000ffff157224 */ /* 0x000fe200078e0019 */
[----:B------:R-:W-:Y:S01]  /*b970*/  MOV R28, R20 ;  /* 0x00000014001c7202 */ /* 0x000fe20000000f00 */
[----:B------:R-:W-:Y:S01]  /*b980*/  IMAD.MOV.U32 R7, RZ, RZ, R22 ;  /* 0x000000ffff077224 */ /* 0x000fe200078e0016 */
[----:B0-----:R-:W-:-:S08]  /*b990*/  IADD3 R6, R20, -0x1, RZ ;  /* 0xffffffff14067810 */ /* 0x001fd00007ffe0ff */
[----:B------:R-:W-:Y:S05]  /*b9a0*/  @P0 BRA `(.L_x_68) ;  /* 0xfffffff000300947 */ /* 0x000fea000383ffff */
[----:B------:R-:W-:Y:S05]  /*b9b0*/  BSYNC B0 ;  /* 0x0000000000007941 */ /* 0x000fea0003800000 */
.L_x_55:
[----:B------:R-:W-:-:S13]  /*b9c0*/  LOP3.LUT P0, RZ, R16, 0x40, RZ, 0xc0, !PT ;  /* 0x0000004010ff7812 */ /* 0x000fda000780c0ff */
[----:B------:R-:W-:Y:S05]  /*b9d0*/  @!P0 BRA `(.L_x_69) ;  /* 0x0000000000048947 */ /* 0x000fea0003800000 */
[----:B------:R-:W-:Y:S01]  /*b9e0*/  BPT.TRAP 0x1 ;  /* 0x000000040000795c */ /* 0x000fe20000300000 */
.L_x_69:
[----:B------:R-:W-:Y:S01]  /*b9f0*/  LEA R4, R22, UR39, 0x3 ;  /* 0x0000002716047c11 */ /* 0x000fe2000f8e18ff */
[----:B------:R-:W-:Y:S01]  /*ba00*/  IMAD.MOV.U32 R5, RZ, RZ, -0x60 ;  /* 0xffffffa0ff057424 */ /* 0x000fe200078e00ff */
[----:B0-----:R-:W-:Y:S01]  /*ba10*/  SHF.L.U32 R3, R25, 0x1f, RZ ;  /* 0x0000001f19037819 */ /* 0x001fe200000006ff */
[----:B------:R-:W-:Y:S02]  /*ba20*/  BSSY B0, `(.L_x_70) ;  /* 0x0000004000007945 */ /* 0x000fe40003800000 */
[----:B------:R-:W-:Y:S01]  /*ba30*/  IMAD R5, R20, R5, UR38 ;  /* 0x0000002614057e24 */ /* 0x000fe2000f8e0205 */
[----:B------:R-:W0:Y:S02]  /*ba40*/  SYNCS.PHASECHK.TRANS64.TRYWAIT P0, [R4+URZ+0x30860], R3 ;  /* 0x03086003040075a7 */ /* 0x000e24000800017f */
[----:B0-----:R-:W-:Y:S05]  /*ba50*/  @!P0 BRA `(.L_x_71) ;  /* 0x0000002c00ac8947 */ /* 0x001fea0003800000 */
.L_x_156:
[----:B------:R-:W-:Y:S05]  /*ba60*/  BSYNC B0 ;  /* 0x0000000000007941 */ /* 0x000fea0003800000 */
.L_x_70:
[----:B------:R-:W-:Y:S01]  /*ba70*/  UMOV UR4, 0xffffffff ;  /* 0xffffffff00047882 */ /* 0x000fe20000000000 */
[----:B------:R-:W-:Y:S01]  /*ba80*/  LOP3.LUT P3, RZ, R16, 0x20, RZ, 0xc0, !PT ;  /* 0x0000002010ff7812 */ /* 0x000fe2000786c0ff */
[----:B------:R-:W-:Y:S01]  /*ba90*/  IMAD R7, R22, 0x4800, R27 ;  /* 0x0000480016077824 */ /* 0x000fe200078e021b */
[C---:B------:R-:W-:Y:S01]  /*baa0*/  LOP3.LUT P2, RZ, R16.reuse, 0x10, RZ, 0xc0, !PT ;  /* 0x0000001010ff7812 */ /* 0x040fe2000784c0ff */
[----:B------:R-:W-:Y:S01]  /*bab0*/  IMAD.IADD R5, R5, 0x1, -R34 ;  /* 0x0000000105057824 */ /* 0x000fe200078e0a22 */
[----:B------:R-:W-:Y:S01]  /*bac0*/  LOP3.LUT P1, RZ, R16, 0x8, RZ, 0xc0, !PT ;  /* 0x0000000810ff7812 */ /* 0x000fe2000782c0ff */
[----:B------:R-:W-:-:S12]  /*bad0*/  BRA.DIV UR4, `(.L_x_72) ;  /* 0x0000002e04a07947 */ /* 0x000fd8000b800000 */
[----:B------:R-:W1:Y:S01]  /*bae0*/  SHFL.IDX PT, R14, R17, RZ, 0x181f ;  /* 0x00181fff110e7589 */ /* 0x000e6200000e0000 */
[----:B------:R-:W-:-:S03]  /*baf0*/  SHF.L.U32 R6, R37, 0x1, RZ ;  /* 0x0000000125067819 */ /* 0x000fc600000006ff */
[----:B------:R-:W0:Y:S01]  /*bb00*/  SHFL.IDX PT, R0, R18, RZ, 0x181f ;  /* 0x00181fff12007589 */ /* 0x000e2200000e0000 */
[----:B-1----:R-:W-:-:S03]  /*bb10*/  IADD3 R2, P0, R14, R6, RZ ;  /* 0x000000060e027210 */ /* 0x002fc60007f1e0ff */
[----:B------:R-:W1:Y:S02]  /*bb20*/  SHFL.IDX PT, R14, R17, 0x1, 0x181f ;  /* 0x00381f00110e7f89 */ /* 0x000e6400000e0000 */
[----:B0-----:R-:W-:Y:S01]  /*bb30*/  IMAD.X R3, RZ, RZ, R0, P0 ;  /* 0x000000ffff037224 */ /* 0x001fe200000e0600 */
[----:B------:R-:W-:Y:S02]  /*bb40*/  ISETP.LT.OR P0, PT, R5, 0x1, P3 ;  /* 0x000000010500780c */ /* 0x000fe40001f01670 */
[----:B------:R-:W-:Y:S02]  /*bb50*/  LEA R0, R7, UR39, 0x1 ;  /* 0x0000002707007c11 */ /* 0x000fe4000f8e08ff */
[----:B------:R-:W0:Y:S09]  /*bb60*/  SHFL.IDX PT, R7, R18, 0x1, 0x181f ;  /* 0x00381f0012077f89 */ /* 0x000e3200000e0000 */
[----:B------:R-:W-:Y:S01]  /*bb70*/  LDGSTS.E.BYPASS.LTC128B.128 [R0+0x400], desc[UR36][R2.64], !P0 ;  /* 0x0040000002007fae */ /* 0x000fe2000c101d64 */
[----:B------:R-:W-:-:S13]  /*bb80*/  ISETP.LT.OR P0, PT, R5, 0x1, P2 ;  /* 0x000000010500780c */ /* 0x000fda0001701670 */
[----:B------:R-:W-:Y:S01]  /*bb90*/  LDGSTS.E.BYPASS.LTC128B.128 [R0+0x3400], desc[UR36][R2.64+0x80], !P0 ;  /* 0x0340008002007fae */ /* 0x000fe2000c101d64 */
[----:B------:R-:W-:-:S13]  /*bba0*/  ISETP.LT.OR P0, PT, R5, 0x1, P1 ;  /* 0x000000010500780c */ /* 0x000fda0000f01670 */
[----:B------:R1:W-:Y:S02]  /*bbb0*/  LDGSTS.E.BYPASS.LTC128B.128 [R0+0x6400], desc[UR36][R2.64+0x100], !P0 ;  /* 0x0640010002007fae */ /* 0x0003e4000c101d64 */
[----:B-1----:R-:W-:Y:S02]  /*bbc0*/  IADD3 R2, P0, R14, R6, RZ ;  /* 0x000000060e027210 */ /* 0x002fe40007f1e0ff */
[----:B------:R-:W1:Y:S03]  /*bbd0*/  SHFL.IDX PT, R14, R17, 0x2, 0x181f ;  /* 0x00581f00110e7f89 */ /* 0x000e6600000e0000 */
[----:B0-----:R-:W-:Y:S01]  /*bbe0*/  IMAD.X R3, RZ, RZ, R7, P0 ;  /* 0x000000ffff037224 */ /* 0x001fe200000e0607 */
[----:B------:R-:W-:Y:S01]  /*bbf0*/  ISETP.LT.OR P0, PT, R5, 0x11, P3 ;  /* 0x000000110500780c */ /* 0x000fe20001f01670 */
[----:B------:R-:W0:-:S12]  /*bc00*/  SHFL.IDX PT, R7, R18, 0x2, 0x181f ;  /* 0x00581f0012077f89 */ /* 0x000e1800000e0000 */
[----:B------:R-:W-:Y:S01]  /*bc10*/  LDGSTS.E.BYPASS.LTC128B.128 [R0+0xc00], desc[UR36][R2.64], !P0 ;  /* 0x00c0000002007fae */ /* 0x000fe2000c101d64 */
[----:B------:R-:W-:-:S13]  /*bc20*/  ISETP.LT.OR P0, PT, R5, 0x11, P2 ;  /* 0x000000110500780c */ /* 0x000fda0001701670 */
[----:B------:R-:W-:Y:S01]  /*bc30*/  LDGSTS.E.BYPASS.LTC128B.128 [R0+0x3c00], desc[UR36][R2.64+0x80], !P0 ;  /* 0x03c0008002007fae */ /* 0x000fe2000c101d64 */
[----:B------:R-:W-:-:S13]  /*bc40*/  ISETP.LT.OR P0, PT, R5, 0x11, P1 ;  /* 0x000000110500780c */ /* 0x000fda0000f01670 */
[----:B------:R1:W-:Y:S02]  /*bc50*/  LDGSTS.E.BYPASS.LTC128B.128 [R0+0x6c00], desc[UR36][R2.64+0x100], !P0 ;  /* 0x06c0010002007fae */ /* 0x0003e4000c101d64 */
[----:B-1----:R-:W-:Y:S02]  /*bc60*/  IADD3 R2, P0, R14, R6, RZ ;  /* 0x000000060e027210 */ /* 0x002fe40007f1e0ff */
[----:B------:R-:W1:Y:S02]  /*bc70*/  SHFL.IDX PT, R14, R17, 0x3, 0x181f ;  /* 0x00781f00110e7f89 */ /* 0x000e6400000e0000 */
[----:B0-----:R-:W-:Y:S02]  /*bc80*/  IADD3.X R3, RZ, R7, RZ, P0, !PT ;  /* 0x00000007ff037210 */ /* 0x001fe400007fe4ff */
        /* <DEDUP_REMOVED lines=18> */
[----:B------:R1:W2:Y:S03]  /*bdb0*/  SHFL.IDX PT, R14, R17, 0x5, 0x181f ;  /* 0x00b81f00110e7f89 */ /* 0x0002a600000e0000 */
[----:B0-----:R-:W-:Y:S01]  /*bdc0*/  IMAD.X R3, RZ, RZ, R7, P0 ;  /* 0x000000ffff037224 */ /* 0x001fe200000e0607 */
[----:B------:R-:W-:Y:S01]  /*bdd0*/  ISETP.LT.OR P0, PT, R5, 0x41, P3 ;  /* 0x000000410500780c */ /* 0x000fe20001f01670 */
[----:B------:R1:W3:-:S12]  /*bde0*/  SHFL.IDX PT, R7, R18, 0x5, 0x181f ;  /* 0x00b81f0012077f89 */ /* 0x0002d800000e0000 */
[----:B------:R1:W-:Y:S01]  /*bdf0*/  LDGSTS.E.BYPASS.LTC128B.128 [R0+0x2400], desc[UR36][R2.64], !P0 ;  /* 0x0240000002007fae */ /* 0x0003e2000c101d64 */
[----:B------:R-:W-:-:S13]  /*be00*/  ISETP.LT.OR P0, PT, R5, 0x41, P2 ;  /* 0x000000410500780c */ /* 0x000fda0001701670 */
[----:B------:R1:W-:Y:S01]  /*be10*/  LDGSTS.E.BYPASS.LTC128B.128 [R0+0x5400], desc[UR36][R2.64+0x80], !P0 ;  /* 0x0540008002007fae */ /* 0x0003e2000c101d64 */
[----:B------:R-:W-:-:S13]  /*be20*/  ISETP.LT.OR P0, PT, R5, 0x41, P1 ;  /* 0x000000410500780c */ /* 0x000fda0000f01670 */
[----:B--23--:R1:W-:Y:S02]  /*be30*/  LDGSTS.E.BYPASS.LTC128B.128 [R0+0x8400], desc[UR36][R2.64+0x100], !P0 ;  /* 0x0840010002007fae */ /* 0x00c3e4000c101d64 */
.L_x_170:
[----:B01----:R-:W-:-:S04]  /*be40*/  IADD3 R2, P0, R14, R6, RZ ;  /* 0x000000060e027210 */ /* 0x003fc80007f1e0ff */
[----:B------:R-:W-:Y:S02]  /*be50*/  IADD3.X R3, RZ, R7, RZ, P0, !PT ;  /* 0x00000007ff037210 */ /* 0x000fe400007fe4ff */
[----:B------:R-:W-:-:S13]  /*be60*/  ISETP.LT.OR P0, PT, R5, 0x51, P3 ;  /* 0x000000510500780c */ /* 0x000fda0001f01670 */
[----:B------:R-:W-:Y:S01]  /*be70*/  @!PT LDS RZ, [RZ] ;  /* 0x00000000fffff984 */ /* 0x000fe20000000800 */
[----:B------:R-:W-:Y:S01]  /*be80*/  @!PT LDS RZ, [RZ] ;  /* 0x00000000fffff984 */ /* 0x000fe20000000800 */
[----:B------:R-:W-:Y:S01]  /*be90*/  @!PT LDS RZ, [RZ] ;  /* 0x00000000fffff984 */ /* 0x000fe20000000800 */
[----:B------:R0:W-:Y:S01]  /*bea0*/  LDGSTS.E.BYPASS.LTC128B.128 [R0+0x2c00], desc[UR36][R2.64], !P0 ;  /* 0x02c0000002007fae */ /* 0x0001e2000c101d64 */
[----:B------:R-:W-:-:S13]  /*beb0*/  ISETP.LT.OR P0, PT, R5, 0x51, P2 ;  /* 0x000000510500780c */ /* 0x000fda0001701670 */
[----:B------:R0:W-:Y:S01]  /*bec0*/  LDGSTS.E.BYPASS.LTC128B.128 [R0+0x5c00], desc[UR36][R2.64+0x80], !P0 ;  /* 0x05c0008002007fae */ /* 0x0001e2000c101d64 */
[----:B------:R-:W-:-:S13]  /*bed0*/  ISETP.LT.OR P0, PT, R5, 0x51, P1 ;  /* 0x000000510500780c */ /* 0x000fda0000f01670 */
[----:B------:R0:W-:Y:S01]  /*bee0*/  LDGSTS.E.BYPASS.LTC128B.128 [R0+0x8c00], desc[UR36][R2.64+0x100], !P0 ;  /* 0x08c0010002007fae */ /* 0x0001e2000c101d64 */
[----:B------:R-:W-:Y:S01]  /*bef0*/  PLOP3.LUT P0, PT, PT, PT, PT, 0x80, 0x0 ;  /* 0x000000000000781c */ /* 0x000fe20003f0f070 */
[----:B------:R-:W-:-:S12]  /*bf00*/  NOP ;  /* 0x0000000000007918 */ /* 0x000fd80000000000 */
.L_x_73:
        /* <DEDUP_REMOVED lines=10> */
.L_x_74:
[----:B0-----:R-:W2:Y:S01]  /*bfb0*/  LDL.LU R2, [R1] ;  /* 0x0000000001027983 */ /* 0x001ea20000300800 */
[----:B------:R-:W-:Y:S01]  /*bfc0*/  VIADD R22, R22, 0x1 ;  /* 0x0000000116167836 */ /* 0x000fe20000000000 */
[----:B------:R-:W-:Y:S01]  /*bfd0*/  ULDC UR4, c[0x0][0xc34] ;  /* 0x00030d0000047ab9 */ /* 0x000fe20000000800 */
[----:B------:R-:W-:Y:S01]  /*bfe0*/  VIADD R36, R36, UR44 ;  /* 0x0000002c24247c36 */ /* 0x000fe20008000000 */
[----:B------:R0:W-:Y:S02]  /*bff0*/  SYNCS.ARRIVE.TRANS64.A1T0 RZ, [R4+URZ+0x30850], RZ ;  /* 0x030850ff04ff79a7 */ /* 0x0001e4000810003f */
[----:B------:R-:W-:-:S04]  /*c000*/  ISETP.NE.AND P0, PT, R22, 0x2, PT ;  /* 0x000000021600780c */ /* 0x000fc80003f05270 */
[----:B------:R-:W-:Y:S02]  /*c010*/  SEL R22, R22, RZ, P0 ;  /* 0x000000ff16167207 */ /* 0x000fe40000000000 */
[----:B------:R-:W-:Y:S02]  /*c020*/  SEL R0, RZ, 0x1, P0 ;  /* 0x00000001ff007807 */ /* 0x000fe40000000000 */
[----:B------:R-:W-:Y:S02]  /*c030*/  ISETP.GE.AND P0, PT, R36, UR4, PT ;  /* 0x0000000424007c0c */ /* 0x000fe4000bf06270 */
[----:B------:R-:W-:Y:S02]  /*c040*/  LOP3.LUT R25, R25, R0, RZ, 0x3c, !PT ;  /* 0x0000000019197212 */ /* 0x000fe400078e3cff */
[----:B--2---:R-:W-:-:S05]  /*c050*/  IADD3 R2, R2, 0x1, RZ ;  /* 0x0000000102027810 */ /* 0x004fca0007ffe0ff */
[----:B------:R0:W-:Y:S04]  /*c060*/  STL [R1], R2 ;  /* 0x0000000201007387 */ /* 0x0001e80000100800 */
[----:B------:R-:W-:Y:S05]  /*c070*/  @!P0 BRA `(.L_x_75) ;  /* 0xffffffcc00c88947 */ /* 0x000fea000383ffff */
[----:B------:R-:W-:-:S07]  /*c080*/  LOP3.LUT R0, R2, 0x1, RZ, 0xc, !PT ;  /* 0x0000000102007812 */ /* 0x000fce00078e0cff */
.L_x_40:
[----:B------:R-:W1:Y:S01]  /*c090*/  S2R R3, SR_CgaCtaId ;  /* 0x0000000000037919 */ /* 0x000e620000008800 */
[----:B0-----:R-:W-:Y:S01]  /*c0a0*/  MOV R2, 0x400 ;  /* 0x0000040000027802 */ /* 0x001fe20000000f00 */
[----:B------:R-:W-:Y:S01]  /*c0b0*/  BSSY B0, `(.L_x_76) ;  /* 0x0000005000007945 */ /* 0x000fe20003800000 */
[----:B------:R-:W-:Y:S02]  /*c0c0*/  SHF.L.U32 R0, R0, 0x1f, RZ ;  /* 0x0000001f00007819 */ /* 0x000fe400000006ff */
[----:B-1----:R-:W-:-:S04]  /*c0d0*/  LEA R5, R3, R2, 0x18 ;  /* 0x0000000203057211 */ /* 0x002fc800078ec0ff */
[----:B------:R-:W0:Y:S02]  /*c0e0*/  SYNCS.PHASECHK.TRANS64.TRYWAIT P0, [R5+URZ+0x30820], R0 ;  /* 0x03082000050075a7 */ /* 0x000e24000800017f */
[----:B0-----:R-:W-:Y:S05]  /*c0f0*/  @!P0 BRA `(.L_x_77) ;  /* 0x0000003000488947 */ /* 0x001fea0003800000 */
.L_x_171:
[----:B------:R-:W-:Y:S05]  /*c100*/  BSYNC B0 ;  /* 0x0000000000007941 */ /* 0x000fea0003800000 */
.L_x_76:
[----:B------:R-:W-:-:S03]  /*c110*/  UMOV UR4, 0xffffffff ;  /* 0xffffffff00047882 */ /* 0x000fc60000000000 */
[----:B------:R-:W-:Y:S05]  /*c120*/  BRA.DIV UR4, `(.L_x_78) ;  /* 0x0000003204507947 */ /* 0x000fea000b800000 */
[----:B0-----:R-:W0:Y:S02]  /*c130*/  S2R R0, SR_TID.X ;  /* 0x0000000000007919 */ /* 0x001e240000002100 */
[----:B0-----:R-:W-:-:S04]  /*c140*/  SHF.R.U32.HI R0, RZ, 0x5, R0 ;  /* 0x00000005ff007819 */ /* 0x001fc80000011600 */
[----:B------:R-:W-:-:S05]  /*c150*/  LOP3.LUT R0, R0, 0x3, RZ, 0xc0, !PT ;  /* 0x0000000300007812 */ /* 0x000fca00078ec0ff */
[----:B------:R0:W1:Y:S02]  /*c160*/  SHFL.IDX PT, R14, R0, RZ, 0x1f ;  /* 0x00001fff000e7589 */ /* 0x00006400000e0000 */
.L_x_174:
[----:B-1----:R-:W-:Y:S01]  /*c170*/  ISETP.NE.AND P0, PT, R14, RZ, PT ;  /* 0x000000ff0e00720c */ /* 0x002fe20003f05270 */
[----:B------:R-:W-:-:S12]  /*c180*/  BSSY B0, `(.L_x_79) ;  /* 0x0000026000007945 */ /* 0x000fd80003800000 */
[----:B------:R-:W-:Y:S05]  /*c190*/  @P0 BRA `(.L_x_80) ;  /* 0x0000000000900947 */ /* 0x000fea0003800000 */
[----:B------:R-:W-:-:S03]  /*c1a0*/  UMOV UR4, 0xffffffff ;  /* 0xffffffff00047882 */ /* 0x000fc60000000000 */
[----:B------:R-:W-:Y:S05]  /*c1b0*/  BRA.DIV UR4, `(.L_x_81) ;  /* 0x0000003204607947 */ /* 0x000fea000b800000 */
[----:B------:R-:W-:-:S13]  /*c1c0*/  ELECT P6, URZ, PT ;  /* 0x00000000003f782f */ /* 0x000fda00038c0000 */
.L_x_177:
[----:B------:R-:W-:Y:S05]  /*c1d0*/  @!P6 BRA `(.L_x_80) ;  /* 0x000000000080e947 */ /* 0x000fea0003800000 */
[----:B0-----:R-:W2:Y:S02]  /*c1e0*/  LDL R0, [R1+0x4] ;  /* 0x0000040001007983 */ /* 0x001ea40000100800 */
[----:B--2---:R-:W-:-:S13]  /*c1f0*/  R2UR UR4, R0 ;  /* 0x00000000000472ca */ /* 0x004fda00000e0000 */
[----:B------:R-:W-:-:S06]  /*c200*/  ULOP3.LUT UR4, UR4, 0x2, URZ, 0xfc, !UPT ;  /* 0x0000000204047892 */ /* 0x000fcc000f8efc3f */
[----:B------:R-:W-:-:S05]  /*c210*/  IMAD.U32 R0, RZ, RZ, UR4 ;  /* 0x00000004ff007e24 */ /* 0x000fca000f8e00ff */
[----:B------:R-:W-:-:S13]  /*c220*/  ISETP.NE.AND P0, PT, R0, 0x3, PT ;  /* 0x000000030000780c */ /* 0x000fda0003f05270 */
[----:B------:R-:W-:Y:S05]  /*c230*/  @!P0 BRA `(.L_x_82) ;  /* 0x0000000000048947 */ /* 0x000fea0003800000 */
[----:B------:R-:W-:Y:S01]  /*c240*/  BPT.TRAP 0x1 ;  /* 0x000000040000795c */ /* 0x000fe20000300000 */
.L_x_82:
[C---:B------:R-:W-:Y:S01]  /*c250*/  IMAD R3, R22.reuse, 0x8, R5 ;  /* 0x0000000816037824 */ /* 0x040fe200078e0205 */
[----:B------:R-:W-:Y:S02]  /*c260*/  SHF.L.U32 R2, R25, 0x1f, RZ ;  /* 0x0000001f19027819 */ /* 0x000fe400000006ff */
[----:B------:R-:W-:Y:S02]  /*c270*/  IADD3 R22, R22, 0x1, RZ ;  /* 0x0000000116167810 */ /* 0x000fe40007ffe0ff */
[----:B------:R-:W0:Y:S02]  /*c280*/  SYNCS.PHASECHK.TRANS64.TRYWAIT P1, [R3+URZ+0x30840], R2 ;  /* 0x03084002030075a7 */ /* 0x000e24000802017f */
[----:B------:R-:W-:-:S04]  /*c290*/  ISETP.NE.AND P2, PT, R22, 0x2, PT ;  /* 0x000000021600780c */ /* 0x000fc80003f45270 */
[----:B------:R-:W-:Y:S01]  /*c2a0*/  SEL R0, RZ, 0x1, P2 ;  /* 0x00000001ff007807 */ /* 0x000fe20001000000 */
[----:B0-----:R-:W-:Y:S08]  /*c2b0*/  @!P1 BRA `(.L_x_83) ;  /* 0x0000003000409947 */ /* 0x001ff00003800000 */
.L_x_178:
[----:B------:R-:W-:Y:S02]  /*c2c0*/  SEL R22, R22, RZ, P2 ;  /* 0x000000ff16167207 */ /* 0x000fe40001000000 */
[----:B------:R-:W-:Y:S01]  /*c2d0*/  LOP3.LUT R0, R25, R0, RZ, 0x3c, !PT ;  /* 0x0000000019007212 */ /* 0x000fe200078e3cff */
[----:B------:R-:W-:Y:S06]  /*c2e0*/  @!P0 BRA `(.L_x_84) ;  /* 0x0000000000048947 */ /* 0x000fec0003800000 */
[----:B------:R-:W-:Y:S01]  /*c2f0*/  BPT.TRAP 0x1 ;  /* 0x000000040000795c */ /* 0x000fe20000300000 */
.L_x_84:
[----:B------:R-:W-:Y:S01]  /*c300*/  IMAD R5, R22, 0x8, R5 ;  /* 0x0000000816057824 */ /* 0x000fe200078e0205 */
[----:B------:R-:W-:-:S04]  /*c310*/  SHF.L.U32 R0, R0, 0x1f, RZ ;  /* 0x0000001f00007819 */ /* 0x000fc800000006ff */
[----:B------:R-:W1:Y:S02]  /*c320*/  SYNCS.PHASECHK.TRANS64.TRYWAIT P1, [R5+URZ+0x30840], R0 ;  /* 0x03084000050075a7 */ /* 0x000e64000802017f */
[----:B-1----:R-:W-:Y:S05]  /*c330*/  @!P1 BRA `(.L_x_85) ;  /* 0x0000003000349947 */ /* 0x002fea0003800000 */
.L_x_179:
[----:B------:R-:W-:Y:S05]  /*c340*/  @!P0 BRA `(.L_x_86) ;  /* 0x0000000000048947 */ /* 0x000fea0003800000 */
[----:B------:R-:W-:Y:S01]  /*c350*/  BPT.TRAP 0x1 ;  /* 0x000000040000795c */ /* 0x000fe20000300000 */
.L_x_86:
[----:B------:R-:W2:Y:S02]  /*c360*/  SYNCS.PHASECHK.TRANS64.TRYWAIT P1, [R3+URZ+0x30860], R2 ;  /* 0x03086002030075a7 */ /* 0x000ea4000802017f */
[----:B--2---:R-:W-:Y:S05]  /*c370*/  @!P1 BRA `(.L_x_87) ;  /* 0x0000003000389947 */ /* 0x004fea0003800000 */
.L_x_180:
[----:B------:R-:W-:Y:S05]  /*c380*/  @!P0 BRA `(.L_x_88) ;  /* 0x0000000000048947 */ /* 0x000fea0003800000 */
[----:B------:R-:W-:Y:S01]  /*c390*/  BPT.TRAP 0x1 ;  /* 0x000000040000795c */ /* 0x000fe20000300000 */
.L_x_88:
[----:B---3--:R3:W4:Y:S02]  /*c3a0*/  SYNCS.PHASECHK.TRANS64.TRYWAIT P0, [R5+URZ+0x30860], R0 ;  /* 0x03086000050075a7 */ /* 0x008724000800017f */
[----:B----4-:R-:W-:Y:S05]  /*c3b0*/  @!P0 NANOSLEEP.SYNCS 0x989680 ;  /* 0x009896800000895d */ /* 0x010fea0003900000 */
[----:B------:R-:W4:Y:S02]  /*c3c0*/  @!P0 SYNCS.PHASECHK.TRANS64 P0, [R5+URZ+0x30860], R0 ;  /* 0x03086000050085a7 */ /* 0x000f24000800007f */
[----:B----4-:R-:W-:Y:S05]  /*c3d0*/  @!P0 BRA `(.L_x_88) ;  /* 0xfffffffc00f08947 */ /* 0x010fea000383ffff */
.L_x_80:
[----:B------:R-:W-:Y:S05]  /*c3e0*/  BSYNC B0 ;  /* 0x0000000000007941 */ /* 0x000fea0003800000 */
.L_x_79:
[----:B------:R-:W-:Y:S05]  /*c3f0*/  EXIT ;  /* 0x000000000000794d */ /* 0x000fea0003800000 */
.L_x_8:
[----:B0-----:R-:W-:-:S04]  /*c400*/  IMAD.U32 R3, RZ, RZ, UR40 ;  /* 0x00000028ff037e24 */ /* 0x001fc8000f8e00ff */
[----:B------:R0:W1:Y:S03]  /*c410*/  SYNCS.PHASECHK.TRANS64.TRYWAIT P1, [R3+URZ+0x30800], R0 ;  /* 0x03080000030075a7 */ /* 0x000066000802017f */
[----:B-1----:R-:W-:Y:S05]  /*c420*/  @!P1 NANOSLEEP.SYNCS 0x989680 ;  /* 0x009896800000995d */ /* 0x002fea0003900000 */
[----:B------:R-:W1:Y:S02]  /*c430*/  @!P1 SYNCS.PHASECHK.TRANS64 P1, [R3+URZ+0x30800], R0 ;  /* 0x03080000030095a7 */ /* 0x000e64000802007f */
[----:B-1----:R-:W-:Y:S05]  /*c440*/  @!P1 BRA `(.L_x_8) ;  /* 0xfffffffc00ec9947 */ /* 0x002fea000383ffff */
[----:B------:R-:W-:Y:S05]  /*c450*/  BRA `(.L_x_89) ;  /* 0xffffff4c00447947 */ /* 0x000fea000383ffff */
.L_x_12:
[----:B-1----:R1:W2:Y:S02]  /*c460*/  SYNCS.PHASECHK.TRANS64.TRYWAIT P1, [R0+URZ+0x30830], R3 ;  /* 0x03083003000075a7 */ /* 0x0022a4000802017f */
[----:B--2---:R-:W-:Y:S05]  /*c470*/  @!P1 NANOSLEEP.SYNCS 0x989680 ;  /* 0x009896800000995d */ /* 0x004fea0003900000 */
[----:B------:R-:W2:Y:S02]  /*c480*/  @!P1 SYNCS.PHASECHK.TRANS64 P1, [R0+URZ+0x30830], R3 ;  /* 0x03083003000095a7 */ /* 0x000ea4000802007f */
[----:B--2---:R-:W-:Y:S05]  /*c490*/  @!P1 BRA `(.L_x_12) ;  /* 0xfffffffc00f09947 */ /* 0x004fea000383ffff */
[----:B------:R-:W-:Y:S05]  /*c4a0*/  BRA `(.L_x_11) ;  /* 0xffffff4c00647947 */ /* 0x000fea000383ffff */
.L_x_18:
[----:B-1----:R-:W-:-:S04]  /*c4b0*/  MOV R4, UR9 ;  /* 0x0000000900047c02 */ /* 0x002fc80008000f00 */
[----:B------:R1:W2:Y:S03]  /*c4c0*/  SYNCS.PHASECHK.TRANS64.TRYWAIT P1, [R4+URZ+0x30830], R3 ;  /* 0x03083003040075a7 */ /* 0x0002a6000802017f */
[----:B--2---:R-:W-:Y:S05]  /*c4d0*/  @!P1 NANOSLEEP.SYNCS 0x989680 ;  /* 0x009896800000995d */ /* 0x004fea0003900000 */
[----:B------:R-:W2:Y:S02]  /*c4e0*/  @!P1 SYNCS.PHASECHK.TRANS64 P1, [R4+URZ+0x30830], R3 ;  /* 0x03083003040095a7 */ /* 0x000ea4000802007f */
[----:B--2---:R-:W-:Y:S05]  /*c4f0*/  @!P1 BRA `(.L_x_18) ;  /* 0xfffffffc00ec9947 */ /* 0x004fea000383ffff */
[----:B------:R-:W-:Y:S05]  /*c500*/  BRA `(.L_x_17) ;  /* 0xffffff7400f87947 */ /* 0x000fea000383ffff */
.L_x_22:
[----:B01----:R-:W-:-:S04]  /*c510*/  IMAD.U32 R3, RZ, RZ, UR10 ;  /* 0x0000000aff037e24 */ /* 0x003fc8000f8e00ff */
[----:B------:R0:W1:Y:S03]  /*c520*/  SYNCS.PHASECHK.TRANS64.TRYWAIT P1, [R3+URZ+0x30850], R0 ;  /* 0x03085000030075a7 */ /* 0x000066000802017f */
[----:B-1----:R-:W-:Y:S05]  /*c530*/  @!P1 NANOSLEEP.SYNCS 0x989680 ;  /* 0x009896800000995d */ /* 0x002fea0003900000 */
[----:B------:R-:W1:Y:S02]  /*c540*/  @!P1 SYNCS.PHASECHK.TRANS64 P1, [R3+URZ+0x30850], R0 ;  /* 0x03085000030095a7 */ /* 0x000e64000802007f */
[----:B-1----:R-:W-:Y:S05]  /*c550*/  @!P1 BRA `(.L_x_22) ;  /* 0xfffffffc00ec9947 */ /* 0x002fea000383ffff */
[----:B------:R-:W-:Y:S05]  /*c560*/  BRA `(.L_x_21) ;  /* 0xffffff8000b87947 */ /* 0x000fea000383ffff */
.L_x_29:
[----:B-1----:R-:W-:-:S04]  /*c570*/  IMAD.U32 R7, RZ, RZ, UR10 ;  /* 0x0000000aff077e24 */ /* 0x002fc8000f8e00ff */
[----:B------:R1:W2:Y:S03]  /*c580*/  SYNCS.PHASECHK.TRANS64.TRYWAIT P1, [R7+URZ+0x30850], R0 ;  /* 0x03085000070075a7 */ /* 0x0002a6000802017f */
[----:B--2---:R-:W-:Y:S05]  /*c590*/  @!P1 NANOSLEEP.SYNCS 0x989680 ;  /* 0x009896800000995d */ /* 0x004fea0003900000 */
[----:B------:R-:W2:Y:S02]  /*c5a0*/  @!P1 SYNCS.PHASECHK.TRANS64 P1, [R7+URZ+0x30850], R0 ;  /* 0x03085000070095a7 */ /* 0x000ea4000802007f */
[----:B--2---:R-:W-:Y:S05]  /*c5b0*/  @!P1 BRA `(.L_x_29) ;  /* 0xfffffffc00ec9947 */ /* 0x004fea000383ffff */
[----:B------:R-:W-:Y:S05]  /*c5c0*/  BRA `(.L_x_28) ;  /* 0xffffffa000507947 */ /* 0x000fea000383ffff */
.L_x_44:
[----:B------:R-:W0:Y:S01]  /*c5d0*/  S2R R17, SR_TID.X ;  /* 0x0000000000117919 */ /* 0x000e220000002100 */
[----:B------:R-:W-:Y:S01]  /*c5e0*/  BSSY B0, `(.L_x_90) ;  /* 0x000000a000007945 */ /* 0x000fe20003800000 */
[----:B------:R-:W-:Y:S01]  /*c5f0*/  IMAD.MOV.U32 R12, RZ, RZ, RZ ;  /* 0x000000ffff0c7224 */ /* 0x000fe200078e00ff */
[----:B------:R-:W-:Y:S01]  /*c600*/  MOV R15, 0xffffffff ;  /* 0xffffffff000f7802 */ /* 0x000fe20000000f00 */
[----:B------:R-:W-:Y:S01]  /*c610*/  IMAD.MOV.U32 R11, RZ, RZ, 0x1f ;  /* 0x0000001fff0b7424 */ /* 0x000fe200078e00ff */
[----:B0-----:R-:W-:-:S04]  /*c620*/  SHF.R.U32.HI R17, RZ, 0x5, R17 ;  /* 0x00000005ff117819 */ /* 0x001fc80000011611 */
[----:B------:R-:W-:-:S04]  /*c630*/  LOP3.LUT R17, R17, 0x3, RZ, 0xc0, !PT ;  /* 0x0000000311117812 */ /* 0x000fc800078ec0ff */
[----:B------:R-:W-:-:S07]  /*c640*/  MOV R13, R17 ;  /* 0x00000011000d7202 */ /* 0x000fce0000000f00 */
[----:B-1---5:R-:W-:Y:S05]  /*c650*/  WARPSYNC.COLLECTIVE R15, `(.L_x_91) ;  /* 0x000000000f087348 */ /* 0x022fea0003c00000 */
[----:B------:R0:W2:Y:S02]  /*c660*/  SHFL.IDX P6, R14, R13, R12, R11 ;  /* 0x0000000c0d0e7389 */ /* 0x0000a400000c000b */
[----:B012--5:R-:W-:Y:S01]  /*c670*/  ENDCOLLECTIVE ;  /* 0x000000000000791b */ /* 0x027fe20003800000 */
.L_x_91:
[----:B------:R-:W-:Y:S05]  /*c680*/  BSYNC B0 ;  /* 0x0000000000007941 */ /* 0x000fea0003800000 */
.L_x_90:
[----:B------:R-:W-:Y:S05]  /*c690*/  BRA `(.L_x_92) ;  /* 0xffffffcc00a47947 */ /* 0x000fea000383ffff */
.L_x_47:
[----:B0-----:R0:W1:Y:S02]  /*c6a0*/  SYNCS.PHASECHK.TRANS64.TRYWAIT P0, [R0+URZ+0x30840], R3 ;  /* 0x03084003000075a7 */ /* 0x001064000800017f */
[----:B-1----:R-:W-:Y:S05]  /*c6b0*/  @!P0 NANOSLEEP.SYNCS 0x989680 ;  /* 0x009896800000895d */ /* 0x002fea0003900000 */
[----:B------:R-:W1:Y:S02]  /*c6c0*/  @!P0 SYNCS.PHASECHK.TRANS64 P0, [R0+URZ+0x30840], R3 ;  /* 0x03084003000085a7 */ /* 0x000e64000800007f */
[----:B-1----:R-:W-:Y:S05]  /*c6d0*/  @!P0 BRA `(.L_x_47) ;  /* 0xfffffffc00f08947 */ /* 0x002fea000383ffff */
[----:B------:R-:W-:Y:S05]  /*c6e0*/  BRA `(.L_x_93) ;  /* 0xffffffd0007c7947 */ /* 0x000fea000383ffff */
.L_x_48:
[----:B------:R-:W-:Y:S01]  /*c6f0*/  BSSY B0, `(.L_x_94) ;  /* 0x0000008000007945 */ /* 0x000fe20003800000 */
[----:B------:R-:W-:Y:S01]  /*c700*/  IMAD.MOV.U32 R13, RZ, RZ, R6 ;  /* 0x000000ffff0d7224 */ /* 0x000fe200078e0006 */
[----:B------:R-:W-:Y:S01]  /*c710*/  MOV R11, 0x181f ;  /* 0x0000181f000b7802 */ /* 0x000fe20000000f00 */
[----:B------:R-:W-:Y:S02]  /*c720*/  IMAD.MOV.U32 R12, RZ, RZ, RZ ;  /* 0x000000ffff0c7224 */ /* 0x000fe400078e00ff */
[----:B------:R-:W-:-:S07]  /*c730*/  IMAD.MOV.U32 R15, RZ, RZ, -0x1 ;  /* 0xffffffffff0f7424 */ /* 0x000fce00078e00ff */
[----:B------:R-:W-:Y:S05]  /*c740*/  WARPSYNC.COLLECTIVE R15, `(.L_x_95) ;  /* 0x000000000f087348 */ /* 0x000fea0003c00000 */
[----:B------:R0:W1:Y:S02]  /*c750*/  SHFL.IDX P6, R14, R13, R12, R11 ;  /* 0x0000000c0d0e7389 */ /* 0x00006400000c000b */
[----:B01----:R-:W-:Y:S01]  /*c760*/  ENDCOLLECTIVE ;  /* 0x000000000000791b */ /* 0x003fe20003800000 */
.L_x_95:
[----:B------:R-:W-:Y:S05]  /*c770*/  BSYNC B0 ;  /* 0x0000000000007941 */ /* 0x000fea0003800000 */
.L_x_94:
[----:B------:R-:W-:Y:S01]  /*c780*/  MOV R13, R4 ;  /* 0x00000004000d7202 */ /* 0x000fe20000000f00 */
[----:B------:R-:W-:Y:S01]  /*c790*/  IMAD.MOV.U32 R12, RZ, RZ, RZ ;  /* 0x000000ffff0c7224 */ /* 0x000fe200078e00ff */
[----:B------:R-:W-:Y:S01]  /*c7a0*/  MOV R15, 0xffffffff ;  /* 0xffffffff000f7802 */ /* 0x000fe20000000f00 */
[----:B------:R-:W-:Y:S01]  /*c7b0*/  IMAD.MOV.U32 R11, RZ, RZ, 0x181f ;  /* 0x0000181fff0b7424 */ /* 0x000fe200078e00ff */
[----:B------:R-:W-:Y:S01]  /*c7c0*/  ISETP.GE.AND P0, PT, R33, 0x1, PT ;  /* 0x000000012100780c */ /* 0x000fe20003f06270 */
[----:B------:R-:W-:-:S12]  /*c7d0*/  IMAD.MOV.U32 R2, RZ, RZ, R14 ;  /* 0x000000ffff027224 */ /* 0x000fd800078e000e */
[----:B------:R-:W-:Y:S05]  /*c7e0*/  WARPSYNC.COLLECTIVE R15, `(.L_x_96) ;  /* 0x000000000f087348 */ /* 0x000fea0003c00000 */
[----:B------:R0:W1:Y:S02]  /*c7f0*/  SHFL.IDX P6, R14, R13, R12, R11 ;  /* 0x0000000c0d0e7389 */ /* 0x00006400000c000b */
[----:B01----:R-:W-:Y:S01]  /*c800*/  ENDCOLLECTIVE ;  /* 0x000000000000791b */ /* 0x003fe20003800000 */
.L_x_96:
[----:B------:R-:W-:Y:S02]  /*c810*/  @P0 LEA R7, R5, UR39, 0x1 ;  /* 0x0000002705070c11 */ /* 0x000fe4000f8e08ff */
[----:B------:R-:W-:Y:S01]  /*c820*/  MOV R13, R6 ;  /* 0x00000006000d7202 */ /* 0x000fe20000000f00 */
[----:B------:R-:W-:Y:S01]  /*c830*/  IMAD.MOV.U32 R12, RZ, RZ, 0x1 ;  /* 0x00000001ff0c7424 */ /* 0x000fe200078e00ff */
[----:B------:R-:W-:-:S05]  /*c840*/  @P0 LEA R14, P1, R37, R14, 0x1 ;  /* 0x0000000e250e0211 */ /* 0x000fca00078208ff */
[----:B------:R-:W-:Y:S02]  /*c850*/  @P0 IMAD.X R3, RZ, RZ, R2, P1 ;  /* 0x000000ffff030224 */ /* 0x000fe400008e0602 */
[----:B------:R-:W-:-:S07]  /*c860*/  @P0 IMAD.MOV.U32 R2, RZ, RZ, R14 ;  /* 0x000000ffff020224 */ /* 0x000fce00078e000e */
[----:B------:R-:W-:Y:S05]  /*c870*/  WARPSYNC.COLLECTIVE R15, `(.L_x_97) ;  /* 0x000000000f087348 */ /* 0x000fea0003c00000 */
[----:B------:R0:W1:Y:S02]  /*c880*/  SHFL.IDX P6, R14, R13, R12, R11 ;  /* 0x0000000c0d0e7389 */ /* 0x00006400000c000b */
[----:B01----:R-:W-:Y:S01]  /*c890*/  ENDCOLLECTIVE ;  /* 0x000000000000791b */ /* 0x003fe20003800000 */
.L_x_97:
[----:B------:R-:W-:Y:S01]  /*c8a0*/  @!PT LDS RZ, [RZ] ;  /* 0x00000000fffff984 */ /* 0x000fe20000000800 */
[----:B------:R-:W-:Y:S01]  /*c8b0*/  @!PT LDS RZ, [RZ] ;  /* 0x00000000fffff984 */ /* 0x000fe20000000800 */
[----:B------:R-:W-:Y:S01]  /*c8c0*/  @!PT LDS RZ, [RZ] ;  /* 0x00000000fffff984 */ /* 0x000fe20000000800 */
[----:B------:R0:W-:Y:S04]  /*c8d0*/  @P0 LDGSTS.E.BYPASS.LTC128B.128 [R7+0x1e400], desc[UR36][R2.64], !P4 ;  /* 0x1e40000002070fae */ /* 0x0001e8000e101d64 */
[----:B------:R0:W-:Y:S04]  /*c8e0*/  @P0 LDGSTS.E.BYPASS.LTC128B.128 [R7+0x21400], desc[UR36][R2.64+0x80], !P3 ;  /* 0x2140008002070fae */ /* 0x0001e8000d901d64 */
[----:B------:R0:W-:Y:S01]  /*c8f0*/  @P0 LDGSTS.E.BYPASS.LTC128B.128 [R7+0x24400], desc[UR36][R2.64+0x100], !P2 ;  /* 0x2440010002070fae */ /* 0x0001e2000d101d64 */
[----:B------:R-:W-:Y:S02]  /*c900*/  ISETP.GE.AND P0, PT, R33, 0x11, PT ;  /* 0x000000112100780c */ /* 0x000fe40003f06270 */
[----:B------:R-:W-:Y:S01]  /*c910*/  MOV R13, R4 ;  /* 0x00000004000d7202 */ /* 0x000fe20000000f00 */
[----:B------:R-:W-:-:S10]  /*c920*/  IMAD.MOV.U32 R8, RZ, RZ, R14 ;  /* 0x000000ffff087224 */ /* 0x000fd400078e000e */
[----:B0-----:R-:W-:Y:S05]  /*c930*/  WARPSYNC.COLLECTIVE R15, `(.L_x_98) ;  /* 0x000000000f087348 */ /* 0x001fea0003c00000 */
[----:B------:R1:W2:Y:S02]  /*c940*/  SHFL.IDX P6, R14, R13, R12, R11 ;  /* 0x0000000c0d0e7389 */ /* 0x0002a400000c000b */
[----:B012---:R-:W-:Y:S01]  /*c950*/  ENDCOLLECTIVE ;  /* 0x000000000000791b */ /* 0x007fe20003800000 */
.L_x_98:
[----:B------:R-:W-:Y:S01]  /*c960*/  @P0 LEA R21, R5, UR39, 0x1 ;  /* 0x0000002705150c11 */ /* 0x000fe2000f8e08ff */
[----:B------:R-:W-:Y:S02]  /*c970*/  IMAD.MOV.U32 R13, RZ, RZ, R6 ;  /* 0x000000ffff0d7224 */ /* 0x000fe400078e0006 */
[----:B------:R-:W-:Y:S01]  /*c980*/  IMAD.MOV.U32 R12, RZ, RZ, 0x2 ;  /* 0x00000002ff0c7424 */ /* 0x000fe200078e00ff */
[----:B------:R-:W-:-:S05]  /*c990*/  @P0 LEA R14, P1, R37, R14, 0x1 ;  /* 0x0000000e250e0211 */ /* 0x000fca00078208ff */
[----:B------:R-:W-:-:S08]  /*c9a0*/  @P0 IMAD.MOV.U32 R2, RZ, RZ, R14 ;  /* 0x000000ffff020224 */ /* 0x000fd000078e000e */
[----:B------:R-:W-:Y:S05]  /*c9b0*/  WARPSYNC.COLLECTIVE R15, `(.L_x_99) ;  /* 0x000000000f087348 */ /* 0x000fea0003c00000 */
[----:B------:R0:W1:Y:S02]  /*c9c0*/  SHFL.IDX P6, R14, R13, R12, R11 ;  /* 0x0000000c0d0e7389 */ /* 0x00006400000c000b */
[----:B01----:R-:W-:Y:S01]  /*c9d0*/  ENDCOLLECTIVE ;  /* 0x000000000000791b */ /* 0x003fe20003800000 */
.L_x_99:
[----:B------:R-:W-:-:S05]  /*c9e0*/  @P0 IMAD.X R9, RZ, RZ, R8, P1 ;  /* 0x000000ffff090224 */ /* 0x000fca00008e0608 */
[----:B------:R-:W-:-:S05]  /*c9f0*/  @P0 MOV R3, R9 ;  /* 0x0000000900030202 */ /* 0x000fca0000000f00 */
[----:B------:R-:W-:Y:S01]  /*ca00*/  @!PT LDS RZ, [RZ] ;  /* 0x00000000fffff984 */ /* 0x000fe20000000800 */
[----:B------:R-:W-:Y:S01]  /*ca10*/  @!PT LDS RZ, [RZ] ;  /* 0x00000000fffff984 */ /* 0x000fe20000000800 */
[----:B------:R-:W-:Y:S01]  /*ca20*/  @!PT LDS RZ, [RZ] ;  /* 0x00000000fffff984 */ /* 0x000fe20000000800 */
[----:B------:R0:W-:Y:S01]  /*ca30*/  @P0 LDGSTS.E.BYPASS.LTC128B.128 [R21+0x1ec00], desc[UR36][R2.64], !P4 ;  /* 0x1ec0000002150fae */ /* 0x0001e2000e101d64 */
[----:B------:R-:W-:-:S03]  /*ca40*/  IMAD.MOV.U32 R13, RZ, RZ, R4 ;  /* 0x000000ffff0d7224 */ /* 0x000fc600078e0004 */
[----:B------:R0:W-:Y:S04]  /*ca50*/  @P0 LDGSTS.E.BYPASS.LTC128B.128 [R21+0x21c00], desc[UR36][R2.64+0x80], !P3 ;  /* 0x21c0008002150fae */ /* 0x0001e8000d901d64 */
[----:B------:R0:W-:Y:S01]  /*ca60*/  @P0 LDGSTS.E.BYPASS.LTC128B.128 [R21+0x24c00], desc[UR36][R2.64+0x100], !P2 ;  /* 0x24c0010002150fae */ /* 0x0001e2000d101d64 */
[----:B------:R-:W-:Y:S02]  /*ca70*/  ISETP.GE.AND P0, PT, R33, 0x21, PT ;  /* 0x000000212100780c */ /* 0x000fe40003f06270 */
[----:B------:R-:W-:-:S11]  /*ca80*/  MOV R7, R14 ;  /* 0x0000000e00077202 */ /* 0x000fd60000000f00 */
[----:B0-----:R-:W-:Y:S05]  /*ca90*/  WARPSYNC.COLLECTIVE R15, `(.L_x_100) ;  /* 0x000000000f087348 */ /* 0x001fea0003c00000 */
[----:B------:R1:W2:Y:S02]  /*caa0*/  SHFL.IDX P6, R14, R13, R12, R11 ;  /* 0x0000000c0d0e7389 */ /* 0x0002a400000c000b */
[----:B012---:R-:W-:Y:S01]  /*cab0*/  ENDCOLLECTIVE ;  /* 0x000000000000791b */ /* 0x007fe20003800000 */
.L_x_100:
[----:B------:R-:W-:Y:S01]  /*cac0*/  @P0 LEA R9, R5, UR39, 0x1 ;  /* 0x0000002705090c11 */ /* 0x000fe2000f8e08ff */
[----:B------:R-:W-:Y:S01]  /*cad0*/  IMAD.MOV.U32 R13, RZ, RZ, R6 ;  /* 0x000000ffff0d7224 */ /* 0x000fe200078e0006 */
[----:B------:R-:W-:Y:S02]  /*cae0*/  MOV R12, 0x3 ;  /* 0x00000003000c7802 */ /* 0x000fe40000000f00 */
[----:B------:R-:W-:-:S04]  /*caf0*/  @P0 LEA R14, P1, R37, R14, 0x1 ;  /* 0x0000000e250e0211 */ /* 0x000fc800078208ff */
[----:B------:R-:W-:Y:S01]  /*cb00*/  @P0 MOV R2, R14 ;  /* 0x0000000e00020202 */ /* 0x000fe20000000f00 */
[----:B------:R-:W-:-:S08]  /*cb10*/  @P0 IMAD.X R7, RZ, RZ, R7, P1 ;  /* 0x000000ffff070224 */ /* 0x000fd000008e0607 */
[----:B------:R-:W-:Y:S05]  /*cb20*/  WARPSYNC.COLLECTIVE R15, `(.L_x_101) ;  /* 0x000000000f087348 */ /* 0x000fea0003c00000 */
[----:B------:R0:W1:Y:S02]  /*cb30*/  SHFL.IDX P6, R14, R13, R12, R11 ;  /* 0x0000000c0d0e7389 */ /* 0x00006400000c000b */
[----:B01----:R-:W-:Y:S01]  /*cb40*/  ENDCOLLECTIVE ;  /* 0x000000000000791b */ /* 0x003fe20003800000 */
.L_x_101:
[----:B------:R-:W-:-:S05]  /*cb50*/  @P0 IMAD.MOV.U32 R3, RZ, RZ, R7 ;  /* 0x000000ffff030224 */ /* 0x000fca00078e0007 */
[----:B------:R-:W-:Y:S01]  /*cb60*/  @!PT LDS RZ, [RZ] ;  /* 0x00000000fffff984 */ /* 0x000fe20000000800 */
[----:B------:R-:W-:Y:S01]  /*cb70*/  @!PT LDS RZ, [RZ] ;  /* 0x00000000fffff984 */ /* 0x000fe20000000800 */
[----:B------:R-:W-:Y:S01]  /*cb80*/  @!PT LDS RZ, [RZ] ;  /* 0x00000000fffff984 */ /* 0x000fe20000000800 */
[----:B------:R0:W-:Y:S04]  /*cb90*/  @P0 LDGSTS.E.BYPASS.LTC128B.128 [R9+0x1f400], desc[UR36][R2.64], !P4 ;  /* 0x1f40000002090fae */ /* 0x0001e8000e101d64 */
[----:B------:R0:W-:Y:S01]  /*cba0*/  @P0 LDGSTS.E.BYPASS.LTC128B.128 [R9+0x22400], desc[UR36][R2.64+0x80], !P3 ;  /* 0x2240008002090fae */ /* 0x0001e2000d901d64 */
[----:B------:R-:W-:-:S03]  /*cbb0*/  IMAD.MOV.U32 R13, RZ, RZ, R4 ;  /* 0x000000ffff0d7224 */ /* 0x000fc600078e0004 */
[----:B------:R0:W-:Y:S01]  /*cbc0*/  @P0 LDGSTS.E.BYPASS.LTC128B.128 [R9+0x25400], desc[UR36][R2.64+0x100], !P2 ;  /* 0x2540010002090fae */ /* 0x0001e2000d101d64 */
[----:B------:R-:W-:Y:S01]  /*cbd0*/  ISETP.GE.AND P0, PT, R33, 0x31, PT ;  /* 0x000000312100780c */ /* 0x000fe20003f06270 */
[----:B------:R-:W-:-:S12]  /*cbe0*/  IMAD.MOV.U32 R7, RZ, RZ, R14 ;  /* 0x000000ffff077224 */ /* 0x000fd800078e000e */
[----:B0-----:R-:W-:Y:S05]  /*cbf0*/  WARPSYNC.COLLECTIVE R15, `(.L_x_102) ;  /* 0x000000000f087348 */ /* 0x001fea0003c00000 */
[----:B------:R1:W2:Y:S02]  /*cc00*/  SHFL.IDX P6, R14, R13, R12, R11 ;  /* 0x0000000c0d0e7389 */ /* 0x0002a400000c000b */
[----:B012---:R-:W-:Y:S01]  /*cc10*/  ENDCOLLECTIVE ;  /* 0x000000000000791b */ /* 0x007fe20003800000 */
.L_x_102:
[----:B------:R-:W-:Y:S02]  /*cc20*/  @P0 LEA R21, R5, UR39, 0x1 ;  /* 0x0000002705150c11 */ /* 0x000fe4000f8e08ff */
[----:B------:R-:W-:Y:S01]  /*cc30*/  MOV R13, R6 ;  /* 0x00000006000d7202 */ /* 0x000fe20000000f00 */
[----:B------:R-:W-:Y:S01]  /*cc40*/  IMAD.MOV.U32 R12, RZ, RZ, 0x4 ;  /* 0x00000004ff0c7424 */ /* 0x000fe200078e00ff */
[----:B------:R-:W-:-:S04]  /*cc50*/  @P0 LEA R14, P1, R37, R14, 0x1 ;  /* 0x0000000e250e0211 */ /* 0x000fc800078208ff */
[----:B------:R-:W-:Y:S01]  /*cc60*/  @P0 IADD3.X R7, RZ, R7, RZ, P1, !PT ;  /* 0x00000007ff070210 */ /* 0x000fe20000ffe4ff */
[----:B------:R-:W-:-:S08]  /*cc70*/  @P0 IMAD.MOV.U32 R2, RZ, RZ, R14 ;  /* 0x000000ffff020224 */ /* 0x000fd000078e000e */
[----:B------:R-:W-:Y:S05]  /*cc80*/  WARPSYNC.COLLECTIVE R15, `(.L_x_103) ;  /* 0x000000000f087348 */ /* 0x000fea0003c00000 */
[----:B------:R0:W1:Y:S02]  /*cc90*/  SHFL.IDX P6, R14, R13, R12, R11 ;  /* 0x0000000c0d0e7389 */ /* 0x00006400000c000b */
[----:B01----:R-:W-:Y:S01]  /*cca0*/  ENDCOLLECTIVE ;  /* 0x000000000000791b */ /* 0x003fe20003800000 */
.L_x_103:
[----:B------:R-:W-:-:S05]  /*ccb0*/  @P0 IMAD.MOV.U32 R3, RZ, RZ, R7 ;  /* 0x000000ffff030224 */ /* 0x000fca00078e0007 */
[----:B------:R-:W-:Y:S01]  /*ccc0*/  @!PT LDS RZ, [RZ] ;  /* 0x00000000fffff984 */ /* 0x000fe20000000800 */
[----:B------:R-:W-:Y:S01]  /*ccd0*/  @!PT LDS RZ, [RZ] ;  /* 0x00000000fffff984 */ /* 0x000fe20000000800 */
[----:B------:R-:W-:Y:S01]  /*cce0*/  @!PT LDS RZ, [RZ] ;  /* 0x00000000fffff984 */ /* 0x000fe20000000800 */
[----:B------:R0:W-:Y:S04]  /*ccf0*/  @P0 LDGSTS.E.BYPASS.LTC128B.128 [R21+0x1fc00], desc[UR36][R2.64], !P4 ;  /* 0x1fc0000002150fae */ /* 0x0001e8000e101d64 */
[----:B------:R0:W-:Y:S01]  /*cd00*/  @P0 LDGSTS.E.BYPASS.LTC128B.128 [R21+0x22c00], desc[UR36][R2.64+0x80], !P3 ;  /* 0x22c0008002150fae */ /* 0x0001e2000d901d64 */
[----:B------:R-:W-:-:S03]  /*cd10*/  MOV R13, R4 ;  /* 0x00000004000d7202 */ /* 0x000fc60000000f00 */
[----:B------:R0:W-:Y:S01]  /*cd20*/  @P0 LDGSTS.E.BYPASS.LTC128B.128 [R21+0x25c00], desc[UR36][R2.64+0x100], !P2 ;  /* 0x25c0010002150fae */ /* 0x0001e2000d101d64 */
[----:B------:R-:W-:Y:S01]  /*cd30*/  ISETP.GE.AND P0, PT, R33, 0x41, PT ;  /* 0x000000412100780c */ /* 0x000fe20003f06270 */
[----:B------:R-:W-:-:S12]  /*cd40*/  IMAD.MOV.U32 R7, RZ, RZ, R14 ;  /* 0x000000ffff077224 */ /* 0x000fd800078e000e */
[----:B0-----:R-:W-:Y:S05]  /*cd50*/  WARPSYNC.COLLECTIVE R15, `(.L_x_104) ;  /* 0x000000000f087348 */ /* 0x001fea0003c00000 */
[----:B------:R1:W2:Y:S02]  /*cd60*/  SHFL.IDX P6, R14, R13, R12, R11 ;  /* 0x0000000c0d0e7389 */ /* 0x0002a400000c000b */
[----:B012---:R-:W-:Y:S01]  /*cd70*/  ENDCOLLECTIVE ;  /* 0x000000000000791b */ /* 0x007fe20003800000 */
.L_x_104:
        /* <DEDUP_REMOVED lines=8> */
.L_x_105:
        /* <DEDUP_REMOVED lines=9> */
[----:B------:R-:W-:-:S07]  /*ce90*/  MOV R7, R14 ;  /* 0x0000000e00077202 */ /* 0x000fce0000000f00 */
[----:B0-----:R-:W-:Y:S05]  /*cea0*/  WARPSYNC.COLLECTIVE R15, `(.L_x_106) ;  /* 0x000000000f087348 */ /* 0x001fea0003c00000 */
[----:B------:R1:W2:Y:S02]  /*ceb0*/  SHFL.IDX P6, R14, R13, R12, R11 ;  /* 0x0000000c0d0e7389 */ /* 0x0002a400000c000b */
[----:B012---:R-:W-:Y:S01]  /*cec0*/  ENDCOLLECTIVE ;  /* 0x000000000000791b */ /* 0x007fe20003800000 */
.L_x_106:
[----:B------:R-:W-:Y:S05]  /*ced0*/  BRA `(.L_x_107) ;  /* 0xffffffcc00c47947 */ /* 0x000fea000383ffff */
.L_x_52:
[----:B------:R-:W-:Y:S01]  /*cee0*/  IMAD.MOV.U32 R13, RZ, RZ, R5 ;  /* 0x000000ffff0d7224 */ /* 0x000fe200078e0005 */
[----:B------:R-:W-:Y:S01]  /*cef0*/  MOV R12, RZ ;  /* 0x000000ff000c7202 */ /* 0x000fe20000000f00 */
[----:B------:R-:W-:Y:S02]  /*cf00*/  IMAD.MOV.U32 R11, RZ, RZ, 0x181f ;  /* 0x0000181fff0b7424 */ /* 0x000fe400078e00ff */
[----:B------:R-:W-:Y:S02]  /*cf10*/  IMAD.MOV.U32 R15, RZ, RZ, -0x1 ;  /* 0xffffffffff0f7424 */ /* 0x000fe400078e00ff */
[----:B------:R-:W-:-:S07]  /*cf20*/  IMAD.IADD R4, R34, 0x1, R4 ;  /* 0x0000000122047824 */ /* 0x000fce00078e0204 */
[----:B------:R-:W-:Y:S05]  /*cf30*/  WARPSYNC.COLLECTIVE R15, `(.L_x_108) ;  /* 0x000000000f087348 */ /* 0x000fea0003c00000 */
[----:B------:R0:W1:Y:S02]  /*cf40*/  SHFL.IDX P6, R14, R13, R12, R11 ;  /* 0x0000000c0d0e7389 */ /* 0x00006400000c000b */
[----:B01----:R-:W-:Y:S01]  /*cf50*/  ENDCOLLECTIVE ;  /* 0x000000000000791b */ /* 0x003fe20003800000 */
.L_x_108:
[C---:B------:R-:W-:Y:S01]  /*cf60*/  VIADD R6, R4.reuse, 0x10 ;  /* 0x0000001004067836 */ /* 0x040fe20000000000 */
[----:B------:R-:W-:Y:S01]  /*cf70*/  ISETP.GE.AND P0, PT, R4, UR40, PT ;  /* 0x0000002804007c0c */ /* 0x000fe2000bf06270 */
[----:B------:R-:W-:Y:S01]  /*cf80*/  IMAD.MOV.U32 R13, RZ, RZ, R0 ;  /* 0x000000ffff0d7224 */ /* 0x000fe200078e0000 */
[----:B------:R-:W-:-:S11]  /*cf90*/  MOV R2, R14 ;  /* 0x0000000e00027202 */ /* 0x000fd60000000f00 */
[----:B------:R-:W-:Y:S05]  /*cfa0*/  WARPSYNC.COLLECTIVE R15, `(.L_x_109) ;  /* 0x000000000f087348 */ /* 0x000fea0003c00000 */
[----:B------:R0:W1:Y:S02]  /*cfb0*/  SHFL.IDX P6, R14, R13, R12, R11 ;  /* 0x0000000c0d0e7389 */ /* 0x00006400000c000b */
[----:B01----:R-:W-:Y:S01]  /*cfc0*/  ENDCOLLECTIVE ;  /* 0x000000000000791b */ /* 0x003fe20003800000 */
.L_x_109:
[----:B------:R-:W-:Y:S01]  /*cfd0*/  MOV R13, R5 ;  /* 0x00000005000d7202 */ /* 0x000fe20000000f00 */
[----:B------:R-:W-:Y:S01]  /*cfe0*/  IMAD.MOV.U32 R12, RZ, RZ, 0x1 ;  /* 0x00000001ff0c7424 */ /* 0x000fe200078e00ff */
[----:B------:R-:W-:-:S04]  /*cff0*/  @!P0 LEA R14, P1, R37, R14, 0x1 ;  /* 0x0000000e250e8211 */ /* 0x000fc800078208ff */
[----:B------:R-:W-:Y:S01]  /*d000*/  @!P0 IADD3.X R3, RZ, R2, RZ, P1, !PT ;  /* 0x00000002ff038210 */ /* 0x000fe20000ffe4ff */
[----:B------:R-:W-:-:S08]  /*d010*/  @!P0 IMAD.MOV.U32 R2, RZ, RZ, R14 ;  /* 0x000000ffff028224 */ /* 0x000fd000078e000e */
[----:B------:R-:W-:Y:S05]  /*d020*/  WARPSYNC.COLLECTIVE R15, `(.L_x_110) ;  /* 0x000000000f087348 */ /* 0x000fea0003c00000 */
[----:B------:R0:W1:Y:S02]  /*d030*/  SHFL.IDX P6, R14, R13, R12, R11 ;  /* 0x0000000c0d0e7389 */ /* 0x00006400000c000b */
[----:B01----:R-:W-:Y:S01]  /*d040*/  ENDCOLLECTIVE ;  /* 0x000000000000791b */ /* 0x003fe20003800000 */
.L_x_110:
[----:B------:R-:W-:Y:S01]  /*d050*/  @!PT LDS RZ, [RZ] ;  /* 0x00000000fffff984 */ /* 0x000fe20000000800 */
[----:B------:R-:W-:Y:S01]  /*d060*/  @!PT LDS RZ, [RZ] ;  /* 0x00000000fffff984 */ /* 0x000fe20000000800 */
[----:B------:R-:W-:Y:S01]  /*d070*/  @!PT LDS RZ, [RZ] ;  /* 0x00000000fffff984 */ /* 0x000fe20000000800 */
[----:B------:R0:W-:Y:S04]  /*d080*/  @!P0 LDGSTS.E.BYPASS.LTC128B.128 [R20+0x12400], desc[UR36][R2.64], !P3 ;  /* 0x1240000002148fae */ /* 0x0001e8000d901d64 */
[----:B------:R0:W-:Y:S04]  /*d090*/  @!P0 LDGSTS.E.BYPASS.LTC128B.128 [R20+0x16400], desc[UR36][R2.64+0x80], !P4 ;  /* 0x1640008002148fae */ /* 0x0001e8000e101d64 */
[----:B------:R0:W-:Y:S01]  /*d0a0*/  @!P0 LDGSTS.E.BYPASS.LTC128B.128 [R20+0x1a400], desc[UR36][R2.64+0x100], !P5 ;  /* 0x1a40010002148fae */ /* 0x0001e2000e901d64 */
[----:B------:R-:W-:Y:S02]  /*d0b0*/  ISETP.GE.AND P0, PT, R6, UR40, PT ;  /* 0x0000002806007c0c */ /* 0x000fe4000bf06270 */
[----:B------:R-:W-:Y:S01]  /*d0c0*/  MOV R13, R0 ;  /* 0x00000000000d7202 */ /* 0x000fe20000000f00 */
[----:B------:R-:W-:-:S10]  /*d0d0*/  IMAD.MOV.U32 R6, RZ, RZ, R14 ;  /* 0x000000ffff067224 */ /* 0x000fd400078e000e */
[----:B0-----:R-:W-:Y:S05]  /*d0e0*/  WARPSYNC.COLLECTIVE R15, `(.L_x_111) ;  /* 0x000000000f087348 */ /* 0x001fea0003c00000 */
[----:B------:R1:W2:Y:S02]  /*d0f0*/  SHFL.IDX P6, R14, R13, R12, R11 ;  /* 0x0000000c0d0e7389 */ /* 0x0002a400000c000b */
[----:B012---:R-:W-:Y:S01]  /*d100*/  ENDCOLLECTIVE ;  /* 0x000000000000791b */ /* 0x007fe20003800000 */
.L_x_111:
[----:B------:R-:W-:Y:S01]  /*d110*/  IMAD.MOV.U32 R13, RZ, RZ, R5 ;  /* 0x000000ffff0d7224 */ /* 0x000fe200078e0005 */
[----:B------:R-:W-:Y:S02]  /*d120*/  MOV R12, 0x2 ;  /* 0x00000002000c7802 */ /* 0x000fe40000000f00 */
[----:B------:R-:W-:-:S05]  /*d130*/  @!P0 LEA R14, P1, R37, R14, 0x1 ;  /* 0x0000000e250e8211 */ /* 0x000fca00078208ff */
[----:B------:R-:W-:-:S08]  /*d140*/  @!P0 IMAD.MOV.U32 R2, RZ, RZ, R14 ;  /* 0x000000ffff028224 */ /* 0x000fd000078e000e */
[----:B------:R-:W-:Y:S05]  /*d150*/  WARPSYNC.COLLECTIVE R15, `(.L_x_112) ;  /* 0x000000000f087348 */ /* 0x000fea0003c00000 */
[----:B------:R0:W1:Y:S02]  /*d160*/  SHFL.IDX P6, R14, R13, R12, R11 ;  /* 0x0000000c0d0e7389 */ /* 0x00006400000c000b */
[----:B01----:R-:W-:Y:S01]  /*d170*/  ENDCOLLECTIVE ;  /* 0x000000000000791b */ /* 0x003fe20003800000 */
.L_x_112:
[----:B------:R-:W-:Y:S02]  /*d180*/  @!P0 IMAD.X R7, RZ, RZ, R6, P1 ;  /* 0x000000ffff078224 */ /* 0x000fe400008e0606 */
[----:B------:R-:W-:-:S03]  /*d190*/  VIADD R6, R4, 0x20 ;  /* 0x0000002004067836 */ /* 0x000fc60000000000 */
[----:B------:R-:W-:-:S05]  /*d1a0*/  @!P0 MOV R3, R7 ;  /* 0x0000000700038202 */ /* 0x000fca0000000f00 */
[----:B------:R-:W-:Y:S01]  /*d1b0*/  @!PT LDS RZ, [RZ] ;  /* 0x00000000fffff984 */ /* 0x000fe20000000800 */
[----:B------:R-:W-:Y:S01]  /*d1c0*/  @!PT LDS RZ, [RZ] ;  /* 0x00000000fffff984 */ /* 0x000fe20000000800 */
[----:B------:R-:W-:Y:S01]  /*d1d0*/  @!PT LDS RZ, [RZ] ;  /* 0x00000000fffff984 */ /* 0x000fe20000000800 */
[----:B------:R0:W-:Y:S01]  /*d1e0*/  @!P0 LDGSTS.E.BYPASS.LTC128B.128 [R20+0x12c00], desc[UR36][R2.64], !P3 ;  /* 0x12c0000002148fae */ /* 0x0001e2000d901d64 */
[----:B------:R-:W-:-:S03]  /*d1f0*/  IMAD.MOV.U32 R13, RZ, RZ, R0 ;  /* 0x000000ffff0d7224 */ /* 0x000fc600078e0000 */
[----:B------:R0:W-:Y:S04]  /*d200*/  @!P0 LDGSTS.E.BYPASS.LTC128B.128 [R20+0x16c00], desc[UR36][R2.64+0x80], !P4 ;  /* 0x16c0008002148fae */ /* 0x0001e8000e101d64 */
[----:B------:R0:W-:Y:S01]  /*d210*/  @!P0 LDGSTS.E.BYPASS.LTC128B.128 [R20+0x1ac00], desc[UR36][R2.64+0x100], !P5 ;  /* 0x1ac0010002148fae */ /* 0x0001e2000e901d64 */
[----:B------:R-:W-:Y:S01]  /*d220*/  ISETP.GE.AND P0, PT, R6, UR40, PT ;  /* 0x0000002806007c0c */ /* 0x000fe2000bf06270 */
[----:B------:R-:W-:-:S12]  /*d230*/  IMAD.MOV.U32 R6, RZ, RZ, R14 ;  /* 0x000000ffff067224 */ /* 0x000fd800078e000e */
[----:B0-----:R-:W-:Y:S05]  /*d240*/  WARPSYNC.COLLECTIVE R15, `(.L_x_113) ;  /* 0x000000000f087348 */ /* 0x001fea0003c00000 */
[----:B------:R1:W2:Y:S02]  /*d250*/  SHFL.IDX P6, R14, R13, R12, R11 ;  /* 0x0000000c0d0e7389 */ /* 0x0002a400000c000b */
[----:B012---:R-:W-:Y:S01]  /*d260*/  ENDCOLLECTIVE ;  /* 0x000000000000791b */ /* 0x007fe20003800000 */
.L_x_113:
[----:B------:R-:W-:Y:S02]  /*d270*/  IMAD.MOV.U32 R13, RZ, RZ, R5 ;  /* 0x000000ffff0d7224 */ /* 0x000fe400078e0005 */
[----:B------:R-:W-:Y:S01]  /*d280*/  IMAD.MOV.U32 R12, RZ, RZ, 0x3 ;  /* 0x00000003ff0c7424 */ /* 0x000fe200078e00ff */
[----:B------:R-:W-:-:S04]  /*d290*/  @!P0 LEA R14, P1, R37, R14, 0x1 ;  /* 0x0000000e250e8211 */ /* 0x000fc800078208ff */
[----:B------:R-:W-:Y:S01]  /*d2a0*/  @!P0 IADD3.X R7, RZ, R6, RZ, P1, !PT ;  /* 0x00000006ff078210 */ /* 0x000fe20000ffe4ff */
[----:B------:R-:W-:Y:S01]  /*d2b0*/  @!P0 IMAD.MOV.U32 R2, RZ, RZ, R14 ;  /* 0x000000ffff028224 */ /* 0x000fe200078e000e */
[----:B------:R-:W-:-:S07]  /*d2c0*/  IADD3 R6, R4, 0x30, RZ ;  /* 0x0000003004067810 */ /* 0x000fce0007ffe0ff */
[----:B------:R-:W-:Y:S05]  /*d2d0*/  WARPSYNC.COLLECTIVE R15, `(.L_x_114) ;  /* 0x000000000f087348 */ /* 0x000fea0003c00000 */
[----:B------:R0:W1:Y:S02]  /*d2e0*/  SHFL.IDX P6, R14, R13, R12, R11 ;  /* 0x0000000c0d0e7389 */ /* 0x00006400000c000b */
[----:B01----:R-:W-:Y:S01]  /*d2f0*/  ENDCOLLECTIVE ;  /* 0x000000000000791b */ /* 0x003fe20003800000 */
.L_x_114:
[----:B------:R-:W-:-:S05]  /*d300*/  @!P0 IMAD.MOV.U32 R3, RZ, RZ, R7 ;  /* 0x000000ffff038224 */ /* 0x000fca00078e0007 */
[----:B------:R-:W-:Y:S01]  /*d310*/  @!PT LDS RZ, [RZ] ;  /* 0x00000000fffff984 */ /* 0x000fe20000000800 */
[----:B------:R-:W-:Y:S01]  /*d320*/  @!PT LDS RZ, [RZ] ;  /* 0x00000000fffff984 */ /* 0x000fe20000000800 */
[----:B------:R-:W-:Y:S01]  /*d330*/  @!PT LDS RZ, [RZ] ;  /* 0x00000000fffff984 */ /* 0x000fe20000000800 */
[----:B------:R0:W-:Y:S04]  /*d340*/  @!P0 LDGSTS.E.BYPASS.LTC128B.128 [R20+0x13400], desc[UR36][R2.64], !P3 ;  /* 0x1340000002148fae */ /* 0x0001e8000d901d64 */
[----:B------:R0:W-:Y:S01]  /*d350*/  @!P0 LDGSTS.E.BYPASS.LTC128B.128 [R20+0x17400], desc[UR36][R2.64+0x80], !P4 ;  /* 0x1740008002148fae */ /* 0x0001e2000e101d64 */
[----:B------:R-:W-:-:S03]  /*d360*/  IMAD.MOV.U32 R13, RZ, RZ, R0 ;  /* 0x000000ffff0d7224 */ /* 0x000fc600078e0000 */
[----:B------:R0:W-:Y:S01]  /*d370*/  @!P0 LDGSTS.E.BYPASS.LTC128B.128 [R20+0x1b400], desc[UR36][R2.64+0x100], !P5 ;  /* 0x1b40010002148fae */ /* 0x0001e2000e901d64 */
[----:B------:R-:W-:Y:S02]  /*d380*/  ISETP.GE.AND P0, PT, R6, UR40, PT ;  /* 0x0000002806007c0c */ /* 0x000fe4000bf06270 */
[----:B------:R-:W-:-:S11]  /*d390*/  MOV R6, R14 ;  /* 0x0000000e00067202 */ /* 0x000fd60000000f00 */
[----:B0-----:R-:W-:Y:S05]  /*d3a0*/  WARPSYNC.COLLECTIVE R15, `(.L_x_115) ;  /* 0x000000000f087348 */ /* 0x001fea0003c00000 */
[----:B------:R1:W2:Y:S02]  /*d3b0*/  SHFL.IDX P6, R14, R13, R12, R11 ;  /* 0x0000000c0d0e7389 */ /* 0x0002a400000c000b */
[----:B012---:R-:W-:Y:S01]  /*d3c0*/  ENDCOLLECTIVE ;  /* 0x000000000000791b */ /* 0x007fe20003800000 */
.L_x_115:
[----:B------:R-:W-:Y:S01]  /*d3d0*/  MOV R13, R5 ;  /* 0x00000005000d7202 */ /* 0x000fe20000000f00 */
[----:B------:R-:W-:Y:S01]  /*d3e0*/  IMAD.MOV.U32 R12, RZ, RZ, 0x4 ;  /* 0x00000004ff0c7424 */ /* 0x000fe200078e00ff */
[----:B------:R-:W-:-:S04]  /*d3f0*/  @!P0 LEA R14, P1, R37, R14, 0x1 ;  /* 0x0000000e250e8211 */ /* 0x000fc800078208ff */
[----:B------:R-:W-:Y:S01]  /*d400*/  @!P0 MOV R2, R14 ;  /* 0x0000000e00028202 */ /* 0x000fe20000000f00 */
[----:B------:R-:W-:-:S08]  /*d410*/  @!P0 IMAD.X R7, RZ, RZ, R6, P1 ;  /* 0x000000ffff078224 */ /* 0x000fd000008e0606 */
[----:B------:R-:W-:Y:S05]  /*d420*/  WARPSYNC.COLLECTIVE R15, `(.L_x_116) ;  /* 0x000000000f087348 */ /* 0x000fea0003c00000 */
[----:B------:R0:W1:Y:S02]  /*d430*/  SHFL.IDX P6, R14, R13, R12, R11 ;  /* 0x0000000c0d0e7389 */ /* 0x00006400000c000b */
[----:B01----:R-:W-:Y:S01]  /*d440*/  ENDCOLLECTIVE ;  /* 0x000000000000791b */ /* 0x003fe20003800000 */
.L_x_116:
[----:B------:R-:W-:Y:S02]  /*d450*/  VIADD R6, R4, 0x40 ;  /* 0x0000004004067836 */ /* 0x000fe40000000000 */
[----:B------:R-:W-:-:S05]  /*d460*/  @!P0 IMAD.MOV.U32 R3, RZ, RZ, R7 ;  /* 0x000000ffff038224 */ /* 0x000fca00078e0007 */
[----:B------:R-:W-:Y:S01]  /*d470*/  @!PT LDS RZ, [RZ] ;  /* 0x00000000fffff984 */ /* 0x000fe20000000800 */
[----:B------:R-:W-:Y:S01]  /*d480*/  @!PT LDS RZ, [RZ] ;  /* 0x00000000fffff984 */ /* 0x000fe20000000800 */
[----:B------:R-:W-:Y:S01]  /*d490*/  @!PT LDS RZ, [RZ] ;  /* 0x00000000fffff984 */ /* 0x000fe20000000800 */
[----:B------:R0:W-:Y:S04]  /*d4a0*/  @!P0 LDGSTS.E.BYPASS.LTC128B.128 [R20+0x13c00], desc[UR36][R2.64], !P3 ;  /* 0x13c0000002148fae */ /* 0x0001e8000d901d64 */
[----:B------:R0:W-:Y:S01]  /*d4b0*/  @!P0 LDGSTS.E.BYPASS.LTC128B.128 [R20+0x17c00], desc[UR36][R2.64+0x80], !P4 ;  /* 0x17c0008002148fae */ /* 0x0001e2000e101d64 */
[----:B------:R-:W-:-:S03]  /*d4c0*/  MOV R13, R0 ;  /* 0x00000000000d7202 */ /* 0x000fc60000000f00 */
[----:B------:R0:W-:Y:S01]  /*d4d0*/  @!P0 LDGSTS.E.BYPASS.LTC128B.128 [R20+0x1bc00], desc[UR36][R2.64+0x100], !P5 ;  /* 0x1bc0010002148fae */ /* 0x0001e2000e901d64 */
[----:B------:R-:W-:Y:S01]  /*d4e0*/  ISETP.GE.AND P0, PT, R6, UR40, PT ;  /* 0x0000002806007c0c */ /* 0x000fe2000bf06270 */
[----:B------:R-:W-:-:S12]  /*d4f0*/  IMAD.MOV.U32 R6, RZ, RZ, R14 ;  /* 0x000000ffff067224 */ /* 0x000fd800078e000e */
[----:B0-----:R-:W-:Y:S05]  /*d500*/  WARPSYNC.COLLECTIVE R15, `(.L_x_117) ;  /* 0x000000000f087348 */ /* 0x001fea0003c00000 */
[----:B------:R1:W2:Y:S02]  /*d510*/  SHFL.IDX P6, R14, R13, R12, R11 ;  /* 0x0000000c0d0e7389 */ /* 0x0002a400000c000b */
[----:B012---:R-:W-:Y:S01]  /*d520*/  ENDCOLLECTIVE ;  /* 0x000000000000791b */ /* 0x007fe20003800000 */
.L_x_117:
[----:B------:R-:W-:Y:S01]  /*d530*/  IMAD.MOV.U32 R13, RZ, RZ, R5 ;  /* 0x000000ffff0d7224 */ /* 0x000fe200078e0005 */
[----:B------:R-:W-:Y:S02]  /*d540*/  MOV R12, 0x5 ;  /* 0x00000005000c7802 */ /* 0x000fe40000000f00 */
[----:B------:R-:W-:-:S05]  /*d550*/  @!P0 LEA R14, P1, R37, R14, 0x1 ;  /* 0x0000000e250e8211 */ /* 0x000fca00078208ff */
[----:B------:R-:W-:-:S08]  /*d560*/  @!P0 IMAD.MOV.U32 R2, RZ, RZ, R14 ;  /* 0x000000ffff028224 */ /* 0x000fd000078e000e */
[----:B------:R-:W-:Y:S05]  /*d570*/  WARPSYNC.COLLECTIVE R15, `(.L_x_118) ;  /* 0x000000000f087348 */ /* 0x000fea0003c00000 */
[----:B------:R0:W1:Y:S02]  /*d580*/  SHFL.IDX P6, R14, R13, R12, R11 ;  /* 0x0000000c0d0e7389 */ /* 0x00006400000c000b */
[----:B01----:R-:W-:Y:S01]  /*d590*/  ENDCOLLECTIVE ;  /* 0x000000000000791b */ /* 0x003fe20003800000 */
.L_x_118:
        /* <DEDUP_REMOVED lines=15> */
.L_x_119:
        /* <DEDUP_REMOVED lines=9> */
.L_x_120:
        /* <DEDUP_REMOVED lines=13> */
.L_x_121:
[----:B------:R-:W-:Y:S01]  /*d7f0*/  IMAD.MOV.U32 R13, RZ, RZ, R5 ;  /* 0x000000ffff0d7224 */ /* 0x000fe200078e0005 */
[----:B------:R-:W-:Y:S02]  /*d800*/  MOV R12, 0x7 ;  /* 0x00000007000c7802 */ /* 0x000fe40000000f00 */
[----:B------:R-:W-:-:S04]  /*d810*/  @!P0 LEA R14, P1, R37, R14, 0x1 ;  /* 0x0000000e250e8211 */ /* 0x000fc800078208ff */
[----:B------:R-:W-:Y:S01]  /*d820*/  @!P0 MOV R2, R14 ;  /* 0x0000000e00028202 */ /* 0x000fe20000000f00 */
[----:B------:R-:W-:-:S08]  /*d830*/  @!P0 IMAD.X R7, RZ, RZ, R6, P1 ;  /* 0x000000ffff078224 */ /* 0x000fd000008e0606 */
[----:B------:R-:W-:Y:S05]  /*d840*/  WARPSYNC.COLLECTIVE R15, `(.L_x_122) ;  /* 0x000000000f087348 */ /* 0x000fea0003c00000 */
[----:B------:R0:W1:Y:S02]  /*d850*/  SHFL.IDX P6, R14, R13, R12, R11 ;  /* 0x0000000c0d0e7389 */ /* 0x00006400000c000b */
[----:B01----:R-:W-:Y:S01]  /*d860*/  ENDCOLLECTIVE ;  /* 0x000000000000791b */ /* 0x003fe20003800000 */
.L_x_122:
        /* <DEDUP_REMOVED lines=8> */
[----:B------:R-:W-:-:S07]  /*d8f0*/  IMAD.MOV.U32 R6, RZ, RZ, R14 ;  /* 0x000000ffff067224 */ /* 0x000fce00078e000e */
[----:B0-----:R-:W-:Y:S05]  /*d900*/  WARPSYNC.COLLECTIVE R15, `(.L_x_123) ;  /* 0x000000000f087348 */ /* 0x001fea0003c00000 */
[----:B------:R1:W2:Y:S02]  /*d910*/  SHFL.IDX P6, R14, R13, R12, R11 ;  /* 0x0000000c0d0e7389 */ /* 0x0002a400000c000b */
[----:B012---:R-:W-:Y:S01]  /*d920*/  ENDCOLLECTIVE ;  /* 0x000000000000791b */ /* 0x007fe20003800000 */
.L_x_123:
[----:B------:R-:W-:Y:S05]  /*d930*/  BRA `(.L_x_124) ;  /* 0xffffffcc00d07947 */ /* 0x000fea000383ffff */
.L_x_54:
[----:B0-----:R-:W-:-:S04]  /*d940*/  MOV R3, UR39 ;  /* 0x0000002700037c02 */ /* 0x001fc80008000f00 */
[----:B------:R0:W1:Y:S03]  /*d950*/  SYNCS.PHASECHK.TRANS64.TRYWAIT P0, [R3+URZ+0x30820], R0 ;  /* 0x03082000030075a7 */ /* 0x000066000800017f */
[----:B-1----:R-:W-:Y:S05]  /*d960*/  @!P0 NANOSLEEP.SYNCS 0x989680 ;  /* 0x009896800000895d */ /* 0x002fea0003900000 */
[----:B------:R-:W1:Y:S02]  /*d970*/  @!P0 SYNCS.PHASECHK.TRANS64 P0, [R3+URZ+0x30820], R0 ;  /* 0x03082000030085a7 */ /* 0x000e64000800007f */
[----:B-1----:R-:W-:Y:S05]  /*d980*/  @!P0 BRA `(.L_x_54) ;  /* 0xfffffffc00ec8947 */ /* 0x002fea000383ffff */
[----:B------:R-:W-:Y:S05]  /*d990*/  BRA `(.L_x_125) ;  /* 0xffffffd0000c7947 */ /* 0x000fea000383ffff */
.L_x_58:
[----:B0-----:R0:W1:Y:S02]  /*d9a0*/  SYNCS.PHASECHK.TRANS64.TRYWAIT P0, [R6+URZ+0x30840], R3 ;  /* 0x03084003060075a7 */ /* 0x001064000800017f */
[----:B-1----:R-:W-:Y:S05]  /*d9b0*/  @!P0 NANOSLEEP.SYNCS 0x989680 ;  /* 0x009896800000895d */ /* 0x002fea0003900000 */
[----:B------:R-:W1:Y:S02]  /*d9c0*/  @!P0 SYNCS.PHASECHK.TRANS64 P0, [R6+URZ+0x30840], R3 ;  /* 0x03084003060085a7 */ /* 0x000e64000800007f */
[----:B-1----:R-:W-:Y:S05]  /*d9d0*/  @!P0 BRA `(.L_x_58) ;  /* 0xfffffffc00f08947 */ /* 0x002fea000383ffff */
[----:B------:R-:W-:Y:S05]  /*d9e0*/  BRA `(.L_x_126) ;  /* 0xffffffd000bc7947 */ /* 0x000fea000383ffff */
.L_x_59:
        /* <DEDUP_REMOVED lines=8> */
.L_x_128:
[----:B------:R-:W-:Y:S05]  /*da70*/  BSYNC B1 ;  /* 0x0000000000017941 */ /* 0x000fea0003800000 */
.L_x_127:
[----:B------:R-:W-:Y:S01]  /*da80*/  MOV R13, R8 ;  /* 0x00000008000d7202 */ /* 0x000fe20000000f00 */
[----:B------:R-:W-:Y:S01]  /*da90*/  IMAD.MOV.U32 R12, RZ, RZ, RZ ;  /* 0x000000ffff0c7224 */ /* 0x000fe200078e00ff */
[----:B------:R-:W-:Y:S01]  /*daa0*/  MOV R15, 0xffffffff ;  /* 0xffffffff000f7802 */ /* 0x000fe20000000f00 */
[----:B------:R-:W-:Y:S01]  /*dab0*/  IMAD.MOV.U32 R11, RZ, RZ, 0x181f ;  /* 0x0000181fff0b7424 */ /* 0x000fe200078e00ff */
[----:B------:R-:W-:Y:S01]  /*dac0*/  LEA R9, R9, UR39, 0x1 ;  /* 0x0000002709097c11 */ /* 0x000fe2000f8e08ff */
[----:B------:R-:W-:Y:S02]  /*dad0*/  IMAD.MOV.U32 R3, RZ, RZ, R14 ;  /* 0x000000ffff037224 */ /* 0x000fe400078e000e */
[----:B------:R-:W-:-:S07]  /*dae0*/  IMAD.SHL.U32 R4, R37, 0x2, RZ ;  /* 0x0000000225047824 */ /* 0x000fce00078e00ff */
[----:B------:R-:W-:Y:S05]  /*daf0*/  WARPSYNC.COLLECTIVE R15, `(.L_x_129) ;  /* 0x000000000f087348 */ /* 0x000fea0003c00000 */
[----:B------:R0:W1:Y:S02]  /*db00*/  SHFL.IDX P6, R14, R13, R12, R11 ;  /* 0x0000000c0d0e7389 */ /* 0x00006400000c000b */
[----:B01----:R-:W-:Y:S01]  /*db10*/  ENDCOLLECTIVE ;  /* 0x000000000000791b */ /* 0x003fe20003800000 */
.L_x_129:
[----:B------:R-:W-:Y:S01]  /*db20*/  MOV R13, R10 ;  /* 0x0000000a000d7202 */ /* 0x000fe20000000f00 */
[----:B------:R-:W-:Y:S01]  /*db30*/  IMAD.MOV.U32 R12, RZ, RZ, 0x1 ;  /* 0x00000001ff0c7424 */ /* 0x000fe200078e00ff */
[----:B------:R-:W-:-:S13]  /*db40*/  IADD3 R2, P0, R14, R4, RZ ;  /* 0x000000040e027210 */ /* 0x000fda0007f1e0ff */
[----:B------:R-:W-:Y:S05]  /*db50*/  WARPSYNC.COLLECTIVE R15, `(.L_x_130) ;  /* 0x000000000f087348 */ /* 0x000fea0003c00000 */
[----:B------:R0:W1:Y:S02]  /*db60*/  SHFL.IDX P6, R14, R13, R12, R11 ;  /* 0x0000000c0d0e7389 */ /* 0x00006400000c000b */
[----:B01----:R-:W-:Y:S01]  /*db70*/  ENDCOLLECTIVE ;  /* 0x000000000000791b */ /* 0x003fe20003800000 */
.L_x_130:
[----:B------:R-:W-:-:S05]  /*db80*/  IMAD.X R3, RZ, RZ, R3, P0 ;  /* 0x000000ffff037224 */ /* 0x000fca00000e0603 */
[----:B------:R-:W-:Y:S01]  /*db90*/  @!PT LDS RZ, [RZ] ;  /* 0x00000000fffff984 */ /* 0x000fe20000000800 */
[----:B------:R-:W-:Y:S01]  /*dba0*/  @!PT LDS RZ, [RZ] ;  /* 0x00000000fffff984 */ /* 0x000fe20000000800 */
[----:B------:R-:W-:Y:S01]  /*dbb0*/  @!PT LDS RZ, [RZ] ;  /* 0x00000000fffff984 */ /* 0x000fe20000000800 */
[----:B------:R-:W-:Y:S04]  /*dbc0*/  LDGSTS.E.BYPASS.LTC128B.128 [R9+0x1e400], desc[UR36][R2.64], !P3 ;  /* 0x1e40000002097fae */ /* 0x000fe8000d901d64 */
[----:B------:R-:W-:Y:S01]  /*dbd0*/  LDGSTS.E.BYPASS.LTC128B.128 [R9+0x21400], desc[UR36][R2.64+0x80], !P2 ;  /* 0x2140008002097fae */ /* 0x000fe2000d101d64 */
[----:B------:R-:W-:-:S03]  /*dbe0*/  MOV R13, R8 ;  /* 0x00000008000d7202 */ /* 0x000fc60000000f00 */
[----:B------:R0:W-:Y:S02]  /*dbf0*/  LDGSTS.E.BYPASS.LTC128B.128 [R9+0x24400], desc[UR36][R2.64+0x100], !P1 ;  /* 0x2440010002097fae */ /* 0x0001e4000c901d64 */
[----:B0-----:R-:W-:-:S07]  /*dc00*/  IMAD.MOV.U32 R3, RZ, RZ, R14 ;  /* 0x000000ffff037224 */ /* 0x001fce00078e000e */
[----:B------:R-:W-:Y:S05]  /*dc10*/  WARPSYNC.COLLECTIVE R15, `(.L_x_131) ;  /* 0x000000000f087348 */ /* 0x000fea0003c00000 */
[----:B------:R0:W1:Y:S02]  /*dc20*/  SHFL.IDX P6, R14, R13, R12, R11 ;  /* 0x0000000c0d0e7389 */ /* 0x00006400000c000b */
[----:B01----:R-:W-:Y:S01]  /*dc30*/  ENDCOLLECTIVE ;  /* 0x000000000000791b */ /* 0x003fe20003800000 */
.L_x_131:
[----:B------:R-:W-:Y:S01]  /*dc40*/  IMAD.MOV.U32 R13, RZ, RZ, R10 ;  /* 0x000000ffff0d7224 */ /* 0x000fe200078e000a */
[----:B------:R-:W-:Y:S02]  /*dc50*/  MOV R12, 0x2 ;  /* 0x00000002000c7802 */ /* 0x000fe40000000f00 */
[----:B------:R-:W-:-:S13]  /*dc60*/  IADD3 R2, P0, R14, R4, RZ ;  /* 0x000000040e027210 */ /* 0x000fda0007f1e0ff */
[----:B------:R-:W-:Y:S05]  /*dc70*/  WARPSYNC.COLLECTIVE R15, `(.L_x_132) ;  /* 0x000000000f087348 */ /* 0x000fea0003c00000 */
[----:B------:R0:W1:Y:S02]  /*dc80*/  SHFL.IDX P6, R14, R13, R12, R11 ;  /* 0x0000000c0d0e7389 */ /* 0x00006400000c000b */
[----:B01----:R-:W-:Y:S01]  /*dc90*/  ENDCOLLECTIVE ;  /* 0x000000000000791b */ /* 0x003fe20003800000 */
.L_x_132:
[----:B------:R-:W-:-:S05]  /*dca0*/  IMAD.X R3, RZ, RZ, R3, P0 ;  /* 0x000000ffff037224 */ /* 0x000fca00000e0603 */
[----:B------:R-:W-:Y:S01]  /*dcb0*/  @!PT LDS RZ, [RZ] ;  /* 0x00000000fffff984 */ /* 0x000fe20000000800 */
[----:B------:R-:W-:Y:S01]  /*dcc0*/  @!PT LDS RZ, [RZ] ;  /* 0x00000000fffff984 */ /* 0x000fe20000000800 */
[----:B------:R-:W-:Y:S01]  /*dcd0*/  @!PT LDS RZ, [RZ] ;  /* 0x00000000fffff984 */ /* 0x000fe20000000800 */
[----:B------:R0:W-:Y:S04]  /*dce0*/  LDGSTS.E.BYPASS.LTC128B.128 [R9+0x1ec00], desc[UR36][R2.64], !P3 ;  /* 0x1ec0000002097fae */ /* 0x0001e8000d901d64 */
[----:B------:R0:W-:Y:S01]  /*dcf0*/  LDGSTS.E.BYPASS.LTC128B.128 [R9+0x21c00], desc[UR36][R2.64+0x80], !P2 ;  /* 0x21c0008002097fae */ /* 0x0001e2000d101d64 */
[----:B------:R-:W-:-:S03]  /*dd00*/  IMAD.MOV.U32 R13, RZ, RZ, R8 ;  /* 0x000000ffff0d7224 */ /* 0x000fc600078e0008 */
[----:B------:R0:W-:Y:S01]  /*dd10*/  LDGSTS.E.BYPASS.LTC128B.128 [R9+0x24c00], desc[UR36][R2.64+0x100], !P1 ;  /* 0x24c0010002097fae */ /* 0x0001e2000c901d64 */
[----:B------:R-:W-:-:S07]  /*dd20*/  IMAD.MOV.U32 R35, RZ, RZ, R14 ;  /* 0x000000ffff237224 */ /* 0x000fce00078e000e */
[----:B0-----:R-:W-:Y:S05]  /*dd30*/  WARPSYNC.COLLECTIVE R15, `(.L_x_133) ;  /* 0x000000000f087348 */ /* 0x001fea0003c00000 */
[----:B------:R1:W2:Y:S02]  /*dd40*/  SHFL.IDX P6, R14, R13, R12, R11 ;  /* 0x0000000c0d0e7389 */ /* 0x0002a400000c000b */
[----:B012---:R-:W-:Y:S01]  /*dd50*/  ENDCOLLECTIVE ;  /* 0x000000000000791b */ /* 0x007fe20003800000 */
.L_x_133:
[----:B------:R-:W-:Y:S02]  /*dd60*/  IMAD.MOV.U32 R13, RZ, RZ, R10 ;  /* 0x000000ffff0d7224 */ /* 0x000fe400078e000a */
[----:B------:R-:W-:Y:S01]  /*dd70*/  IMAD.MOV.U32 R12, RZ, RZ, 0x3 ;  /* 0x00000003ff0c7424 */ /* 0x000fe200078e00ff */
[----:B------:R-:W-:-:S13]  /*dd80*/  IADD3 R2, P0, R14, R4, RZ ;  /* 0x000000040e027210 */ /* 0x000fda0007f1e0ff */
[----:B------:R-:W-:Y:S05]  /*dd90*/  WARPSYNC.COLLECTIVE R15, `(.L_x_134) ;  /* 0x000000000f087348 */ /* 0x000fea0003c00000 */
[----:B------:R0:W1:Y:S02]  /*dda0*/  SHFL.IDX P6, R14, R13, R12, R11 ;  /* 0x0000000c0d0e7389 */ /* 0x00006400000c000b */
[----:B01----:R-:W-:Y:S01]  /*ddb0*/  ENDCOLLECTIVE ;  /* 0x000000000000791b */ /* 0x003fe20003800000 */
.L_x_134:
[----:B------:R-:W-:-:S05]  /*ddc0*/  IADD3.X R3, RZ, R35, RZ, P0, !PT ;  /* 0x00000023ff037210 */ /* 0x000fca00007fe4ff */
[----:B------:R-:W-:Y:S01]  /*ddd0*/  @!PT LDS RZ, [RZ] ;  /* 0x00000000fffff984 */ /* 0x000fe20000000800 */
[----:B------:R-:W-:Y:S01]  /*dde0*/  @!PT LDS RZ, [RZ] ;  /* 0x00000000fffff984 */ /* 0x000fe20000000800 */
[----:B------:R-:W-:Y:S01]  /*ddf0*/  @!PT LDS RZ, [RZ] ;  /* 0x00000000fffff984 */ /* 0x000fe20000000800 */
[----:B------:R0:W-:Y:S04]  /*de00*/  LDGSTS.E.BYPASS.LTC128B.128 [R9+0x1f400], desc[UR36][R2.64], !P3 ;  /* 0x1f40000002097fae */ /* 0x0001e8000d901d64 */
[----:B------:R0:W-:Y:S01]  /*de10*/  LDGSTS.E.BYPASS.LTC128B.128 [R9+0x22400], desc[UR36][R2.64+0x80], !P2 ;  /* 0x2240008002097fae */ /* 0x0001e2000d101d64 */
[----:B------:R-:W-:-:S03]  /*de20*/  IMAD.MOV.U32 R13, RZ, RZ, R8 ;  /* 0x000000ffff0d7224 */ /* 0x000fc600078e0008 */
[----:B------:R0:W-:Y:S01]  /*de30*/  LDGSTS.E.BYPASS.LTC128B.128 [R9+0x25400], desc[UR36][R2.64+0x100], !P1 ;  /* 0x2540010002097fae */ /* 0x0001e2000c901d64 */
[----:B------:R-:W-:-:S07]  /*de40*/  MOV R35, R14 ;  /* 0x0000000e00237202 */ /* 0x000fce0000000f00 */
[----:B0-----:R-:W-:Y:S05]  /*de50*/  WARPSYNC.COLLECTIVE R15, `(.L_x_135) ;  /* 0x000000000f087348 */ /* 0x001fea0003c00000 */
[----:B------:R1:W2:Y:S02]  /*de60*/  SHFL.IDX P6, R14, R13, R12, R11 ;  /* 0x0000000c0d0e7389 */ /* 0x0002a400000c000b */
[----:B012---:R-:W-:Y:S01]  /*de70*/  ENDCOLLECTIVE ;  /* 0x000000000000791b */ /* 0x007fe20003800000 */
.L_x_135:
[----:B------:R-:W-:Y:S01]  /*de80*/  MOV R13, R10 ;  /* 0x0000000a000d7202 */ /* 0x000fe20000000f00 */
[----:B------:R-:W-:Y:S01]  /*de90*/  IMAD.MOV.U32 R12, RZ, RZ, 0x4 ;  /* 0x00000004ff0c7424 */ /* 0x000fe200078e00ff */
[----:B------:R-:W-:-:S13]  /*dea0*/  IADD3 R2, P0, R14, R4, RZ ;  /* 0x000000040e027210 */ /* 0x000fda0007f1e0ff */
[----:B------:R-:W-:Y:S05]  /*deb0*/  WARPSYNC.COLLECTIVE R15, `(.L_x_136) ;  /* 0x000000000f087348 */ /* 0x000fea0003c00000 */
[----:B------:R0:W1:Y:S02]  /*dec0*/  SHFL.IDX P6, R14, R13, R12, R11 ;  /* 0x0000000c0d0e7389 */ /* 0x00006400000c000b */
[----:B01----:R-:W-:Y:S01]  /*ded0*/  ENDCOLLECTIVE ;  /* 0x000000000000791b */ /* 0x003fe20003800000 */
.L_x_136:
[----:B------:R-:W-:-:S05]  /*dee0*/  IMAD.X R3, RZ, RZ, R35, P0 ;  /* 0x000000ffff037224 */ /* 0x000fca00000e0623 */
[----:B------:R-:W-:Y:S01]  /*def0*/  @!PT LDS RZ, [RZ] ;  /* 0x00000000fffff984 */ /* 0x000fe20000000800 */
[----:B------:R-:W-:Y:S01]  /*df00*/  @!PT LDS RZ, [RZ] ;  /* 0x00000000fffff984 */ /* 0x000fe20000000800 */
[----:B------:R-:W-:Y:S01]  /*df10*/  @!PT LDS RZ, [RZ] ;  /* 0x00000000fffff984 */ /* 0x000fe20000000800 */
[----:B------:R0:W-:Y:S04]  /*df20*/  LDGSTS.E.BYPASS.LTC128B.128 [R9+0x1fc00], desc[UR36][R2.64], !P3 ;  /* 0x1fc0000002097fae */ /* 0x0001e8000d901d64 */
[----:B------:R0:W-:Y:S01]  /*df30*/  LDGSTS.E.BYPASS.LTC128B.128 [R9+0x22c00], desc[UR36][R2.64+0x80], !P2 ;  /* 0x22c0008002097fae */ /* 0x0001e2000d101d64 */
[----:B------:R-:W-:-:S03]  /*df40*/  MOV R13, R8 ;  /* 0x00000008000d7202 */ /* 0x000fc60000000f00 */
[----:B------:R0:W-:Y:S01]  /*df50*/  LDGSTS.E.BYPASS.LTC128B.128 [R9+0x25c00], desc[UR36][R2.64+0x100], !P1 ;  /* 0x25c0010002097fae */ /* 0x0001e2000c901d64 */
[----:B------:R-:W-:-:S07]  /*df60*/  IMAD.MOV.U32 R35, RZ, RZ, R14 ;  /* 0x000000ffff237224 */ /* 0x000fce00078e000e */
[----:B0-----:R-:W-:Y:S05]  /*df70*/  WARPSYNC.COLLECTIVE R15, `(.L_x_137) ;  /* 0x000000000f087348 */ /* 0x001fea0003c00000 */
[----:B------:R1:W2:Y:S02]  /*df80*/  SHFL.IDX P6, R14, R13, R12, R11 ;  /* 0x0000000c0d0e7389 */ /* 0x0002a400000c000b */
[----:B012---:R-:W-:Y:S01]  /*df90*/  ENDCOLLECTIVE ;  /* 0x000000000000791b */ /* 0x007fe20003800000 */
.L_x_137:
[----:B------:R-:W-:Y:S01]  /*dfa0*/  IMAD.MOV.U32 R13, RZ, RZ, R10 ;  /* 0x000000ffff0d7224 */ /* 0x000fe200078e000a */
[----:B------:R-:W-:Y:S02]  /*dfb0*/  MOV R12, 0x5 ;  /* 0x00000005000c7802 */ /* 0x000fe40000000f00 */
[----:B------:R-:W-:-:S13]  /*dfc0*/  IADD3 R2, P0, R14, R4, RZ ;  /* 0x000000040e027210 */ /* 0x000fda0007f1e0ff */
[----:B------:R-:W-:Y:S05]  /*dfd0*/  WARPSYNC.COLLECTIVE R15, `(.L_x_138) ;  /* 0x000000000f087348 */ /* 0x000fea0003c00000 */
[----:B------:R0:W1:Y:S02]  /*dfe0*/  SHFL.IDX P6, R14, R13, R12, R11 ;  /* 0x0000000c0d0e7389 */ /* 0x00006400000c000b */
[----:B01----:R-:W-:Y:S01]  /*dff0*/  ENDCOLLECTIVE ;  /* 0x000000000000791b */ /* 0x003fe20003800000 */
.L_x_138:
        /* <DEDUP_REMOVED lines=12> */
.L_x_139:
[----:B------:R-:W-:Y:S05]  /*e0c0*/  BRA `(.L_x_140) ;  /* 0xffffffd0000c7947 */ /* 0x000fea000383ffff */
.L_x_64:
[----:B0-----:R0:W1:Y:S02]  /*e0d0*/  SYNCS.PHASECHK.TRANS64.TRYWAIT P0, [R6+URZ+0x30860], R9 ;  /* 0x03086009060075a7 */ /* 0x001064000800017f */
[----:B-1----:R-:W-:Y:S05]  /*e0e0*/  @!P0 NANOSLEEP.SYNCS 0x989680 ;  /* 0x009896800000895d */ /* 0x002fea0003900000 */
[----:B------:R-:W1:Y:S02]  /*e0f0*/  @!P0 SYNCS.PHASECHK.TRANS64 P0, [R6+URZ+0x30860], R9 ;  /* 0x03086009060085a7 */ /* 0x000e64000800007f */
[----:B-1----:R-:W-:Y:S05]  /*e100*/  @!P0 BRA `(.L_x_64) ;  /* 0xfffffffc00f08947 */ /* 0x002fea000383ffff */
[----:B------:R-:W-:Y:S05]  /*e110*/  BRA `(.L_x_141) ;  /* 0xffffffd000707947 */ /* 0x000fea000383ffff */
.L_x_65:
[----:B------:R-:W-:Y:S01]  /*e120*/  BSSY B1, `(.L_x_142) ;  /* 0x0000008000017945 */ /* 0x000fe20003800000 */
[----:B------:R-:W-:Y:S01]  /*e130*/  MOV R13, R18 ;  /* 0x00000012000d7202 */ /* 0x000fe20000000f00 */
[----:B------:R-:W-:Y:S01]  /*e140*/  IMAD.MOV.U32 R12, RZ, RZ, RZ ;  /* 0x000000ffff0c7224 */ /* 0x000fe200078e00ff */
[----:B------:R-:W-:Y:S01]  /*e150*/  MOV R15, 0xffffffff ;  /* 0xffffffff000f7802 */ /* 0x000fe20000000f00 */
[----:B------:R-:W-:-:S07]  /*e160*/  IMAD.MOV.U32 R11, RZ, RZ, 0x181f ;  /* 0x0000181fff0b7424 */ /* 0x000fce00078e00ff */
[----:B0-----:R-:W-:Y:S05]  /*e170*/  WARPSYNC.COLLECTIVE R15, `(.L_x_143) ;  /* 0x000000000f087348 */ /* 0x001fea0003c00000 */
[----:B------:R1:W2:Y:S02]  /*e180*/  SHFL.IDX P6, R14, R13, R12, R11 ;  /* 0x0000000c0d0e7389 */ /* 0x0002a400000c000b */
[----:B012---:R-:W-:Y:S01]  /*e190*/  ENDCOLLECTIVE ;  /* 0x000000000000791b */ /* 0x007fe20003800000 */
.L_x_143:
[----:B------:R-:W-:Y:S05]  /*e1a0*/  BSYNC B1 ;  /* 0x0000000000017941 */ /* 0x000fea0003800000 */
.L_x_142:
[----:B------:R-:W-:Y:S01]  /*e1b0*/  IMAD.MOV.U32 R13, RZ, RZ, R17 ;  /* 0x000000ffff0d7224 */ /* 0x000fe200078e0011 */
[----:B------:R-:W-:Y:S01]  /*e1c0*/  MOV R12, RZ ;  /* 0x000000ff000c7202 */ /* 0x000fe20000000f00 */
[----:B------:R-:W-:Y:S01]  /*e1d0*/  IMAD.MOV.U32 R11, RZ, RZ, 0x181f ;  /* 0x0000181fff0b7424 */ /* 0x000fe200078e00ff */
[----:B------:R-:W-:Y:S01]  /*e1e0*/  LEA R7, R7, UR39, 0x1 ;  /* 0x0000002707077c11 */ /* 0x000fe2000f8e08ff */
[----:B------:R-:W-:Y:S02]  /*e1f0*/  IMAD.MOV.U32 R15, RZ, RZ, -0x1 ;  /* 0xffffffffff0f7424 */ /* 0x000fe400078e00ff */
[----:B------:R-:W-:-:S07]  /*e200*/  IMAD.MOV.U32 R3, RZ, RZ, R14 ;  /* 0x000000ffff037224 */ /* 0x000fce00078e000e */
[----:B------:R-:W-:Y:S05]  /*e210*/  WARPSYNC.COLLECTIVE R15, `(.L_x_144) ;  /* 0x000000000f087348 */ /* 0x000fea0003c00000 */
[----:B------:R0:W1:Y:S02]  /*e220*/  SHFL.IDX P6, R14, R13, R12, R11 ;  /* 0x0000000c0d0e7389 */ /* 0x00006400000c000b */
[----:B01----:R-:W-:Y:S01]  /*e230*/  ENDCOLLECTIVE ;  /* 0x000000000000791b */ /* 0x003fe20003800000 */
.L_x_144:
[----:B------:R-:W-:Y:S02]  /*e240*/  IMAD.MOV.U32 R13, RZ, RZ, R18 ;  /* 0x000000ffff0d7224 */ /* 0x000fe400078e0012 */
[----:B------:R-:W-:Y:S01]  /*e250*/  IMAD.MOV.U32 R12, RZ, RZ, 0x1 ;  /* 0x00000001ff0c7424 */ /* 0x000fe200078e00ff */
[----:B------:R-:W-:-:S13]  /*e260*/  IADD3 R2, P0, R14, R4, RZ ;  /* 0x000000040e027210 */ /* 0x000fda0007f1e0ff */
[----:B------:R-:W-:Y:S05]  /*e270*/  WARPSYNC.COLLECTIVE R15, `(.L_x_145) ;  /* 0x000000000f087348 */ /* 0x000fea0003c00000 */
[----:B------:R0:W1:Y:S02]  /*e280*/  SHFL.IDX P6, R14, R13, R12, R11 ;  /* 0x0000000c0d0e7389 */ /* 0x00006400000c000b */
[----:B01----:R-:W-:Y:S01]  /*e290*/  ENDCOLLECTIVE ;  /* 0x000000000000791b */ /* 0x003fe20003800000 */
.L_x_145:
[----:B------:R-:W-:Y:S02]  /*e2a0*/  IADD3.X R3, RZ, R3, RZ, P0, !PT ;  /* 0x00000003ff037210 */ /* 0x000fe400007fe4ff */
[----:B------:R-:W-:Y:S01]  /*e2b0*/  ISETP.LT.OR P0, PT, R8, 0x1, P3 ;  /* 0x000000010800780c */ /* 0x000fe20001f01670 */
[----:B------:R-:W-:-:S12]  /*e2c0*/  IMAD.MOV.U32 R13, RZ, RZ, R17 ;  /* 0x000000ffff0d7224 */ /* 0x000fd800078e0011 */
        /* <DEDUP_REMOVED lines=8> */
[----:B0-----:R-:W-:-:S07]  /*e350*/  MOV R3, R14 ;  /* 0x0000000e00037202 */ /* 0x001fce0000000f00 */
[----:B------:R-:W-:Y:S05]  /*e360*/  WARPSYNC.COLLECTIVE R15, `(.L_x_146) ;  /* 0x000000000f087348 */ /* 0x000fea0003c00000 */
[----:B------:R0:W1:Y:S02]  /*e370*/  SHFL.IDX P6, R14, R13, R12, R11 ;  /* 0x0000000c0d0e7389 */ /* 0x00006400000c000b */
[----:B01----:R-:W-:Y:S01]  /*e380*/  ENDCOLLECTIVE ;  /* 0x000000000000791b */ /* 0x003fe20003800000 */
.L_x_146:
[----:B------:R-:W-:Y:S01]  /*e390*/  MOV R13, R18 ;  /* 0x00000012000d7202 */ /* 0x000fe20000000f00 */
[----:B------:R-:W-:Y:S01]  /*e3a0*/  IMAD.MOV.U32 R12, RZ, RZ, 0x2 ;  /* 0x00000002ff0c7424 */ /* 0x000fe200078e00ff */
[----:B------:R-:W-:-:S13]  /*e3b0*/  IADD3 R2, P0, R14, R4, RZ ;  /* 0x000000040e027210 */ /* 0x000fda0007f1e0ff */
[----:B------:R-:W-:Y:S05]  /*e3c0*/  WARPSYNC.COLLECTIVE R15, `(.L_x_147) ;  /* 0x000000000f087348 */ /* 0x000fea0003c00000 */
[----:B------:R0:W1:Y:S02]  /*e3d0*/  SHFL.IDX P6, R14, R13, R12, R11 ;  /* 0x0000000c0d0e7389 */ /* 0x00006400000c000b */
[----:B01----:R-:W-:Y:S01]  /*e3e0*/  ENDCOLLECTIVE ;  /* 0x000000000000791b */ /* 0x003fe20003800000 */
.L_x_147:
[----:B------:R-:W-:Y:S01]  /*e3f0*/  IMAD.X R3, RZ, RZ, R3, P0 ;  /* 0x000000ffff037224 */ /* 0x000fe200000e0603 */
[----:B------:R-:W-:Y:S02]  /*e400*/  ISETP.LT.OR P0, PT, R8, 0x11, P3 ;  /* 0x000000110800780c */ /* 0x000fe40001f01670 */
[----:B------:R-:W-:-:S11]  /*e410*/  MOV R13, R17 ;  /* 0x00000011000d7202 */ /* 0x000fd60000000f00 */
        /* <DEDUP_REMOVED lines=8> */
[----:B0-----:R-:W-:-:S07]  /*e4a0*/  IMAD.MOV.U32 R3, RZ, RZ, R14 ;  /* 0x000000ffff037224 */ /* 0x001fce00078e000e */
[----:B------:R-:W-:Y:S05]  /*e4b0*/  WARPSYNC.COLLECTIVE R15, `(.L_x_148) ;  /* 0x000000000f087348 */ /* 0x000fea0003c00000 */
[----:B------:R0:W1:Y:S02]  /*e4c0*/  SHFL.IDX P6, R14, R13, R12, R11 ;  /* 0x0000000c0d0e7389 */ /* 0x00006400000c000b */
[----:B01----:R-:W-:Y:S01]  /*e4d0*/  ENDCOLLECTIVE ;  /* 0x000000000000791b */ /* 0x003fe20003800000 */
.L_x_148:
[----:B------:R-:W-:Y:S01]  /*e4e0*/  IMAD.MOV.U32 R13, RZ, RZ, R18 ;  /* 0x000000ffff0d7224 */ /* 0x000fe200078e0012 */
[----:B------:R-:W-:Y:S02]  /*e4f0*/  MOV R12, 0x3 ;  /* 0x00000003000c7802 */ /* 0x000fe40000000f00 */
[----:B------:R-:W-:-:S13]  /*e500*/  IADD3 R2, P0, R14, R4, RZ ;  /* 0x000000040e027210 */ /* 0x000fda0007f1e0ff */
[----:B------:R-:W-:Y:S05]  /*e510*/  WARPSYNC.COLLECTIVE R15, `(.L_x_149) ;  /* 0x000000000f087348 */ /* 0x000fea0003c00000 */
[----:B------:R0:W1:Y:S02]  /*e520*/  SHFL.IDX P6, R14, R13, R12, R11 ;  /* 0x0000000c0d0e7389 */ /* 0x00006400000c000b */
[----:B01----:R-:W-:Y:S01]  /*e530*/  ENDCOLLECTIVE ;  /* 0x000000000000791b */ /* 0x003fe20003800000 */
.L_x_149:
[----:B------:R-:W-:Y:S01]  /*e540*/  IMAD.X R3, RZ, RZ, R3, P0 ;  /* 0x000000ffff037224 */ /* 0x000fe200000e0603 */
        /* <DEDUP_REMOVED lines=14> */
.L_x_150:
[----:B------:R-:W-:Y:S02]  /*e630*/  IMAD.MOV.U32 R13, RZ, RZ, R18 ;  /* 0x000000ffff0d7224 */ /* 0x000fe400078e0012 */
[----:B------:R-:W-:Y:S01]  /*e640*/  IMAD.MOV.U32 R12, RZ, RZ, 0x4 ;  /* 0x00000004ff0c7424 */ /* 0x000fe200078e00ff */
[----:B------:R-:W-:-:S13]  /*e650*/  IADD3 R2, P0, R14, R4, RZ ;  /* 0x000000040e027210 */ /* 0x000fda0007f1e0ff */
[----:B------:R-:W-:Y:S05]  /*e660*/  WARPSYNC.COLLECTIVE R15, `(.L_x_151) ;  /* 0x000000000f087348 */ /* 0x000fea0003c00000 */
[----:B------:R0:W1:Y:S02]  /*e670*/  SHFL.IDX P6, R14, R13, R12, R11 ;  /* 0x0000000c0d0e7389 */ /* 0x00006400000c000b */
[----:B01----:R-:W-:Y:S01]  /*e680*/  ENDCOLLECTIVE ;  /* 0x000000000000791b */ /* 0x003fe20003800000 */
.L_x_151:
        /* <DEDUP_REMOVED lines=15> */
.L_x_152:
[----:B------:R-:W-:Y:S01]  /*e780*/  MOV R13, R18 ;  /* 0x00000012000d7202 */ /* 0x000fe20000000f00 */
[----:B------:R-:W-:Y:S01]  /*e790*/  IMAD.MOV.U32 R12, RZ, RZ, 0x5 ;  /* 0x00000005ff0c7424 */ /* 0x000fe200078e00ff */
[----:B------:R-:W-:-:S13]  /*e7a0*/  IADD3 R2, P0, R14, R4, RZ ;  /* 0x000000040e027210 */ /* 0x000fda0007f1e0ff */
[----:B------:R-:W-:Y:S05]  /*e7b0*/  WARPSYNC.COLLECTIVE R15, `(.L_x_153) ;  /* 0x000000000f087348 */ /* 0x000fea0003c00000 */
[----:B------:R0:W1:Y:S02]  /*e7c0*/  SHFL.IDX P6, R14, R13, R12, R11 ;  /* 0x0000000c0d0e7389 */ /* 0x00006400000c000b */
[----:B01----:R-:W-:Y:S01]  /*e7d0*/  ENDCOLLECTIVE ;  /* 0x000000000000791b */ /* 0x003fe20003800000 */
.L_x_153:
[----:B------:R-:W-:Y:S01]  /*e7e0*/  IMAD.X R3, RZ, RZ, R3, P0 ;  /* 0x000000ffff037224 */ /* 0x000fe200000e0603 */
[----:B------:R-:W-:Y:S02]  /*e7f0*/  ISETP.LT.OR P0, PT, R8, 0x41, P3 ;  /* 0x000000410800780c */ /* 0x000fe40001f01670 */
[----:B------:R-:W-:-:S11]  /*e800*/  MOV R13, R17 ;  /* 0x00000011000d7202 */ /* 0x000fd60000000f00 */
[----:B------:R-:W-:Y:S01]  /*e810*/  @!PT LDS RZ, [RZ] ;  /* 0x00000000fffff984 */ /* 0x000fe20000000800 */
[----:B------:R-:W-:Y:S01]  /*e820*/  @!PT LDS RZ, [RZ] ;  /* 0x00000000fffff984 */ /* 0x000fe20000000800 */
[----:B------:R-:W-:Y:S01]  /*e830*/  @!PT LDS RZ, [RZ] ;  /* 0x00000000fffff984 */ /* 0x000fe20000000800 */
[----:B------:R0:W-:Y:S01]  /*e840*/  LDGSTS.E.BYPASS.LTC128B.128 [R7+0x2400], desc[UR36][R2.64], !P0 ;  /* 0x0240000002077fae */ /* 0x0001e2000c101d64 */
[----:B------:R-:W-:Y:S01]  /*e850*/  ISETP.LT.OR P0, PT, R8, 0x41, P2 ;  /* 0x000000410800780c */ /* 0x000fe20001701670 */
[----:B------:R-:W-:-:S12]  /*e860*/  IMAD.MOV.U32 R18, RZ, RZ, R14 ;  /* 0x000000ffff127224 */ /* 0x000fd800078e000e */
[----:B0-----:R-:W-:Y:S05]  /*e870*/  WARPSYNC.COLLECTIVE R15, `(.L_x_154) ;  /* 0x000000000f087348 */ /* 0x001fea0003c00000 */
[----:B------:R1:W2:Y:S02]  /*e880*/  SHFL.IDX P6, R14, R13, R12, R11 ;  /* 0x0000000c0d0e7389 */ /* 0x0002a400000c000b */
[----:B012---:R-:W-:Y:S01]  /*e890*/  ENDCOLLECTIVE ;  /* 0x000000000000791b */ /* 0x007fe20003800000 */
.L_x_154:
[----:B------:R-:W-:Y:S01]  /*e8a0*/  @!PT LDS RZ, [RZ] ;  /* 0x00000000fffff984 */ /* 0x000fe20000000800 */
[----:B------:R-:W-:Y:S01]  /*e8b0*/  @!PT LDS RZ, [RZ] ;  /* 0x00000000fffff984 */ /* 0x000fe20000000800 */
[----:B------:R-:W-:Y:S01]  /*e8c0*/  @!PT LDS RZ, [RZ] ;  /* 0x00000000fffff984 */ /* 0x000fe20000000800 */
[----:B------:R0:W-:Y:S01]  /*e8d0*/  LDGSTS.E.BYPASS.LTC128B.128 [R7+0x5400], desc[UR36][R2.64+0x80], !P0 ;  /* 0x0540008002077fae */ /* 0x0001e2000c101d64 */
[----:B------:R-:W-:-:S13]  /*e8e0*/  ISETP.LT.OR P0, PT, R8, 0x41, P1 ;  /* 0x000000410800780c */ /* 0x000fda0000f01670 */
[----:B------:R0:W-:Y:S01]  /*e8f0*/  LDGSTS.E.BYPASS.LTC128B.128 [R7+0x8400], desc[UR36][R2.64+0x100], !P0 ;  /* 0x0840010002077fae */ /* 0x0001e2000c101d64 */
[----:B------:R-:W-:Y:S05]  /*e900*/  BRA `(.L_x_155) ;  /* 0xffffffcc00687947 */ /* 0x000fea000383ffff */
.L_x_71:
[----:B0-----:R0:W1:Y:S02]  /*e910*/  SYNCS.PHASECHK.TRANS64.TRYWAIT P0, [R4+URZ+0x30860], R3 ;  /* 0x03086003040075a7 */ /* 0x001064000800017f */
[----:B-1----:R-:W-:Y:S05]  /*e920*/  @!P0 NANOSLEEP.SYNCS 0x989680 ;  /* 0x009896800000895d */ /* 0x002fea0003900000 */
[----:B------:R-:W1:Y:S02]  /*e930*/  @!P0 SYNCS.PHASECHK.TRANS64 P0, [R4+URZ+0x30860], R3 ;  /* 0x03086003040085a7 */ /* 0x000e64000800007f */
[----:B-1----:R-:W-:Y:S05]  /*e940*/  @!P0 BRA `(.L_x_71) ;  /* 0xfffffffc00f08947 */ /* 0x002fea000383ffff */
[----:B------:R-:W-:Y:S05]  /*e950*/  BRA `(.L_x_156) ;  /* 0xffffffd000407947 */ /* 0x000fea000383ffff */
.L_x_72:
[----:B------:R-:W-:Y:S01]  /*e960*/  BSSY B0, `(.L_x_157) ;  /* 0x0000008000007945 */ /* 0x000fe20003800000 */
[----:B------:R-:W-:Y:S01]  /*e970*/  IMAD.MOV.U32 R13, RZ, RZ, R18 ;  /* 0x000000ffff0d7224 */ /* 0x000fe200078e0012 */
[----:B------:R-:W-:Y:S01]  /*e980*/  MOV R11, 0x181f ;  /* 0x0000181f000b7802 */ /* 0x000fe20000000f00 */
[----:B------:R-:W-:Y:S02]  /*e990*/  IMAD.MOV.U32 R12, RZ, RZ, RZ ;  /* 0x000000ffff0c7224 */ /* 0x000fe400078e00ff */
[----:B------:R-:W-:-:S07]  /*e9a0*/  IMAD.MOV.U32 R15, RZ, RZ, -0x1 ;  /* 0xffffffffff0f7424 */ /* 0x000fce00078e00ff */
[----:B0-----:R-:W-:Y:S05]  /*e9b0*/  WARPSYNC.COLLECTIVE R15, `(.L_x_158) ;  /* 0x000000000f087348 */ /* 0x001fea0003c00000 */
[----:B------:R1:W2:Y:S02]  /*e9c0*/  SHFL.IDX P6, R14, R13, R12, R11 ;  /* 0x0000000c0d0e7389 */ /* 0x0002a400000c000b */
[----:B012---:R-:W-:Y:S01]  /*e9d0*/  ENDCOLLECTIVE ;  /* 0x000000000000791b */ /* 0x007fe20003800000 */
.L_x_158:
[----:B------:R-:W-:Y:S05]  /*e9e0*/  BSYNC B0 ;  /* 0x0000000000007941 */ /* 0x000fea0003800000 */
.L_x_157:
[----:B------:R-:W-:Y:S01]  /*e9f0*/  MOV R13, R17 ;  /* 0x00000011000d7202 */ /* 0x000fe20000000f00 */
[----:B------:R-:W-:Y:S01]  /*ea00*/  IMAD.MOV.U32 R12, RZ, RZ, RZ ;  /* 0x000000ffff0c7224 */ /* 0x000fe200078e00ff */
[----:B------:R-:W-:Y:S01]  /*ea10*/  MOV R15, 0xffffffff ;  /* 0xffffffff000f7802 */ /* 0x000fe20000000f00 */
[----:B------:R-:W-:Y:S02]  /*ea20*/  IMAD.MOV.U32 R11, RZ, RZ, 0x181f ;  /* 0x0000181fff0b7424 */ /* 0x000fe400078e00ff */
[----:B------:R-:W-:Y:S02]  /*ea30*/  IMAD.MOV.U32 R0, RZ, RZ, R14 ;  /* 0x000000ffff007224 */ /* 0x000fe400078e000e */
[----:B------:R-:W-:-:S07]  /*ea40*/  IMAD.SHL.U32 R6, R37, 0x2, RZ ;  /* 0x0000000225067824 */ /* 0x000fce00078e00ff */
[----:B------:R-:W-:Y:S05]  /*ea50*/  WARPSYNC.COLLECTIVE R15, `(.L_x_159) ;  /* 0x000000000f087348 */ /* 0x000fea0003c00000 */
[----:B------:R0:W1:Y:S02]  /*ea60*/  SHFL.IDX P6, R14, R13, R12, R11 ;  /* 0x0000000c0d0e7389 */ /* 0x00006400000c000b */
[----:B01----:R-:W-:Y:S01]  /*ea70*/  ENDCOLLECTIVE ;  /* 0x000000000000791b */ /* 0x003fe20003800000 */
.L_x_159:
[----:B------:R-:W-:Y:S01]  /*ea80*/  MOV R13, R18 ;  /* 0x00000012000d7202 */ /* 0x000fe20000000f00 */
[----:B------:R-:W-:Y:S01]  /*ea90*/  IMAD.MOV.U32 R12, RZ, RZ, 0x1 ;  /* 0x00000001ff0c7424 */ /* 0x000fe200078e00ff */
[----:B------:R-:W-:-:S13]  /*eaa0*/  IADD3 R2, P0, R14, R6, RZ ;  /* 0x000000060e027210 */ /* 0x000fda0007f1e0ff */
[----:B------:R-:W-:Y:S05]  /*eab0*/  WARPSYNC.COLLECTIVE R15, `(.L_x_160) ;  /* 0x000000000f087348 */ /* 0x000fea0003c00000 */
[----:B------:R0:W1:Y:S02]  /*eac0*/  SHFL.IDX P6, R14, R13, R12, R11 ;  /* 0x0000000c0d0e7389 */ /* 0x00006400000c000b */
[----:B01----:R-:W-:Y:S01]  /*ead0*/  ENDCOLLECTIVE ;  /* 0x000000000000791b */ /* 0x003fe20003800000 */
.L_x_160:
[----:B------:R-:W-:Y:S01]  /*eae0*/  IMAD.X R3, RZ, RZ, R0, P0 ;  /* 0x000000ffff037224 */ /* 0x000fe200000e0600 */
[----:B------:R-:W-:Y:S02]  /*eaf0*/  ISETP.LT.OR P0, PT, R5, 0x1, P3 ;  /* 0x000000010500780c */ /* 0x000fe40001f01670 */
[----:B------:R-:W-:Y:S02]  /*eb00*/  LEA R0, R7, UR39, 0x1 ;  /* 0x0000002707007c11 */ /* 0x000fe4000f8e08ff */
[----:B------:R-:W-:-:S09]  /*eb10*/  MOV R13, R17 ;  /* 0x00000011000d7202 */ /* 0x000fd20000000f00 */
        /* <DEDUP_REMOVED lines=9> */
.L_x_161:
[----:B------:R-:W-:Y:S01]  /*ebb0*/  @!PT LDS RZ, [RZ] ;  /* 0x00000000fffff984 */ /* 0x000fe20000000800 */
[----:B------:R-:W-:Y:S01]  /*ebc0*/  @!PT LDS RZ, [RZ] ;  /* 0x00000000fffff984 */ /* 0x000fe20000000800 */
[----:B------:R-:W-:Y:S01]  /*ebd0*/  @!PT LDS RZ, [RZ] ;  /* 0x00000000fffff984 */ /* 0x000fe20000000800 */
[----:B------:R-:W-:Y:S01]  /*ebe0*/  LDGSTS.E.BYPASS.LTC128B.128 [R0+0x3400], desc[UR36][R2.64+0x80], !P0 ;  /* 0x0340008002007fae */ /* 0x000fe2000c101d64 */
[----:B------:R-:W-:Y:S01]  /*ebf0*/  ISETP.LT.OR P0, PT, R5, 0x1, P1 ;  /* 0x000000010500780c */ /* 0x000fe20000f01670 */
[----:B------:R-:W-:Y:S01]  /*ec00*/  IMAD.MOV.U32 R13, RZ, RZ, R18 ;  /* 0x000000ffff0d7224 */ /* 0x000fe200078e0012 */
[----:B------:R-:W-:-:S11]  /*ec10*/  MOV R12, 0x2 ;  /* 0x00000002000c7802 */ /* 0x000fd60000000f00 */
[----:B------:R0:W-:Y:S02]  /*ec20*/  LDGSTS.E.BYPASS.LTC128B.128 [R0+0x6400], desc[UR36][R2.64+0x100], !P0 ;  /* 0x0640010002007fae */ /* 0x0001e4000c101d64 */
[----:B0-----:R-:W-:-:S13]  /*ec30*/  IADD3 R2, P0, R14, R6, RZ ;  /* 0x000000060e027210 */ /* 0x001fda0007f1e0ff */
[----:B------:R-:W-:Y:S05]  /*ec40*/  WARPSYNC.COLLECTIVE R15, `(.L_x_162) ;  /* 0x000000000f087348 */ /* 0x000fea0003c00000 */
[----:B------:R0:W1:Y:S02]  /*ec50*/  SHFL.IDX P6, R14, R13, R12, R11 ;  /* 0x0000000c0d0e7389 */ /* 0x00006400000c000b */
[----:B01----:R-:W-:Y:S01]  /*ec60*/  ENDCOLLECTIVE ;  /* 0x000000000000791b */ /* 0x003fe20003800000 */
.L_x_162:
[----:B------:R-:W-:Y:S01]  /*ec70*/  IMAD.X R3, RZ, RZ, R7, P0 ;  /* 0x000000ffff037224 */ /* 0x000fe200000e0607 */
[----:B------:R-:W-:Y:S01]  /*ec80*/  ISETP.LT.OR P0, PT, R5, 0x11, P3 ;  /* 0x000000110500780c */ /* 0x000fe20001f01670 */
[----:B------:R-:W-:-:S12]  /*ec90*/  IMAD.MOV.U32 R13, RZ, RZ, R17 ;  /* 0x000000ffff0d7224 */ /* 0x000fd800078e0011 */
        /* <DEDUP_REMOVED lines=9> */
.L_x_163:
[----:B------:R-:W-:Y:S01]  /*ed30*/  @!PT LDS RZ, [RZ] ;  /* 0x00000000fffff984 */ /* 0x000fe20000000800 */
[----:B------:R-:W-:Y:S01]  /*ed40*/  @!PT LDS RZ, [RZ] ;  /* 0x00000000fffff984 */ /* 0x000fe20000000800 */
[----:B------:R-:W-:Y:S01]  /*ed50*/  @!PT LDS RZ, [RZ] ;  /* 0x00000000fffff984 */ /* 0x000fe20000000800 */
[----:B------:R-:W-:Y:S01]  /*ed60*/  LDGSTS.E.BYPASS.LTC128B.128 [R0+0x3c00], desc[UR36][R2.64+0x80], !P0 ;  /* 0x03c0008002007fae */ /* 0x000fe2000c101d64 */
[----:B------:R-:W-:Y:S01]  /*ed70*/  ISETP.LT.OR P0, PT, R5, 0x11, P1 ;  /* 0x000000110500780c */ /* 0x000fe20000f01670 */
[----:B------:R-:W-:Y:S02]  /*ed80*/  IMAD.MOV.U32 R13, RZ, RZ, R18 ;  /* 0x000000ffff0d7224 */ /* 0x000fe400078e0012 */
[----:B------:R-:W-:-:S10]  /*ed90*/  IMAD.MOV.U32 R12, RZ, RZ, 0x3 ;  /* 0x00000003ff0c7424 */ /* 0x000fd400078e00ff */
[----:B------:R0:W-:Y:S02]  /*eda0*/  LDGSTS.E.BYPASS.LTC128B.128 [R0+0x6c00], desc[UR36][R2.64+0x100], !P0 ;  /* 0x06c0010002007fae */ /* 0x0001e4000c101d64 */
[----:B0-----:R-:W-:-:S13]  /*edb0*/  IADD3 R2, P0, R14, R6, RZ ;  /* 0x000000060e027210 */ /* 0x001fda0007f1e0ff */
[----:B------:R-:W-:Y:S05]  /*edc0*/  WARPSYNC.COLLECTIVE R15, `(.L_x_164) ;  /* 0x000000000f087348 */ /* 0x000fea0003c00000 */
[----:B------:R0:W1:Y:S02]  /*edd0*/  SHFL.IDX P6, R14, R13, R12, R11 ;  /* 0x0000000c0d0e7389 */ /* 0x00006400000c000b */
[----:B01----:R-:W-:Y:S01]  /*ede0*/  ENDCOLLECTIVE ;  /* 0x000000000000791b */ /* 0x003fe20003800000 */
.L_x_164:
[----:B------:R-:W-:Y:S02]  /*edf0*/  IADD3.X R3, RZ, R7, RZ, P0, !PT ;  /* 0x00000007ff037210 */ /* 0x000fe400007fe4ff */
[----:B------:R-:W-:Y:S01]  /*ee00*/  ISETP.LT.OR P0, PT, R5, 0x21, P3 ;  /* 0x000000210500780c */ /* 0x000fe20001f01670 */
[----:B------:R-:W-:-:S12]  /*ee10*/  IMAD.MOV.U32 R13, RZ, RZ, R17 ;  /* 0x000000ffff0d7224 */ /* 0x000fd800078e0011 */
[----:B------:R-:W-:Y:S01]  /*ee20*/  @!PT LDS RZ, [RZ] ;  /* 0x00000000fffff984 */ /* 0x000fe20000000800 */
[----:B------:R-:W-:Y:S01]  /*ee30*/  @!PT LDS RZ, [RZ] ;  /* 0x00000000fffff984 */ /* 0x000fe20000000800 */
[----:B------:R-:W-:Y:S01]  /*ee40*/  @!PT LDS RZ, [RZ] ;  /* 0x00000000fffff984 */ /* 0x000fe20000000800 */
[----:B------:R0:W-:Y:S01]  /*ee50*/  LDGSTS.E.BYPASS.LTC128B.128 [R0+0x1400], desc[UR36][R2.64], !P0 ;  /* 0x0140000002007fae */ /* 0x0001e2000c101d64 */
[----:B------:R-:W-:Y:S02]  /*ee60*/  ISETP.LT.OR P0, PT, R5, 0x21, P2 ;  /* 0x000000210500780c */ /* 0x000fe40001701670 */
[----:B------:R-:W-:-:S11]  /*ee70*/  MOV R7, R14 ;  /* 0x0000000e00077202 */ /* 0x000fd60000000f00 */
[----:B0-----:R-:W-:Y:S05]  /*ee80*/  WARPSYNC.COLLECTIVE R15, `(.L_x_165) ;  /* 0x000000000f087348 */ /* 0x001fea0003c00000 */
[----:B------:R1:W2:Y:S02]  /*ee90*/  SHFL.IDX P6, R14, R13, R12, R11 ;  /* 0x0000000c0d0e7389 */ /* 0x0002a400000c000b */
[----:B012---:R-:W-:Y:S01]  /*eea0*/  ENDCOLLECTIVE ;  /* 0x000000000000791b */ /* 0x007fe20003800000 */
.L_x_165:
[----:B------:R-:W-:Y:S01]  /*eeb0*/  @!PT LDS RZ, [RZ] ;  /* 0x00000000fffff984 */ /* 0x000fe20000000800 */
[----:B------:R-:W-:Y:S01]  /*eec0*/  @!PT LDS RZ, [RZ] ;  /* 0x00000000fffff984 */ /* 0x000fe20000000800 */
[----:B------:R-:W-:Y:S01]  /*eed0*/  @!PT LDS RZ, [RZ] ;  /* 0x00000000fffff984 */ /* 0x000fe20000000800 */
[----:B------:R-:W-:Y:S01]  /*eee0*/  LDGSTS.E.BYPASS.LTC128B.128 [R0+0x4400], desc[UR36][R2.64+0x80], !P0 ;  /* 0x0440008002007fae */ /* 0x000fe2000c101d64 */
[----:B------:R-:W-:Y:S02]  /*eef0*/  ISETP.LT.OR P0, PT, R5, 0x21, P1 ;  /* 0x000000210500780c */ /* 0x000fe40000f01670 */
[----:B------:R-:W-:Y:S01]  /*ef00*/  MOV R13, R18 ;  /* 0x00000012000d7202 */ /* 0x000fe20000000f00 */
[----:B------:R-:W-:-:S10]  /*ef10*/  IMAD.MOV.U32 R12, RZ, RZ, 0x4 ;  /* 0x00000004ff0c7424 */ /* 0x000fd400078e00ff */
[----:B------:R0:W-:Y:S02]  /*ef20*/  LDGSTS.E.BYPASS.LTC128B.128 [R0+0x7400], desc[UR36][R2.64+0x100], !P0 ;  /* 0x0740010002007fae */ /* 0x0001e4000c101d64 */
[----:B0-----:R-:W-:-:S13]  /*ef30*/  IADD3 R2, P0, R14, R6, RZ ;  /* 0x000000060e027210 */ /* 0x001fda0007f1e0ff */
[----:B------:R-:W-:Y:S05]  /*ef40*/  WARPSYNC.COLLECTIVE R15, `(.L_x_166) ;  /* 0x000000000f087348 */ /* 0x000fea0003c00000 */
[----:B------:R0:W1:Y:S02]  /*ef50*/  SHFL.IDX P6, R14, R13, R12, R11 ;  /* 0x0000000c0d0e7389 */ /* 0x00006400000c000b */
[----:B01----:R-:W-:Y:S01]  /*ef60*/  ENDCOLLECTIVE ;  /* 0x000000000000791b */ /* 0x003fe20003800000 */
.L_x_166:
        /* <DEDUP_REMOVED lines=12> */
.L_x_167:
        /* <DEDUP_REMOVED lines=12> */
.L_x_168:
        /* <DEDUP_REMOVED lines=12> */
.L_x_169:
[----:B------:R-:W-:Y:S01]  /*f1b0*/  @!PT LDS RZ, [RZ] ;  /* 0x00000000fffff984 */ /* 0x000fe20000000800 */
[----:B------:R-:W-:Y:S01]  /*f1c0*/  @!PT LDS RZ, [RZ] ;  /* 0x00000000fffff984 */ /* 0x000fe20000000800 */
[----:B------:R-:W-:Y:S01]  /*f1d0*/  @!PT LDS RZ, [RZ] ;  /* 0x00000000fffff984 */ /* 0x000fe20000000800 */
[----:B------:R0:W-:Y:S01]  /*f1e0*/  LDGSTS.E.BYPASS.LTC128B.128 [R0+0x5400], desc[UR36][R2.64+0x80], !P0 ;  /* 0x0540008002007fae */ /* 0x0001e2000c101d64 */
[----:B------:R-:W-:-:S13]  /*f1f0*/  ISETP.LT.OR P0, PT, R5, 0x41, P1 ;  /* 0x000000410500780c */ /* 0x000fda0000f01670 */
[----:B------:R0:W-:Y:S01]  /*f200*/  LDGSTS.E.BYPASS.LTC128B.128 [R0+0x8400], desc[UR36][R2.64+0x100], !P0 ;  /* 0x0840010002007fae */ /* 0x0001e2000c101d64 */
[----:B------:R-:W-:Y:S05]  /*f210*/  BRA `(.L_x_170) ;  /* 0xffffffcc00087947 */ /* 0x000fea000383ffff */
.L_x_77:
[----:B0-----:R0:W1:Y:S02]  /*f220*/  SYNCS.PHASECHK.TRANS64.TRYWAIT P0, [R5+URZ+0x30820], R0 ;  /* 0x03082000050075a7 */ /* 0x001064000800017f */
[----:B-1----:R-:W-:Y:S05]  /*f230*/  @!P0 NANOSLEEP.SYNCS 0x989680 ;  /* 0x009896800000895d */ /* 0x002fea0003900000 */
[----:B------:R-:W1:Y:S02]  /*f240*/  @!P0 SYNCS.PHASECHK.TRANS64 P0, [R5+URZ+0x30820], R0 ;  /* 0x03082000050085a7 */ /* 0x000e64000800007f */
[----:B-1----:R-:W-:Y:S05]  /*f250*/  @!P0 BRA `(.L_x_77) ;  /* 0xfffffffc00f08947 */ /* 0x002fea000383ffff */
[----:B------:R-:W-:Y:S05]  /*f260*/  BRA `(.L_x_171) ;  /* 0xffffffcc00a47947 */ /* 0x000fea000383ffff */
.L_x_78:
[----:B------:R-:W1:Y:S01]  /*f270*/  S2R R2, SR_TID.X ;  /* 0x0000000000027919 */ /* 0x000e620000002100 */
[----:B------:R-:W-:Y:S01]  /*f280*/  BSSY B0, `(.L_x_172) ;  /* 0x000000a000007945 */ /* 0x000fe20003800000 */
[----:B------:R-:W-:Y:S01]  /*f290*/  IMAD.MOV.U32 R12, RZ, RZ, RZ ;  /* 0x000000ffff0c7224 */ /* 0x000fe200078e00ff */
[----:B------:R-:W-:Y:S01]  /*f2a0*/  MOV R15, 0xffffffff ;  /* 0xffffffff000f7802 */ /* 0x000fe20000000f00 */
[----:B------:R-:W-:Y:S01]  /*f2b0*/  IMAD.MOV.U32 R11, RZ, RZ, 0x1f ;  /* 0x0000001fff0b7424 */ /* 0x000fe200078e00ff */
[----:B-1----:R-:W-:-:S04]  /*f2c0*/  SHF.R.U32.HI R2, RZ, 0x5, R2 ;  /* 0x00000005ff027819 */ /* 0x002fc80000011602 */
[----:B------:R-:W-:-:S04]  /*f2d0*/  LOP3.LUT R2, R2, 0x3, RZ, 0xc0, !PT ;  /* 0x0000000302027812 */ /* 0x000fc800078ec0ff */
[----:B------:R-:W-:-:S07]  /*f2e0*/  MOV R13, R2 ;  /* 0x00000002000d7202 */ /* 0x000fce0000000f00 */
[----:B0-----:R-:W-:Y:S05]  /*f2f0*/  WARPSYNC.COLLECTIVE R15, `(.L_x_173) ;  /* 0x000000000f087348 */ /* 0x001fea0003c00000 */
[----:B------:R1:W2:Y:S02]  /*f300*/  SHFL.IDX P6, R14, R13, R12, R11 ;  /* 0x0000000c0d0e7389 */ /* 0x0002a400000c000b */
[----:B012---:R-:W-:Y:S01]  /*f310*/  ENDCOLLECTIVE ;  /* 0x000000000000791b */ /* 0x007fe20003800000 */
.L_x_173:
[----:B------:R-:W-:Y:S05]  /*f320*/  BSYNC B0 ;  /* 0x0000000000007941 */ /* 0x000fea0003800000 */
.L_x_172:
[----:B------:R-:W-:Y:S05]  /*f330*/  BRA `(.L_x_174) ;  /* 0xffffffcc008c7947 */ /* 0x000fea000383ffff */
.L_x_81:
[----:B------:R-:W-:Y:S01]  /*f340*/  BSSY B1, `(.L_x_175) ;  /* 0x0000006000017945 */ /* 0x000fe20003800000 */
[----:B------:R-:W-:-:S07]  /*f350*/  IMAD.MOV.U32 R15, RZ, RZ, -0x1 ;  /* 0xffffffffff0f7424 */ /* 0x000fce00078e00ff */
[----:B0-----:R-:W-:Y:S05]  /*f360*/  WARPSYNC.COLLECTIVE R15, `(.L_x_176) ;  /* 0x000000000f0c7348 */ /* 0x001fea0003c00000 */
[----:B------:R-:W-:Y:S02]  /*f370*/  ELECT P6, UR62, PT ;  /* 0x00000000003e782f */ /* 0x000fe400038c0000 */
[----:B------:R-:W-:Y:S01]  /*f380*/  MOV R14, UR62 ;  /* 0x0000003e000e7c02 */ /* 0x000fe20008000f00 */
[----:B0-----:R-:W-:Y:S10]  /*f390*/  ENDCOLLECTIVE ;  /* 0x000000000000791b */ /* 0x001ff40003800000 */
.L_x_176:
[----:B------:R-:W-:Y:S05]  /*f3a0*/  BSYNC B1 ;  /* 0x0000000000017941 */ /* 0x000fea0003800000 */
.L_x_175:
[----:B------:R-:W-:Y:S05]  /*f3b0*/  BRA `(.L_x_177) ;  /* 0xffffffcc00847947 */ /* 0x000fea000383ffff */
.L_x_83:
[----:B0-----:R0:W1:Y:S02]  /*f3c0*/  SYNCS.PHASECHK.TRANS64.TRYWAIT P1, [R3+URZ+0x30840], R2 ;  /* 0x03084002030075a7 */ /* 0x001064000802017f */
[----:B-1----:R-:W-:Y:S05]  /*f3d0*/  @!P1 NANOSLEEP.SYNCS 0x989680 ;  /* 0x009896800000995d */ /* 0x002fea0003900000 */
[----:B------:R-:W1:Y:S02]  /*f3e0*/  @!P1 SYNCS.PHASECHK.TRANS64 P1, [R3+URZ+0x30840], R2 ;  /* 0x03084002030095a7 */ /* 0x000e64000802007f */
[----:B-1----:R-:W-:Y:S05]  /*f3f0*/  @!P1 BRA `(.L_x_83) ;  /* 0xfffffffc00f09947 */ /* 0x002fea000383ffff */
[----:B------:R-:W-:Y:S05]  /*f400*/  BRA `(.L_x_178) ;  /* 0xffffffcc00ac7947 */ /* 0x000fea000383ffff */
.L_x_85:
[----:B-1----:R1:W2:Y:S02]  /*f410*/  SYNCS.PHASECHK.TRANS64.TRYWAIT P1, [R5+URZ+0x30840], R0 ;  /* 0x03084000050075a7 */ /* 0x0022a4000802017f */
[----:B--2---:R-:W-:Y:S05]  /*f420*/  @!P1 NANOSLEEP.SYNCS 0x989680 ;  /* 0x009896800000995d */ /* 0x004fea0003900000 */
[----:B------:R-:W2:Y:S02]  /*f430*/  @!P1 SYNCS.PHASECHK.TRANS64 P1, [R5+URZ+0x30840], R0 ;  /* 0x03084000050095a7 */ /* 0x000ea4000802007f */
[----:B--2---:R-:W-:Y:S05]  /*f440*/  @!P1 BRA `(.L_x_85) ;  /* 0xfffffffc00f09947 */ /* 0x004fea000383ffff */
[----:B------:R-:W-:Y:S05]  /*f450*/  BRA `(.L_x_179) ;  /* 0xffffffcc00b87947 */ /* 0x000fea000383ffff */
.L_x_87:
[----:B--2---:R2:W3:Y:S02]  /*f460*/  SYNCS.PHASECHK.TRANS64.TRYWAIT P1, [R3+URZ+0x30860], R2 ;  /* 0x03086002030075a7 */ /* 0x0044e4000802017f */
[----:B---3--:R-:W-:Y:S05]  /*f470*/  @!P1 NANOSLEEP.SYNCS 0x989680 ;  /* 0x009896800000995d */ /* 0x008fea0003900000 */
[----:B------:R-:W3:Y:S02]  /*f480*/  @!P1 SYNCS.PHASECHK.TRANS64 P1, [R3+URZ+0x30860], R2 ;  /* 0x03086002030095a7 */ /* 0x000ee4000802007f */
[----:B---3--:R-:W-:Y:S05]  /*f490*/  @!P1 BRA `(.L_x_87) ;  /* 0xfffffffc00f09947 */ /* 0x008fea000383ffff */
[----:B------:R-:W-:Y:S05]  /*f4a0*/  BRA `(.L_x_180) ;  /* 0xffffffcc00b47947 */ /* 0x000fea000383ffff */
.L_x_181:
[----:B------:R-:W-:-:S00]  /*f4b0*/  BRA `(.L_x_181) ;  /* 0xfffffffc00fc7947 */ /* 0x000fc0000383ffff */
[----:B------:R-:W-:-:S00]  /*f4c0*/  NOP ;  /* 0x0000000000007918 */ /* 0x000fc00000000000 */
        /* <DEDUP_REMOVED lines=11> */
.L_x_3220:


//--------------------- .text._ZN7cutlass13device_kernelIN5flash11enable_sm90INS1_16FlashAttnFwdSm90INS1_25CollectiveMainloopFwdSm90ILi2EN4cute5tupleIJNS5_1CILi1EEES8_S8_EEENS6_IJNS7_ILi128EEENS7_ILi96EEENS7_ILi192EEEEEELi192ENS_10bfloat16_tEfNS_4arch4Sm90ELb0ELb0ELb1ELb1ELb1ELb0ELb0ELb1ELb1ELb1ELb0ELb0EEENS1_21CollectiveEpilogueFwdINS6_IJSA_SC_SB_EEES9_SE_SG_Li256ELb1ELb1ELb0ELb0EEENS1_36VarlenDynamicPersistentTileSchedulerILi128ELi96ELi256ELi128ELb0ELb1ELb1ELb0ELb1ELb1EEEEEEEEEvNT_6ParamsE --------------------------
	.section	.text._ZN7cutlass13device_kernelIN5flash11enable_sm90INS1_16FlashAttnFwdSm90INS1_25CollectiveMainloopFwdSm90ILi2EN4cute5tupleIJNS5_1CILi1EEES8_S8_EEENS6_IJNS7_ILi128EEENS7_ILi96EEENS7_ILi192EEEEEELi192ENS_10bfloat16_tEfNS_4arch4Sm90ELb0ELb0ELb1ELb1ELb1ELb0ELb0ELb1ELb1ELb1ELb0ELb0EEENS1_21CollectiveEpilogueFwdINS6_IJSA_SC_SB_EEES9_SE_SG_Li256ELb1ELb1ELb0ELb0EEENS1_36VarlenDynamicPersistentTileSchedulerILi128ELi96ELi256ELi128ELb0ELb1ELb1ELb0ELb1ELb1EEEEEEEEEvNT_6ParamsE,"ax",@progbits
	.align	128
.text._ZN7cutlass13device_kernelIN5flash11enable_sm90INS1_16FlashAttnFwdSm90INS1_25CollectiveMainloopFwdSm90ILi2EN4cute5tupleIJNS5_1CILi1EEES8_S8_EEENS6_IJNS7_ILi128EEENS7_ILi96EEENS7_ILi192EEEEEELi192ENS_10bfloat16_tEfNS_4arch4Sm90ELb0ELb0ELb1ELb1ELb1ELb0ELb0ELb1ELb1ELb1ELb0ELb0EEENS1_21CollectiveEpilogueFwdINS6_IJSA_SC_SB_EEES9_SE_SG_Li256ELb1ELb1ELb0ELb0EEENS1_36VarlenDynamicPersistentTileSchedulerILi128ELi96ELi256ELi128ELb0ELb1ELb1ELb0ELb1ELb1EEEEEEEEEvNT_6ParamsE:
        .type           _ZN7cutlass13device_kernelIN5flash11enable_sm90INS1_16FlashAttnFwdSm90INS1_25CollectiveMainloopFwdSm90ILi2EN4cute5tupleIJNS5_1CILi1EEES8_S8_EEENS6_IJNS7_ILi128EEENS7_ILi96EEENS7_ILi192EEEEEELi192ENS_10bfloat16_tEfNS_4arch4Sm90ELb0ELb0ELb1ELb1ELb1ELb0ELb0ELb1ELb1ELb1ELb0ELb0EEENS1_21CollectiveEpilogueFwdINS6_IJSA_SC_SB_EEES9_SE_SG_Li256ELb1ELb1ELb0ELb0EEENS1_36VarlenDynamicPersistentTileSchedulerILi128ELi96ELi256ELi128ELb0ELb1ELb1ELb0ELb1ELb1EEEEEEEEEvNT_6ParamsE,@function
        .size           _ZN7cutlass13device_kernelIN5flash11enable_sm90INS1_16FlashAttnFwdSm90INS1_25CollectiveMainloopFwdSm90ILi2EN4cute5tupleIJNS5_1CILi1EEES8_S8_EEENS6_IJNS7_ILi128EEENS7_ILi96EEENS7_ILi192EEEEEELi192ENS_10bfloat16_tEfNS_4arch4Sm90ELb0ELb0ELb1ELb1ELb1ELb0ELb0ELb1ELb1ELb1ELb0ELb0EEENS1_21CollectiveEpilogueFwdINS6_IJSA_SC_SB_EEES9_SE_SG_Li256ELb1ELb1ELb0ELb0EEENS1_36VarlenDynamicPersistentTileSchedulerILi128ELi96ELi256ELi128ELb0ELb1ELb1ELb0ELb1ELb1EEEEEEEEEvNT_6ParamsE,(.L_x_3221 - _ZN7cutlass13device_kernelIN5flash11enable_sm90INS1_16FlashAttnFwdSm90INS1_25CollectiveMainloopFwdSm90ILi2EN4cute5tupleIJNS5_1CILi1EEES8_S8_EEENS6_IJNS7_ILi128EEENS7_ILi96EEENS7_ILi192EEEEEELi192ENS_10bfloat16_tEfNS_4arch4Sm90ELb0ELb0ELb1ELb1ELb1ELb0ELb0ELb1ELb1ELb1ELb0ELb0EEENS1_21CollectiveEpilogueFwdINS6_IJSA_SC_SB_EEES9_SE_SG_Li256ELb1ELb1ELb0ELb0EEENS1_36VarlenDynamicPersistentTileSchedulerILi128ELi96ELi256ELi128ELb0ELb1ELb1ELb0ELb1ELb1EEEEEEEEEvNT_6ParamsE)
        .other          _ZN7cutlass13device_kernelIN5flash11enable_sm90INS1_16FlashAttnFwdSm90INS1_25CollectiveMainloopFwdSm90ILi2EN4cute5tupleIJNS5_1CILi1EEES8_S8_EEENS6_IJNS7_ILi128EEENS7_ILi96EEENS7_ILi192EEEEEELi192ENS_10bfloat16_tEfNS_4arch4Sm90ELb0ELb0ELb1ELb1ELb1ELb0ELb0ELb1ELb1ELb1ELb0ELb0EEENS1_21CollectiveEpilogueFwdINS6_IJSA_SC_SB_EEES9_SE_SG_Li256ELb1ELb1ELb0ELb0EEENS1_36VarlenDynamicPersistentTileSchedulerILi128ELi96ELi256ELi128ELb0ELb1ELb1ELb0ELb1ELb1EEEEEEEEEvNT_6ParamsE,@"STO_CUDA_ENTRY STV_DEFAULT"
_ZN7cutlass13device_kernelIN5flash11enable_sm90INS1_16FlashAttnFwdSm90INS1_25CollectiveMainloopFwdSm90ILi2EN4cute5tupleIJNS5_1CILi1EEES8_S8_EEENS6_IJNS7_ILi128EEENS7_ILi96EEENS7_ILi192EEEEEELi192ENS_10bfloat16_tEfNS_4arch4Sm90ELb0ELb0ELb1ELb1ELb1ELb0ELb0ELb1ELb1ELb1ELb0ELb0EEENS1_21CollectiveEpilogueFwdINS6_IJSA_SC_SB_EEES9_SE_SG_Li256ELb1ELb1ELb0ELb0EEENS1_36VarlenDynamicPersistentTileSchedulerILi128ELi96ELi256ELi128ELb0ELb1ELb1ELb0ELb1ELb1EEEEEEEEEvNT_6ParamsE:
        /* <DEDUP_REMOVED lines=45> */
.L_x_182:
        /* <DEDUP_REMOVED lines=22> */
.L_x_183:
        /* <DEDUP_REMOVED lines=18> */
.L_x_184:
        /* <DEDUP_REMOVED lines=22> */
.L_x_185:
        /* <DEDUP_REMOVED lines=23> */
.L_x_186:
        /* <DEDUP_REMOVED lines=10> */
.L_x_188:
[----:B------:R-:W-:-:S08]  /*08c0*/  NOP ;  /* 0x0000000000007918 */ /* 0x000fd00000000000 */
[----:B------:R-:W1:Y:S02]  /*08d0*/  USETMAXREG.TRY_ALLOC.CTAPOOL UP0, 0xe8 ;  /* 0x000000e8000079c8 */ /* 0x000e640008000600 */
[----:B-1----:R-:W-:-:S13]  /*08e0*/  PLOP3.LUT P0, PT, PT, PT, UP0, 0x80, 0x0 ;  /* 0x000000000000781c */ /* 0x002fda0003f0f008 */
[----:B------:R-:W-:Y:S05]  /*08f0*/  @!P0 BRA `(.L_x_188) ;  /* 0xfffffffc00f08947 */ /* 0x000fea000383ffff */
[----:B------:R-:W1:Y:S08]  /*0900*/  S2UR UR5, SR_CgaCtaId ;  /* 0x00000000000579c3 */ /* 0x000e700000008800 */
[----:B------:R-:W-:Y:S06]  /*0910*/  BAR.ARV 0x8, 0x180 ;  /* 0x0206000000007b1d */ /* 0x000fec0000002000 */
[----:B------:R-:W-:-:S02]  /*0920*/  UMOV UR4, 0x400 ;  /* 0x0000040000047882 */ /* 0x000fc40000000000 */
[----:B------:R-:W-:Y:S01]  /*0930*/  BAR.SYNC.DEFER_BLOCKING 0x5, 0x180 ;  /* 0x0146000000007b1d */ /* 0x000fe20000010000 */
[----:B-1----:R-:W-:-:S09]  /*0940*/  ULEA UR4, UR5, UR4, 0x18 ;  /* 0x0000000405047291 */ /* 0x002fd2000f8ec03f */
[----:B------:R-:W1:Y:S01]  /*0950*/  LDS.128 R36, [UR4+0x308d0] ;  /* 0x0308d004ff247984 */ /* 0x000e620008000c00 */
[----:B------:R-:W-:Y:S01]  /*0960*/  ULDC UR4, c[0x0][0xc3c] ;  /* 0x00030f0000047ab9 */ /* 0x000fe20000000800 */
[----:B------:R-:W-:Y:S06]  /*0970*/  BAR.ARV 0x4, 0x180 ;  /* 0x0106000000007b1d */ /* 0x000fec0000002000 */
[----:B-1----:R-:W-:-:S13]  /*0980*/  ISETP.GE.AND P0, PT, R39, UR4, PT ;  /* 0x0000000427007c0c */ /* 0x002fda000bf06270 */
[----:B------:R-:W-:Y:S05]  /*0990*/  @P0 EXIT ;  /* 0x000000000000094d */ /* 0x000fea0003800000 */
[----:B0-----:R-:W2:Y:S01]  /*09a0*/  LDL R2, [R1+0x28] ;  /* 0x0000280001027983 */ /* 0x001ea20000100800 */
[----:B------:R-:W-:Y:S01]  /*09b0*/  R2UR UR5, R37 ;  /* 0x00000000250572ca */ /* 0x000fe200000e0000 */
[----:B------:R-:W-:Y:S01]  /*09c0*/  UMOV UR39, URZ ;  /* 0x0000003f00277c82 */ /* 0x000fe20008000000 */
[----:B------:R-:W-:Y:S01]  /*09d0*/  R2UR UR6, R38 ;  /* 0x00000000260672ca */ /* 0x000fe200000e0000 */
[----:B------:R-:W0:Y:S01]  /*09e0*/  S2R R0, SR_TID.X ;  /* 0x0000000000007919 */ /* 0x000e220000002100 */
[----:B------:R-:W-:Y:S01]  /*09f0*/  UMOV UR38, URZ ;  /* 0x0000003f00267c82 */ /* 0x000fe20008000000 */
[----:B0-----:R-:W-:-:S05]  /*0a00*/  VIADD R204, R0, 0xffffff80 ;  /* 0xffffff8000cc7836 */ /* 0x001fca0000000000 */
[----:B------:R-:W-:-:S04]  /*0a10*/  SHF.R.S32.HI R3, RZ, 0x1f, R204 ;  /* 0x0000001fff037819 */ /* 0x000fc800000114cc */
[CC--:B------:R-:W-:Y:S02]  /*0a20*/  LEA.HI R0, R3.reuse, R204.reuse, RZ, 0x7 ;  /* 0x000000cc03007211 */ /* 0x0c0fe400078f38ff */
[----:B------:R-:W-:Y:S02]  /*0a30*/  LEA.HI R4, R3, R204, RZ, 0x5 ;  /* 0x000000cc03047211 */ /* 0x000fe400078f28ff */
[----:B------:R-:W-:Y:S02]  /*0a40*/  LOP3.LUT R5, R0, 0xffffff80, RZ, 0xc0, !PT ;  /* 0xffffff8000057812 */ /* 0x000fe400078ec0ff */
[----:B------:R-:W-:Y:S02]  /*0a50*/  SHF.L.U32 R4, R4, 0x5, RZ ;  /* 0x0000000504047819 */ /* 0x000fe400000006ff */
[----:B------:R-:W-:Y:S01]  /*0a60*/  SHF.R.S32.HI R195, RZ, 0x7, R0 ;  /* 0x00000007ffc37819 */ /* 0x000fe20000011400 */
[----:B------:R-:W-:Y:S01]  /*0a70*/  IMAD.IADD R194, R204, 0x1, -R5 ;  /* 0x00000001ccc27824 */ /* 0x000fe200078e0a05 */
[----:B------:R-:W-:-:S02]  /*0a80*/  LOP3.LUT R4, R4, 0xfffffc00, RZ, 0xc0, !PT ;  /* 0xfffffc0004047812 */ /* 0x000fc400078ec0ff */
[----:B------:R-:W-:Y:S02]  /*0a90*/  LEA.HI R0, R0, R195, RZ, 0x1 ;  /* 0x000000c300007211 */ /* 0x000fe400078f08ff */
[----:B------:R-:W-:Y:S02]  /*0aa0*/  SHF.R.S32.HI R9, RZ, 0x1f, R194 ;  /* 0x0000001fff097819 */ /* 0x000fe400000114c2 */
[----:B------:R-:W-:Y:S02]  /*0ab0*/  LOP3.LUT R0, R0, 0x3fffffe, RZ, 0xc0, !PT ;  /* 0x03fffffe00007812 */ /* 0x000fe400078ec0ff */
[CC--:B------:R-:W-:Y:S02]  /*0ac0*/  LEA.HI R6, R9.reuse, R194.reuse, RZ, 0x2 ;  /* 0x000000c209067211 */ /* 0x0c0fe400078f10ff */
[----:B------:R-:W-:Y:S02]  /*0ad0*/  LEA.HI R9, R9, R194, RZ, 0x5 ;  /* 0x000000c209097211 */ /* 0x000fe400078f28ff */
[----:B------:R-:W-:-:S02]  /*0ae0*/  SHF.R.S32.HI R8, RZ, 0x2, R6 ;  /* 0x00000002ff087819 */ /* 0x000fc40000011406 */
[----:B------:R-:W-:Y:S02]  /*0af0*/  SHF.R.S32.HI R11, RZ, 0x1f, R6 ;  /* 0x0000001fff0b7819 */ /* 0x000fe40000011406 */
[----:B------:R-:W-:Y:S02]  /*0b00*/  SHF.R.S32.HI R9, RZ, 0x5, R9 ;  /* 0x00000005ff097819 */ /* 0x000fe40000011409 */
[----:B------:R-:W-:Y:S02]  /*0b10*/  LEA.HI R11, R11, R8, RZ, 0x3 ;  /* 0x000000080b0b7211 */ /* 0x000fe400078f18ff */
[----:B------:R-:W-:Y:S02]  /*0b20*/  IADD3 R0, R195, -R0, RZ ;  /* 0x80000000c3007210 */ /* 0x000fe40007ffe0ff */
[----:B------:R-:W-:-:S04]  /*0b30*/  LOP3.LUT R11, R11, 0xfffffff8, RZ, 0xc0, !PT ;  /* 0xfffffff80b0b7812 */ /* 0x000fc800078ec0ff */
[----:B------:R-:W-:-:S05]  /*0b40*/  IADD3 R8, R8, -R11, RZ ;  /* 0x8000000b08087210 */ /* 0x000fca0007ffe0ff */
[----:B------:R-:W-:-:S04]  /*0b50*/  IMAD R9, R9, 0x10, R8 ;  /* 0x0000001009097824 */ /* 0x000fc800078e0208 */
[----:B------:R-:W-:Y:S01]  /*0b60*/  IMAD R196, R0, 0x40, R9 ;  /* 0x0000004000c47824 */ /* 0x000fe200078e0209 */
[----:B--2---:R-:W-:Y:S02]  /*0b70*/  R2UR UR4, R2 ;  /* 0x00000000020472ca */ /* 0x004fe400000e0000 */
[----:B------:R-:W-:-:S04]  /*0b80*/  LEA.HI R2, R3, R204, RZ, 0x4 ;  /* 0x000000cc03027211 */ /* 0x000fc800078f20ff */
[----:B------:R-:W-:Y:S02]  /*0b90*/  SHF.R.S32.HI R7, RZ, 0x4, R2 ;  /* 0x00000004ff077819 */ /* 0x000fe40000011402 */
[C---:B------:R-:W-:Y:S02]  /*0ba0*/  LOP3.LUT R5, R2.reuse, 0x3fffff0, RZ, 0xc0, !PT ;  /* 0x03fffff002057812 */ /* 0x040fe400078ec0ff */
[----:B------:R-:W-:-:S03]  /*0bb0*/  LEA.HI R2, R2, R7, RZ, 0x1 ;  /* 0x0000000702027211 */ /* 0x000fc600078f08ff */
[----:B------:R-:W-:Y:S01]  /*0bc0*/  IMAD.IADD R5, R204, 0x1, -R5 ;  /* 0x00000001cc057824 */ /* 0x000fe200078e0a05 */
[----:B------:R-:W-:Y:S01]  /*0bd0*/  LOP3.LUT R2, R2, 0x1ffffffe, RZ, 0xc0, !PT ;  /* 0x1ffffffe02027812 */ /* 0x000fe200078ec0ff */
[----:B------:R-:W-:Y:S02]  /*0be0*/  ULOP3.LUT UR7, UR4, 0x1, URZ, 0xfc, !UPT ;  /* 0x0000000104077892 */ /* 0x000fe4000f8efc3f */
[----:B------:R-:W-:Y:S01]  /*0bf0*/  IMAD R5, R5, 0x40, R4 ;  /* 0x0000004005057824 */ /* 0x000fe200078e0204 */
[-C--:B------:R-:W-:Y:S01]  /*0c00*/  LEA.HI R4, R3, R204.reuse, RZ, 0x2 ;  /* 0x000000cc03047211 */ /* 0x080fe200078f10ff */
[----:B------:R-:W-:Y:S01]  /*0c10*/  IMAD.IADD R2, R7, 0x1, -R2 ;  /* 0x0000000107027824 */ /* 0x000fe200078e0a02 */
[----:B------:R-:W-:Y:S01]  /*0c20*/  LEA.HI R3, R3, R204, RZ, 0x3 ;  /* 0x000000cc03037211 */ /* 0x000fe200078f18ff */
[----:B------:R-:W-:Y:S01]  /*0c30*/  UMOV UR4, URZ ;  /* 0x0000003f00047c82 */ /* 0x000fe20008000000 */
[----:B------:R-:W-:Y:S01]  /*0c40*/  LOP3.LUT R7, R6, 0x7ffffffc, RZ, 0xc0, !PT ;  /* 0x7ffffffc06077812 */ /* 0x000fe200078ec0ff */
[----:B------:R-:W-:Y:S01]  /*0c50*/  IMAD R199, R2, 0x8, R5 ;  /* 0x0000000802c77824 */ /* 0x000fe200078e0205 */
[----:B------:R-:W-:Y:S01]  /*0c60*/  LOP3.LUT R5, R4, 0xfffffffc, RZ, 0xc0, !PT ;  /* 0xfffffffc04057812 */ /* 0x000fe200078ec0ff */
[----:B------:R-:W-:Y:S01]  /*0c70*/  IMAD.MOV.U32 R4, RZ, RZ, -0x2 ;  /* 0xfffffffeff047424 */ /* 0x000fe200078e00ff */
[----:B------:R-:W-:Y:S01]  /*0c80*/  LOP3.LUT R19, R3, 0xfffffff8, RZ, 0xc0, !PT ;  /* 0xfffffff803137812 */ /* 0x000fe200078ec0ff */
[----:B------:R-:W-:Y:S01]  /*0c90*/  IMAD.IADD R7, R194, 0x1, -R7 ;  /* 0x00000001c2077824 */ /* 0x000fe200078e0a07 */
[----:B------:R-:W-:Y:S01]  /*0ca0*/  SHF.R.S32.HI R23, RZ, 0x3, R3 ;  /* 0x00000003ff177819 */ /* 0x000fe20000011403 */
[----:B------:R-:W-:-:S02]  /*0cb0*/  IMAD.IADD R5, R204, 0x1, -R5 ;  /* 0x00000001cc057824 */ /* 0x000fc400078e0a05 */
[----:B------:R-:W-:Y:S02]  /*0cc0*/  IMAD.IADD R19, R204, 0x1, -R19 ;  /* 0x00000001cc137824 */ /* 0x000fe400078e0a13 */
[----:B------:R-:W-:Y:S01]  /*0cd0*/  IMAD R197, R7, R4, 0x60 ;  /* 0x0000006007c57424 */ /* 0x000fe200078e0204 */
[----:B------:R-:W-:Y:S01]  /*0ce0*/  LEA.HI R2, R5, R5, RZ, 0x1 ;  /* 0x0000000505027211 */ /* 0x000fe200078f08ff */
[----:B------:R-:W-:Y:S02]  /*0cf0*/  IMAD.SHL.U32 R16, R19, 0x8, RZ ;  /* 0x0000000813107824 */ /* 0x000fe400078e00ff */
[----:B------:R-:W-:Y:S01]  /*0d00*/  IMAD.U32 R200, RZ, RZ, UR7 ;  /* 0x00000007ffc87e24 */ /* 0x000fe2000f8e00ff */
[----:B------:R-:W-:Y:S01]  /*0d10*/  LOP3.LUT R2, R2, 0x1ffffffe, RZ, 0xc0, !PT ;  /* 0x1ffffffe02027812 */ /* 0x000fe200078ec0ff */
[C---:B------:R-:W-:Y:S01]  /*0d20*/  VIADD R18, R16.reuse, 0x80 ;  /* 0x0000008010127836 */ /* 0x040fe20000000000 */
[----:B------:R-:W-:Y:S01]  /*0d30*/  IADD3 R17, R16, 0x40, RZ ;  /* 0x0000004010117810 */ /* 0x000fe20007ffe0ff */
[----:B------:R-:W-:Y:S01]  /*0d40*/  IMAD.U32 R193, RZ, RZ, UR4 ;  /* 0x00000004ffc17e24 */ /* 0x000fe2000f8e00ff */
[----:B------:R-:W-:Y:S01]  /*0d50*/  SHF.R.S32.HI R203, RZ, 0x1f, R16 ;  /* 0x0000001fffcb7819 */ /* 0x000fe20000011410 */
[----:B------:R-:W-:Y:S01]  /*0d60*/  IMAD.IADD R5, R5, 0x1, -R2 ;  /* 0x0000000105057824 */ /* 0x000fe200078e0a02 */
[----:B------:R-:W-:-:S02]  /*0d70*/  SHF.R.S32.HI R202, RZ, 0x1f, R17 ;  /* 0x0000001fffca7819 */ /* 0x000fc40000011411 */
[----:B------:R-:W-:Y:S01]  /*0d80*/  SHF.R.S32.HI R201, RZ, 0x1f, R18 ;  /* 0x0000001fffc97819 */ /* 0x000fe20000011412 */
[----:B------:R-:W-:-:S07]  /*0d90*/  IMAD R198, R5, 0x8, R196 ;  /* 0x0000000805c67824 */ /* 0x000fce00078e02c4 */
.L_x_234:
[----:B012---:R-:W0:Y:S01]  /*0da0*/  LDC.64 R2, c[0x0][0xc88] ;  /* 0x00032200ff027b82 */ /* 0x007e220000000a00 */
[----:B------:R-:W-:Y:S01]  /*0db0*/  ULDC.64 UR8, c[0x0][0xa28] ;  /* 0x00028a0000087ab9 */ /* 0x000fe20000000a00 */
[----:B------:R-:W-:Y:S01]  /*0dc0*/  ULDC.64 UR10, c[0x0][0xa20] ;  /* 0x00028800000a7ab9 */ /* 0x000fe20000000a00 */
[----:B------:R-:W-:Y:S01]  /*0dd0*/  MOV R22, UR5 ;  /* 0x0000000500167c02 */ /* 0x000fe20008000f00 */
[----:B------:R-:W-:Y:S01]  /*0de0*/  ULDC UR7, c[0x0][0x2f0] ;  /* 0x0000bc0000077ab9 */ /* 0x000fe20000000800 */
[----:B0-----:R-:W-:Y:S01]  /*0df0*/  IMAD.WIDE R2, R39, 0x4, R2 ;  /* 0x0000000427027825 */ /* 0x001fe200078e0202 */
[----:B------:R-:W-:Y:S02]  /*0e00*/  UISETP.NE.U32.AND UP0, UPT, UR8, URZ, UPT ;  /* 0x0000003f0800728c */ /* 0x000fe4000bf05070 */
[----:B------:R-:W-:Y:S01]  /*0e10*/  UISETP.NE.U32.AND UP1, UPT, UR10, URZ, UPT ;  /* 0x0000003f0a00728c */ /* 0x000fe2000bf25070 */
[----:B------:R-:W-:Y:S02]  /*0e20*/  ULDC UR5, c[0x0][0x424] ;  /* 0x0001090000057ab9 */ /* 0x000fe40000000800 */
[----:B------:R-:W2:Y:S01]  /*0e30*/  LDG.E R2, desc[UR36][R2.64] ;  /* 0x0000002402027981 */ /* 0x000ea2000c1e1900 */
[----:B------:R-:W-:-:S02]  /*0e40*/  UISETP.NE.AND.EX UP0, UPT, UR9, URZ, UPT, UP0 ;  /* 0x0000003f0900728c */ /* 0x000fc4000bf05300 */
[----:B------:R-:W-:-:S04]  /*0e50*/  UISETP.NE.AND.EX UP1, UPT, UR11, URZ, UPT, UP1 ;  /* 0x0000003f0b00728c */ /* 0x000fc8000bf25310 */
[----:B------:R-:W-:Y:S02]  /*0e60*/  PLOP3.LUT P0, PT, PT, PT, UP0, 0x80, 0x0 ;  /* 0x000000000000781c */ /* 0x000fe40003f0f008 */
[----:B------:R-:W-:Y:S02]  /*0e70*/  PLOP3.LUT P1, PT, PT, PT, UP1, 0x80, 0x0 ;  /* 0x000000000000781c */ /* 0x000fe40003f2f018 */
[----:B--2---:R-:W-:-:S13]  /*0e80*/  R2UR UR60, R2 ;  /* 0x00000000023c72ca */ /* 0x004fda00000e0000 */
[----:B------:R-:W-:Y:S02]  /*0e90*/  USHF.R.S32.HI UR4, URZ, 0x1f, UR60 ;  /* 0x0000001f3f047899 */ /* 0x000fe4000801143c */
[----:B------:R-:W-:Y:S02]  /*0ea0*/  @UP0 ULEA UR8, UP2, UR60, UR8, 0x2 ;  /* 0x000000083c080291 */ /* 0x000fe4000f84103f */
[----:B------:R-:W-:Y:S02]  /*0eb0*/  @UP1 ULEA UR10, UP3, UR60, UR10, 0x2 ;  /* 0x0000000a3c0a1291 */ /* 0x000fe4000f86103f */
[----:B------:R-:W-:Y:S02]  /*0ec0*/  @UP0 ULEA.HI.X UR9, UR60, UR9, UR4, 0x2, UP2 ;  /* 0x000000093c090291 */ /* 0x000fe400090f1404 */
[----:B------:R-:W-:Y:S01]  /*0ed0*/  MOV R192, UR4 ;  /* 0x0000000400c07c02 */ /* 0x000fe20008000f00 */
[----:B------:R-:W-:Y:S01]  /*0ee0*/  @UP1 ULEA.HI.X UR11, UR60, UR11, UR4, 0x2, UP3 ;  /* 0x0000000b3c0b1291 */ /* 0x000fe200098f1404 */
[----:B------:R-:W-:-:S02]  /*0ef0*/  IMAD.U32 R2, RZ, RZ, UR8 ;  /* 0x00000008ff027e24 */ /* 0x000fc4000f8e00ff */
[----:B------:R-:W-:Y:S02]  /*0f00*/  IMAD.U32 R4, RZ, RZ, UR10 ;  /* 0x0000000aff047e24 */ /* 0x000fe4000f8e00ff */
[----:B------:R-:W-:Y:S01]  /*0f10*/  IMAD.U32 R3, RZ, RZ, UR9 ;  /* 0x00000009ff037e24 */ /* 0x000fe2000f8e00ff */
[----:B------:R-:W-:Y:S01]  /*0f20*/  ULDC.64 UR8, c[0x0][0x418] ;  /* 0x0001060000087ab9 */ /* 0x000fe20000000a00 */
[----:B------:R-:W-:-:S03]  /*0f30*/  IMAD.U32 R5, RZ, RZ, UR11 ;  /* 0x0000000bff057e24 */ /* 0x000fc6000f8e00ff */
[----:B------:R-:W2:Y:S04]  /*0f40*/  @P0 LDG.E R2, desc[UR36][R2.64] ;  /* 0x0000002402020981 */ /* 0x000ea8000c1e1900 */
[----:B---3--:R-:W3:Y:S01]  /*0f50*/  @P1 LDG.E R4, desc[UR36][R4.64] ;  /* 0x0000002404041981 */ /* 0x008ee2000c1e1900 */
[----:B------:R-:W-:Y:S01]  /*0f60*/  UISETP.NE.U32.AND UP0, UPT, UR8, URZ, UPT ;  /* 0x0000003f0800728c */ /* 0x000fe2000bf05070 */
[----:B------:R-:W-:Y:S01]  /*0f70*/  IMAD.MOV.U32 R0, RZ, RZ, RZ ;  /* 0x000000ffff007224 */ /* 0x000fe200078e00ff */
[----:B------:R-:W-:Y:S01]  /*0f80*/  UMOV UR4, URZ ;  /* 0x0000003f00047c82 */ /* 0x000fe20008000000 */
[----:B------:R-:W-:Y:S01]  /*0f90*/  UMOV UR61, UR6 ;  /* 0x00000006003d7c82 */ /* 0x000fe20008000000 */
[----:B------:R-:W-:Y:S01]  /*0fa0*/  UISETP.NE.AND.EX UP0, UPT, UR9, URZ, UPT, UP0 ;  /* 0x0000003f0900728c */ /* 0x000fe2000bf05300 */
[----:B------:R-:W-:-:S02]  /*0fb0*/  CS2R R118, SRZ ;  /* 0x0000000000767805 */ /* 0x000fc4000001ff00 */
[----:B------:R-:W-:Y:S02]  /*0fc0*/  CS2R R116, SRZ ;  /* 0x0000000000747805 */ /* 0x000fe4000001ff00 */
[----:B------:R-:W-:Y:S01]  /*0fd0*/  CS2R R114, SRZ ;  /* 0x0000000000727805 */ /* 0x000fe2000001ff00 */
[----:B------:R-:W-:Y:S01]  /*0fe0*/  USEL UR5, UR5, 0x1, UP0 ;  /* 0x0000000105057887 */ /* 0x000fe20008000000 */
[----:B------:R-:W-:Y:S02]  /*0ff0*/  CS2R R112, SRZ ;  /* 0x0000000000707805 */ /* 0x000fe4000001ff00 */
[----:B------:R-:W-:Y:S02]  /*1000*/  CS2R R110, SRZ ;  /* 0x00000000006e7805 */ /* 0x000fe4000001ff00 */
[----:B------:R-:W-:Y:S01]  /*1010*/  CS2R R108, SRZ ;  /* 0x00000000006c7805 */ /* 0x000fe2000001ff00 */
[----:B------:R-:W-:Y:S01]  /*1020*/  UIMAD UR5, UR5, UR7, URZ ;  /* 0x00000007050572a4 */ /* 0x000fe2000f8e023f */
[----:B------:R-:W-:-:S02]  /*1030*/  CS2R R106, SRZ ;  /* 0x00000000006a7805 */ /* 0x000fc4000001ff00 */
[----:B------:R-:W-:Y:S01]  /*1040*/  CS2R R104, SRZ ;  /* 0x0000000000687805 */ /* 0x000fe2000001ff00 */
[----:B------:R-:W-:Y:S01]  /*1050*/  IMAD.MOV.U32 R46, RZ, RZ, RZ ;  /* 0x000000ffff2e7224 */ /* 0x000fe200078e00ff */
[----:B------:R-:W-:Y:S02]  /*1060*/  CS2R R98, SRZ ;  /* 0x0000000000627805 */ /* 0x000fe4000001ff00 */
[----:B------:R-:W-:Y:S01]  /*1070*/  CS2R R100, SRZ ;  /* 0x0000000000647805 */ /* 0x000fe2000001ff00 */
[----:B------:R-:W-:Y:S01]  /*1080*/  IMAD.MOV.U32 R43, RZ, RZ, RZ ;  /* 0x000000ffff2b7224 */ /* 0x000fe200078e00ff */
        /* <DEDUP_REMOVED lines=25> */
[----:B------:R-:W-:Y:S01]  /*1220*/  MOV R130, RZ ;  /* 0x000000ff00827202 */ /* 0x000fe20000000f00 */
[----:B------:R-:W-:Y:S01]  /*1230*/  IMAD.MOV.U32 R125, RZ, RZ, RZ ;  /* 0x000000ffff7d7224 */ /* 0x000fe200078e00ff */
[----:B------:R-:W-:Y:S01]  /*1240*/  CS2R R44, SRZ ;  /* 0x00000000002c7805 */ /* 0x000fe2000001ff00 */
[----:B------:R-:W-:-:S02]  /*1250*/  IMAD.MOV.U32 R128, RZ, RZ, RZ ;  /* 0x000000ffff807224 */ /* 0x000fc400078e00ff */
[----:B------:R-:W-:Y:S02]  /*1260*/  IMAD.MOV.U32 R127, RZ, RZ, RZ ;  /* 0x000000ffff7f7224 */ /* 0x000fe400078e00ff */
[----:B------:R-:W-:Y:S01]  /*1270*/  IMAD.MOV.U32 R41, RZ, RZ, RZ ;  /* 0x000000ffff297224 */ /* 0x000fe200078e00ff */
[----:B--2---:R-:W-:Y:S01]  /*1280*/  @P0 R2UR UR4, R2 ;  /* 0x00000000020402ca */ /* 0x004fe200000e0000 */
[----:B------:R-:W-:Y:S01]  /*1290*/  IMAD.MOV.U32 R2, RZ, RZ, RZ ;  /* 0x000000ffff027224 */ /* 0x000fe200078e00ff */
[----:B------:R-:W-:Y:S02]  /*12a0*/  PLOP3.LUT P0, PT, PT, PT, PT, 0x80, 0x0 ;  /* 0x000000000000781c */ /* 0x000fe40003f0f070 */
[----:B---3--:R-:W-:Y:S01]  /*12b0*/  @P1 R2UR UR5, R4 ;  /* 0x00000000040512ca */ /* 0x008fe200000e0000 */
[----:B----4-:R-:W-:-:S14]  /*12c0*/  @P1 BRA `(.L_x_189) ;  /* 0x0000000000341947 */ /* 0x010fdc0003800000 */
[----:B------:R-:W-:Y:S02]  /*12d0*/  ULDC.64 UR6, c[0x0][0xa08] ;  /* 0x0002820000067ab9 */ /* 0x000fe40000000a00 */
[----:B------:R-:W-:-:S04]  /*12e0*/  ISETP.NE.U32.AND P1, PT, RZ, UR6, PT ;  /* 0x00000006ff007c0c */ /* 0x000fc8000bf25070 */
[----:B------:R-:W-:-:S13]  /*12f0*/  ISETP.NE.AND.EX P1, PT, RZ, UR7, PT, P1 ;  /* 0x00000007ff007c0c */ /* 0x000fda000bf25310 */
[----:B------:R-:W-:Y:S05]  /*1300*/  @!P1 BRA `(.L_x_189) ;  /* 0x0000000000249947 */ /* 0x000fea0003800000 */
[----:B------:R-:W-:Y:S02]  /*1310*/  ULDC.64 UR6, c[0x0][0xa08] ;  /* 0x0002820000067ab9 */ /* 0x000fe40000000a00 */
[----:B------:R-:W-:-:S06]  /*1320*/  UIMAD.WIDE UR6, UR60, 0x4, UR6 ;  /* 0x000000043c0678a5 */ /* 0x000fcc000f8e0206 */
[----:B------:R-:W-:Y:S01]  /*1330*/  MOV R4, UR6 ;  /* 0x0000000600047c02 */ /* 0x000fe20008000f00 */
[----:B------:R-:W-:-:S05]  /*1340*/  IMAD.U32 R5, RZ, RZ, UR7 ;  /* 0x00000007ff057e24 */ /* 0x000fca000f8e00ff */
[----:B------:R-:W2:Y:S04]  /*1350*/  LDG.E R6, desc[UR36][R4.64] ;  /* 0x0000002404067981 */ /* 0x000ea8000c1e1900 */
[----:B------:R-:W3:Y:S01]  /*1360*/  LDG.E R3, desc[UR36][R4.64+0x4] ;  /* 0x0000042404037981 */ /* 0x000ee2000c1e1900 */
[----:B--2---:R-:W-:Y:S02]  /*1370*/  R2UR UR5, R6 ;  /* 0x00000000060572ca */ /* 0x004fe400000e0000 */
[----:B---3--:R-:W-:-:S13]  /*1380*/  R2UR UR6, R3 ;  /* 0x00000000030672ca */ /* 0x008fda00000e0000 */
[----:B------:R-:W-:-:S12]  /*1390*/  UIADD3 UR5, -UR5, UR6, URZ ;  /* 0x0000000605057290 */ /* 0x000fd8000fffe13f */
.L_x_189:
[----:B------:R-:W-:Y:S01]  /*13a0*/  UIADD3 UR6, -UR4, UR5, URZ ;  /* 0x0000000504067290 */ /* 0x000fe2000fffe13f */
[----:B------:R-:W-:Y:S01]  /*13b0*/  IMAD.MOV.U32 R40, RZ, RZ, RZ ;  /* 0x000000ffff287224 */ /* 0x000fe200078e00ff */
[----:B------:R-:W-:Y:S01]  /*13c0*/  CS2R R134, SRZ ;  /* 0x0000000000867805 */ /* 0x000fe2000001ff00 */
[----:B------:R-:W-:Y:S01]  /*13d0*/  IMAD.MOV.U32 R129, RZ, RZ, RZ ;  /* 0x000000ffff817224 */ /* 0x000fe200078e00ff */
[----:B------:R-:W-:Y:S01]  /*13e0*/  UIADD3 UR4, UR6, 0x5f, URZ ;  /* 0x0000005f06047890 */ /* 0x000fe2000fffe03f */
[----:B------:R-:W-:Y:S01]  /*13f0*/  CS2R R122, SRZ ;  /* 0x00000000007a7805 */ /* 0x000fe2000001ff00 */
[----:B------:R-:W-:Y:S02]  /*1400*/  UISETP.GE.AND UP0, UPT, UR6, 0x1, UPT ;  /* 0x000000010600788c */ /* 0x000fe4000bf06270 */
[----:B------:R-:W-:Y:S01]  /*1410*/  IMAD.U32 R102, RZ, RZ, UR6 ;  /* 0x00000006ff667e24 */ /* 0x000fe2000f8e00ff */
[----:B------:R-:W-:Y:S01]  /*1420*/  UIMAD.WIDE UR4, UR4, 0x2aaaaaab, URZ ;  /* 0x2aaaaaab040478a5 */ /* 0x000fe2000f8e023f */
[----:B------:R-:W-:-:S02]  /*1430*/  MOV R3, RZ ;  /* 0x000000ff00037202 */ /* 0x000fc40000000f00 */
[----:B------:R-:W-:Y:S01]  /*1440*/  CS2R R132, SRZ ;  /* 0x0000000000847805 */ /* 0x000fe2000001ff00 */
[----:B------:R-:W-:Y:S01]  /*1450*/  IMAD.MOV.U32 R131, RZ, RZ, RZ ;  /* 0x000000ffff837224 */ /* 0x000fe200078e00ff */
[----:B------:R-:W-:Y:S01]  /*1460*/  PLOP3.LUT P1, PT, PT, PT, UP0, 0x80, 0x0 ;  /* 0x000000000000781c */ /* 0x000fe20003f2f008 */
[----:B------:R-:W-:Y:S01]  /*1470*/  USHF.R.U32.HI UR4, URZ, 0x1f, UR5 ;  /* 0x0000001f3f047899 */ /* 0x000fe20008011605 */
[----:B------:R-:W-:Y:S01]  /*1480*/  IMAD.MOV.U32 R124, RZ, RZ, RZ ;  /* 0x000000ffff7c7224 */ /* 0x000fe200078e00ff */
[----:B------:R-:W-:Y:S01]  /*1490*/  CS2R R6, SRZ ;  /* 0x0000000000067805 */ /* 0x000fe2000001ff00 */
[----:B------:R-:W-:Y:S01]  /*14a0*/  IMAD.MOV.U32 R121, RZ, RZ, RZ ;  /* 0x000000ffff797224 */ /* 0x000fe200078e00ff */
[----:B------:R-:W-:Y:S01]  /*14b0*/  ULEA.HI.SX32 UR4, UR5, UR4, 0x1c ;  /* 0x0000000405047291 */ /* 0x000fe2000f8fe23f */
[----:B------:R-:W-:Y:S01]  /*14c0*/  IMAD.MOV.U32 R28, RZ, RZ, RZ ;  /* 0x000000ffff1c7224 */ /* 0x000fe200078e00ff */
[----:B------:R-:W-:Y:S01]  /*14d0*/  MOV R136, RZ ;  /* 0x000000ff00887202 */ /* 0x000fe20000000f00 */
[----:B------:R-:W-:-:S03]  /*14e0*/  IMAD.MOV.U32 R126, RZ, RZ, RZ ;  /* 0x000000ffff7e7224 */ /* 0x000fc600078e00ff */
[----:B------:R-:W-:Y:S02]  /*14f0*/  IMAD.U32 R120, RZ, RZ, UR4 ;  /* 0x00000004ff787e24 */ /* 0x000fe4000f8e00ff */
[----:B------:R-:W-:Y:S05]  /*1500*/  @!P1 BRA `(.L_x_190) ;  /* 0x0000006000cc9947 */ /* 0x000fea0003800000 */
[----:B------:R-:W0:Y:S01]  /*1510*/  SHFL.IDX PT, R0, R195, RZ, 0x1f ;  /* 0x00001fffc3007589 */ /* 0x000e2200000e0000 */
[----:B------:R-:W1:Y:S01]  /*1520*/  S2UR UR6, SR_CgaCtaId ;  /* 0x00000000000679c3 */ /* 0x000e620000008800 */
[----:B------:R-:W-:Y:S01]  /*1530*/  UMOV UR40, 0x400 ;  /* 0x0000040000287882 */ /* 0x000fe20000000000 */
[----:B0-----:R-:W-:Y:S01]  /*1540*/  R2UR UR4, R0 ;  /* 0x00000000000472ca */ /* 0x001fe200000e0000 */
[----:B-1----:R-:W-:-:S04]  /*1550*/  ULEA UR40, UR6, UR40, 0x18 ;  /* 0x0000002806287291 */ /* 0x002fc8000f8ec03f */
[----:B------:R-:W-:-:S04]  /*1560*/  UIADD3 UR6, UR40, 0x12400, URZ ;  /* 0x0001240028067890 */ /* 0x000fc8000fffe03f */
[----:B------:R-:W-:-:S04]  /*1570*/  ULOP3.LUT UP0, URZ, UR6, 0x1bf, URZ, 0xc0, !UPT ;  /* 0x000001bf063f7892 */ /* 0x000fc8000f80c03f */
[----:B------:R-:W-:Y:S02]  /*1580*/  ULEA.HI UR5, UR4, UR4, URZ, 0x1 ;  /* 0x0000000404057291 */ /* 0x000fe4000f8f083f */
[----:B------:R-:W-:Y:S02]  /*1590*/  PLOP3.LUT P0, PT, PT, PT, UP0, 0x80, 0x0 ;  /* 0x000000000000781c */ /* 0x000fe40003f0f008 */
[----:B------:R-:W-:-:S04]  /*15a0*/  ULOP3.LUT UR5, UR5, 0x1e, URZ, 0xc0, !UPT ;  /* 0x0000001e05057892 */ /* 0x000fc8000f8ec03f */
[----:B------:R-:W-:-:S04]  /*15b0*/  UIADD3 UR5, UR4, -UR5, URZ ;  /* 0x8000000504057290 */ /* 0x000fc8000fffe03f */
[----:B------:R-:W-:-:S04]  /*15c0*/  ULEA UR5, UR5, UR6, 0xd ;  /* 0x0000000605057291 */ /* 0x000fc8000f8e683f */
[----:B------:R-:W-:-:S04]  /*15d0*/  USHF.R.U32.HI UR5, URZ, 0x4, UR5 ;  /* 0x000000043f057899 */ /* 0x000fc80008011605 */
[----:B------:R-:W-:Y:S01]  /*15e0*/  ULOP3.LUT UR41, UR5, 0x3fff, URZ, 0xc0, !UPT ;  /* 0x00003fff05297892 */ /* 0x000fe2000f8ec03f */
[----:B------:R-:W-:Y:S11]  /*15f0*/  @!P0 BRA `(.L_x_191) ;  /* 0x0000000000408947 */ /* 0x000ff60003800000 */
        /* <DEDUP_REMOVED lines=16> */
.L_x_191:
[----:B------:R-:W-:Y:S02]  /*1700*/  R2UR UR6, R193 ;  /* 0x00000000c10672ca */ /* 0x000fe400000e0000 */
[----:B------:R-:W-:-:S11]  /*1710*/  R2UR UR5, R200 ;  /* 0x00000000c80572ca */ /* 0x000fd600000e0000 */
[----:B------:R-:W-:Y:S02]  /*1720*/  ULEA.HI UR4, UR6, UR6, URZ, 0x1 ;  /* 0x0000000606047291 */ /* 0x000fe4000f8f083f */
[----:B------:R-:W-:Y:S02]  /*1730*/  IMAD.U32 R2, RZ, RZ, UR5 ;  /* 0x00000005ff027e24 */ /* 0x000fe4000f8e00ff */
[----:B------:R-:W-:-:S03]  /*1740*/  ULOP3.LUT UR4, UR4, 0xfffffffe, URZ, 0xc0, !UPT ;  /* 0xfffffffe04047892 */ /* 0x000fc6000f8ec03f */
[----:B------:R-:W-:Y:S01]  /*1750*/  ISETP.NE.AND P0, PT, R2, 0x3, PT ;  /* 0x000000030200780c */ /* 0x000fe20003f05270 */
[----:B------:R-:W-:-:S06]  /*1760*/  UIADD3 UR4, UR6, -UR4, URZ ;  /* 0x8000000406047290 */ /* 0x000fcc000fffe03f */
[----:B------:R-:W-:-:S05]  /*1770*/  IMAD.U32 R0, RZ, RZ, UR4 ;  /* 0x00000004ff007e24 */ /* 0x000fca000f8e00ff */
[----:B------:R-:W-:-:S04]  /*1780*/  SHF.L.U32 R0, R0, 0x1f, RZ ;  /* 0x0000001f00007819 */ /* 0x000fc800000006ff */
[----:B------:R-:W0:Y:S02]  /*1790*/  SYNCS.PHASECHK.TRANS64.TRYWAIT P1, [UR40+0x30800], R0 ;  /* 0x03080000ff0075a7 */ /* 0x000e240008020168 */
[----:B0-----:R-:W-:Y:S05]  /*17a0*/  @!P1 BRA `(.L_x_192) ;  /* 0x000000dc00449947 */ /* 0x001fea0003800000 */
.L_x_321:
[----:B------:R-:W-:Y:S05]  /*17b0*/  @!P0 BRA `(.L_x_193) ;  /* 0x0000000000048947 */ /* 0x000fea0003800000 */
[----:B------:R-:W-:Y:S01]  /*17c0*/  BPT.TRAP 0x1 ;  /* 0x000000040000795c */ /* 0x000fe20000300000 */
.L_x_193:
[----:B0-----:R-:W-:Y:S01]  /*17d0*/  IMAD.U32 R0, RZ, RZ, UR38 ;  /* 0x00000026ff007e24 */ /* 0x001fe2000f8e00ff */
[----:B------:R-:W-:-:S04]  /*17e0*/  MOV R3, UR39 ;  /* 0x0000002700037c02 */ /* 0x000fc80008000f00 */
[----:B------:R-:W-:Y:S02]  /*17f0*/  LEA R0, R0, UR40, 0x3 ;  /* 0x0000002800007c11 */ /* 0x000fe4000f8e18ff */
[----:B------:R-:W-:-:S04]  /*1800*/  SHF.L.U32 R3, R3, 0x1f, RZ ;  /* 0x0000001f03037819 */ /* 0x000fc800000006ff */
[----:B------:R0:W1:Y:S01]  /*1810*/  SYNCS.PHASECHK.TRANS64.TRYWAIT P1, [R0+URZ+0x30830], R3 ;  /* 0x03083003000075a7 */ /* 0x000062000802017f */
[----:B------:R-:W-:Y:S05]  /*1820*/  @!P0 BRA `(.L_x_194) ;  /* 0x0000000000048947 */ /* 0x000fea0003800000 */
[----:B------:R-:W-:Y:S01]  /*1830*/  BPT.TRAP 0x1 ;  /* 0x000000040000795c */ /* 0x000fe20000300000 */
.L_x_194:
[----:B------:R-:W-:Y:S01]  /*1840*/  IMAD.MOV.U32 R119, RZ, RZ, RZ ;  /* 0x000000ffff777224 */ /* 0x000fe200078e00ff */
[----:B-1----:R-:W-:Y:S06]  /*1850*/  @P1 BRA `(.L_x_195) ;  /* 0x0000000000081947 */ /* 0x002fec0003800000 */
[----:B------:R-:W1:Y:S02]  /*1860*/  SYNCS.PHASECHK.TRANS64.TRYWAIT P1, [R0+URZ+0x30830], R3 ;  /* 0x03083003000075a7 */ /* 0x000e64000802017f */
[----:B-1----:R-:W-:Y:S05]  /*1870*/  @!P1 BRA `(.L_x_196) ;  /* 0x000000dc00289947 */ /* 0x002fea0003800000 */
.L_x_195:
        /* <DEDUP_REMOVED lines=8> */
[----:B------:R-:W-:Y:S01]  /*1900*/  IMAD.U32 R9, RZ, RZ, UR13 ;  /* 0x0000000dff097e24 */ /* 0x000fe2000f8e00ff */
        /* <DEDUP_REMOVED lines=22> */
[----:B------:R-:W-:Y:S01]  /*1a70*/  MOV R7, UR13 ;  /* 0x0000000d00077c02 */ /* 0x000fe20008000f00 */
        /* <DEDUP_REMOVED lines=67> */
.L_x_197:
[----:B------:R-:W-:Y:S01]  /*1eb0*/  R2UR UR5, R120 ;  /* 0x00000000780572ca */ /* 0x000fe200000e0000 */
[----:B------:R-:W-:Y:S01]  /*1ec0*/  ULDC UR4, c[0x0][0x9d8] ;  /* 0x0002760000047ab9 */ /* 0x000fe20000000800 */
[----:B------:R-:W-:Y:S01]  /*1ed0*/  R2UR UR6, R102 ;  /* 0x00000000660672ca */ /* 0x000fe200000e0000 */
        /* <DEDUP_REMOVED lines=10> */
[----:B------:R-:W-:-:S02]  /*1f80*/  IMAD.U32 R4, RZ, RZ, UR5 ;  /* 0x00000005ff047e24 */ /* 0x000fc4000f8e00ff */
[----:B------:R-:W-:Y:S01]  /*1f90*/  FMUL.FTZ R36, R36, UR4 ;  /* 0x0000000424247c20 */ /* 0x000fe20008410000 */
[----:B01----:R-:W-:Y:S02]  /*1fa0*/  VIADD R3, R197, UR6 ;  /* 0x00000006c5037c36 */ /* 0x003fe40008000000 */
[----:B------:R-:W-:Y:S01]  /*1fb0*/  FMUL.FTZ R39, R39, UR4 ;  /* 0x0000000427277c20 */ /* 0x000fe20008410000 */
[----:B------:R-:W0:Y:S01]  /*1fc0*/  MUFU.TANH R25, R25 ;  /* 0x0000001900197308 */ /* 0x000e220000002400 */
[----:B------:R-:W-:Y:S01]  /*1fd0*/  FMUL.FTZ R37, R37, UR4 ;  /* 0x0000000425257c20 */ /* 0x000fe20008410000 */
[----:B------:R-:W-:Y:S02]  /*1fe0*/  IMAD R3, R4, -0x60, R3 ;  /* 0xffffffa004037824 */ /* 0x000fe400078e0203 */
[----:B------:R-:W-:Y:S01]  /*1ff0*/  FMUL.FTZ R30, R30, UR4 ;  /* 0x000000041e1e7c20 */ /* 0x000fe20008410000 */
[----:B------:R-:W-:Y:S01]  /*2000*/  FMUL.FTZ R40, R40, UR4 ;  /* 0x0000000428287c20 */ /* 0x000fe20008410000 */
[----:B------:R-:W-:Y:S01]  /*2010*/  FMUL.FTZ R31, R31, UR4 ;  /* 0x000000041f1f7c20 */ /* 0x000fe20008410000 */
[----:B------:R-:W-:Y:S01]  /*2020*/  FMUL.FTZ R41, R41, UR4 ;  /* 0x0000000429297c20 */ /* 0x000fe20008410000 */
[C---:B------:R-:W-:Y:S01]  /*2030*/  ISETP.GT.AND P6, PT, R3.reuse, RZ, PT ;  /* 0x000000ff0300720c */ /* 0x040fe20003fc4270 */
[----:B------:R-:W-:Y:S01]  /*2040*/  MUFU.TANH R28, R28 ;  /* 0x0000001c001c7308 */ /* 0x000fe20000002400 */
[C---:B------:R-:W-:Y:S01]  /*2050*/  ISETP.GT.AND P5, PT, R3.reuse, 0x1, PT ;  /* 0x000000010300780c */ /* 0x040fe20003fa4270 */
[----:B------:R-:W-:Y:S01]  /*2060*/  FMUL.FTZ R34, R34, UR4 ;  /* 0x0000000422227c20 */ /* 0x000fe20008410000 */
[C---:B------:R-:W-:Y:S01]  /*2070*/  ISETP.GT.AND P4, PT, R3.reuse, 0x8, PT ;  /* 0x000000080300780c */ /* 0x040fe20003f84270 */
[----:B------:R-:W-:Y:S01]  /*2080*/  FMUL.FTZ R44, R44, UR4 ;  /* 0x000000042c2c7c20 */ /* 0x000fe20008410000 */
[C---:B------:R-:W-:Y:S01]  /*2090*/  ISETP.GT.AND P3, PT, R3.reuse, 0x9, PT ;  /* 0x000000090300780c */ /* 0x040fe20003f64270 */
        /* <DEDUP_REMOVED lines=18> */
[----:B------:R-:W2:Y:S01]  /*21c0*/  MUFU.TANH R5, R26 ;  /* 0x0000001a00057308 */ /* 0x000ea20000002400 */
[----:B-1----:R-:W-:Y:S01]  /*21d0*/  FSEL R73, R29, -INF , P3 ;  /* 0xff8000001d497808 */ /* 0x002fe20001800000 */
[----:B------:R-:W-:Y:S01]  /*21e0*/  FMUL.FTZ R51, R51, UR4 ;  /* 0x0000000433337c20 */ /* 0x000fe20008410000 */
[----:B------:R-:W-:Y:S01]  /*21f0*/  FMUL.FTZ R60, R60, UR4 ;  /* 0x000000043c3c7c20 */ /* 0x000fe20008410000 */
[----:B------:R-:W-:Y:S01]  /*2200*/  FMUL.FTZ R54, R54, UR4 ;  /* 0x0000000436367c20 */ /* 0x000fe20008410000 */
[----:B------:R-:W-:Y:S01]  /*2210*/  FMUL.FTZ R61, R61, UR4 ;  /* 0x000000043d3d7c20 */ /* 0x000fe20008410000 */
[----:B------:R-:W-:Y:S01]  /*2220*/  FMUL.FTZ R55, R55, UR4 ;  /* 0x0000000437377c20 */ /* 0x000fe20008410000 */
[----:B------:R-:W-:Y:S01]  /*2230*/  FMUL.FTZ R64, R64, UR4 ;  /* 0x0000000440407c20 */ /* 0x000fe20008410000 */
[----:B------:R-:W1:Y:S01]  /*2240*/  MUFU.TANH R33, R33 ;  /* 0x0000002100217308 */ /* 0x000e620000002400 */
[----:B0-----:R-:W-:Y:S01]  /*2250*/  FSEL R75, R32, -INF , P2 ;  /* 0xff800000204b7808 */ /* 0x001fe20001000000 */
[----:B------:R-:W-:Y:S01]  /*2260*/  FMUL.FTZ R65, R65, UR4 ;  /* 0x0000000441417c20 */ /* 0x000fe20008410000 */
[----:B------:R-:W-:Y:S01]  /*2270*/  FMUL.FTZ R58, R58, UR4 ;  /* 0x000000043a3a7c20 */ /* 0x000fe20008410000 */
[----:B------:R-:W-:Y:S01]  /*2280*/  FMUL.FTZ R59, R59, UR4 ;  /* 0x000000043b3b7c20 */ /* 0x000fe20008410000 */
[----:B------:R-:W-:Y:S01]  /*2290*/  FMUL.FTZ R68, R68, UR4 ;  /* 0x0000000444447c20 */ /* 0x000fe20008410000 */
[----:B------:R-:W-:Y:S01]  /*22a0*/  FMUL.FTZ R69, R69, UR4 ;  /* 0x0000000445457c20 */ /* 0x000fe20008410000 */
[----:B------:R-:W-:Y:S01]  /*22b0*/  ULDC UR5, c[0x0][0x988] ;  /* 0x0002620000057ab9 */ /* 0x000fe20000000800 */
[----:B------:R0:W3:Y:S01]  /*22c0*/  MUFU.TANH R21, R35 ;  /* 0x0000002300157308 */ /* 0x0000e20000002400 */
[----:B--2---:R-:W-:Y:S01]  /*22d0*/  FSEL R5, R5, -INF , P6 ;  /* 0xff80000005057808 */ /* 0x004fe20003000000 */
[----:B------:R-:W-:Y:S01]  /*22e0*/  FMUL.FTZ R62, R62, UR4 ;  /* 0x000000043e3e7c20 */ /* 0x000fe20008410000 */
[----:B------:R-:W-:Y:S01]  /*22f0*/  P2R R12, PR, RZ, 0x1 ;  /* 0x00000001ff0c7803 */ /* 0x000fe20000000000 */
[----:B------:R-:W-:Y:S01]  /*2300*/  FMUL.FTZ R63, R63, UR4 ;  /* 0x000000043f3f7c20 */ /* 0x000fe20008410000 */
[----:B------:R-:W-:Y:S01]  /*2310*/  FMUL.FTZ R66, R66, UR4 ;  /* 0x0000000442427c20 */ /* 0x000fe20008410000 */
[----:B------:R-:W-:Y:S01]  /*2320*/  FMUL.FTZ R67, R67, UR4 ;  /* 0x0000000443437c20 */ /* 0x000fe20008410000 */
[----:B------:R-:W-:Y:S01]  /*2330*/  FMUL.FTZ R70, R70, UR4 ;  /* 0x0000000446467c20 */ /* 0x000fe20008410000 */
[----:B------:R-:W2:Y:S01]  /*2340*/  MUFU.TANH R2, R27 ;  /* 0x0000001b00027308 */ /* 0x000ea20000002400 */
[----:B0-----:R-:W-:Y:S01]  /*2350*/  FSEL R35, R24, -INF , P6 ;  /* 0xff80000018237808 */ /* 0x001fe20003000000 */
[----:B------:R-:W-:Y:S01]  /*2360*/  FMUL.FTZ R71, R71, UR4 ;  /* 0x0000000447477c20 */ /* 0x000fe20008410000 */
[----:B------:R-:W-:Y:S01]  /*2370*/  ISETP.GT.AND P6, PT, R3, 0x18, PT ;  /* 0x000000180300780c */ /* 0x000fe20003fc4270 */
[----:B------:R-:W-:Y:S01]  /*2380*/  UISETP.GE.AND UP0, UPT, UR6, 0x61, UPT ;  /* 0x000000610600788c */ /* 0x000fe2000bf06270 */
[----:B------:R-:W-:Y:S01]  /*2390*/  FMNMX.FTZ R4, R35, R10, !PT ;  /* 0x0000000a23047209 */ /* 0x000fe20007810000 */
[--C-:B------:R-:W-:Y:S01]  /*23a0*/  IMAD.MOV.U32 R118, RZ, RZ, R119.reuse ;  /* 0x000000ffff767224 */ /* 0x100fe200078e0077 */
[----:B-1----:R-:W-:Y:S01]  /*23b0*/  FSEL R33, R33, -INF , P1 ;  /* 0xff80000021217808 */ /* 0x002fe20000800000 */
[----:B------:R-:W0:Y:S01]  /*23c0*/  MUFU.TANH R36, R36 ;  /* 0x0000002400247308 */ /* 0x000e220000002400 */
[----:B---3--:R-:W-:Y:S01]  /*23d0*/  FSEL R21, R21, -INF , P1 ;  /* 0xff80000015157808 */ /* 0x008fe20000800000 */
[--C-:B------:R-:W-:Y:S01]  /*23e0*/  IMAD.MOV.U32 R117, RZ, RZ, R119.reuse ;  /* 0x000000ffff757224 */ /* 0x100fe200078e0077 */
[C---:B------:R-:W-:Y:S01]  /*23f0*/  ISETP.GT.AND P1, PT, R3.reuse, 0x29, PT ;  /* 0x000000290300780c */ /* 0x040fe20003f24270 */
[--C-:B------:R-:W-:Y:S01]  /*2400*/  IMAD.MOV.U32 R116, RZ, RZ, R119.reuse ;  /* 0x000000ffff747224 */ /* 0x100fe200078e0077 */
[----:B------:R-:W-:Y:S01]  /*2410*/  R2UR UR4, R0 ;  /* 0x00000000000472ca */ /* 0x000fe200000e0000 */
[--C-:B------:R-:W-:Y:S01]  /*2420*/  IMAD.MOV.U32 R115, RZ, RZ, R119.reuse ;  /* 0x000000ffff737224 */ /* 0x100fe200078e0077 */
[-C--:B------:R-:W-:Y:S01]  /*2430*/  MOV R114, R119.reuse ;  /* 0x0000007700727202 */ /* 0x080fe20000000f00 */
[----:B------:R1:W3:Y:S01]  /*2440*/  MUFU.TANH R27, R39 ;  /* 0x00000027001b7308 */ /* 0x0002e20000002400 */
[----:B--2---:R-:W-:Y:S01]  /*2450*/  FSEL R2, R2, -INF , P5 ;  /* 0xff80000002027808 */ /* 0x004fe20002800000 */
[--C-:B------:R-:W-:Y:S01]  /*2460*/  IMAD.MOV.U32 R113, RZ, RZ, R119.reuse ;  /* 0x000000ffff717224 */ /* 0x100fe200078e0077 */
[----:B------:R-:W-:Y:S01]  /*2470*/  ISETP.GT.AND P5, PT, R3, 0x19, PT ;  /* 0x000000190300780c */ /* 0x000fe20003fa4270 */
[--C-:B------:R-:W-:Y:S01]  /*2480*/  IMAD.MOV.U32 R112, RZ, RZ, R119.reuse ;  /* 0x000000ffff707224 */ /* 0x100fe200078e0077 */
[-C--:B------:R-:W-:Y:S01]  /*2490*/  MOV R109, R119.reuse ;  /* 0x00000077006d7202 */ /* 0x080fe20000000f00 */
[--C-:B------:R-:W-:Y:S01]  /*24a0*/  IMAD.MOV.U32 R111, RZ, RZ, R119.reuse ;  /* 0x000000ffff6f7224 */ /* 0x100fe200078e0077 */
[-C--:B------:R-:W-:Y:S01]  /*24b0*/  MOV R104, R119.reuse ;  /* 0x0000007700687202 */ /* 0x080fe20000000f00 */
[----:B------:R-:W2:Y:S01]  /*24c0*/  MUFU.TANH R11, R30 ;  /* 0x0000001e000b7308 */ /* 0x000ea20000002400 */
[----:B-1----:R-:W-:Y:S01]  /*24d0*/  FSEL R39, R28, -INF , P4 ;  /* 0xff8000001c277808 */ /* 0x002fe20002000000 */
[----:B------:R-:W-:Y:S01]  /*24e0*/  UIADD3 UR4, UR4, 0x30840, URZ ;  /* 0x0003084004047890 */ /* 0x000fe2000fffe03f */
[----:B0-----:R-:W-:Y:S01]  /*24f0*/  FSEL R77, R36, -INF , P6 ;  /* 0xff800000244d7808 */ /* 0x001fe20003000000 */
[--C-:B------:R-:W-:Y:S01]  /*2500*/  IMAD.MOV.U32 R110, RZ, RZ, R119.reuse ;  /* 0x000000ffff6e7224 */ /* 0x100fe200078e0077 */
[----:B------:R-:W-:Y:S01]  /*2510*/  FMNMX.FTZ R4, R39, R4, !PT ;  /* 0x0000000427047209 */ /* 0x000fe20007810000 */
[--C-:B------:R-:W-:Y:S01]  /*2520*/  IMAD.MOV.U32 R108, RZ, RZ, R119.reuse ;  /* 0x000000ffff6c7224 */ /* 0x100fe200078e0077 */
[-C--:B------:R-:W-:Y:S01]  /*2530*/  MOV R94, R119.reuse ;  /* 0x00000077005e7202 */ /* 0x080fe20000000f00 */
[----:B------:R-:W0:Y:S01]  /*2540*/  MUFU.TANH R37, R37 ;  /* 0x0000002500257308 */ /* 0x000e220000002400 */
[----:B------:R-:W-:Y:S01]  /*2550*/  FMNMX.FTZ R4, R73, R4, !PT ;  /* 0x0000000449047209 */ /* 0x000fe20007810000 */
[--C-:B------:R-:W-:Y:S01]  /*2560*/  IMAD.MOV.U32 R107, RZ, RZ, R119.reuse ;  /* 0x000000ffff6b7224 */ /* 0x100fe200078e0077 */
[----:B---3--:R-:W-:Y:S01]  /*2570*/  FSEL R27, R27, -INF , P5 ;  /* 0xff8000001b1b7808 */ /* 0x008fe20002800000 */
[--C-:B------:R-:W-:Y:S01]  /*2580*/  IMAD.MOV.U32 R106, RZ, RZ, R119.reuse ;  /* 0x000000ffff6a7224 */ /* 0x100fe200078e0077 */
[----:B------:R-:W-:Y:S01]  /*2590*/  FMNMX.FTZ R4, R75, R4, !PT ;  /* 0x000000044b047209 */ /* 0x000fe20007810000 */
[--C-:B------:R-:W-:Y:S01]  /*25a0*/  IMAD.MOV.U32 R105, RZ, RZ, R119.reuse ;  /* 0x000000ffff697224 */ /* 0x100fe200078e0077 */
[-C--:B------:R-:W-:Y:S01]  /*25b0*/  MOV R84, R119.reuse ;  /* 0x0000007700547202 */ /* 0x080fe20000000f00 */
[----:B------:R-:W1:Y:S01]  /*25c0*/  MUFU.TANH R13, R31 ;  /* 0x0000001f000d7308 */ /* 0x000e620000002400 */
[----:B------:R-:W-:Y:S01]  /*25d0*/  FMNMX.FTZ R4, R33, R4, !PT ;  /* 0x0000000421047209 */ /* 0x000fe20007810000 */
[--C-:B------:R-:W-:Y:S01]  /*25e0*/  IMAD.MOV.U32 R103, RZ, RZ, R119.reuse ;  /* 0x000000ffff677224 */ /* 0x100fe200078e0077 */
[----:B--2---:R-:W-:Y:S01]  /*25f0*/  FSEL R11, R11, -INF , P4 ;  /* 0xff8000000b0b7808 */ /* 0x004fe20002000000 */
[--C-:B------:R-:W-:Y:S01]  /*2600*/  IMAD.MOV.U32 R102, RZ, RZ, R119.reuse ;  /* 0x000000ffff667224 */ /* 0x100fe200078e0077 */
[----:B------:R-:W-:Y:S01]  /*2610*/  ISETP.GT.AND P4, PT, R3, 0x20, PT ;  /* 0x000000200300780c */ /* 0x000fe20003f84270 */
[--C-:B------:R-:W-:Y:S01]  /*2620*/  IMAD.MOV.U32 R100, RZ, RZ, R119.reuse ;  /* 0x000000ffff647224 */ /* 0x100fe200078e0077 */
[----:B------:R-:W-:Y:S01]  /*2630*/  FMNMX.FTZ R4, R77, R4, !PT ;  /* 0x000000044d047209 */ /* 0x000fe20007810000 */
[----:B------:R-:W2:Y:S01]  /*2640*/  MUFU.TANH R40, R40 ;  /* 0x0000002800287308 */ /* 0x000ea20000002400 */
[----:B0-----:R-:W-:Y:S01]  /*2650*/  FSEL R37, R37, -INF , P5 ;  /* 0xff80000025257808 */ /* 0x001fe20002800000 */
[--C-:B------:R-:W-:Y:S01]  /*2660*/  IMAD.MOV.U32 R98, RZ, RZ, R119.reuse ;  /* 0x000000ffff627224 */ /* 0x100fe200078e0077 */
[----:B------:R-:W-:Y:S01]  /*2670*/  ISETP.GT.AND P5, PT, R3, 0x31, PT ;  /* 0x000000310300780c */ /* 0x000fe20003fa4270 */
[--C-:B------:R-:W-:Y:S01]  /*2680*/  IMAD.MOV.U32 R96, RZ, RZ, R119.reuse ;  /* 0x000000ffff607224 */ /* 0x100fe200078e0077 */
[----:B------:R-:W-:Y:S01]  /*2690*/  FMNMX.FTZ R4, R37, R4, !PT ;  /* 0x0000000425047209 */ /* 0x000fe20007810000 */
[--C-:B------:R-:W-:Y:S01]  /*26a0*/  IMAD.MOV.U32 R92, RZ, RZ, R119.reuse ;  /* 0x000000ffff5c7224 */ /* 0x100fe200078e0077 */
[----:B------:R-:W-:Y:S01]  /*26b0*/  MOV R74, R119 ;  /* 0x00000077004a7202 */ /* 0x000fe20000000f00 */
[----:B------:R-:W0:Y:S01]  /*26c0*/  MUFU.TANH R15, R34 ;  /* 0x00000022000f7308 */ /* 0x000e220000002400 */
[----:B-1----:R-:W-:Y:S01]  /*26d0*/  FSEL R13, R13, -INF , P3 ;  /* 0xff8000000d0d7808 */ /* 0x002fe20001800000 */
[--C-:B------:R-:W-:Y:S01]  /*26e0*/  IMAD.MOV.U32 R90, RZ, RZ, R119.reuse ;  /* 0x000000ffff5a7224 */ /* 0x100fe200078e0077 */
[----:B------:R-:W-:Y:S01]  /*26f0*/  ISETP.GT.AND P3, PT, R3, 0x21, PT ;  /* 0x000000210300780c */ /* 0x000fe20003f64270 */
[----:B------:R-:W-:-:S02]  /*2700*/  IMAD.MOV.U32 R88, RZ, RZ, R119 ;  /* 0x000000ffff587224 */ /* 0x000fc400078e0077 */
[--C-:B------:R-:W-:Y:S02]  /*2710*/  IMAD.MOV.U32 R86, RZ, RZ, R119.reuse ;  /* 0x000000ffff567224 */ /* 0x100fe400078e0077 */
[----:B------:R-:W1:Y:S01]  /*2720*/  MUFU.TANH R41, R41 ;  /* 0x0000002900297308 */ /* 0x000e620000002400 */
[----:B--2---:R-:W-:Y:S01]  /*2730*/  FSEL R79, R40, -INF , P4 ;  /* 0xff800000284f7808 */ /* 0x004fe20002000000 */
[--C-:B------:R-:W-:Y:S02]  /*2740*/  IMAD.MOV.U32 R82, RZ, RZ, R119.reuse ;  /* 0x000000ffff527224 */ /* 0x100fe400078e0077 */
[--C-:B------:R-:W-:Y:S01]  /*2750*/  IMAD.MOV.U32 R80, RZ, RZ, R119.reuse ;  /* 0x000000ffff507224 */ /* 0x100fe200078e0077 */
[----:B------:R-:W-:Y:S01]  /*2760*/  FMNMX.FTZ R4, R79, R4, !PT ;  /* 0x000000044f047209 */ /* 0x000fe20007810000 */
[--C-:B------:R-:W-:Y:S02]  /*2770*/  IMAD.MOV.U32 R78, RZ, RZ, R119.reuse ;  /* 0x000000ffff4e7224 */ /* 0x100fe400078e0077 */
[----:B------:R-:W2:Y:S01]  /*2780*/  MUFU.TANH R44, R44 ;  /* 0x0000002c002c7308 */ /* 0x000ea20000002400 */
[----:B0-----:R-:W-:Y:S01]  /*2790*/  FSEL R15, R15, -INF , P2 ;  /* 0xff8000000f0f7808 */ /* 0x001fe20001000000 */
[--C-:B------:R-:W-:Y:S01]  /*27a0*/  IMAD.MOV.U32 R76, RZ, RZ, R119.reuse ;  /* 0x000000ffff4c7224 */ /* 0x100fe200078e0077 */
[----:B------:R-:W-:Y:S01]  /*27b0*/  ISETP.GT.AND P2, PT, R3, 0x28, PT ;  /* 0x000000280300780c */ /* 0x000fe20003f44270 */
[----:B------:R-:W-:-:S04]  /*27c0*/  IMAD.MOV.U32 R72, RZ, RZ, R119 ;  /* 0x000000ffff487224 */ /* 0x000fc800078e0077 */
[----:B------:R-:W0:Y:S01]  /*27d0*/  MUFU.TANH R38, R38 ;  /* 0x0000002600267308 */ /* 0x000e220000002400 */
[----:B-1----:R-:W-:-:S04]  /*27e0*/  FSEL R81, R41, -INF , P3 ;  /* 0xff80000029517808 */ /* 0x002fc80001800000 */
[----:B------:R-:W-:-:S03]  /*27f0*/  FMNMX.FTZ R4, R81, R4, !PT ;  /* 0x0000000451047209 */ /* 0x000fc60007810000 */
[----:B------:R-:W1:Y:S01]  /*2800*/  MUFU.TANH R45, R45 ;  /* 0x0000002d002d7308 */ /* 0x000e620000002400 */
[----:B--2---:R-:W-:Y:S02]  /*2810*/  FSEL R83, R44, -INF , P2 ;  /* 0xff8000002c537808 */ /* 0x004fe40001000000 */
[----:B------:R-:W-:Y:S02]  /*2820*/  MOV R44, R119 ;  /* 0x00000077002c7202 */ /* 0x000fe40000000f00 */
[----:B------:R-:W-:-:S03]  /*2830*/  FMNMX.FTZ R4, R83, R4, !PT ;  /* 0x0000000453047209 */ /* 0x000fc60007810000 */
[----:B------:R-:W2:Y:S01]  /*2840*/  MUFU.TANH R48, R48 ;  /* 0x0000003000307308 */ /* 0x000ea20000002400 */
[----:B0-----:R-:W-:Y:S02]  /*2850*/  FSEL R25, R38, -INF , P6 ;  /* 0xff80000026197808 */ /* 0x001fe40003000000 */
[----:B------:R-:W-:-:S05]  /*2860*/  ISETP.GT.AND P6, PT, R3, 0x30, PT ;  /* 0x000000300300780c */ /* 0x000fca0003fc4270 */
[----:B------:R-:W0:Y:S01]  /*2870*/  MUFU.TANH R42, R42 ;  /* 0x0000002a002a7308 */ /* 0x000e220000002400 */
[----:B-1----:R-:W-:-:S04]  /*2880*/  FSEL R85, R45, -INF , P1 ;  /* 0xff8000002d557808 */ /* 0x002fc80000800000 */
[----:B------:R-:W-:-:S03]  /*2890*/  FMNMX.FTZ R4, R85, R4, !PT ;  /* 0x0000000455047209 */ /* 0x000fc60007810000 */
[----:B------:R-:W1:Y:S01]  /*28a0*/  MUFU.TANH R49, R49 ;  /* 0x0000003100317308 */ /* 0x000e620000002400 */
[----:B--2---:R-:W-:Y:S01]  /*28b0*/  FSEL R87, R48, -INF , P6 ;  /* 0xff80000030577808 */ /* 0x004fe20003000000 */
[----:B------:R-:W-:-:S03]  /*28c0*/  IMAD.MOV.U32 R48, RZ, RZ, R119 ;  /* 0x000000ffff307224 */ /* 0x000fc600078e0077 */
        /* <DEDUP_REMOVED lines=11> */
[----:B0-----:R-:W-:Y:S01]  /*2980*/  FSEL R91, R52, -INF , P4 ;  /* 0xff800000345b7808 */ /* 0x001fe20002000000 */
[----:B------:R-:W-:-:S03]  /*2990*/  IMAD.MOV.U32 R52, RZ, RZ, R119 ;  /* 0x000000ffff347224 */ /* 0x000fc600078e0077 */
[----:B------:R-:W-:-:S03]  /*29a0*/  FMNMX.FTZ R4, R91, R4, !PT ;  /* 0x000000045b047209 */ /* 0x000fc60007810000 */
[----:B------:R-:W0:Y:S01]  /*29b0*/  MUFU.TANH R47, R47 ;  /* 0x0000002f002f7308 */ /* 0x000e220000002400 */
[----:B-1----:R-:W-:Y:S01]  /*29c0*/  FSEL R45, R46, -INF , P2 ;  /* 0xff8000002e2d7808 */ /* 0x002fe20001000000 */
[----:B------:R-:W-:Y:S01]  /*29d0*/  IMAD.MOV.U32 R46, RZ, RZ, R119 ;  /* 0x000000ffff2e7224 */ /* 0x000fe200078e0077 */
        /* <DEDUP_REMOVED lines=26> */
[----:B0-----:R-:W-:Y:S02]  /*2b80*/  FSEL R53, R54, -INF , P4 ;  /* 0xff80000036357808 */ /* 0x001fe40002000000 */
[----:B------:R-:W-:Y:S02]  /*2b90*/  ISETP.GT.AND P4, PT, R3, 0x50, PT ;  /* 0x000000500300780c */ /* 0x000fe40003f84270 */
[----:B------:R-:W-:-:S03]  /*2ba0*/  MOV R54, R119 ;  /* 0x0000007700367202 */ /* 0x000fc60000000f00 */
[----:B------:R-:W0:Y:S01]  /*2bb0*/  MUFU.TANH R64, R64 ;  /* 0x0000004000407308 */ /* 0x000e220000002400 */
[----:B-1----:R-:W-:-:S04]  /*2bc0*/  FSEL R61, R61, -INF , P5 ;  /* 0xff8000003d3d7808 */ /* 0x002fc80002800000 */
[----:B------:R-:W-:-:S03]  /*2bd0*/  FMNMX.FTZ R4, R61, R4, !PT ;  /* 0x000000043d047209 */ /* 0x000fc60007810000 */
[----:B------:R1:W3:Y:S01]  /*2be0*/  MUFU.TANH R31, R58 ;  /* 0x0000003a001f7308 */ /* 0x0002e20000002400 */
[----:B--2---:R-:W-:Y:S02]  /*2bf0*/  FSEL R55, R55, -INF , P3 ;  /* 0xff80000037377808 */ /* 0x004fe40001800000 */
[----:B------:R-:W-:-:S05]  /*2c00*/  ISETP.GT.AND P3, PT, R3, 0x51, PT ;  /* 0x000000510300780c */ /* 0x000fca0003f64270 */
[----:B------:R-:W2:Y:S01]  /*2c10*/  MUFU.TANH R65, R65 ;  /* 0x0000004100417308 */ /* 0x000ea20000002400 */
[----:B0-----:R-:W-:Y:S01]  /*2c20*/  FSEL R99, R64, -INF , P4 ;  /* 0xff80000040637808 */ /* 0x001fe20002000000 */
[----:B-1----:R-:W-:Y:S01]  /*2c30*/  IMAD.MOV.U32 R58, RZ, RZ, R119 ;  /* 0x000000ffff3a7224 */ /* 0x002fe200078e0077 */
[----:B------:R-:W-:Y:S02]  /*2c40*/  MOV R64, R119 ;  /* 0x0000007700407202 */ /* 0x000fe40000000f00 */
[----:B------:R-:W-:-:S03]  /*2c50*/  FMNMX.FTZ R4, R99, R4, !PT ;  /* 0x0000000463047209 */ /* 0x000fc60007810000 */
[----:B------:R-:W0:Y:S01]  /*2c60*/  MUFU.TANH R59, R59 ;  /* 0x0000003b003b7308 */ /* 0x000e220000002400 */
[----:B---3--:R-:W-:Y:S02]  /*2c70*/  FSEL R31, R31, -INF , P2 ;  /* 0xff8000001f1f7808 */ /* 0x008fe40001000000 */
[----:B------:R-:W-:-:S05]  /*2c80*/  ISETP.GT.AND P2, PT, R3, 0x58, PT ;  /* 0x000000580300780c */ /* 0x000fca0003f44270 */
[----:B------:R-:W1:Y:S01]  /*2c90*/  MUFU.TANH R68, R68 ;  /* 0x0000004400447308 */ /* 0x000e620000002400 */
[----:B--2---:R-:W-:-:S04]  /*2ca0*/  FSEL R65, R65, -INF , P3 ;  /* 0xff80000041417808 */ /* 0x004fc80001800000 */
[----:B------:R-:W-:-:S03]  /*2cb0*/  FMNMX.FTZ R4, R65, R4, !PT ;  /* 0x0000000441047209 */ /* 0x000fc60007810000 */
[----:B------:R-:W2:Y:S01]  /*2cc0*/  MUFU.TANH R69, R69 ;  /* 0x0000004500457308 */ /* 0x000ea20000002400 */
[----:B0-----:R-:W-:Y:S02]  /*2cd0*/  FSEL R29, R59, -INF , P1 ;  /* 0xff8000003b1d7808 */ /* 0x001fe40000800000 */
[----:B------:R-:W-:-:S05]  /*2ce0*/  ISETP.GT.AND P1, PT, R3, 0x59, PT ;  /* 0x000000590300780c */ /* 0x000fca0003f24270 */
[----:B------:R-:W-:Y:S01]  /*2cf0*/  MUFU.TANH R62, R62 ;  /* 0x0000003e003e7308 */ /* 0x000fe20000002400 */
[----:B-1----:R-:W-:Y:S01]  /*2d00*/  FSEL R59, R68, -INF , P2 ;  /* 0xff800000443b7808 */ /* 0x002fe20001000000 */
[----:B------:R-:W-:-:S03]  /*2d10*/  IMAD.MOV.U32 R68, RZ, RZ, R119 ;  /* 0x000000ffff447224 */ /* 0x000fc600078e0077 */
[----:B------:R-:W-:-:S03]  /*2d20*/  FMNMX.FTZ R4, R59, R4, !PT ;  /* 0x000000043b047209 */ /* 0x000fc60007810000 */
[----:B------:R-:W0:Y:S01]  /*2d30*/  MUFU.TANH R63, R63 ;  /* 0x0000003f003f7308 */ /* 0x000e220000002400 */
[----:B--2---:R-:W-:-:S04]  /*2d40*/  FSEL R69, R69, -INF , P1 ;  /* 0xff80000045457808 */ /* 0x004fc80000800000 */
[----:B------:R-:W-:Y:S01]  /*2d50*/  FMNMX.FTZ R14, R69, R4, !PT ;  /* 0x00000004450e7209 */ /* 0x000fe20007810000 */
[----:B------:R-:W-:Y:S01]  /*2d60*/  IMAD.U32 R4, RZ, RZ, UR5 ;  /* 0x00000005ff047e24 */ /* 0x000fe2000f8e00ff */
[----:B------:R-:W1:Y:S01]  /*2d70*/  S2UR UR5, SR_CgaCtaId ;  /* 0x00000000000579c3 */ /* 0x000e620000008800 */
[----:B------:R-:W-:Y:S02]  /*2d80*/  MUFU.TANH R66, R66 ;  /* 0x0000004200427308 */ /* 0x000fe40000002400 */
[----:B------:R-:W2:Y:S06]  /*2d90*/  SHFL.BFLY PT, R3, R14, 0x2, 0x1f ;  /* 0x0c401f000e037f89 */ /* 0x000eac00000e0000 */
[----:B------:R-:W3:Y:S01]  /*2da0*/  MUFU.TANH R67, R67 ;  /* 0x0000004300437308 */ /* 0x000ee20000002400 */
[----:B0-----:R-:W-:-:S07]  /*2db0*/  FSEL R63, R63, -INF , P5 ;  /* 0xff8000003f3f7808 */ /* 0x001fce0002800000 */
[----:B------:R-:W-:Y:S01]  /*2dc0*/  MUFU.TANH R70, R70 ;  /* 0x0000004600467308 */ /* 0x000fe20000002400 */
[----:B-1----:R-:W-:-:S07]  /*2dd0*/  UPRMT UR4, UR5, 0x654, UR4 ;  /* 0x0000065405047896 */ /* 0x002fce0008000004 */
[----:B------:R-:W0:Y:S01]  /*2de0*/  MUFU.TANH R71, R71 ;  /* 0x0000004700477308 */ /* 0x000e220000002400 */
[----:B---3--:R-:W-:Y:S02]  /*2df0*/  FSEL R67, R67, -INF , P3 ;  /* 0xff80000043437808 */ /* 0x008fe40001800000 */
[----:B--2---:R-:W-:-:S05]  /*2e00*/  FMNMX.FTZ R20, R14, R3, !PT ;  /* 0x000000030e147209 */ /* 0x004fca0007810000 */
[----:B------:R-:W1:Y:S01]  /*2e10*/  SHFL.BFLY PT, R3, R20, 0x1, 0x1f ;  /* 0x0c201f0014037f89 */ /* 0x000e6200000e0000 */
[----:B------:R-:W-:Y:S01]  /*2e20*/  SYNCS.ARRIVE.TRANS64.RED.A1T0 RZ, [UR4], RZ ;  /* 0x000000ffffff79a7 */ /* 0x000fe20008100404 */
[----:B0-----:R-:W-:Y:S02]  /*2e30*/  FSEL R71, R71, -INF , P1 ;  /* 0xff80000047477808 */ /* 0x001fe40000800000 */
[----:B-1----:R-:W-:-:S04]  /*2e40*/  FMNMX.FTZ R3, R20, R3, !PT ;  /* 0x0000000314037209 */ /* 0x002fc80007810000 */
[C---:B------:R-:W-:Y:S01]  /*2e50*/  FSETP.NEU.FTZ.AND P0, PT, R3.reuse, -INF , PT ;  /* 0xff8000000300780b */ /* 0x040fe20003f1d000 */
[----:B------:R-:W-:-:S05]  /*2e60*/  FMUL.FTZ R24, R3, R4 ;  /* 0x0000000403187220 */ /* 0x000fca0000410000 */
[----:B------:R-:W-:Y:S02]  /*2e70*/  FSEL R24, R24, RZ, P0 ;  /* 0x000000ff18187208 */ /* 0x000fe40000000000 */
[----:B------:R-:W-:Y:S02]  /*2e80*/  ISETP.NE.AND P0, PT, R12, RZ, PT ;  /* 0x000000ff0c00720c */ /* 0x000fe40003f05270 */
[----:B------:R-:W-:Y:S01]  /*2e90*/  FMNMX.FTZ R12, R5, R2, !PT ;  /* 0x00000002050c7209 */ /* 0x000fe20007810000 */
[-CC-:B------:R-:W-:Y:S01]  /*2ea0*/  FFMA.FTZ R10, R10, R4.reuse, -R24.reuse ;  /* 0x000000040a0a7223 */ /* 0x180fe20000010818 */
[-CC-:B------:R-:W-:Y:S01]  /*2eb0*/  FFMA.FTZ R35, R35, R4.reuse, -R24.reuse ;  /* 0x0000000423237223 */ /* 0x180fe20000010818 */
[--C-:B------:R-:W-:Y:S01]  /*2ec0*/  FFMA.FTZ R14, R37, R4, -R24.reuse ;  /* 0x00000004250e7223 */ /* 0x100fe20000010818 */
[----:B------:R-:W-:Y:S01]  /*2ed0*/  FMNMX.FTZ R12, R11, R12, !PT ;  /* 0x0000000c0b0c7209 */ /* 0x000fe20007810000 */
[----:B------:R0:W-:Y:S01]  /*2ee0*/  MUFU.EX2 R101, R10 ;  /* 0x0000000a00657308 */ /* 0x0001e20000000800 */
[----:B------:R-:W-:Y:S01]  /*2ef0*/  FSEL R37, R70, -INF , P2 ;  /* 0xff80000046257808 */ /* 0x000fe20001000000 */
[--C-:B------:R-:W-:Y:S01]  /*2f00*/  FFMA.FTZ R39, R39, R4, -R24.reuse ;  /* 0x0000000427277223 */ /* 0x100fe20000010818 */
[----:B------:R-:W-:Y:S01]  /*2f10*/  FMNMX.FTZ R12, R13, R12, !PT ;  /* 0x0000000c0d0c7209 */ /* 0x000fe20007810000 */
[-CC-:B------:R-:W-:Y:S01]  /*2f20*/  FFMA.FTZ R73, R73, R4.reuse, -R24.reuse ;  /* 0x0000000449497223 */ /* 0x180fe20000010818 */
[-CC-:B------:R-:W-:Y:S01]  /*2f30*/  FFMA.FTZ R75, R75, R4.reuse, -R24.reuse ;  /* 0x000000044b4b7223 */ /* 0x180fe20000010818 */
[--C-:B------:R-:W-:Y:S01]  /*2f40*/  FFMA.FTZ R77, R77, R4, -R24.reuse ;  /* 0x000000044d4d7223 */ /* 0x100fe20000010818 */
[----:B------:R-:W-:Y:S01]  /*2f50*/  FMNMX.FTZ R12, R15, R12, !PT ;  /* 0x0000000c0f0c7209 */ /* 0x000fe20007810000 */
[----:B------:R1:W-:Y:S01]  /*2f60*/  MUFU.EX2 R188, R35 ;  /* 0x0000002300bc7308 */ /* 0x0003e20000000800 */
[-CC-:B0-----:R-:W-:Y:S01]  /*2f70*/  FFMA.FTZ R10, R33, R4.reuse, -R24.reuse ;  /* 0x00000004210a7223 */ /* 0x181fe20000010818 */
[----:B------:R-:W-:Y:S01]  /*2f80*/  FSEL R33, R62, -INF , P6 ;  /* 0xff8000003e217808 */ /* 0x000fe20003000000 */
[--C-:B------:R-:W-:Y:S01]  /*2f90*/  FFMA.FTZ R79, R79, R4, -R24.reuse ;  /* 0x000000044f4f7223 */ /* 0x100fe20000010818 */
[----:B------:R-:W-:Y:S01]  /*2fa0*/  FMNMX.FTZ R12, R21, R12, !PT ;  /* 0x0000000c150c7209 */ /* 0x000fe20007810000 */
[-CC-:B------:R-:W-:Y:S01]  /*2fb0*/  FFMA.FTZ R81, R81, R4.reuse, -R24.reuse ;  /* 0x0000000451517223 */ /* 0x180fe20000010818 */
[-CC-:B------:R-:W-:Y:S01]  /*2fc0*/  FFMA.FTZ R83, R83, R4.reuse, -R24.reuse ;  /* 0x0000000453537223 */ /* 0x180fe20000010818 */
[--C-:B------:R-:W-:Y:S01]  /*2fd0*/  FFMA.FTZ R85, R85, R4, -R24.reuse ;  /* 0x0000000455557223 */ /* 0x100fe20000010818 */
[----:B------:R-:W-:Y:S01]  /*2fe0*/  FMNMX.FTZ R12, R25, R12, !PT ;  /* 0x0000000c190c7209 */ /* 0x000fe20007810000 */
[----:B------:R-:W-:Y:S01]  /*2ff0*/  MUFU.EX2 R190, R39 ;  /* 0x0000002700be7308 */ /* 0x000fe20000000800 */
[----:B-1----:R-:W-:Y:S01]  /*3000*/  FSEL R35, R66, -INF , P4 ;  /* 0xff80000042237808 */ /* 0x002fe20002000000 */
[--C-:B------:R-:W-:Y:S01]  /*3010*/  FFMA.FTZ R87, R87, R4, -R24.reuse ;  /* 0x0000000457577223 */ /* 0x100fe20000010818 */
[----:B------:R-:W-:Y:S01]  /*3020*/  FMNMX.FTZ R12, R27, R12, !PT ;  /* 0x0000000c1b0c7209 */ /* 0x000fe20007810000 */
[-CC-:B------:R-:W-:Y:S01]  /*3030*/  FFMA.FTZ R89, R89, R4.reuse, -R24.reuse ;  /* 0x0000000459597223 */ /* 0x180fe20000010818 */
[-CC-:B------:R-:W-:Y:S01]  /*3040*/  FFMA.FTZ R91, R91, R4.reuse, -R24.reuse ;  /* 0x000000045b5b7223 */ /* 0x180fe20000010818 */
[--C-:B------:R-:W-:Y:S01]  /*3050*/  FFMA.FTZ R93, R93, R4, -R24.reuse ;  /* 0x000000045d5d7223 */ /* 0x100fe20000010818 */
[----:B------:R-:W-:Y:S01]  /*3060*/  FMNMX.FTZ R12, R41, R12, !PT ;  /* 0x0000000c290c7209 */ /* 0x000fe20007810000 */
[----:B------:R-:W-:Y:S01]  /*3070*/  MUFU.EX2 R184, R10 ;  /* 0x0000000a00b87308 */ /* 0x000fe20000000800 */
[-CC-:B------:R-:W-:Y:S01]  /*3080*/  FFMA.FTZ R95, R95, R4.reuse, -R24.reuse ;  /* 0x000000045f5f7223 */ /* 0x180fe20000010818 */
        /* <DEDUP_REMOVED lines=10> */
[----:B------:R-:W-:Y:S01]  /*3130*/  FFMA.FTZ R24, R69, R4, -R24 ;  /* 0x0000000445187223 */ /* 0x000fe20000010818 */
[--C-:B------:R-:W-:Y:S01]  /*3140*/  IMAD.MOV.U32 R70, RZ, RZ, R119.reuse ;  /* 0x000000ffff467224 */ /* 0x100fe200078e0077 */
[----:B------:R-:W-:Y:S01]  /*3150*/  MOV R69, R119 ;  /* 0x0000007700457202 */ /* 0x000fe20000000f00 */
[--C-:B------:R-:W-:Y:S01]  /*3160*/  IMAD.MOV.U32 R66, RZ, RZ, R119.reuse ;  /* 0x000000ffff427224 */ /* 0x100fe200078e0077 */
[----:B------:R-:W-:Y:S01]  /*3170*/  FMNMX.FTZ R12, R49, R12, !PT ;  /* 0x0000000c310c7209 */ /* 0x000fe20007810000 */
[----:B------:R-:W-:Y:S01]  /*3180*/  MUFU.EX2 R75, R75 ;  /* 0x0000004b004b7308 */ /* 0x000fe20000000800 */
[----:B------:R-:W-:-:S02]  /*3190*/  IMAD.MOV.U32 R62, RZ, RZ, R119 ;  /* 0x000000ffff3e7224 */ /* 0x000fc400078e0077 */
[----:B------:R-:W-:-:S04]  /*31a0*/  FMNMX.FTZ R12, R51, R12, !PT ;  /* 0x0000000c330c7209 */ /* 0x000fc80007810000 */
[----:B------:R-:W-:Y:S01]  /*31b0*/  FMNMX.FTZ R12, R53, R12, !PT ;  /* 0x0000000c350c7209 */ /* 0x000fe20007810000 */
[----:B------:R-:W-:Y:S03]  /*31c0*/  MUFU.EX2 R77, R77 ;  /* 0x0000004d004d7308 */ /* 0x000fe60000000800 */
[----:B------:R-:W-:-:S04]  /*31d0*/  FMNMX.FTZ R12, R55, R12, !PT ;  /* 0x0000000c370c7209 */ /* 0x000fc80007810000 */
[----:B------:R-:W-:Y:S01]  /*31e0*/  FMNMX.FTZ R12, R31, R12, !PT ;  /* 0x0000000c1f0c7209 */ /* 0x000fe20007810000 */
[----:B------:R-:W0:Y:S03]  /*31f0*/  MUFU.EX2 R14, R14 ;  /* 0x0000000e000e7308 */ /* 0x000e260000000800 */
[----:B------:R-:W-:-:S04]  /*3200*/  FMNMX.FTZ R12, R29, R12, !PT ;  /* 0x0000000c1d0c7209 */ /* 0x000fc80007810000 */
[----:B------:R-:W-:Y:S01]  /*3210*/  FMNMX.FTZ R12, R33, R12, !PT ;  /* 0x0000000c210c7209 */ /* 0x000fe20007810000 */
[----:B------:R-:W-:Y:S03]  /*3220*/  MUFU.EX2 R79, R79 ;  /* 0x0000004f004f7308 */ /* 0x000fe60000000800 */
[----:B------:R-:W-:-:S04]  /*3230*/  FMNMX.FTZ R12, R63, R12, !PT ;  /* 0x0000000c3f0c7209 */ /* 0x000fc80007810000 */
[----:B------:R-:W-:Y:S01]  /*3240*/  FMNMX.FTZ R12, R35, R12, !PT ;  /* 0x0000000c230c7209 */ /* 0x000fe20007810000 */
[----:B------:R1:W-:Y:S01]  /*3250*/  MUFU.EX2 R180, R81 ;  /* 0x0000005100b47308 */ /* 0x0003e20000000800 */
[----:B0-----:R-:W-:Y:S02]  /*3260*/  F2FP.BF16.F32.PACK_AB R186, R14, R77 ;  /* 0x0000004d0eba723e */ /* 0x001fe400000010ff */
[----:B------:R-:W-:-:S04]  /*3270*/  FMNMX.FTZ R12, R67, R12, !PT ;  /* 0x0000000c430c7209 */ /* 0x000fc80007810000 */
[----:B------:R-:W-:Y:S01]  /*3280*/  FMNMX.FTZ R12, R37, R12, !PT ;  /* 0x0000000c250c7209 */ /* 0x000fe20007810000 */
[----:B------:R-:W-:Y:S01]  /*3290*/  MUFU.EX2 R83, R83 ;  /* 0x0000005300537308 */ /* 0x000fe20000000800 */
[----:B-1----:R-:W-:Y:S02]  /*32a0*/  IMAD.MOV.U32 R81, RZ, RZ, R119 ;  /* 0x000000ffff517224 */ /* 0x002fe400078e0077 */
[----:B------:R-:W-:-:S05]  /*32b0*/  FMNMX.FTZ R12, R71, R12, !PT ;  /* 0x0000000c470c7209 */ /* 0x000fca0007810000 */
[----:B------:R-:W0:Y:S01]  /*32c0*/  SHFL.BFLY PT, R39, R12, 0x2, 0x1f ;  /* 0x0c401f000c277f89 */ /* 0x000e2200000e0000 */
[----:B------:R1:W-:Y:S08]  /*32d0*/  MUFU.EX2 R182, R85 ;  /* 0x0000005500b67308 */ /* 0x0003f00000000800 */
[----:B------:R-:W-:Y:S01]  /*32e0*/  MUFU.EX2 R87, R87 ;  /* 0x0000005700577308 */ /* 0x000fe20000000800 */
[----:B-1----:R-:W-:-:S07]  /*32f0*/  IMAD.MOV.U32 R85, RZ, RZ, R119 ;  /* 0x000000ffff557224 */ /* 0x002fce00078e0077 */
[----:B------:R1:W-:Y:S01]  /*3300*/  MUFU.EX2 R176, R89 ;  /* 0x0000005900b07308 */ /* 0x0003e20000000800 */
[----:B0-----:R-:W-:-:S07]  /*3310*/  FMNMX.FTZ R39, R12, R39, !PT ;  /* 0x000000270c277209 */ /* 0x001fce0007810000 */
[----:B------:R-:W-:Y:S01]  /*3320*/  MUFU.EX2 R91, R91 ;  /* 0x0000005b005b7308 */ /* 0x000fe20000000800 */
[----:B-1----:R-:W-:Y:S01]  /*3330*/  MOV R89, R119 ;  /* 0x0000007700597202 */ /* 0x002fe20000000f00 */
[----:B------:R-:W0:Y:S06]  /*3340*/  SHFL.BFLY PT, R10, R39, 0x1, 0x1f ;  /* 0x0c201f00270a7f89 */ /* 0x000e2c00000e0000 */
[----:B------:R1:W-:Y:S08]  /*3350*/  MUFU.EX2 R178, R93 ;  /* 0x0000005d00b27308 */ /* 0x0003f00000000800 */
[----:B------:R-:W-:Y:S01]  /*3360*/  MUFU.EX2 R95, R95 ;  /* 0x0000005f005f7308 */ /* 0x000fe20000000800 */
[----:B-1----:R-:W-:-:S07]  /*3370*/  IMAD.MOV.U32 R93, RZ, RZ, R119 ;  /* 0x000000ffff5d7224 */ /* 0x002fce00078e0077 */
[----:B------:R1:W-:Y:S01]  /*3380*/  MUFU.EX2 R172, R57 ;  /* 0x0000003900ac7308 */ /* 0x0003e20000000800 */
[----:B0-----:R-:W-:Y:S02]  /*3390*/  FMNMX.FTZ R10, R39, R10, !PT ;  /* 0x0000000a270a7209 */ /* 0x001fe40007810000 */
[----:B------:R-:W-:Y:S02]  /*33a0*/  MOV R39, R119 ;  /* 0x0000007700277202 */ /* 0x000fe40000000f00 */
[C---:B------:R-:W-:Y:S01]  /*33b0*/  FSETP.NEU.FTZ.AND P1, PT, R10.reuse, -INF , PT ;  /* 0xff8000000a00780b */ /* 0x040fe20003f3d000 */
[----:B------:R-:W-:Y:S02]  /*33c0*/  FMUL.FTZ R12, R10, R4 ;  /* 0x000000040a0c7220 */ /* 0x000fe40000410000 */
[----:B------:R-:W-:Y:S01]  /*33d0*/  MUFU.EX2 R97, R97 ;  /* 0x0000006100617308 */ /* 0x000fe20000000800 */
[----:B-1----:R-:W-:Y:S02]  /*33e0*/  IMAD.MOV.U32 R57, RZ, RZ, R119 ;  /* 0x000000ffff397224 */ /* 0x002fe400078e0077 */
[----:B------:R-:W-:-:S02]  /*33f0*/  FSEL R12, R12, RZ, P1 ;  /* 0x000000ff0c0c7208 */ /* 0x000fc40000800000 */
[----:B------:R-:W-:-:S03]  /*3400*/  PLOP3.LUT P1, PT, PT, PT, UP0, 0x80, 0x0 ;  /* 0x000000000000781c */ /* 0x000fc60003f2f008 */
        /* <DEDUP_REMOVED lines=29> */
[----:B------:R-:W-:Y:S01]  /*35e0*/  FADD.FTZ R5, R75, R36 ;  /* 0x000000244b057221 */ /* 0x000fe20000010000 */
[-CC-:B------:R-:W-:Y:S01]  /*35f0*/  FFMA.FTZ R37, R37, R4.reuse, -R12.reuse ;  /* 0x0000000425257223 */ /* 0x180fe2000001080c */
[----:B------:R-:W-:Y:S01]  /*3600*/  FFMA.FTZ R71, R71, R4, -R12 ;  /* 0x0000000447477223 */ /* 0x000fe2000001080c */
[----:B------:R2:W3:Y:S01]  /*3610*/  MUFU.EX2 R20, R13 ;  /* 0x0000000d00147308 */ /* 0x0004e20000000800 */
[----:B-1----:R-:W-:Y:S01]  /*3620*/  FADD.FTZ R36, R189, R2 ;  /* 0x00000002bd247221 */ /* 0x002fe20000010000 */
[----:B------:R-:W-:Y:S01]  /*3630*/  FADD.FTZ R38, R184, R5 ;  /* 0x00000005b8267221 */ /* 0x000fe20000010000 */
[----:B------:R-:W-:Y:S01]  /*3640*/  F2FP.BF16.F32.PACK_AB R189, R2, R189 ;  /* 0x000000bd02bd723e */ /* 0x000fe200000010ff */
[--C-:B------:R-:W-:Y:S01]  /*3650*/  IMAD.MOV.U32 R61, RZ, RZ, R119.reuse ;  /* 0x000000ffff3d7224 */ /* 0x100fe200078e0077 */
[----:B------:R-:W-:Y:S01]  /*3660*/  F2FP.BF16.F32.PACK_AB R188, R101, R188 ;  /* 0x000000bc65bc723e */ /* 0x000fe200000010ff */
[--C-:B------:R-:W-:Y:S01]  /*3670*/  IMAD.MOV.U32 R101, RZ, RZ, R119.reuse ;  /* 0x000000ffff657224 */ /* 0x100fe200078e0077 */
[----:B------:R-:W-:Y:S01]  /*3680*/  F2FP.BF16.F32.PACK_AB R190, R73, R190 ;  /* 0x000000be49be723e */ /* 0x000fe200000010ff */
[----:B------:R-:W1:Y:S01]  /*3690*/  MUFU.EX2 R15, R15 ;  /* 0x0000000f000f7308 */ /* 0x000e620000000800 */
[----:B0-----:R-:W-:Y:S01]  /*36a0*/  FADD.FTZ R5, R11, R36 ;  /* 0x000000240b057221 */ /* 0x001fe20000010000 */
[----:B--2---:R-:W-:Y:S01]  /*36b0*/  FADD.FTZ R13, R77, R38 ;  /* 0x000000264d0d7221 */ /* 0x004fe20000010000 */
[----:B------:R-:W-:Y:S01]  /*36c0*/  F2FP.BF16.F32.PACK_AB R184, R184, R75 ;  /* 0x0000004bb8b8723e */ /* 0x000fe200000010ff */
[----:B------:R-:W-:-:S02]  /*36d0*/  IMAD.MOV.U32 R77, RZ, RZ, R119 ;  /* 0x000000ffff4d7224 */ /* 0x000fc400078e0077 */
[----:B------:R-:W-:Y:S01]  /*36e0*/  FADD.FTZ R40, R14, R13 ;  /* 0x0000000d0e287221 */ /* 0x000fe20000010000 */
[----:B------:R-:W-:Y:S01]  /*36f0*/  IMAD.MOV.U32 R75, RZ, RZ, R119 ;  /* 0x000000ffff4b7224 */ /* 0x000fe200078e0077 */
[----:B------:R-:W0:Y:S01]  /*3700*/  MUFU.EX2 R26, R21 ;  /* 0x00000015001a7308 */ /* 0x000e220000000800 */
[C---:B---3--:R-:W-:Y:S01]  /*3710*/  FADD.FTZ R38, R20.reuse, R5 ;  /* 0x0000000514267221 */ /* 0x048fe20000010000 */
[----:B------:R-:W-:Y:S01]  /*3720*/  FADD.FTZ R13, R79, R40 ;  /* 0x000000284f0d7221 */ /* 0x000fe20000010000 */
[----:B------:R-:W-:Y:S01]  /*3730*/  F2FP.BF16.F32.PACK_AB R191, R20, R11 ;  /* 0x0000000b14bf723e */ /* 0x000fe200000010ff */
[----:B------:R-:W-:Y:S02]  /*3740*/  IMAD.MOV.U32 R73, RZ, RZ, R119 ;  /* 0x000000ffff497224 */ /* 0x000fe400078e0077 */
        /* <DEDUP_REMOVED lines=12> */
[--C-:B------:R-:W-:Y:S02]  /*3810*/  IMAD.MOV.U32 R83, RZ, RZ, R119.reuse ;  /* 0x000000ffff537224 */ /* 0x100fe400078e0077 */
[--C-:B------:R-:W-:Y:S02]  /*3820*/  IMAD.MOV.U32 R26, RZ, RZ, R119.reuse ;  /* 0x000000ffff1a7224 */ /* 0x100fe400078e0077 */
[----:B------:R-:W0:Y:S01]  /*3830*/  MUFU.EX2 R41, R41 ;  /* 0x0000002900297308 */ /* 0x000e220000000800 */
[----:B--2---:R-:W-:Y:S01]  /*3840*/  FADD.FTZ R5, R25, R38 ;  /* 0x0000002619057221 */ /* 0x004fe20000010000 */
[----:B-1----:R-:W-:-:S06]  /*3850*/  IMAD.MOV.U32 R27, RZ, RZ, R119 ;  /* 0x000000ffff1b7224 */ /* 0x002fcc00078e0077 */
[----:B------:R1:W2:Y:S01]  /*3860*/  MUFU.EX2 R30, R43 ;  /* 0x0000002b001e7308 */ /* 0x0002a20000000800 */
[C---:B---3--:R-:W-:Y:S01]  /*3870*/  FADD.FTZ R40, R28.reuse, R5 ;  /* 0x000000051c287221 */ /* 0x048fe20000010000 */
[----:B------:R-:W-:Y:S01]  /*3880*/  F2FP.BF16.F32.PACK_AB R187, R28, R25 ;  /* 0x000000191cbb723e */ /* 0x000fe200000010ff */
[--C-:B------:R-:W-:Y:S02]  /*3890*/  IMAD.MOV.U32 R28, RZ, RZ, R119.reuse ;  /* 0x000000ffff1c7224 */ /* 0x100fe400078e0077 */
[----:B------:R-:W-:-:S03]  /*38a0*/  IMAD.MOV.U32 R25, RZ, RZ, R119 ;  /* 0x000000ffff197224 */ /* 0x000fc600078e0077 */
        /* <DEDUP_REMOVED lines=8> */
[----:B--2---:R-:W-:Y:S01]  /*3930*/  FADD.FTZ R0, R30, R5 ;  /* 0x000000051e007221 */ /* 0x004fe20000010000 */
[C---:B------:R-:W-:Y:S01]  /*3940*/  FADD.FTZ R42, R178.reuse, R13 ;  /* 0x0000000db22a7221 */ /* 0x040fe20000010000 */
[----:B------:R-:W-:Y:S01]  /*3950*/  F2FP.BF16.F32.PACK_AB R178, R178, R91 ;  /* 0x0000005bb2b2723e */ /* 0x000fe200000010ff */
[--C-:B------:R-:W-:Y:S01]  /*3960*/  IMAD.MOV.U32 R91, RZ, RZ, R119.reuse ;  /* 0x000000ffff5b7224 */ /* 0x100fe200078e0077 */
[----:B------:R-:W-:Y:S01]  /*3970*/  F2FP.BF16.F32.PACK_AB R181, R30, R41 ;  /* 0x000000291eb5723e */ /* 0x000fe200000010ff */
[----:B------:R-:W-:Y:S01]  /*3980*/  FADD.FTZ R13, R95, R42 ;  /* 0x0000002a5f0d7221 */ /* 0x000fe20000010000 */
[--C-:B------:R-:W-:Y:S01]  /*3990*/  IMAD.MOV.U32 R42, RZ, RZ, R119.reuse ;  /* 0x000000ffff2a7224 */ /* 0x100fe200078e0077 */
[----:B------:R-:W2:Y:S01]  /*39a0*/  MUFU.EX2 R49, R49 ;  /* 0x0000003100317308 */ /* 0x000ea20000000800 */
[----:B---3--:R-:W-:Y:S01]  /*39b0*/  FADD.FTZ R5, R45, R0 ;  /* 0x000000002d057221 */ /* 0x008fe20000010000 */
[----:B0-----:R-:W-:-:S02]  /*39c0*/  IMAD.MOV.U32 R47, RZ, RZ, R119 ;  /* 0x000000ffff2f7224 */ /* 0x001fc400078e0077 */
[--C-:B------:R-:W-:Y:S02]  /*39d0*/  IMAD.MOV.U32 R41, RZ, RZ, R119.reuse ;  /* 0x000000ffff297224 */ /* 0x100fe400078e0077 */
[----:B------:R-:W-:Y:S02]  /*39e0*/  IMAD.MOV.U32 R30, RZ, RZ, R119 ;  /* 0x000000ffff1e7224 */ /* 0x000fe400078e0077 */
[----:B------:R0:W3:Y:S01]  /*39f0*/  MUFU.EX2 R34, R51 ;  /* 0x0000003300227308 */ /* 0x0000e20000000800 */
[C---:B-1----:R-:W-:Y:S01]  /*3a00*/  FADD.FTZ R40, R32.reuse, R5 ;  /* 0x0000000520287221 */ /* 0x042fe20000010000 */
[----:B------:R-:W-:Y:S01]  /*3a10*/  F2FP.BF16.F32.PACK_AB R183, R32, R45 ;  /* 0x0000002d20b7723e */ /* 0x000fe200000010ff */
[--C-:B------:R-:W-:Y:S02]  /*3a20*/  IMAD.MOV.U32 R45, RZ, RZ, R119.reuse ;  /* 0x000000ffff2d7224 */ /* 0x100fe400078e0077 */
[----:B------:R-:W-:-:S03]  /*3a30*/  IMAD.MOV.U32 R32, RZ, RZ, R119 ;  /* 0x000000ffff207224 */ /* 0x000fc600078e0077 */
[----:B------:R-:W1:Y:S01]  /*3a40*/  MUFU.EX2 R53, R53 ;  /* 0x0000003500357308 */ /* 0x000e620000000800 */
[----:B--2---:R-:W-:Y:S01]  /*3a50*/  FADD.FTZ R5, R49, R40 ;  /* 0x0000002831057221 */ /* 0x004fe20000010000 */
[C---:B------:R-:W-:Y:S01]  /*3a60*/  FADD.FTZ R40, R172.reuse, R13 ;  /* 0x0000000dac287221 */ /* 0x040fe20000010000 */
[----:B------:R-:W-:Y:S01]  /*3a70*/  F2FP.BF16.F32.PACK_AB R172, R172, R95 ;  /* 0x0000005facac723e */ /* 0x000fe200000010ff */
[--C-:B------:R-:W-:Y:S02]  /*3a80*/  IMAD.MOV.U32 R95, RZ, RZ, R119.reuse ;  /* 0x000000ffff5f7224 */ /* 0x100fe400078e0077 */
[----:B------:R-:W-:Y:S01]  /*3a90*/  FADD.FTZ R13, R97, R40 ;  /* 0x00000028610d7221 */ /* 0x000fe20000010000 */
[----:B0-----:R-:W-:Y:S01]  /*3aa0*/  IMAD.MOV.U32 R51, RZ, RZ, R119 ;  /* 0x000000ffff337224 */ /* 0x001fe200078e0077 */
[----:B------:R0:W2:Y:S01]  /*3ab0*/  MUFU.EX2 R36, R55 ;  /* 0x0000003700247308 */ /* 0x0000a20000000800 */
[----:B---3--:R-:W-:Y:S01]  /*3ac0*/  FADD.FTZ R12, R34, R5 ;  /* 0x00000005220c7221 */ /* 0x008fe20000010000 */
[C---:B------:R-:W-:Y:S01]  /*3ad0*/  FADD.FTZ R40, R174.reuse, R13 ;  /* 0x0000000dae287221 */ /* 0x040fe20000010000 */
[----:B------:R-:W-:Y:S01]  /*3ae0*/  F2FP.BF16.F32.PACK_AB R174, R174, R97 ;  /* 0x00000061aeae723e */ /* 0x000fe200000010ff */
[----:B------:R-:W-:Y:S01]  /*3af0*/  IMAD.MOV.U32 R97, RZ, RZ, R119 ;  /* 0x000000ffff617224 */ /* 0x000fe200078e0077 */
[----:B------:R-:W-:-:S02]  /*3b00*/  F2FP.BF16.F32.PACK_AB R177, R34, R49 ;  /* 0x0000003122b1723e */ /* 0x000fc400000010ff */
[-C--:B------:R-:W-:Y:S01]  /*3b10*/  MOV R49, R119.reuse ;  /* 0x0000007700317202 */ /* 0x080fe20000000f00 */
[----:B------:R-:W3:Y:S01]  /*3b20*/  MUFU.EX2 R31, R31 ;  /* 0x0000001f001f7308 */ /* 0x000ee20000000800 */
[----:B-1----:R-:W-:Y:S01]  /*3b30*/  FADD.FTZ R5, R53, R12 ;  /* 0x0000000c35057221 */ /* 0x002fe20000010000 */
[----:B0-----:R-:W-:Y:S01]  /*3b40*/  IMAD.MOV.U32 R55, RZ, RZ, R119 ;  /* 0x000000ffff377224 */ /* 0x001fe200078e0077 */
[----:B------:R-:W-:-:S05]  /*3b50*/  MOV R34, R119 ;  /* 0x0000007700227202 */ /* 0x000fca0000000f00 */
[----:B------:R-:W0:Y:S01]  /*3b60*/  MUFU.EX2 R99, R99 ;  /* 0x0000006300637308 */ /* 0x000e220000000800 */
[C---:B--2---:R-:W-:Y:S01]  /*3b70*/  FADD.FTZ R14, R36.reuse, R5 ;  /* 0x00000005240e7221 */ /* 0x044fe20000010000 */
[----:B------:R-:W-:Y:S01]  /*3b80*/  F2FP.BF16.F32.PACK_AB R179, R36, R53 ;  /* 0x0000003524b3723e */ /* 0x000fe200000010ff */
[--C-:B------:R-:W-:Y:S02]  /*3b90*/  IMAD.MOV.U32 R53, RZ, RZ, R119.reuse ;  /* 0x000000ffff357224 */ /* 0x100fe400078e0077 */
[----:B------:R-:W-:-:S03]  /*3ba0*/  IMAD.MOV.U32 R36, RZ, RZ, R119 ;  /* 0x000000ffff247224 */ /* 0x000fc600078e0077 */
[----:B------:R1:W2:Y:S01]  /*3bb0*/  MUFU.EX2 R38, R29 ;  /* 0x0000001d00267308 */ /* 0x0002a20000000800 */
[----:B---3--:R-:W-:-:S07]  /*3bc0*/  FADD.FTZ R5, R31, R14 ;  /* 0x0000000e1f057221 */ /* 0x008fce0000010000 */
[----:B------:R3:W4:Y:S01]  /*3bd0*/  MUFU.EX2 R168, R65 ;  /* 0x0000004100a87308 */ /* 0x0007220000000800 */
[----:B0-----:R-:W-:Y:S01]  /*3be0*/  FADD.FTZ R13, R99, R40 ;  /* 0x00000028630d7221 */ /* 0x001fe20000010000 */
[----:B-1----:R-:W-:-:S06]  /*3bf0*/  MOV R29, R119 ;  /* 0x00000077001d7202 */ /* 0x002fcc0000000f00 */
[----:B------:R-:W0:Y:S01]  /*3c00*/  MUFU.EX2 R33, R33 ;  /* 0x0000002100217308 */ /* 0x000e220000000800 */
[C---:B--2---:R-:W-:Y:S01]  /*3c10*/  FADD.FTZ R14, R38.reuse, R5 ;  /* 0x00000005260e7221 */ /* 0x044fe20000010000 */
[----:B------:R-:W-:Y:S01]  /*3c20*/  F2FP.BF16.F32.PACK_AB R173, R38, R31 ;  /* 0x0000001f26ad723e */ /* 0x000fe200000010ff */
[--C-:B---3--:R-:W-:Y:S02]  /*3c30*/  IMAD.MOV.U32 R65, RZ, RZ, R119.reuse ;  /* 0x000000ffff417224 */ /* 0x108fe400078e0077 */
        /* <DEDUP_REMOVED lines=8> */
[----:B------:R-:W0:Y:S01]  /*3cc0*/  MUFU.EX2 R35, R35 ;  /* 0x0000002300237308 */ /* 0x000e220000000800 */
[----:B-1----:R-:W-:Y:S01]  /*3cd0*/  FADD.FTZ R13, R59, R40 ;  /* 0x000000283b0d7221 */ /* 0x002fe20000010000 */
[----:B--2---:R-:W-:-:S06]  /*3ce0*/  IMAD.MOV.U32 R63, RZ, RZ, R119 ;  /* 0x000000ffff3f7224 */ /* 0x004fcc00078e0077 */
[----:B------:R1:W2:Y:S01]  /*3cf0*/  MUFU.EX2 R12, R67 ;  /* 0x00000043000c7308 */ /* 0x0002a20000000800 */
[C---:B---3--:R-:W-:Y:S01]  /*3d00*/  FADD.FTZ R40, R0.reuse, R5 ;  /* 0x0000000500287221 */ /* 0x048fe20000010000 */
[----:B------:R-:W-:Y:S01]  /*3d10*/  F2FP.BF16.F32.PACK_AB R175, R0, R33 ;  /* 0x0000002100af723e */ /* 0x000fe200000010ff */
[----:B------:R-:W-:Y:S02]  /*3d20*/  IMAD.MOV.U32 R0, RZ, RZ, 0x3f800000 ;  /* 0x3f800000ff007424 */ /* 0x000fe400078e00ff */
[----:B------:R-:W-:-:S03]  /*3d30*/  IMAD.MOV.U32 R33, RZ, RZ, R119 ;  /* 0x000000ffff217224 */ /* 0x000fc600078e0077 */
[----:B------:R-:W3:Y:S01]  /*3d40*/  MUFU.EX2 R37, R37 ;  /* 0x0000002500257308 */ /* 0x000ee20000000800 */
[----:B0-----:R-:W-:Y:S01]  /*3d50*/  FADD.FTZ R11, R35, R40 ;  /* 0x00000028230b7221 */ /* 0x001fe20000010000 */
[--C-:B-1----:R-:W-:Y:S02]  /*3d60*/  IMAD.MOV.U32 R67, RZ, RZ, R119.reuse ;  /* 0x000000ffff437224 */ /* 0x102fe400078e0077 */
[----:B------:R-:W-:-:S04]  /*3d70*/  IMAD.MOV.U32 R40, RZ, RZ, R119 ;  /* 0x000000ffff287224 */ /* 0x000fc800078e0077 */
[----:B------:R-:W0:Y:S01]  /*3d80*/  MUFU.EX2 R24, R24 ;  /* 0x0000001800187308 */ /* 0x000e220000000800 */
[C---:B--2---:R-:W-:Y:S01]  /*3d90*/  FADD.FTZ R2, R12.reuse, R11 ;  /* 0x0000000b0c027221 */ /* 0x044fe20000010000 */
[----:B------:R-:W-:Y:S01]  /*3da0*/  F2FP.BF16.F32.PACK_AB R169, R12, R35 ;  /* 0x000000230ca9723e */ /* 0x000fe200000010ff */
[----:B------:R-:W-:-:S05]  /*3db0*/  IMAD.MOV.U32 R35, RZ, RZ, R119 ;  /* 0x000000ffff237224 */ /* 0x000fca00078e0077 */
[----:B------:R1:W2:Y:S01]  /*3dc0*/  MUFU.EX2 R14, R71 ;  /* 0x00000047000e7308 */ /* 0x0002a20000000800 */
[----:B---3--:R-:W-:Y:S01]  /*3dd0*/  FADD.FTZ R11, R37, R2 ;  /* 0x00000002250b7221 */ /* 0x008fe20000010000 */
[C---:B0-----:R-:W-:Y:S01]  /*3de0*/  FADD.FTZ R5, R24.reuse, R13 ;  /* 0x0000000d18057221 */ /* 0x041fe20000010000 */
[----:B------:R-:W-:Y:S01]  /*3df0*/  F2FP.BF16.F32.PACK_AB R170, R24, R59 ;  /* 0x0000003b18aa723e */ /* 0x000fe200000010ff */
[----:B-1----:R-:W-:Y:S01]  /*3e00*/  IMAD.MOV.U32 R71, RZ, RZ, R119 ;  /* 0x000000ffff477224 */ /* 0x002fe200078e0077 */
[-C--:B------:R-:W-:Y:S02]  /*3e10*/  MOV R59, R119.reuse ;  /* 0x00000077003b7202 */ /* 0x080fe40000000f00 */
[----:B------:R-:W-:Y:S01]  /*3e20*/  MOV R24, R119 ;  /* 0x0000007700187202 */ /* 0x000fe20000000f00 */
[C---:B--2---:R-:W-:Y:S01]  /*3e30*/  FADD.FTZ R2, R14.reuse, R11 ;  /* 0x0000000b0e027221 */ /* 0x044fe20000010000 */
[----:B------:R-:W-:Y:S01]  /*3e40*/  F2FP.BF16.F32.PACK_AB R171, R14, R37 ;  /* 0x000000250eab723e */ /* 0x000fe200000010ff */
[----:B------:R-:W-:Y:S01]  /*3e50*/  IMAD.MOV.U32 R37, RZ, RZ, R119 ;  /* 0x000000ffff257224 */ /* 0x000fe200078e0077 */
[----:B------:R-:W-:Y:S01]  /*3e60*/  MOV R11, 0x3f800000 ;  /* 0x3f800000000b7802 */ /* 0x000fe20000000f00 */
[----:B------:R-:W-:Y:S06]  /*3e70*/  @!P1 BRA `(.L_x_198) ;  /* 0x0000002400fc9947 */ /* 0x000fec0003800000 */
[----:B------:R-:W-:Y:S01]  /*3e80*/  R2UR UR4, R120 ;  /* 0x00000000780472ca */ /* 0x000fe200000e0000 */
[----:B------:R-:W-:Y:S01]  /*3e90*/  IMAD.MOV.U32 R13, RZ, RZ, R10 ;  /* 0x000000ffff0d7224 */ /* 0x000fe200078e000a */
[----:B------:R-:W-:Y:S01]  /*3ea0*/  CS2R R118, SRZ ;  /* 0x0000000000767805 */ /* 0x000fe2000001ff00 */
[----:B------:R-:W-:Y:S01]  /*3eb0*/  IMAD.MOV.U32 R12, RZ, RZ, R3 ;  /* 0x000000ffff0c7224 */ /* 0x000fe200078e0003 */
[----:B------:R-:W-:Y:S01]  /*3ec0*/  CS2R R114, SRZ ;  /* 0x0000000000727805 */ /* 0x000fe2000001ff00 */
[----:B------:R-:W-:Y:S01]  /*3ed0*/  IMAD.MOV.U32 R0, RZ, RZ, 0x3f800000 ;  /* 0x3f800000ff007424 */ /* 0x000fe200078e00ff */
        /* <DEDUP_REMOVED lines=45> */
[----:B------:R-:W-:Y:S01]  /*41b0*/  CS2R R24, SRZ ;  /* 0x0000000000187805 */ /* 0x000fe2000001ff00 */
[----:B------:R-:W-:Y:S01]  /*41c0*/  UIADD3 UR4, UR4, -0x2, URZ ;  /* 0xfffffffe04047890 */ /* 0x000fe2000fffe03f */
[----:B------:R-:W-:Y:S01]  /*41d0*/  UMOV UR5, UR39 ;  /* 0x0000002700057c82 */ /* 0x000fe20008000000 */
[----:B------:R-:W-:Y:S01]  /*41e0*/  UMOV UR6, UR38 ;  /* 0x0000002600067c82 */ /* 0x000fe20008000000 */
[----:B------:R-:W-:-:S09]  /*41f0*/  ULDC UR7, c[0x0][0x9d8] ;  /* 0x0002760000077ab9 */ /* 0x000fd20000000800 */
.L_x_209:
[----:B------:R-:W-:-:S04]  /*4200*/  UISETP.NE.AND UP0, UPT, UR6, 0x1, UPT ;  /* 0x000000010600788c */ /* 0x000fc8000bf05270 */
[----:B------:R-:W-:-:S04]  /*4210*/  USEL UR39, URZ, 0x1, UP0 ;  /* 0x000000013f277887 */ /* 0x000fc80008000000 */
[----:B------:R-:W-:Y:S01]  /*4220*/  ULOP3.LUT UR39, UR5, UR39, URZ, 0x3c, !UPT ;  /* 0x0000002705277292 */ /* 0x000fe2000f8e3c3f */
[----:B------:R-:W-:Y:S11]  /*4230*/  @!P0 BRA `(.L_x_199) ;  /* 0x0000000000048947 */ /* 0x000ff60003800000 */
[----:B------:R-:W-:Y:S01]  /*4240*/  BPT.TRAP 0x1 ;  /* 0x000000040000795c */ /* 0x000fe20000300000 */
.L_x_199:
[----:B------:R-:W0:Y:S01]  /*4250*/  S2UR UR42, SR_CgaCtaId ;  /* 0x00000000002a79c3 */ /* 0x000e220000008800 */
[----:B------:R-:W-:Y:S01]  /*4260*/  UIADD3 UR38, UR6, 0x1, URZ ;  /* 0x0000000106267890 */ /* 0x000fe2000fffe03f */
[----:B------:R-:W-:Y:S01]  /*4270*/  IMAD.U32 R3, RZ, RZ, UR39 ;  /* 0x00000027ff037e24 */ /* 0x000fe2000f8e00ff */
[----:B------:R-:W-:Y:S02]  /*4280*/  UMOV UR8, 0x400 ;  /* 0x0000040000087882 */ /* 0x000fe40000000000 */
[----:B------:R-:W-:Y:S02]  /*4290*/  UISETP.NE.AND UP0, UPT, UR38, 0x2, UPT ;  /* 0x000000022600788c */ /* 0x000fe4000bf05270 */
[----:B------:R-:W-:Y:S02]  /*42a0*/  SHF.L.U32 R3, R3, 0x1f, RZ ;  /* 0x0000001f03037819 */ /* 0x000fe400000006ff */
[----:B------:R-:W-:Y:S02]  /*42b0*/  USEL UR38, UR38, URZ, UP0 ;  /* 0x0000003f26267287 */ /* 0x000fe40008000000 */
[----:B0-----:R-:W-:-:S04]  /*42c0*/  ULEA UR8, UR42, UR8, 0x18 ;  /* 0x000000082a087291 */ /* 0x001fc8000f8ec03f */
[----:B------:R-:W-:-:S09]  /*42d0*/  ULEA UR9, UR38, UR8, 0x3 ;  /* 0x0000000826097291 */ /* 0x000fd2000f8e183f */
[----:B------:R0:W1:Y:S01]  /*42e0*/  SYNCS.PHASECHK.TRANS64.TRYWAIT P1, [UR9+0x30830], R3 ;  /* 0x03083003ff0075a7 */ /* 0x0000620008020149 */
[----:B------:R-:W-:Y:S05]  /*42f0*/  @!P0 BRA `(.L_x_200) ;  /* 0x0000000000048947 */ /* 0x000fea0003800000 */
[----:B------:R-:W-:Y:S01]  /*4300*/  BPT.TRAP 0x1 ;  /* 0x000000040000795c */ /* 0x000fe20000300000 */
.L_x_200:
[----:B-1----:R-:W-:Y:S05]  /*4310*/  @P1 BRA `(.L_x_201) ;  /* 0x0000000000081947 */ /* 0x002fea0003800000 */
[----:B------:R-:W1:Y:S02]  /*4320*/  SYNCS.PHASECHK.TRANS64.TRYWAIT P1, [UR9+0x30830], R3 ;  /* 0x03083003ff0075a7 */ /* 0x000e640008020149 */
[----:B-1----:R-:W-:Y:S05]  /*4330*/  @!P1 BRA `(.L_x_202) ;  /* 0x000000b0008c9947 */ /* 0x002fea0003800000 */
.L_x_201:
        /* <DEDUP_REMOVED lines=173> */
.L_x_203:
[----:B------:R-:W-:Y:S01]  /*4e10*/  ULEA UR10, UR6, UR8, 0x3 ;  /* 0x00000008060a7291 */ /* 0x000fe2000f8e183f */
[----:B------:R-:W-:-:S04]  /*4e20*/  MOV R0, UR5 ;  /* 0x0000000500007c02 */ /* 0x000fc80008000f00 */
[----:B------:R-:W-:-:S04]  /*4e30*/  SHF.L.U32 R0, R0, 0x1f, RZ ;  /* 0x0000001f00007819 */ /* 0x000fc800000006ff */
[----:B------:R2:W3:Y:S01]  /*4e40*/  SYNCS.PHASECHK.TRANS64.TRYWAIT P1, [UR10+0x30850], R0 ;  /* 0x03085000ff0075a7 */ /* 0x0004e2000802014a */
[----:B------:R-:W-:Y:S05]  /*4e50*/  @!P0 BRA `(.L_x_204) ;  /* 0x0000000000048947 */ /* 0x000fea0003800000 */
[----:B------:R-:W-:Y:S01]  /*4e60*/  BPT.TRAP 0x1 ;  /* 0x000000040000795c */ /* 0x000fe20000300000 */
.L_x_204:
[----:B---3--:R-:W-:Y:S05]  /*4e70*/  @P1 BRA `(.L_x_205) ;  /* 0x0000000000081947 */ /* 0x008fea0003800000 */
[----:B------:R-:W3:Y:S02]  /*4e80*/  SYNCS.PHASECHK.TRANS64.TRYWAIT P1, [UR10+0x30850], R0 ;  /* 0x03085000ff0075a7 */ /* 0x000ee4000802014a */
[----:B---3--:R-:W-:Y:S05]  /*4e90*/  @!P1 BRA `(.L_x_206) ;  /* 0x000000a400cc9947 */ /* 0x008fea0003800000 */
.L_x_205:
        /* <DEDUP_REMOVED lines=37> */
.L_x_207:
        /* <DEDUP_REMOVED lines=209> */
[----:B------:R-:W-:Y:S01]  /*5e00*/  FFMA.FTZ R163, R163, R4, -R12 ;  /* 0x00000004a3a37223 */ /* 0x000fe2000001080c */
[----:B------:R-:W0:Y:S08]  /*5e10*/  MUFU.EX2 R13, R13 ;  /* 0x0000000d000d7308 */ /* 0x000e300000000800 */
        /* <DEDUP_REMOVED lines=26> */
[----:B------:R-:W-:-:S06]  /*5fc0*/  FFMA.FTZ R123, R151, R4, -R12 ;  /* 0x00000004977b7223 */ /* 0x000fcc000001080c */
        /* <DEDUP_REMOVED lines=72> */
.L_x_208:
        /* <DEDUP_REMOVED lines=15> */
[----:B------:R-:W-:Y:S01]  /*6540*/  F2FP.BF16.F32.PACK_AB R171, R12, R140 ;  /* 0x0000008c0cab723e */ /* 0x000fe200000010ff */
[----:B------:R-:W-:Y:S01]  /*6550*/  IMAD.MOV.U32 R12, RZ, RZ, R3 ;  /* 0x000000ffff0c7224 */ /* 0x000fe200078e0003 */
        /* <DEDUP_REMOVED lines=15> */
[----:B------:R-:W-:Y:S01]  /*6650*/  F2FP.BF16.F32.PACK_AB R170, R161, R170 ;  /* 0x000000aaa1aa723e */ /* 0x000fe200000010ff */
[----:B------:R-:W-:Y:S06]  /*6660*/  @P1 BRA `(.L_x_209) ;  /* 0xffffffd800e41947 */ /* 0x000fec000383ffff */
.L_x_198:
        /* <DEDUP_REMOVED lines=99> */
.L_x_210:
        /* <DEDUP_REMOVED lines=9> */
.L_x_211:
[----:B-1----:R-:W-:Y:S05]  /*6d30*/  @P1 BRA `(.L_x_212) ;  /* 0x0000000000081947 */ /* 0x002fea0003800000 */
[----:B------:R-:W1:Y:S02]  /*6d40*/  SYNCS.PHASECHK.TRANS64.TRYWAIT P1, [UR5+0x30850], R0 ;  /* 0x03085000ff0075a7 */ /* 0x000e640008020145 */
[----:B-1----:R-:W-:Y:S05]  /*6d50*/  @!P1 BRA `(.L_x_213) ;  /* 0x0000008800349947 */ /* 0x002fea0003800000 */
.L_x_212:
[----:B------:R-:W-:Y:S01]  /*6d60*/  UIADD3 UR4, UR4, 0x400, URZ ;  /* 0x0000040004047890 */ /* 0x000fe2000fffe03f */
[----:B------:R-:W-:Y:S01]  /*6d70*/  WARPGROUP.ARRIVE ;  /* 0x00000000000079c5 */ /* 0x000fe20000000000 */
[----:B------:R-:W-:Y:S01]  /*6d80*/  UMOV UR11, 0x40000040 ;  /* 0x40000040000b7882 */ /* 0x000fe20000000000 */
[----:B01----:R-:W0:Y:S01]  /*6d90*/  SHFL.BFLY PT, R0, R5, 0x2, 0x1f ;  /* 0x0c401f0005007f89 */ /* 0x003e2200000e0000 */
[----:B------:R-:W-:Y:S01]  /*6da0*/  USHF.R.U32.HI UR4, URZ, 0x4, UR4 ;  /* 0x000000043f047899 */ /* 0x000fe20008011604 */
[----:B------:R-:W-:Y:S02]  /*6db0*/  MOV R8, RZ ;  /* 0x000000ff00087202 */ /* 0x000fe40000000f00 */
[----:B------:R-:W1:Y:S01]  /*6dc0*/  SHFL.BFLY PT, R7, R2, 0x2, 0x1f ;  /* 0x0c401f0002077f89 */ /* 0x000e6200000e0000 */
[----:B------:R-:W-:-:S04]  /*6dd0*/  ULOP3.LUT UR4, UR4, 0x3fff, URZ, 0xc0, !UPT ;  /* 0x00003fff04047892 */ /* 0x000fc8000f8ec03f */
[----:B------:R-:W-:-:S04]  /*6de0*/  ULOP3.LUT UR4, UR4, 0x3000000, URZ, 0xfc, !UPT ;  /* 0x0300000004047892 */ /* 0x000fc8000f8efc3f */
[----:B------:R-:W-:-:S04]  /*6df0*/  UIMAD UR4, UR38, 0x900, UR4 ;  /* 0x00000900260478a4 */ /* 0x000fc8000f8e0204 */
[----:B------:R-:W-:-:S03]  /*6e00*/  UIADD3 UR6, UR4, 0x80, URZ ;  /* 0x0000008004067890 */ /* 0x000fc6000fffe03f */
[----:B------:R-:W-:Y:S02]  /*6e10*/  UMOV UR10, UR4 ;  /* 0x00000004000a7c82 */ /* 0x000fe40008000000 */
[----:B------:R-:W-:Y:S01]  /*6e20*/  HGMMA.64x192x16.F32.BF16 R24, R188, gdesc[UR8].tnspB, R24, gsb0 ;  /* 0x42e00008bc187df0 */ /* 0x000fe20008001818 */
[----:B------:R-:W-:Y:S01]  /*6e30*/  UMOV UR11, 0x40000040 ;  /* 0x40000040000b7882 */ /* 0x000fe20000000000 */
[----:B------:R-:W-:Y:S01]  /*6e40*/  UMOV UR10, UR6 ;  /* 0x00000006000a7c82 */ /* 0x000fe20008000000 */
[----:B------:R-:W-:Y:S01]  /*6e50*/  UIADD3 UR6, UR4, 0x100, URZ ;  /* 0x0000010004067890 */ /* 0x000fe2000fffe03f */
[----:B0-----:R-:W-:Y:S01]  /*6e60*/  FADD.FTZ R0, R0, R5 ;  /* 0x0000000500007221 */ /* 0x001fe20000010000 */
[----:B------:R-:W-:Y:S02]  /*6e70*/  IMAD.MOV.U32 R5, RZ, RZ, RZ ;  /* 0x000000ffff057224 */ /* 0x000fe400078e00ff */
[----:B-1----:R-:W-:Y:S01]  /*6e80*/  FADD.FTZ R6, R7, R2 ;  /* 0x0000000207067221 */ /* 0x002fe20000010000 */
[----:B------:R-:W-:Y:S01]  /*6e90*/  IMAD.MOV.U32 R2, RZ, RZ, -0x800000 ;  /* 0xff800000ff027424 */ /* 0x000fe200078e00ff */
[----:B------:R-:W0:Y:S04]  /*6ea0*/  SHFL.BFLY PT, R7, R0, 0x1, 0x1f ;  /* 0x0c201f0000077f89 */ /* 0x000e2800000e0000 */
[----:B------:R-:W1:Y:S01]  /*6eb0*/  SHFL.BFLY PT, R9, R6, 0x1, 0x1f ;  /* 0x0c201f0006097f89 */ /* 0x000e6200000e0000 */
[----:B0-----:R-:W-:Y:S01]  /*6ec0*/  FADD.FTZ R11, R0, R7 ;  /* 0x00000007000b7221 */ /* 0x001fe20000010000 */
[----:B------:R-:W-:-:S02]  /*6ed0*/  IMAD.MOV.U32 R0, RZ, RZ, -0x800000 ;  /* 0xff800000ff007424 */ /* 0x000fc400078e00ff */
[----:B-1----:R-:W-:Y:S02]  /*6ee0*/  FADD.FTZ R12, R6, R9 ;  /* 0x00000009060c7221 */ /* 0x002fe40000010000 */
[----:B------:R-:W-:-:S03]  /*6ef0*/  FSETP.NE.FTZ.AND P1, PT, R11, RZ, PT ;  /* 0x000000ff0b00720b */ /* 0x000fc60003f35000 */
[----:B------:R-:W-:-:S10]  /*6f00*/  FSETP.NE.FTZ.AND P2, PT, R12, RZ, PT ;  /* 0x000000ff0c00720b */ /* 0x000fd40003f55000 */
[----:B------:R-:W0:Y:S01]  /*6f10*/  @P1 MUFU.LG2 R7, R11 ;  /* 0x0000000b00071308 */ /* 0x000e220000000c00 */
[C---:B------:R-:W-:Y:S02]  /*6f20*/  @P1 FMUL.FTZ R6, R4.reuse, 0.69314718246459960938 ;  /* 0x3f31721804061820 */ /* 0x040fe40000410000 */
[----:B------:R-:W-:-:S05]  /*6f30*/  @P2 FMUL.FTZ R4, R4, 0.69314718246459960938 ;  /* 0x3f31721804042820 */ /* 0x000fca0000410000 */
        /* <DEDUP_REMOVED lines=27> */
[----:B------:R-:W-:Y:S01]  /*70f0*/  HGMMA.64x192x16.F32.BF16 R24, R172, gdesc[UR8].tnspB, R24, gsb0 ;  /* 0x42e00008ac187df0 */ /* 0x000fe20008001818 */
[----:B------:R-:W-:Y:S01]  /*7100*/  UMOV UR10, UR4 ;  /* 0x00000004000a7c82 */ /* 0x000fe20008000000 */
[----:B------:R-:W-:Y:S01]  /*7110*/  UMOV UR11, 0x40000040 ;  /* 0x40000040000b7882 */ /* 0x000fe20000000000 */
[----:B------:R-:W-:Y:S02]  /*7120*/  WARPGROUP.DEPBAR.LE gsb0, 0x0 ;  /* 0x00008000000079c5 */ /* 0x000fe40000010000 */
[----:B------:R-:W-:-:S15]  /*7130*/  WARPGROUP.ARRIVE ;  /* 0x00000000000079c5 */ /* 0x000fde0000000000 */
[----:B------:R-:W-:Y:S03]  /*7140*/  HGMMA.64x192x16.F32.BF16 R24, R168, gdesc[UR8].tnspB, R24, gsb0 ;  /* 0x42e00008a8187df0 */ /* 0x000fe60008001818 */
[----:B------:R-:W-:Y:S02]  /*7150*/  WARPGROUP.DEPBAR.LE gsb0, 0x0 ;  /* 0x00008000000079c5 */ /* 0x000fe40000010000 */
[----:B0-23--:R-:W-:Y:S05]  /*7160*/  @!P0 BRA `(.L_x_214) ;  /* 0x0000000000048947 */ /* 0x00dfea0003800000 */
[----:B------:R-:W-:Y:S01]  /*7170*/  BPT.TRAP 0x1 ;  /* 0x000000040000795c */ /* 0x000fe20000300000 */
.L_x_214:
[----:B------:R-:W-:Y:S01]  /*7180*/  R2UR UR6, R193 ;  /* 0x00000000c10672ca */ /* 0x000fe200000e0000 */
[----:B------:R-:W-:Y:S01]  /*7190*/  UIADD3 UR4, UR5, 0x30860, URZ ;  /* 0x0003086005047890 */ /* 0x000fe2000fffe03f */
[-C--:B------:R-:W-:Y:S01]  /*71a0*/  FMUL.FTZ R128, R43, R8.reuse ;  /* 0x000000082b807220 */ /* 0x080fe20000410000 */
[----:B------:R-:W-:Y:S01]  /*71b0*/  UIADD3 UR38, UR38, 0x1, URZ ;  /* 0x0000000126267890 */ /* 0x000fe2000fffe03f */
[-C--:B------:R-:W-:Y:S01]  /*71c0*/  FMUL.FTZ R6, R28, R5.reuse ;  /* 0x000000051c067220 */ /* 0x080fe20000410000 */
[----:B------:R-:W-:Y:S01]  /*71d0*/  UPRMT UR4, UR7, 0x654, UR4 ;  /* 0x0000065407047896 */ /* 0x000fe20008000004 */
[-C--:B------:R-:W-:Y:S01]  /*71e0*/  FMUL.FTZ R125, R46, R8.reuse ;  /* 0x000000082e7d7220 */ /* 0x080fe20000410000 */
[----:B------:R-:W-:Y:S01]  /*71f0*/  UISETP.NE.AND UP0, UPT, UR38, 0x2, UPT ;  /* 0x000000022600788c */ /* 0x000fe2000bf05270 */
[-C--:B------:R-:W-:Y:S01]  /*7200*/  FMUL.FTZ R43, R99, R8.reuse ;  /* 0x00000008632b7220 */ /* 0x080fe20000410000 */
[-C--:B------:R-:W-:Y:S01]  /*7210*/  FMUL.FTZ R7, R24, R5.reuse ;  /* 0x0000000518077220 */ /* 0x080fe20000410000 */
[-C--:B------:R-:W-:Y:S01]  /*7220*/  FMUL.FTZ R126, R25, R5.reuse ;  /* 0x00000005197e7220 */ /* 0x080fe20000410000 */
[-C--:B------:R-:W-:Y:S01]  /*7230*/  FMUL.FTZ R123, R29, R5.reuse ;  /* 0x000000051d7b7220 */ /* 0x080fe20000410000 */
[-C--:B------:R-:W-:Y:S01]  /*7240*/  FMUL.FTZ R121, R32, R5.reuse ;  /* 0x0000000520797220 */ /* 0x080fe20000410000 */
[----:B------:R-:W-:Y:S01]  /*7250*/  UIADD3 UR6, UR6, 0x1, URZ ;  /* 0x0000000106067890 */ /* 0x000fe2000fffe03f */
[----:B------:R-:W-:Y:S01]  /*7260*/  SYNCS.ARRIVE.TRANS64.RED.A1T0 RZ, [UR4], RZ ;  /* 0x000000ffffff79a7 */ /* 0x000fe20008100404 */
[----:B------:R-:W-:Y:S01]  /*7270*/  USEL UR4, URZ, 0x1, UP0 ;  /* 0x000000013f047887 */ /* 0x000fe20008000000 */
        /* <DEDUP_REMOVED lines=83> */
[----:B------:R-:W-:Y:S01]  /*77b0*/  IMAD.U32 R193, RZ, RZ, UR6 ;  /* 0x00000006ffc17e24 */ /* 0x000fe2000f8e00ff */
[----:B------:R-:W-:Y:S01]  /*77c0*/  PLOP3.LUT P0, PT, PT, PT, PT, 0x8, 0x0 ;  /* 0x000000000000781c */ /* 0x000fe20003f0e170 */
[-C--:B------:R-:W-:Y:S01]  /*77d0*/  FMUL.FTZ R111, R111, R8.reuse ;  /* 0x000000086f6f7220 */ /* 0x080fe20000410000 */
[-C--:B------:R-:W-:Y:S01]  /*77e0*/  FMUL.FTZ R114, R114, R8.reuse ;  /* 0x0000000872727220 */ /* 0x080fe20000410000 */
[-C--:B------:R-:W-:Y:S01]  /*77f0*/  FMUL.FTZ R115, R115, R8.reuse ;  /* 0x0000000873737220 */ /* 0x080fe20000410000 */
[-C--:B------:R-:W-:Y:S01]  /*7800*/  FMUL.FTZ R118, R118, R8.reuse ;  /* 0x0000000876767220 */ /* 0x080fe20000410000 */
[----:B------:R-:W-:Y:S01]  /*7810*/  FMUL.FTZ R119, R119, R8 ;  /* 0x0000000877777220 */ /* 0x000fe20000410000 */
[----:B------:R-:W-:-:S02]  /*7820*/  USEL UR38, UR38, URZ, UP0 ;  /* 0x0000003f26267287 */ /* 0x000fc40008000000 */
[----:B------:R-:W-:-:S12]  /*7830*/  ULOP3.LUT UR39, UR39, UR4, URZ, 0x3c, !UPT ;  /* 0x0000000427277292 */ /* 0x000fd8000f8e3c3f */
.L_x_190:
[----:B------:R-:W0:Y:S01]  /*7840*/  S2R R5, SR_CgaCtaId ;  /* 0x0000000000057919 */ /* 0x000e220000008800 */
[----:B------:R-:W-:Y:S01]  /*7850*/  MOV R42, 0x400 ;  /* 0x00000400002a7802 */ /* 0x000fe20000000f00 */
[----:B------:R-:W-:Y:S01]  /*7860*/  BSSY B0, `(.L_x_215) ;  /* 0x000027e000007945 */ /* 0x000fe20003800000 */
[----:B------:R-:W-:Y:S02]  /*7870*/  BAR.SYNC.DEFER_BLOCKING 0x5, 0x180 ;  /* 0x0146000000007b1d */ /* 0x000fe40000010000 */
[----:B0-----:R-:W-:-:S05]  /*7880*/  LEA R42, R5, R42, 0x18 ;  /* 0x0000002a052a7211 */ /* 0x001fca00078ec0ff */
[----:B------:R-:W0:Y:S02]  /*7890*/  LDS.128 R36, [R42+0x308d0] ;  /* 0x0308d0002a247984 */ /* 0x000e240000000c00 */
[----:B0-----:R-:W-:Y:S02]  /*78a0*/  R2UR UR5, R37 ;  /* 0x00000000250572ca */ /* 0x001fe400000e0000 */
[----:B------:R-:W-:Y:S01]  /*78b0*/  R2UR UR6, R38 ;  /* 0x00000000260672ca */ /* 0x000fe200000e0000 */
[----:B------:R-:W-:Y:S06]  /*78c0*/  BAR.ARV 0x4, 0x180 ;  /* 0x0106000000007b1d */ /* 0x000fec0000002000 */
[----:B------:R-:W-:Y:S08]  /*78d0*/  @P0 BRA `(.L_x_216) ;  /* 0x0000001800a40947 */ /* 0x000ff00003800000 */
[----:B------:R-:W0:Y:S01]  /*78e0*/  S2R R5, SR_SWINHI ;  /* 0x0000000000057919 */ /* 0x000e220000002f00 */
[----:B------:R-:W-:Y:S01]  /*78f0*/  F2FP.BF16.F32.PACK_AB R6, R123, R6 ;  /* 0x000000067b06723e */ /* 0x000fe200000010ff */
[----:B------:R-:W-:Y:S01]  /*7900*/  ULDC.64 UR8, c[0x0][0xc00] ;  /* 0x0003000000087ab9 */ /* 0x000fe20000000a00 */
[----:B------:R-:W-:Y:S01]  /*7910*/  F2FP.BF16.F32.PACK_AB R96, R97, R96 ;  /* 0x000000606160723e */ /* 0x000fe200000010ff */
[----:B------:R-:W-:Y:S01]  /*7920*/  UISETP.NE.U32.AND UP0, UPT, UR8, URZ, UPT ;  /* 0x0000003f0800728c */ /* 0x000fe2000bf05070 */
[----:B------:R-:W-:Y:S01]  /*7930*/  F2FP.BF16.F32.PACK_AB R97, R43, R98 ;  /* 0x000000622b61723e */ /* 0x000fe200000010ff */
[----:B------:R-:W-:Y:S01]  /*7940*/  USHF.L.U32 UR10, UR60, 0x2, URZ ;  /* 0x000000023c0a7899 */ /* 0x000fe2000800063f */
[----:B------:R-:W-:Y:S01]  /*7950*/  F2FP.BF16.F32.PACK_AB R104, R105, R104 ;  /* 0x000000686968723e */ /* 0x000fe200000010ff */
[----:B------:R-:W-:Y:S01]  /*7960*/  UISETP.NE.AND.EX UP0, UPT, UR9, URZ, UPT, UP0 ;  /* 0x0000003f0900728c */ /* 0x000fe2000bf05300 */
        /* <DEDUP_REMOVED lines=9> */
[----:B------:R-:W-:Y:S02]  /*7a00*/  R2UR UR4, R192 ;  /* 0x00000000c00472ca */ /* 0x000fe400000e0000 */
[----:B------:R-:W-:Y:S02]  /*7a10*/  R2UR UR12, R22 ;  /* 0x00000000160c72ca */ /* 0x000fe400000e0000 */
[----:B------:R-:W-:Y:S02]  /*7a20*/  MOV R20, R42 ;  /* 0x0000002a00147202 */ /* 0x000fe40000000f00 */
[----:B0-----:R-:W-:-:S03]  /*7a30*/  MOV R21, R5 ;  /* 0x0000000500157202 */ /* 0x001fc60000000f00 */
[----:B------:R-:W-:-:S04]  /*7a40*/  IMAD.WIDE R4, R199, 0x2, R20 ;  /* 0x00000002c7047825 */ /* 0x000fc800078e0214 */
[----:B------:R-:W-:Y:S01]  /*7a50*/  USHF.L.U64.HI UR11, UR60, 0x2, UR4 ;  /* 0x000000023c0b7899 */ /* 0x000fe20008010204 */
[C---:B------:R-:W-:Y:S01]  /*7a60*/  IADD3 R137, P6, R4.reuse, 0x60, RZ ;  /* 0x0000006004897810 */ /* 0x040fe20007fde0ff */
[----:B------:R-:W-:Y:S01]  /*7a70*/  UIADD3 UR4, UP1, UR10, UR8, URZ ;  /* 0x000000080a047290 */ /* 0x000fe2000ff3e03f */
[C---:B------:R-:W-:Y:S02]  /*7a80*/  LOP3.LUT R29, R4.reuse, 0x380, RZ, 0xc0, !PT ;  /* 0x00000380041d7812 */ /* 0x040fe400078ec0ff */
[C---:B------:R-:W-:Y:S01]  /*7a90*/  IADD3 R47, P2, R4.reuse, 0x20, RZ ;  /* 0x00000020042f7810 */ /* 0x040fe20007f5e0ff */
[--C-:B------:R-:W-:Y:S01]  /*7aa0*/  IMAD.X R13, RZ, RZ, R5.reuse, P6 ;  /* 0x000000ffff0d7224 */ /* 0x100fe200030e0605 */
[C---:B------:R-:W-:Y:S01]  /*7ab0*/  IADD3 R139, P5, R4.reuse, 0x4000, RZ ;  /* 0x00004000048b7810 */ /* 0x040fe20007fbe0ff */
[----:B------:R-:W-:Y:S01]  /*7ac0*/  UIADD3.X UR7, UR11, UR9, URZ, UP1, !UPT ;  /* 0x000000090b077290 */ /* 0x000fe20008ffe43f */
[C---:B------:R-:W-:Y:S01]  /*7ad0*/  IADD3 R103, P1, R4.reuse, 0x40, RZ ;  /* 0x0000004004677810 */ /* 0x040fe20007f3e0ff */
[--C-:B------:R-:W-:Y:S01]  /*7ae0*/  IMAD.X R9, RZ, RZ, R5.reuse, P2 ;  /* 0x000000ffff097224 */ /* 0x100fe200010e0605 */
[----:B------:R-:W-:Y:S01]  /*7af0*/  LOP3.LUT R12, R137, 0x380, RZ, 0xc0, !PT ;  /* 0x00000380890c7812 */ /* 0x000fe200078ec0ff */
[----:B------:R-:W-:Y:S01]  /*7b00*/  IMAD.X R15, RZ, RZ, R5, P5 ;  /* 0x000000ffff0f7224 */ /* 0x000fe200028e0605 */
[----:B------:R-:W-:Y:S01]  /*7b10*/  SHF.R.U64 R29, R29, 0x3, RZ ;  /* 0x000000031d1d7819 */ /* 0x000fe200000012ff */
[----:B------:R-:W-:Y:S01]  /*7b20*/  ULDC.64 UR8, c[0x0][0xc08] ;  /* 0x0003020000087ab9 */ /* 0x000fe20000000a00 */
[----:B------:R-:W-:-:S02]  /*7b30*/  IADD3 R141, P0, R4, 0x4020, RZ ;  /* 0x00004020048d7810 */ /* 0x000fc40007f1e0ff */
[C---:B------:R-:W-:Y:S02]  /*7b40*/  IADD3 R143, P4, R4.reuse, 0x4040, RZ ;  /* 0x00004040048f7810 */ /* 0x040fe40007f9e0ff */
[----:B------:R-:W-:Y:S01]  /*7b50*/  IADD3.X R11, RZ, R5, RZ, P1, !PT ;  /* 0x00000005ff0b7210 */ /* 0x000fe20000ffe4ff */
[--C-:B------:R-:W-:Y:S01]  /*7b60*/  IMAD.X R25, RZ, RZ, R5.reuse, P0 ;  /* 0x000000ffff197224 */ /* 0x100fe200000e0605 */
[C---:B------:R-:W-:Y:S01]  /*7b70*/  IADD3 R151, P6, R4.reuse, 0x8040, RZ ;  /* 0x0000804004977810 */ /* 0x040fe20007fde0ff */
[--C-:B------:R-:W-:Y:S01]  /*7b80*/  IMAD.X R27, RZ, RZ, R5.reuse, P4 ;  /* 0x000000ffff1b7224 */ /* 0x100fe200020e0605 */
[C---:B------:R-:W-:Y:S02]  /*7b90*/  IADD3 R145, P3, R4.reuse, 0x4060, RZ ;  /* 0x0000406004917810 */ /* 0x040fe40007f7e0ff */
[C---:B------:R-:W-:Y:S01]  /*7ba0*/  IADD3 R147, P2, R4.reuse, 0x8000, RZ ;  /* 0x0000800004937810 */ /* 0x040fe20007f5e0ff */
[----:B------:R-:W-:Y:S01]  /*7bb0*/  IMAD.X R37, RZ, RZ, R5, P6 ;  /* 0x000000ffff257224 */ /* 0x000fe200030e0605 */
[----:B------:R-:W-:-:S02]  /*7bc0*/  IADD3 R149, P1, R4, 0x8020, RZ ;  /* 0x0000802004957810 */ /* 0x000fc40007f3e0ff */
[----:B------:R-:W-:Y:S01]  /*7bd0*/  IADD3 R153, P5, R4, 0x8060, RZ ;  /* 0x0000806004997810 */ /* 0x000fe20007fbe0ff */
[--C-:B------:R-:W-:Y:S01]  /*7be0*/  IMAD.X R33, RZ, RZ, R5.reuse, P2 ;  /* 0x000000ffff217224 */ /* 0x100fe200010e0605 */
[----:B------:R-:W-:Y:S01]  /*7bf0*/  SHF.R.U64 R12, R12, 0x3, RZ ;  /* 0x000000030c0c7819 */ /* 0x000fe200000012ff */
[--C-:B------:R-:W-:Y:S01]  /*7c00*/  IMAD.X R35, RZ, RZ, R5.reuse, P1 ;  /* 0x000000ffff237224 */ /* 0x100fe200008e0605 */
[----:B------:R-:W-:Y:S01]  /*7c10*/  LOP3.LUT R4, R29, R4, RZ, 0x3c, !PT ;  /* 0x000000041d047212 */ /* 0x000fe200078e3cff */
[----:B------:R-:W-:Y:S01]  /*7c20*/  IMAD.X R29, RZ, RZ, R5, P5 ;  /* 0x000000ffff1d7224 */ /* 0x000fe200028e0605 */
[----:B------:R-:W-:Y:S02]  /*7c30*/  LOP3.LUT R8, R47, 0x380, RZ, 0xc0, !PT ;  /* 0x000003802f087812 */ /* 0x000fe400078ec0ff */
[----:B------:R-:W-:Y:S02]  /*7c40*/  LOP3.LUT R10, R103, 0x380, RZ, 0xc0, !PT ;  /* 0x00000380670a7812 */ /* 0x000fe400078ec0ff */
[----:B------:R-:W-:-:S02]  /*7c50*/  LOP3.LUT R14, R139, 0x380, RZ, 0xc0, !PT ;  /* 0x000003808b0e7812 */ /* 0x000fc400078ec0ff */
[----:B------:R-:W-:Y:S02]  /*7c60*/  LOP3.LUT R24, R141, 0x380, RZ, 0xc0, !PT ;  /* 0x000003808d187812 */ /* 0x000fe400078ec0ff */
[----:B------:R-:W-:Y:S02]  /*7c70*/  LOP3.LUT R26, R143, 0x380, RZ, 0xc0, !PT ;  /* 0x000003808f1a7812 */ /* 0x000fe400078ec0ff */
[----:B------:R-:W-:Y:S02]  /*7c80*/  LOP3.LUT R36, R151, 0x380, RZ, 0xc0, !PT ;  /* 0x0000038097247812 */ /* 0x000fe400078ec0ff */
[----:B------:R-:W-:Y:S02]  /*7c90*/  LOP3.LUT R12, R12, R137, RZ, 0x3c, !PT ;  /* 0x000000890c0c7212 */ /* 0x000fe400078e3cff */
[----:B------:R-:W-:Y:S02]  /*7ca0*/  LOP3.LUT R30, R145, 0x380, RZ, 0xc0, !PT ;  /* 0x00000380911e7812 */ /* 0x000fe400078ec0ff */
[----:B------:R-:W-:-:S02]  /*7cb0*/  LOP3.LUT R38, R153, 0x380, RZ, 0xc0, !PT ;  /* 0x0000038099267812 */ /* 0x000fc400078ec0ff */
[----:B------:R-:W-:Y:S02]  /*7cc0*/  SHF.R.U64 R8, R8, 0x3, RZ ;  /* 0x0000000308087819 */ /* 0x000fe400000012ff */
[----:B------:R-:W-:Y:S02]  /*7cd0*/  SHF.R.U64 R10, R10, 0x3, RZ ;  /* 0x000000030a0a7819 */ /* 0x000fe400000012ff */
[----:B------:R-:W-:Y:S02]  /*7ce0*/  LOP3.LUT R32, R147, 0x380, RZ, 0xc0, !PT ;  /* 0x0000038093207812 */ /* 0x000fe400078ec0ff */
[----:B------:R-:W-:Y:S02]  /*7cf0*/  MOV R137, R4 ;  /* 0x0000000400897202 */ /* 0x000fe40000000f00 */
[----:B------:R-:W-:Y:S02]  /*7d00*/  LOP3.LUT R34, R149, 0x380, RZ, 0xc0, !PT ;  /* 0x0000038095227812 */ /* 0x000fe400078ec0ff */
[----:B------:R-:W-:-:S02]  /*7d10*/  IADD3.X R31, RZ, R5, RZ, P3, !PT ;  /* 0x00000005ff1f7210 */ /* 0x000fc40001ffe4ff */
[----:B------:R-:W-:Y:S02]  /*7d20*/  SHF.R.U64 R14, R14, 0x3, RZ ;  /* 0x000000030e0e7819 */ /* 0x000fe400000012ff */
[----:B------:R-:W-:Y:S02]  /*7d30*/  F2FP.BF16.F32.PACK_AB R4, R126, R7 ;  /* 0x000000077e04723e */ /* 0x000fe400000010ff */
[----:B------:R-:W-:Y:S02]  /*7d40*/  SHF.R.U64 R24, R24, 0x3, RZ ;  /* 0x0000000318187819 */ /* 0x000fe400000012ff */
[----:B------:R-:W-:Y:S02]  /*7d50*/  SHF.R.U64 R26, R26, 0x3, RZ ;  /* 0x000000031a1a7819 */ /* 0x000fe400000012ff */
[----:B------:R-:W-:Y:S02]  /*7d60*/  F2FP.BF16.F32.PACK_AB R5, R136, R133 ;  /* 0x000000858805723e */ /* 0x000fe400000010ff */
[----:B------:R-:W-:-:S02]  /*7d70*/  SHF.R.U64 R36, R36, 0x3, RZ ;  /* 0x0000000324247819 */ /* 0x000fc400000012ff */
[----:B------:R-:W-:Y:S01]  /*7d80*/  F2FP.BF16.F32.PACK_AB R7, R135, R28 ;  /* 0x0000001c8707723e */ /* 0x000fe200000010ff */
[----:B------:R-:W-:Y:S01]  /*7d90*/  BAR.SYNC.DEFER_BLOCKING 0x1, 0x100 ;  /* 0x0044000000007b1d */ /* 0x000fe20000010000 */
[----:B------:R-:W-:Y:S02]  /*7da0*/  SHF.R.U64 R30, R30, 0x3, RZ ;  /* 0x000000031e1e7819 */ /* 0x000fe400000012ff */
[----:B------:R-:W-:Y:S02]  /*7db0*/  SHF.R.U64 R38, R38, 0x3, RZ ;  /* 0x0000000326267819 */ /* 0x000fe400000012ff */
[----:B------:R-:W-:Y:S02]  /*7dc0*/  LOP3.LUT R8, R8, R47, RZ, 0x3c, !PT ;  /* 0x0000002f08087212 */ /* 0x000fe400078e3cff */
[----:B------:R-:W-:Y:S02]  /*7dd0*/  LOP3.LUT R10, R10, R103, RZ, 0x3c, !PT ;  /* 0x000000670a0a7212 */ /* 0x000fe400078e3cff */
[----:B------:R-:W-:-:S02]  /*7de0*/  SHF.R.U64 R32, R32, 0x3, RZ ;  /* 0x0000000320207819 */ /* 0x000fc400000012ff */
[----:B------:R-:W-:Y:S02]  /*7df0*/  SHF.R.U64 R34, R34, 0x3, RZ ;  /* 0x0000000322227819 */ /* 0x000fe400000012ff */
[----:B------:R-:W-:Y:S02]  /*7e00*/  LOP3.LUT R14, R14, R139, RZ, 0x3c, !PT ;  /* 0x0000008b0e0e7212 */ /* 0x000fe400078e3cff */
[----:B------:R-:W-:Y:S02]  /*7e10*/  LOP3.LUT R24, R24, R141, RZ, 0x3c, !PT ;  /* 0x0000008d18187212 */ /* 0x000fe400078e3cff */
[----:B------:R-:W-:Y:S02]  /*7e20*/  LOP3.LUT R26, R26, R143, RZ, 0x3c, !PT ;  /* 0x0000008f1a1a7212 */ /* 0x000fe400078e3cff */
[----:B------:R-:W-:Y:S02]  /*7e30*/  LOP3.LUT R36, R36, R151, RZ, 0x3c, !PT ;  /* 0x0000009724247212 */ /* 0x000fe400078e3cff */
[----:B------:R-:W-:-:S02]  /*7e40*/  LOP3.LUT R30, R30, R145, RZ, 0x3c, !PT ;  /* 0x000000911e1e7212 */ /* 0x000fc400078e3cff */
[----:B------:R-:W-:Y:S01]  /*7e50*/  LOP3.LUT R28, R38, R153, RZ, 0x3c, !PT ;  /* 0x00000099261c7212 */ /* 0x000fe200078e3cff */
[----:B------:R0:W-:Y:S01]  /*7e60*/  STSM.16.M88.4 [R137], R4 ;  /* 0x0000000489007844 */ /* 0x0001e20000000200 */
[----:B------:R-:W-:Y:S02]  /*7e70*/  LOP3.LUT R32, R32, R147, RZ, 0x3c, !PT ;  /* 0x0000009320207212 */ /* 0x000fe400078e3cff */
[----:B------:R-:W-:Y:S02]  /*7e80*/  LOP3.LUT R34, R34, R149, RZ, 0x3c, !PT ;  /* 0x0000009522227212 */ /* 0x000fe400078e3cff */
[----:B------:R-:W-:Y:S02]  /*7e90*/  MOV R135, R8 ;  /* 0x0000000800877202 */ /* 0x000fe40000000f00 */
[----:B------:R-:W-:Y:S02]  /*7ea0*/  MOV R133, R10 ;  /* 0x0000000a00857202 */ /* 0x000fe40000000f00 */
[----:B------:R-:W-:-:S02]  /*7eb0*/  MOV R126, R12 ;  /* 0x0000000c007e7202 */ /* 0x000fc40000000f00 */
[----:B------:R-:W-:Y:S02]  /*7ec0*/  MOV R123, R14 ;  /* 0x0000000e007b7202 */ /* 0x000fe40000000f00 */
[----:B------:R-:W-:Y:S02]  /*7ed0*/  F2FP.BF16.F32.PACK_AB R8, R41, R40 ;  /* 0x000000282908723e */ /* 0x000fe400000010ff */
[----:B------:R-:W-:Y:S02]  /*7ee0*/  F2FP.BF16.F32.PACK_AB R9, R128, R127 ;  /* 0x0000007f8009723e */ /* 0x000fe400000010ff */
[----:B0-----:R-:W-:Y:S02]  /*7ef0*/  F2FP.BF16.F32.PACK_AB R4, R124, R121 ;  /* 0x000000797c04723e */ /* 0x001fe400000010ff */
[----:B------:R-:W-:Y:S02]  /*7f00*/  F2FP.BF16.F32.PACK_AB R5, R132, R131 ;  /* 0x000000838405723e */ /* 0x000fe400000010ff */
[----:B------:R-:W-:-:S02]  /*7f10*/  F2FP.BF16.F32.PACK_AB R6, R122, R3 ;  /* 0x000000037a06723e */ /* 0x000fc400000010ff */
[----:B------:R-:W-:Y:S02]  /*7f20*/  F2FP.BF16.F32.PACK_AB R7, R134, R129 ;  /* 0x000000818607723e */ /* 0x000fe400000010ff */
[----:B------:R-:W-:Y:S02]  /*7f30*/  F2FP.BF16.F32.PACK_AB R10, R45, R44 ;  /* 0x0000002c2d0a723e */ /* 0x000fe400000010ff */
[----:B------:R-:W-:Y:S01]  /*7f40*/  F2FP.BF16.F32.PACK_AB R11, R130, R125 ;  /* 0x0000007d820b723e */ /* 0x000fe200000010ff */
[----:B------:R0:W-:Y:S01]  /*7f50*/  STSM.16.M88.4 [R135], R4 ;  /* 0x0000000487007844 */ /* 0x0001e20000000200 */
[----:B------:R-:W-:Y:S02]  /*7f60*/  MOV R120, R24 ;  /* 0x0000001800787202 */ /* 0x000fe40000000f00 */
[----:B------:R-:W-:Y:S01]  /*7f70*/  MOV R103, R26 ;  /* 0x0000001a00677202 */ /* 0x000fe20000000f00 */
[----:B------:R1:W-:Y:S01]  /*7f80*/  STSM.16.M88.4 [R133], R8 ;  /* 0x0000000885007844 */ /* 0x0003e20000000200 */
[----:B------:R-:W-:-:S02]  /*7f90*/  MOV R37, R36 ;  /* 0x0000002400257202 */ /* 0x000fc40000000f00 */
[----:B------:R-:W-:Y:S02]  /*7fa0*/  F2FP.BF16.F32.PACK_AB R12, R49, R48 ;  /* 0x00000030310c723e */ /* 0x000fe400000010ff */
[----:B------:R-:W-:Y:S02]  /*7fb0*/  F2FP.BF16.F32.PACK_AB R13, R51, R50 ;  /* 0x00000032330d723e */ /* 0x000fe400000010ff */
[----:B------:R-:W-:Y:S02]  /*7fc0*/  F2FP.BF16.F32.PACK_AB R14, R53, R52 ;  /* 0x00000034350e723e */ /* 0x000fe400000010ff */
[----:B------:R-:W-:Y:S02]  /*7fd0*/  F2FP.BF16.F32.PACK_AB R15, R55, R54 ;  /* 0x00000036370f723e */ /* 0x000fe400000010ff */
[----:B------:R-:W-:Y:S02]  /*7fe0*/  MOV R102, R30 ;  /* 0x0000001e00667202 */ /* 0x000fe40000000f00 */
[----:B------:R-:W-:Y:S01]  /*7ff0*/  F2FP.BF16.F32.PACK_AB R24, R57, R56 ;  /* 0x000000383918723e */ /* 0x000fe200000010ff */
[----:B------:R-:W-:Y:S01]  /*8000*/  STSM.16.M88.4 [R126], R12 ;  /* 0x0000000c7e007844 */ /* 0x000fe20000000200 */
[----:B------:R-:W-:-:S02]  /*8010*/  F2FP.BF16.F32.PACK_AB R25, R59, R58 ;  /* 0x0000003a3b19723e */ /* 0x000fc400000010ff */
[----:B------:R-:W-:Y:S02]  /*8020*/  F2FP.BF16.F32.PACK_AB R26, R61, R60 ;  /* 0x0000003c3d1a723e */ /* 0x000fe400000010ff */
[----:B------:R-:W-:Y:S02]  /*8030*/  F2FP.BF16.F32.PACK_AB R27, R63, R62 ;  /* 0x0000003e3f1b723e */ /* 0x000fe400000010ff */
[----:B------:R-:W-:Y:S02]  /*8040*/  MOV R36, R28 ;  /* 0x0000001c00247202 */ /* 0x000fe40000000f00 */
[----:B------:R-:W-:Y:S01]  /*8050*/  MOV R47, R32 ;  /* 0x00000020002f7202 */ /* 0x000fe20000000f00 */
[----:B------:R-:W-:Y:S01]  /*8060*/  STSM.16.M88.4 [R123], R24 ;  /* 0x000000187b007844 */ /* 0x000fe20000000200 */
[----:B------:R-:W-:Y:S02]  /*8070*/  MOV R38, R34 ;  /* 0x0000002200267202 */ /* 0x000fe40000000f00 */
[----:B------:R-:W-:-:S02]  /*8080*/  F2FP.BF16.F32.PACK_AB R28, R65, R64 ;  /* 0x00000040411c723e */ /* 0x000fc400000010ff */
[----:B------:R-:W-:Y:S02]  /*8090*/  F2FP.BF16.F32.PACK_AB R29, R67, R66 ;  /* 0x00000042431d723e */ /* 0x000fe400000010ff */
[----:B------:R-:W-:Y:S02]  /*80a0*/  F2FP.BF16.F32.PACK_AB R30, R69, R68 ;  /* 0x00000044451e723e */ /* 0x000fe400000010ff */
[----:B------:R-:W-:Y:S01]  /*80b0*/  F2FP.BF16.F32.PACK_AB R31, R71, R70 ;  /* 0x00000046471f723e */ /* 0x000fe200000010ff */
[----:B------:R-:W-:Y:S01]  /*80c0*/  UISETP.NE.U32.AND UP1, UPT, UR8, URZ, UPT ;  /* 0x0000003f0800728c */ /* 0x000fe2000bf25070 */
[----:B------:R-:W-:Y:S01]  /*80d0*/  F2FP.BF16.F32.PACK_AB R32, R73, R72 ;  /* 0x000000484920723e */ /* 0x000fe200000010ff */
[----:B------:R-:W2:Y:S01]  /*80e0*/  LDC R68, c[0x0][0xbe8] ;  /* 0x0002fa00ff447b82 */ /* 0x000ea20000000800 */
[----:B------:R-:W-:Y:S01]  /*80f0*/  F2FP.BF16.F32.PACK_AB R33, R75, R74 ;  /* 0x0000004a4b21723e */ /* 0x000fe200000010ff */
[----:B------:R-:W-:Y:S01]  /*8100*/  STSM.16.M88.4 [R120], R28 ;  /* 0x0000001c78007844 */ /* 0x000fe20000000200 */
[----:B------:R-:W-:-:S02]  /*8110*/  F2FP.BF16.F32.PACK_AB R34, R77, R76 ;  /* 0x0000004c4d22723e */ /* 0x000fc400000010ff */
[----:B------:R-:W-:Y:S02]  /*8120*/  F2FP.BF16.F32.PACK_AB R35, R79, R78 ;  /* 0x0000004e4f23723e */ /* 0x000fe400000010ff */
[----:B0-----:R-:W-:Y:S02]  /*8130*/  F2FP.BF16.F32.PACK_AB R4, R81, R80 ;  /* 0x000000505104723e */ /* 0x001fe400000010ff */
[----:B------:R-:W-:Y:S01]  /*8140*/  F2FP.BF16.F32.PACK_AB R5, R83, R82 ;  /* 0x000000525305723e */ /* 0x000fe200000010ff */
[----:B------:R-:W-:Y:S01]  /*8150*/  STSM.16.M88.4 [R103], R32 ;  /* 0x0000002067007844 */ /* 0x000fe20000000200 */
[----:B------:R-:W-:Y:S02]  /*8160*/  F2FP.BF16.F32.PACK_AB R6, R85, R84 ;  /* 0x000000545506723e */ /* 0x000fe400000010ff */
[----:B------:R-:W-:Y:S02]  /*8170*/  F2FP.BF16.F32.PACK_AB R7, R87, R86 ;  /* 0x000000565707723e */ /* 0x000fe400000010ff */
[----:B-1----:R-:W-:-:S02]  /*8180*/  F2FP.BF16.F32.PACK_AB R8, R89, R88 ;  /* 0x000000585908723e */ /* 0x002fc400000010ff */
[----:B------:R-:W-:Y:S01]  /*8190*/  F2FP.BF16.F32.PACK_AB R9, R91, R90 ;  /* 0x0000005a5b09723e */ /* 0x000fe200000010ff */
[----:B------:R0:W-:Y:S01]  /*81a0*/  STSM.16.M88.4 [R102], R4 ;  /* 0x0000000466007844 */ /* 0x0001e20000000200 */
[----:B------:R-:W-:Y:S02]  /*81b0*/  F2FP.BF16.F32.PACK_AB R10, R93, R92 ;  /* 0x0000005c5d0a723e */ /* 0x000fe400000010ff */
[----:B------:R-:W-:Y:S02]  /*81c0*/  F2FP.BF16.F32.PACK_AB R11, R95, R94 ;  /* 0x0000005e5f0b723e */ /* 0x000fe400000010ff */
[----:B------:R-:W-:-:S03]  /*81d0*/  PLOP3.LUT P0, PT, PT, PT, UP0, 0x80, 0x0 ;  /* 0x000000000000781c */ /* 0x000fc60003f0f008 */
[----:B------:R1:W-:Y:S04]  /*81e0*/  STSM.16.M88.4 [R47], R8 ;  /* 0x000000082f007844 */ /* 0x0003e80000000200 */
[----:B------:R3:W-:Y:S04]  /*81f0*/  STSM.16.M88.4 [R38], R96 ;  /* 0x0000006026007844 */ /* 0x0007e80000000200 */
[----:B------:R3:W-:Y:S01]  /*8200*/  STSM.16.M88.4 [R37], R104 ;  /* 0x0000006825007844 */ /* 0x0007e20000000200 */
[----:B0-----:R-:W-:Y:S01]  /*8210*/  MOV R4, UR4 ;  /* 0x0000000400047c02 */ /* 0x001fe20008000f00 */
[----:B------:R-:W-:-:S02]  /*8220*/  IMAD.U32 R5, RZ, RZ, UR7 ;  /* 0x00000007ff057e24 */ /* 0x000fc4000f8e00ff */
[----:B------:R3:W-:Y:S01]  /*8230*/  STSM.16.M88.4 [R36], R112 ;  /* 0x0000007024007844 */ /* 0x0007e20000000200 */
[----:B------:R-:W-:Y:S06]  /*8240*/  BAR.SYNC.DEFER_BLOCKING 0x1, 0x100 ;  /* 0x0044000000007b1d */ /* 0x000fec0000010000 */
[----:B------:R-:W4:Y:S01]  /*8250*/  @P0 LDG.E R3, desc[UR36][R4.64] ;  /* 0x0000002404030981 */ /* 0x000f22000c1e1900 */
[----:B------:R-:W-:Y:S01]  /*8260*/  UISETP.NE.AND.EX UP1, UPT, UR9, URZ, UPT, UP1 ;  /* 0x0000003f0900728c */ /* 0x000fe2000bf25310 */
[----:B--2---:R-:W-:Y:S01]  /*8270*/  ISETP.NE.AND P1, PT, R68, 0x1, PT ;  /* 0x000000014400780c */ /* 0x004fe20003f25270 */
[----:B------:R-:W-:Y:S01]  /*8280*/  ULDC UR7, c[0x0][0xa88] ;  /* 0x0002a20000077ab9 */ /* 0x000fe20000000800 */
[----:B------:R-:W-:Y:S01]  /*8290*/  UMOV UR4, URZ ;  /* 0x0000003f00047c82 */ /* 0x000fe20008000000 */
[----:B-1----:R-:W-:-:S02]  /*82a0*/  MOV R9, UR12 ;  /* 0x0000000c00097c02 */ /* 0x002fc40008000f00 */
[----:B------:R-:W-:-:S05]  /*82b0*/  PLOP3.LUT P2, PT, PT, PT, UP1, 0x80, 0x0 ;  /* 0x000000000000781c */ /* 0x000fca0003f4f018 */
[----:B------:R-:W-:-:S03]  /*82c0*/  @UP1 UIADD3 UR8, UP2, UR10, UR8, URZ ;  /* 0x000000080a081290 */ /* 0x000fc6000ff5e03f */
[----:B------:R-:W0:Y:S01]  /*82d0*/  @P1 LDC R6, c[0x0][0xbec] ;  /* 0x0002fb00ff061b82 */ /* 0x000e220000000800 */
[----:B------:R-:W-:Y:S02]  /*82e0*/  @UP1 UIADD3.X UR9, UR11, UR9, URZ, UP2, !UPT ;  /* 0x000000090b091290 */ /* 0x000fe400097fe43f */
[----:B------:R-:W-:-:S04]  /*82f0*/  IMAD.U32 R10, RZ, RZ, UR8 ;  /* 0x00000008ff0a7e24 */ /* 0x000fc8000f8e00ff */
[----:B------:R-:W-:Y:S01]  /*8300*/  IMAD.U32 R11, RZ, RZ, UR9 ;  /* 0x00000009ff0b7e24 */ /* 0x000fe2000f8e00ff */
[----:B------:R-:W1:Y:S01]  /*8310*/  @P1 LDC R8, c[0x0][0xbf0] ;  /* 0x0002fc00ff081b82 */ /* 0x000e620000000800 */
[----:B----4-:R-:W-:Y:S01]  /*8320*/  @P0 R2UR UR4, R3 ;  /* 0x00000000030402ca */ /* 0x010fe200000e0000 */
[----:B------:R-:W-:-:S06]  /*8330*/  IMAD.U32 R3, RZ, RZ, UR7 ;  /* 0x00000007ff037e24 */ /* 0x000fcc000f8e00ff */
[----:B------:R3:W5:Y:S01]  /*8340*/  @P2 LDG.E R3, desc[UR36][R10.64] ;  /* 0x000000240a032981 */ /* 0x000762000c1e1900 */
[----:B01----:R-:W-:Y:S07]  /*8350*/  @P2 BRA `(.L_x_217) ;  /* 0x0000000000102947 */ /* 0x003fee0003800000 */
[----:B------:R-:W-:Y:S05]  /*8360*/  @!P0 BRA `(.L_x_217) ;  /* 0x00000000000c8947 */ /* 0x000fea0003800000 */
[----:B---3--:R-:W2:Y:S04]  /*8370*/  LDG.E R10, desc[UR36][R4.64] ;  /* 0x00000024040a7981 */ /* 0x008ea8000c1e1900 */
[----:B-----5:R-:W2:Y:S02]  /*8380*/  LDG.E R3, desc[UR36][R4.64+0x4] ;  /* 0x0000042404037981 */ /* 0x020ea4000c1e1900 */
[----:B--2---:R-:W-:-:S07]  /*8390*/  IMAD.IADD R3, R3, 0x1, -R10 ;  /* 0x0000000103037824 */ /* 0x004fce00078e0a0a */
.L_x_217:
[----:B------:R-:W-:Y:S01]  /*83a0*/  R2UR UR15, R192 ;  /* 0x00000000c00f72ca */ /* 0x000fe200000e0000 */
[----:B------:R-:W-:Y:S01]  /*83b0*/  USHF.R.S32.HI UR14, URZ, 0x1f, UR61 ;  /* 0x0000001f3f0e7899 */ /* 0x000fe2000801143d */
[----:B------:R-:W-:Y:S01]  /*83c0*/  IMAD R9, R9, 0x80, R198 ;  /* 0x0000008009097824 */ /* 0x000fe200078e02c6 */
[----:B------:R-:W-:Y:S01]  /*83d0*/  ULDC.64 UR12, c[0x0][0xb90] ;  /* 0x0002e400000c7ab9 */ /* 0x000fe20000000a00 */
[----:B------:R-:W-:Y:S01]  /*83e0*/  USHF.R.S32.HI UR11, URZ, 0x1f, UR4 ;  /* 0x0000001f3f0b7899 */ /* 0x000fe20008011404 */
[----:B------:R-:W-:Y:S01]  /*83f0*/  R2UR UR16, R22 ;  /* 0x00000000161072ca */ /* 0x000fe200000e0000 */
[----:B------:R-:W-:Y:S01]  /*8400*/  UIMAD UR7, UR14, UR12, URZ ;  /* 0x0000000c0e0772a4 */ /* 0x000fe2000f8e023f */
[----:B------:R-:W-:Y:S01]  /*8410*/  @P1 IMAD.HI.U32 R5, R9, R6, RZ ;  /* 0x0000000609051227 */ /* 0x000fe200078e00ff */
[----:B------:R-:W-:Y:S01]  /*8420*/  UMOV UR10, UR4 ;  /* 0x00000004000a7c82 */ /* 0x000fe20008000000 */
[----:B------:R-:W-:Y:S02]  /*8430*/  USEL UR60, UR60, URZ, !UP0 ;  /* 0x0000003f3c3c7287 */ /* 0x000fe4000c000000 */
[----:B------:R-:W-:Y:S01]  /*8440*/  UIMAD.WIDE.U32 UR8, UR61, UR12, UR10 ;  /* 0x0000000c3d0872a5 */ /* 0x000fe2000f8e000a */
[----:B------:R-:W-:Y:S01]  /*8450*/  IMAD.MOV.U32 R4, RZ, RZ, R9 ;  /* 0x000000ffff047224 */ /* 0x000fe200078e0009 */
[----:B------:R-:W-:Y:S01]  /*8460*/  UIMAD UR7, UR61, UR13, UR7 ;  /* 0x0000000d3d0772a4 */ /* 0x000fe2000f8e0207 */
[----:B------:R-:W-:Y:S01]  /*8470*/  @P1 SHF.R.U32.HI R4, RZ, R8, R5 ;  /* 0x00000008ff041219 */ /* 0x000fe20000011605 */
[----:B------:R-:W-:Y:S01]  /*8480*/  USEL UR15, UR15, URZ, !UP0 ;  /* 0x0000003f0f0f7287 */ /* 0x000fe2000c000000 */
[----:B------:R-:W-:Y:S01]  /*8490*/  IMAD R5, R23, 0x40, R16 ;  /* 0x0000004017057824 */ /* 0x000fe200078e0210 */
[----:B------:R-:W-:Y:S01]  /*84a0*/  ULDC.64 UR12, c[0x0][0xb98] ;  /* 0x0002e600000c7ab9 */ /* 0x000fe20000000a00 */
[----:B------:R-:W-:Y:S01]  /*84b0*/  UIADD3 UR9, UR9, UR7, URZ ;  /* 0x0000000709097290 */ /* 0x000fe2000fffe03f */
[----:B------:R-:W-:Y:S01]  /*84c0*/  IADD3 R7, -R4, RZ, RZ ;  /* 0x000000ff04077210 */ /* 0x000fe20007ffe1ff */
[----:B------:R-:W-:Y:S01]  /*84d0*/  UIMAD UR7, UR15, UR12, URZ ;  /* 0x0000000c0f0772a4 */ /* 0x000fe2000f8e023f */
[----:B------:R-:W-:Y:S01]  /*84e0*/  IMAD.WIDE R20, R5, 0x2, R20 ;  /* 0x0000000205147825 */ /* 0x000fe200078e0214 */
[----:B------:R-:W-:Y:S01]  /*84f0*/  UIMAD.WIDE.U32 UR8, UR60, UR12, UR8 ;  /* 0x0000000c3c0872a5 */ /* 0x000fe2000f8e0008 */
[----:B------:R-:W-:Y:S01]  /*8500*/  SHF.R.S32.HI R5, RZ, 0x1f, R4 ;  /* 0x0000001fff057819 */ /* 0x000fe20000011404 */
[----:B------:R-:W-:Y:S01]  /*8510*/  UIMAD UR7, UR60, UR13, UR7 ;  /* 0x0000000d3c0772a4 */ /* 0x000fe2000f8e0207 */
[----:B------:R-:W-:Y:S01]  /*8520*/  IMAD R7, R68, R7, R9 ;  /* 0x0000000744077224 */ /* 0x000fe200078e0209 */
[----:B---3--:R-:W-:Y:S01]  /*8530*/  IADD3 R11, P6, R20, 0x2000, RZ ;  /* 0x00002000140b7810 */ /* 0x008fe20007fde0ff */
[----:B-----5:R-:W-:Y:S01]  /*8540*/  IMAD R43, R3, R68, RZ ;  /* 0x00000044032b7224 */ /* 0x020fe200078e02ff */
[----:B------:R-:W-:Y:S01]  /*8550*/  IADD3 R4, P0, R4, UR8, RZ ;  /* 0x0000000804047c10 */ /* 0x000fe2000ff1e0ff */
[----:B------:R-:W-:Y:S01]  /*8560*/  ULDC.64 UR12, c[0x0][0xaa0] ;  /* 0x0002a800000c7ab9 */ /* 0x000fe20000000a00 */
[----:B------:R-:W-:Y:S01]  /*8570*/  IMAD.U32 R6, RZ, RZ, UR7 ;  /* 0x00000007ff067e24 */ /* 0x000fe2000f8e00ff */
[----:B------:R-:W-:-:S02]  /*8580*/  LOP3.LUT R8, R11, 0x380, RZ, 0xc0, !PT ;  /* 0x000003800b087812 */ /* 0x000fc400078ec0ff */
[----:B------:R-:W-:Y:S02]  /*8590*/  IADD3 R13, P2, R20, 0x1000, RZ ;  /* 0x00001000140d7810 */ /* 0x000fe40007f5e0ff */
[----:B------:R-:W-:Y:S01]  /*85a0*/  IADD3.X R5, R5, UR9, R6, P0, !PT ;  /* 0x0000000905057c10 */ /* 0x000fe200087fe406 */
[----:B------:R-:W-:Y:S01]  /*85b0*/  ULDC.64 UR8, c[0x0][0xb88] ;  /* 0x0002e20000087ab9 */ /* 0x000fe20000000a00 */
[----:B------:R-:W-:Y:S02]  /*85c0*/  SHF.R.S32.HI R6, RZ, 0x1f, R7 ;  /* 0x0000001fff067819 */ /* 0x000fe40000011407 */
[----:B------:R-:W-:Y:S01]  /*85d0*/  SHF.R.U64 R8, R8, 0x3, RZ ;  /* 0x0000000308087819 */ /* 0x000fe200000012ff */
[----:B------:R-:W-:Y:S01]  /*85e0*/  IMAD.WIDE.U32 R4, R7, UR8, R4 ;  /* 0x0000000807047c25 */ /* 0x000fe2000f8e0004 */
[----:B------:R-:W-:Y:S02]  /*85f0*/  LOP3.LUT R12, R13, 0x380, RZ, 0xc0, !PT ;  /* 0x000003800d0c7812 */ /* 0x000fe400078ec0ff */
[----:B------:R-:W-:Y:S01]  /*8600*/  LOP3.LUT R8, R8, R11, RZ, 0x3c, !PT ;  /* 0x0000000b08087212 */ /* 0x000fe200078e3cff */
[----:B------:R-:W-:Y:S01]  /*8610*/  IMAD R10, R6, UR8, RZ ;  /* 0x00000008060a7c24 */ /* 0x000fe2000f8e02ff */
[----:B------:R-:W-:-:S02]  /*8620*/  SHF.R.U64 R12, R12, 0x3, RZ ;  /* 0x000000030c0c7819 */ /* 0x000fc400000012ff */
[----:B------:R-:W-:Y:S01]  /*8630*/  IADD3 R45, P0, R20, 0x5000, RZ ;  /* 0x00005000142d7810 */ /* 0x000fe20007f1e0ff */
[----:B------:R-:W-:Y:S01]  /*8640*/  IMAD R11, R7, UR9, R10 ;  /* 0x00000009070b7c24 */ /* 0x000fe2000f8e020a */
[----:B------:R-:W-:Y:S01]  /*8650*/  ULDC.64 UR8, c[0x0][0xb50] ;  /* 0x0002d40000087ab9 */ /* 0x000fe20000000a00 */
[----:B------:R-:W-:Y:S01]  /*8660*/  LOP3.LUT R12, R12, R13, RZ, 0x3c, !PT ;  /* 0x0000000d0c0c7212 */ /* 0x000fe200078e3cff */
[----:B------:R-:W-:Y:S01]  /*8670*/  IMAD.X R13, RZ, RZ, R21, P2 ;  /* 0x000000ffff0d7224 */ /* 0x000fe200010e0615 */
[----:B------:R-:W-:Y:S01]  /*8680*/  LOP3.LUT R44, R45, 0x380, RZ, 0xc0, !PT ;  /* 0x000003802d2c7812 */ /* 0x000fe200078ec0ff */
[----:B------:R-:W-:Y:S01]  /*8690*/  IMAD.IADD R5, R5, 0x1, R11 ;  /* 0x0000000105057824 */ /* 0x000fe200078e020b */
[----:B------:R-:W-:Y:S02]  /*86a0*/  LEA R11, P3, R4, UR8, 0x2 ;  /* 0x00000008040b7c11 */ /* 0x000fe4000f8610ff */
[----:B------:R-:W-:Y:S02]  /*86b0*/  IADD3 R25, P2, R20, 0x7000, RZ ;  /* 0x0000700014197810 */ /* 0x000fe40007f5e0ff */
[----:B------:R-:W-:Y:S01]  /*86c0*/  LEA.HI.X R14, R4, UR9, R5, 0x2, P3 ;  /* 0x00000009040e7c11 */ /* 0x000fe200098f1405 */
[----:B------:R-:W-:Y:S01]  /*86d0*/  SHFL.IDX PT, R36, R11, RZ, 0x1c1f ;  /* 0x001c1fff0b247589 */ /* 0x000fe200000e0000 */
[----:B------:R-:W-:Y:S01]  /*86e0*/  IADD3 R33, P3, R20, 0x6000, RZ ;  /* 0x0000600014217810 */ /* 0x000fe20007f7e0ff */
[----:B------:R-:W-:Y:S01]  /*86f0*/  IMAD.U32 R5, RZ, RZ, UR16 ;  /* 0x00000010ff057e24 */ /* 0x000fe2000f8e00ff */
[----:B------:R-:W-:Y:S01]  /*8700*/  SHF.R.U64 R44, R44, 0x3, RZ ;  /* 0x000000032c2c7819 */ /* 0x000fe200000012ff */
[----:B------:R-:W0:Y:S01]  /*8710*/  SHFL.IDX PT, R37, R14, RZ, 0x1c1f ;  /* 0x001c1fff0e257589 */ /* 0x000e2200000e0000 */
[----:B------:R-:W-:Y:S01]  /*8720*/  LOP3.LUT R32, R33, 0x380, RZ, 0xc0, !PT ;  /* 0x0000038021207812 */ /* 0x000fe200078ec0ff */
[----:B------:R-:W-:Y:S01]  /*8730*/  IMAD R22, R5, 0x80, R196 ;  /* 0x0000008005167824 */ /* 0x000fe200078e02c4 */
[----:B------:R-:W-:Y:S01]  /*8740*/  LOP3.LUT R24, R25, 0x380, RZ, 0xc0, !PT ;  /* 0x0000038019187812 */ /* 0x000fe200078ec0ff */
[----:B------:R-:W-:Y:S01]  /*8750*/  SHFL.IDX PT, R40, R11, 0x1, 0x1c1f ;  /* 0x003c1f000b287f89 */ /* 0x000fe200000e0000 */
[----:B------:R-:W-:-:S02]  /*8760*/  SHF.R.U64 R32, R32, 0x3, RZ ;  /* 0x0000000320207819 */ /* 0x000fc400000012ff */
[----:B------:R-:W-:Y:S01]  /*8770*/  LOP3.LUT R44, R44, R45, RZ, 0x3c, !PT ;  /* 0x0000002d2c2c7212 */ /* 0x000fe200078e3cff */
[--C-:B------:R-:W-:Y:S01]  /*8780*/  IMAD.X R45, RZ, RZ, R21.reuse, P0 ;  /* 0x000000ffff2d7224 */ /* 0x100fe200000e0615 */
[----:B------:R-:W-:Y:S01]  /*8790*/  LOP3.LUT R32, R32, R33, RZ, 0x3c, !PT ;  /* 0x0000002120207212 */ /* 0x000fe200078e3cff */
[----:B------:R-:W-:Y:S01]  /*87a0*/  IMAD.X R33, RZ, RZ, R21, P3 ;  /* 0x000000ffff217224 */ /* 0x000fe200018e0615 */
[----:B------:R-:W-:Y:S01]  /*87b0*/  SHF.R.U64 R24, R24, 0x3, RZ ;  /* 0x0000000318187819 */ /* 0x000fe200000012ff */
[----:B------:R-:W1:Y:S01]  /*87c0*/  SHFL.IDX PT, R41, R14, 0x1, 0x1c1f ;  /* 0x003c1f000e297f89 */ /* 0x000e6200000e0000 */
[----:B------:R-:W-:Y:S02]  /*87d0*/  IADD3 R10, P3, R20, 0xb000, RZ ;  /* 0x0000b000140a7810 */ /* 0x000fe40007f7e0ff */
[----:B------:R-:W-:Y:S02]  /*87e0*/  LOP3.LUT P0, RZ, R194, 0x3, RZ, 0xc0, !PT ;  /* 0x00000003c2ff7812 */ /* 0x000fe4000780c0ff */
[----:B------:R-:W-:-:S02]  /*87f0*/  IADD3 R9, P5, R20, 0x3000, RZ ;  /* 0x0000300014097810 */ /* 0x000fc40007fbe0ff */
[----:B------:R-:W-:Y:S01]  /*8800*/  IADD3 R53, P4, R20, 0x4000, RZ ;  /* 0x0000400014357810 */ /* 0x000fe20007f9e0ff */
[----:B------:R-:W-:Y:S01]  /*8810*/  UIMAD UR7, UR11, UR12, URZ ;  /* 0x0000000c0b0772a4 */ /* 0x000fe2000f8e023f */
[----:B------:R-:W-:Y:S01]  /*8820*/  LOP3.LUT R24, R24, R25, RZ, 0x3c, !PT ;  /* 0x0000001918187212 */ /* 0x000fe200078e3cff */
[--C-:B------:R-:W-:Y:S01]  /*8830*/  IMAD.X R25, RZ, RZ, R21.reuse, P2 ;  /* 0x000000ffff197224 */ /* 0x100fe200010e0615 */
[----:B------:R-:W-:Y:S01]  /*8840*/  LOP3.LUT R3, R10, 0x380, RZ, 0xc0, !PT ;  /* 0x000003800a037812 */ /* 0x000fe200078ec0ff */
[----:B------:R-:W-:Y:S01]  /*8850*/  UIMAD.WIDE.U32 UR8, UR4, UR12, URZ ;  /* 0x0000000c040872a5 */ /* 0x000fe2000f8e003f */
[----:B------:R-:W-:Y:S01]  /*8860*/  ISETP.GE.OR P2, PT, R22, R43, P0 ;  /* 0x0000002b1600720c */ /* 0x000fe20000746670 */
[----:B------:R-:W-:Y:S01]  /*8870*/  IMAD.X R49, RZ, RZ, R21, P3 ;  /* 0x000000ffff317224 */ /* 0x000fe200018e0615 */
[----:B------:R-:W-:Y:S01]  /*8880*/  LOP3.LUT R6, R9, 0x380, RZ, 0xc0, !PT ;  /* 0x0000038009067812 */ /* 0x000fe200078ec0ff */
[----:B------:R-:W-:Y:S01]  /*8890*/  ULDC.64 UR10, c[0x0][0xae8] ;  /* 0x0002ba00000a7ab9 */ /* 0x000fe20000000a00 */
[----:B------:R-:W-:-:S02]  /*88a0*/  LOP3.LUT R52, R53, 0x380, RZ, 0xc0, !PT ;  /* 0x0000038035347812 */ /* 0x000fc400078ec0ff */
[----:B------:R-:W-:Y:S02]  /*88b0*/  SHF.R.U64 R3, R3, 0x3, RZ ;  /* 0x0000000303037819 */ /* 0x000fe400000012ff */
[----:B------:R-:W-:Y:S02]  /*88c0*/  SHF.R.U64 R6, R6, 0x3, RZ ;  /* 0x0000000306067819 */ /* 0x000fe400000012ff */
[----:B------:R-:W-:Y:S02]  /*88d0*/  SHF.R.U64 R52, R52, 0x3, RZ ;  /* 0x0000000334347819 */ /* 0x000fe400000012ff */
[----:B------:R-:W-:Y:S01]  /*88e0*/  IADD3 R4, R22, 0x8, RZ ;  /* 0x0000000816047810 */ /* 0x000fe20007ffe0ff */
[----:B0-----:R0:W-:Y:S01]  /*88f0*/  @!P2 ST.E desc[UR36][R36.64], R0 ;  /* 0x000000002400a985 */ /* 0x0011e2000c101924 */
[----:B------:R-:W-:Y:S02]  /*8900*/  LOP3.LUT R48, R3, R10, RZ, 0x3c, !PT ;  /* 0x0000000a03307212 */ /* 0x000fe400078e3cff */
[----:B------:R-:W-:Y:S01]  /*8910*/  LOP3.LUT R6, R6, R9, RZ, 0x3c, !PT ;  /* 0x0000000906067212 */ /* 0x000fe200078e3cff */
[----:B------:R-:W2:Y:S01]  /*8920*/  @P1 LDC R3, c[0x0][0xbec] ;  /* 0x0002fb00ff031b82 */ /* 0x000ea20000000800 */
[----:B------:R-:W-:Y:S01]  /*8930*/  LOP3.LUT R52, R52, R53, RZ, 0x3c, !PT ;  /* 0x0000003534347212 */ /* 0x000fe200078e3cff */
[--C-:B------:R-:W-:Y:S01]  /*8940*/  IMAD.X R9, RZ, RZ, R21.reuse, P6 ;  /* 0x000000ffff097224 */ /* 0x100fe200030e0615 */
[----:B------:R-:W-:Y:S01]  /*8950*/  IADD3.X R7, RZ, R21, RZ, P5, !PT ;  /* 0x00000015ff077210 */ /* 0x000fe20002ffe4ff */
[----:B------:R-:W-:Y:S01]  /*8960*/  IMAD.X R53, RZ, RZ, R21, P4 ;  /* 0x000000ffff357224 */ /* 0x000fe200020e0615 */
[----:B------:R-:W-:-:S02]  /*8970*/  ISETP.GE.OR P0, PT, R4, R43, P0 ;  /* 0x0000002b0400720c */ /* 0x000fc40000706670 */
[C---:B------:R-:W-:Y:S01]  /*8980*/  IADD3 R65, P6, R20.reuse, 0x8000, RZ ;  /* 0x0000800014417810 */ /* 0x040fe20007fde0ff */
[----:B0-----:R-:W0:Y:S01]  /*8990*/  @P1 LDC R37, c[0x0][0xbf0] ;  /* 0x0002fc00ff251b82 */ /* 0x001e220000000800 */
[C---:B------:R-:W-:Y:S02]  /*89a0*/  IADD3 R61, P5, R20.reuse, 0x9000, RZ ;  /* 0x00009000143d7810 */ /* 0x040fe40007fbe0ff */
[C---:B------:R-:W-:Y:S02]  /*89b0*/  IADD3 R57, P4, R20.reuse, 0xa000, RZ ;  /* 0x0000a00014397810 */ /* 0x040fe40007f9e0ff */
[----:B------:R-:W-:Y:S02]  /*89c0*/  LOP3.LUT R5, R20, 0x380, RZ, 0xc0, !PT ;  /* 0x0000038014057812 */ /* 0x000fe400078ec0ff */
[----:B------:R-:W-:Y:S02]  /*89d0*/  LOP3.LUT R64, R65, 0x380, RZ, 0xc0, !PT ;  /* 0x0000038041407812 */ /* 0x000fe400078ec0ff */
[----:B------:R-:W-:Y:S01]  /*89e0*/  LOP3.LUT R60, R61, 0x380, RZ, 0xc0, !PT ;  /* 0x000003803d3c7812 */ /* 0x000fe200078ec0ff */
[----:B------:R-:W-:Y:S01]  /*89f0*/  UIMAD UR7, UR4, UR13, UR7 ;  /* 0x0000000d040772a4 */ /* 0x000fe2000f8e0207 */
[----:B------:R-:W-:Y:S01]  /*8a00*/  LOP3.LUT R56, R57, 0x380, RZ, 0xc0, !PT ;  /* 0x0000038039387812 */ /* 0x000fe200078ec0ff */
[----:B-1----:R1:W-:Y:S01]  /*8a10*/  @!P0 ST.E desc[UR36][R40.64], R2 ;  /* 0x0000000228008985 */ /* 0x0023e2000c101924 */
[----:B------:R-:W-:-:S02]  /*8a20*/  SHF.R.U64 R5, R5, 0x3, RZ ;  /* 0x0000000305057819 */ /* 0x000fc400000012ff */
[----:B------:R-:W-:Y:S02]  /*8a30*/  SHF.R.U64 R64, R64, 0x3, RZ ;  /* 0x0000000340407819 */ /* 0x000fe400000012ff */
[----:B------:R-:W-:Y:S01]  /*8a40*/  SHF.R.U64 R60, R60, 0x3, RZ ;  /* 0x000000033c3c7819 */ /* 0x000fe200000012ff */
[----:B------:R-:W-:Y:S01]  /*8a50*/  IMAD R0, R19, 0x20, R23 ;  /* 0x0000002013007824 */ /* 0x000fe200078e0217 */
[----:B------:R-:W-:Y:S01]  /*8a60*/  SHF.R.U64 R56, R56, 0x3, RZ ;  /* 0x0000000338387819 */ /* 0x000fe200000012ff */
[----:B------:R-:W-:Y:S01]  /*8a70*/  UIADD3 UR9, UR9, UR7, URZ ;  /* 0x0000000709097290 */ /* 0x000fe2000fffe03f */
[----:B------:R-:W-:Y:S01]  /*8a80*/  LOP3.LUT R20, R5, R20, RZ, 0x3c, !PT ;  /* 0x0000001405147212 */ /* 0x000fe200078e3cff */
[----:B------:R-:W-:Y:S01]  /*8a90*/  UIMAD UR4, UR14, UR10, URZ ;  /* 0x0000000a0e0472a4 */ /* 0x000fe2000f8e023f */
[----:B------:R-:W-:Y:S01]  /*8aa0*/  LOP3.LUT R64, R64, R65, RZ, 0x3c, !PT ;  /* 0x0000004140407212 */ /* 0x000fe200078e3cff */
[--C-:B------:R-:W-:Y:S01]  /*8ab0*/  IMAD.X R65, RZ, RZ, R21.reuse, P6 ;  /* 0x000000ffff417224 */ /* 0x100fe200030e0615 */
[----:B------:R-:W-:Y:S01]  /*8ac0*/  LOP3.LUT R60, R60, R61, RZ, 0x3c, !PT ;  /* 0x0000003d3c3c7212 */ /* 0x000fe200078e3cff */
[----:B------:R-:W-:Y:S01]  /*8ad0*/  IMAD.X R61, RZ, RZ, R21, P5 ;  /* 0x000000ffff3d7224 */ /* 0x000fe200028e0615 */
[----:B------:R-:W-:Y:S01]  /*8ae0*/  LOP3.LUT R56, R56, R57, RZ, 0x3c, !PT ;  /* 0x0000003938387212 */ /* 0x000fe200078e3cff */
[----:B------:R3:W5:Y:S01]  /*8af0*/  LD.E.128 R28, desc[UR36][R20.64] ;  /* 0x00000024141c7980 */ /* 0x000762000c101d00 */
[----:B------:R-:W-:Y:S01]  /*8b00*/  IADD3.X R57, RZ, R21, RZ, P4, !PT ;  /* 0x00000015ff397210 */ /* 0x000fe200027fe4ff */
[----:B------:R-:W-:-:S02]  /*8b10*/  UIMAD UR4, UR61, UR11, UR4 ;  /* 0x0000000b3d0472a4 */ /* 0x000fc4000f8e0204 */
[----:B------:R-:W-:Y:S01]  /*8b20*/  UIMAD.WIDE.U32 UR8, UR61, UR10, UR8 ;  /* 0x0000000a3d0872a5 */ /* 0x000fe2000f8e0008 */
[----:B------:R-:W5:Y:S02]  /*8b30*/  LD.E.128 R12, desc[UR36][R12.64] ;  /* 0x000000240c0c7980 */ /* 0x000f64000c101d00 */
[----:B------:R-:W-:Y:S02]  /*8b40*/  ULDC.64 UR10, c[0x0][0xaf0] ;  /* 0x0002bc00000a7ab9 */ /* 0x000fe40000000a00 */
[----:B------:R-:W5:Y:S01]  /*8b50*/  LD.E.128 R8, desc[UR36][R8.64] ;  /* 0x0000002408087980 */ /* 0x000f62000c101d00 */
[----:B---3--:R-:W-:-:S03]  /*8b60*/  IMAD.U32 R21, RZ, RZ, UR16 ;  /* 0x00000010ff157e24 */ /* 0x008fc6000f8e00ff */
[----:B------:R-:W5:Y:S01]  /*8b70*/  LD.E.128 R4, desc[UR36][R6.64] ;  /* 0x0000002406047980 */ /* 0x000f62000c101d00 */
[----:B------:R-:W-:Y:S01]  /*8b80*/  IMAD R20, R21, 0x80, R0 ;  /* 0x0000008015147824 */ /* 0x000fe200078e0200 */
[----:B------:R-:W-:Y:S02]  /*8b90*/  UIADD3 UR9, UR9, UR4, URZ ;  /* 0x0000000409097290 */ /* 0x000fe4000fffe03f */
[----:B------:R-:W5:Y:S01]  /*8ba0*/  LD.E.128 R52, desc[UR36][R52.64] ;  /* 0x0000002434347980 */ /* 0x000f62000c101d00 */
[----:B--2---:R-:W-:Y:S01]  /*8bb0*/  @P1 IMAD.HI.U32 R0, R20, R3, RZ ;  /* 0x0000000314001227 */ /* 0x004fe200078e00ff */
[----:B------:R-:W-:Y:S01]  /*8bc0*/  UIMAD UR4, UR15, UR10, URZ ;  /* 0x0000000a0f0472a4 */ /* 0x000fe2000f8e023f */
[----:B------:R-:W-:Y:S01]  /*8bd0*/  MOV R21, R20 ;  /* 0x0000001400157202 */ /* 0x000fe20000000f00 */
[----:B------:R-:W-:Y:S01]  /*8be0*/  UIMAD.WIDE.U32 UR8, UR60, UR10, UR8 ;  /* 0x0000000a3c0872a5 */ /* 0x000fe2000f8e0008 */
[----:B------:R-:W5:Y:S01]  /*8bf0*/  LD.E.128 R44, desc[UR36][R44.64] ;  /* 0x000000242c2c7980 */ /* 0x000f62000c101d00 */
[----:B0-----:R-:W-:Y:S01]  /*8c00*/  @P1 SHF.R.U32.HI R21, RZ, R37, R0 ;  /* 0x00000025ff151219 */ /* 0x001fe20000011600 */
[----:B------:R-:W-:-:S02]  /*8c10*/  UIMAD UR4, UR60, UR11, UR4 ;  /* 0x0000000b3c0472a4 */ /* 0x000fc4000f8e0204 */
[----:B------:R-:W5:Y:S01]  /*8c20*/  LD.E.128 R32, desc[UR36][R32.64] ;  /* 0x0000002420207980 */ /* 0x000f62000c101d00 */
[--C-:B------:R-:W-:Y:S01]  /*8c30*/  SHF.R.S32.HI R0, RZ, 0x1f, R21.reuse ;  /* 0x0000001fff007819 */ /* 0x100fe20000011415 */
[----:B------:R-:W-:Y:S01]  /*8c40*/  UIADD3 UR4, UR9, UR4, URZ ;  /* 0x0000000409047290 */ /* 0x000fe2000fffe03f */
[----:B------:R-:W-:Y:S01]  /*8c50*/  IMAD.MOV R37, RZ, RZ, -R21 ;  /* 0x000000ffff257224 */ /* 0x000fe200078e0a15 */
[----:B------:R-:W5:Y:S01]  /*8c60*/  LD.E.128 R24, desc[UR36][R24.64] ;  /* 0x0000002418187980 */ /* 0x000f62000c101d00 */
[----:B-1----:R-:W-:Y:S02]  /*8c70*/  IMAD.U32 R2, RZ, RZ, UR8 ;  /* 0x00000008ff027e24 */ /* 0x002fe4000f8e00ff */
[----:B------:R-:W-:Y:S01]  /*8c80*/  IMAD.U32 R3, RZ, RZ, UR9 ;  /* 0x00000009ff037e24 */ /* 0x000fe2000f8e00ff */
[----:B------:R-:W-:Y:S01]  /*8c90*/  ULDC.64 UR8, c[0x0][0xae0] ;  /* 0x0002b80000087ab9 */ /* 0x000fe20000000a00 */
[----:B------:R-:W-:Y:S01]  /*8ca0*/  IMAD R37, R68, R37, R20 ;  /* 0x0000002544257224 */ /* 0x000fe200078e0214 */
[----:B------:R-:W5:Y:S01]  /*8cb0*/  LD.E.128 R64, desc[UR36][R64.64] ;  /* 0x0000002440407980 */ /* 0x000f62000c101d00 */
[----:B------:R-:W-:-:S02]  /*8cc0*/  IMAD R0, R0, UR8, RZ ;  /* 0x0000000800007c24 */ /* 0x000fc4000f8e02ff */
[----:B------:R-:W-:Y:S01]  /*8cd0*/  IMAD.U32 R3, RZ, RZ, UR4 ;  /* 0x00000004ff037e24 */ /* 0x000fe2000f8e00ff */
[----:B------:R-:W5:Y:S01]  /*8ce0*/  LD.E.128 R60, desc[UR36][R60.64] ;  /* 0x000000243c3c7980 */ /* 0x000f62000c101d00 */
[----:B------:R-:W-:Y:S01]  /*8cf0*/  IMAD R41, R21, UR9, R0 ;  /* 0x0000000915297c24 */ /* 0x000fe2000f8e0200 */
[----:B------:R-:W-:Y:S02]  /*8d00*/  SHF.R.S32.HI R0, RZ, 0x1f, R37 ;  /* 0x0000001fff007819 */ /* 0x000fe40000011425 */
[----:B------:R-:W5:Y:S01]  /*8d10*/  LD.E.128 R56, desc[UR36][R56.64] ;  /* 0x0000002438387980 */ /* 0x000f62000c101d00 */
[----:B------:R-:W-:-:S03]  /*8d20*/  MOV R40, UR16 ;  /* 0x0000001000287c02 */ /* 0x000fc60008000f00 */
[----:B------:R-:W5:Y:S01]  /*8d30*/  LD.E.128 R48, desc[UR36][R48.64] ;  /* 0x0000002430307980 */ /* 0x000f62000c101d00 */
[----:B------:R-:W-:Y:S01]  /*8d40*/  IMAD.WIDE.U32 R2, R21, UR8, R2 ;  /* 0x0000000815027c25 */ /* 0x000fe2000f8e0002 */
[----:B------:R-:W-:Y:S01]  /*8d50*/  ULDC.64 UR8, c[0x0][0xad8] ;  /* 0x0002b60000087ab9 */ /* 0x000fe20000000a00 */
[----:B------:R-:W-:Y:S01]  /*8d60*/  @!PT LDS RZ, [RZ] ;  /* 0x00000000fffff984 */ /* 0x000fe20000000800 */
[----:B------:R-:W-:Y:S01]  /*8d70*/  @!PT LDS RZ, [RZ] ;  /* 0x00000000fffff984 */ /* 0x000fe20000000800 */
[----:B------:R-:W-:Y:S01]  /*8d80*/  @!PT LDS RZ, [RZ] ;  /* 0x00000000fffff984 */ /* 0x000fe20000000800 */
[----:B------:R-:W-:Y:S01]  /*8d90*/  @!PT LDS RZ, [RZ] ;  /* 0x00000000fffff984 */ /* 0x000fe20000000800 */
[----:B------:R0:W-:Y:S06]  /*8da0*/  MEMBAR.ALL.CTA ;  /* 0x0000000000007992 */ /* 0x0001ec0000008000 */
[----:B0-----:R-:W0:Y:S01]  /*8db0*/  FENCE.VIEW.ASYNC.S ;  /* 0x00000000000073c6 */ /* 0x001e220000000000 */
[----:B------:R-:W-:-:S02]  /*8dc0*/  IMAD.IADD R3, R3, 0x1, R41 ;  /* 0x0000000103037824 */ /* 0x000fc400078e0229 */
[----:B------:R-:W-:Y:S02]  /*8dd0*/  IMAD R20, R0, UR8, RZ ;  /* 0x0000000800147c24 */ /* 0x000fe4000f8e02ff */
[----:B------:R-:W-:Y:S02]  /*8de0*/  IMAD R40, R40, 0x80, R23 ;  /* 0x0000008028287824 */ /* 0x000fe400078e0217 */
[C---:B------:R-:W-:Y:S02]  /*8df0*/  IMAD R21, R37.reuse, UR9, R20 ;  /* 0x0000000925157c24 */ /* 0x040fe4000f8e0214 */
[----:B------:R-:W-:Y:S01]  /*8e00*/  IMAD.WIDE.U32 R2, R37, UR8, R2 ;  /* 0x0000000825027c25 */ /* 0x000fe2000f8e0002 */
[C---:B------:R-:W-:Y:S01]  /*8e10*/  ISETP.GE.AND P2, PT, R40.reuse, R43, PT ;  /* 0x0000002b2800720c */ /* 0x040fe20003f46270 */
[----:B------:R-:W-:Y:S02]  /*8e20*/  ULDC.64 UR8, c[0x0][0xa80] ;  /* 0x0002a00000087ab9 */ /* 0x000fe40000000a00 */
[----:B------:R-:W-:Y:S01]  /*8e30*/  VIADD R0, R40, 0x20 ;  /* 0x0000002028007836 */ /* 0x000fe20000000000 */
[----:B------:R-:W-:Y:S01]  /*8e40*/  LEA R22, P3, R2, UR8, 0x1 ;  /* 0x0000000802167c11 */ /* 0x000fe2000f8608ff */
[----:B------:R-:W-:-:S02]  /*8e50*/  IMAD.IADD R3, R3, 0x1, R21 ;  /* 0x0000000103037824 */ /* 0x000fc400078e0215 */
[----:B------:R-:W-:Y:S01]  /*8e60*/  VIADD R42, R42, 0x30820 ;  /* 0x000308202a2a7836 */ /* 0x000fe20000000000 */
[-C--:B------:R-:W-:Y:S02]  /*8e70*/  ISETP.GE.AND P1, PT, R0, R43.reuse, PT ;  /* 0x0000002b0000720c */ /* 0x080fe40003f26270 */
[----:B------:R-:W-:Y:S02]  /*8e80*/  IADD3 R0, R40, 0x40, RZ ;  /* 0x0000004028007810 */ /* 0x000fe40007ffe0ff */
[----:B------:R-:W-:Y:S02]  /*8e90*/  LEA.HI.X R38, R2, UR9, R3, 0x1, P3 ;  /* 0x0000000902267c11 */ /* 0x000fe400098f0c03 */
[----:B------:R-:W-:Y:S01]  /*8ea0*/  PRMT R42, RZ, 0x654, R42 ;  /* 0x00000654ff2a7816 */ /* 0x000fe2000000002a */
[----:B0-----:R0:W1:Y:S01]  /*8eb0*/  SHFL.IDX PT, R37, R22, RZ, 0x181f ;  /* 0x00181fff16257589 */ /* 0x00106200000e0000 */
[----:B------:R-:W-:Y:S01]  /*8ec0*/  ISETP.GE.AND P0, PT, R0, R43, PT ;  /* 0x0000002b0000720c */ /* 0x000fe20003f06270 */
[----:B------:R-:W-:Y:S01]  /*8ed0*/  BSSY B1, `(.L_x_218) ;  /* 0x0000011000017945 */ /* 0x000fe20003800000 */
[----:B------:R0:W-:Y:S01]  /*8ee0*/  SYNCS.ARRIVE.TRANS64.RED.A1T0 RZ, [R42+URZ], RZ ;  /* 0x000000ff2aff79a7 */ /* 0x0001e2000810043f */
[----:B------:R0:W2:Y:S02]  /*8ef0*/  SHFL.IDX PT, R0, R38, RZ, 0x181f ;  /* 0x00181fff26007589 */ /* 0x0000a400000e0000 */
[----:B------:R-:W-:Y:S08]  /*8f00*/  @P2 BRA `(.L_x_219) ;  /* 0x0000000000342947 */ /* 0x000ff00003800000 */
[----:B------:R-:W-:Y:S02]  /*8f10*/  ULDC UR4, c[0x0][0xac8] ;  /* 0x0002b20000047ab9 */ /* 0x000fe40000000800 */
[----:B------:R-:W-:Y:S02]  /*8f20*/  ISETP.GE.AND P4, PT, R16, UR4, PT ;  /* 0x0000000410007c0c */ /* 0x000fe4000bf86270 */
[----:B------:R-:W-:Y:S02]  /*8f30*/  ISETP.GE.AND P3, PT, R17, UR4, PT ;  /* 0x0000000411007c0c */ /* 0x000fe4000bf66270 */
[----:B------:R-:W-:-:S09]  /*8f40*/  ISETP.GE.AND P2, PT, R18, UR4, PT ;  /* 0x0000000412007c0c */ /* 0x000fd2000bf46270 */
[CC--:B-1----:R-:W-:Y:S02]  /*8f50*/  @!P4 LEA R2, P6, R16.reuse, R37.reuse, 0x1 ;  /* 0x000000251002c211 */ /* 0x0c2fe400078c08ff */
[CC--:B------:R-:W-:Y:S02]  /*8f60*/  @!P3 LEA R20, P5, R17.reuse, R37.reuse, 0x1 ;  /* 0x000000251114b211 */ /* 0x0c0fe400078a08ff */
[-C--:B--2---:R-:W-:Y:S02]  /*8f70*/  @!P4 LEA.HI.X R3, R16, R0.reuse, R203, 0x1, P6 ;  /* 0x000000001003c211 */ /* 0x084fe400030f0ccb */
[C---:B------:R-:W-:Y:S02]  /*8f80*/  @!P2 LEA R36, P6, R18.reuse, R37, 0x1 ;  /* 0x000000251224a211 */ /* 0x040fe400078c08ff */
[-C--:B------:R-:W-:Y:S01]  /*8f90*/  @!P3 LEA.HI.X R21, R17, R0.reuse, R202, 0x1, P5 ;  /* 0x000000001115b211 */ /* 0x080fe200028f0cca */
[----:B-----5:R3:W-:Y:S01]  /*8fa0*/  @!P4 ST.E.128 desc[UR36][R2.64], R28 ;  /* 0x0000001c0200c985 */ /* 0x0207e2000c101d24 */
[----:B------:R-:W-:-:S03]  /*8fb0*/  @!P2 LEA.HI.X R37, R18, R0, R201, 0x1, P6 ;  /* 0x000000001225a211 */ /* 0x000fc600030f0cc9 */
[----:B------:R3:W-:Y:S04]  /*8fc0*/  @!P3 ST.E.128 desc[UR36][R20.64], R52 ;  /* 0x000000341400b985 */ /* 0x0007e8000c101d24 */
[----:B------:R3:W-:Y:S02]  /*8fd0*/  @!P2 ST.E.128 desc[UR36][R36.64], R64 ;  /* 0x000000402400a985 */ /* 0x0007e4000c101d24 */
.L_x_219:
[----:B------:R-:W-:Y:S05]  /*8fe0*/  BSYNC B1 ;  /* 0x0000000000017941 */ /* 0x000fea0003800000 */
.L_x_218:
[----:B--2---:R2:W4:Y:S01]  /*8ff0*/  SHFL.IDX PT, R0, R38, 0x1, 0x181f ;  /* 0x00381f0026007f89 */ /* 0x00452200000e0000 */
[----:B------:R-:W-:Y:S03]  /*9000*/  BSSY B1, `(.L_x_220) ;  /* 0x0000010000017945 */ /* 0x000fe60003800000 */
[----:B---3-5:R2:W3:Y:S01]  /*9010*/  SHFL.IDX PT, R29, R22, 0x1, 0x181f ;  /* 0x00381f00161d7f89 */ /* 0x0284e200000e0000 */
[----:B------:R-:W-:Y:S05]  /*9020*/  @P1 BRA `(.L_x_221) ;  /* 0x0000000000341947 */ /* 0x000fea0003800000 */
[----:B------:R-:W-:Y:S02]  /*9030*/  ULDC UR4, c[0x0][0xac8] ;  /* 0x0002b20000047ab9 */ /* 0x000fe40000000800 */
[----:B------:R-:W-:Y:S02]  /*9040*/  ISETP.GE.AND P4, PT, R16, UR4, PT ;  /* 0x0000000410007c0c */ /* 0x000fe4000bf86270 */
[----:B------:R-:W-:Y:S02]  /*9050*/  ISETP.GE.AND P5, PT, R17, UR4, PT ;  /* 0x0000000411007c0c */ /* 0x000fe4000bfa6270 */
[----:B------:R-:W-:-:S09]  /*9060*/  ISETP.GE.AND P6, PT, R18, UR4, PT ;  /* 0x0000000412007c0c */ /* 0x000fd2000bfc6270 */
[-C--:B---3--:R-:W-:Y:S02]  /*9070*/  @!P4 LEA R2, P1, R16, R29.reuse, 0x1 ;  /* 0x0000001d1002c211 */ /* 0x088fe400078208ff */
[CC--:B------:R-:W-:Y:S02]  /*9080*/  @!P5 LEA R20, P2, R17.reuse, R29.reuse, 0x1 ;  /* 0x0000001d1114d211 */ /* 0x0c0fe400078408ff */
[----:B------:R-:W-:Y:S02]  /*9090*/  @!P6 LEA R28, P3, R18, R29, 0x1 ;  /* 0x0000001d121ce211 */ /* 0x000fe400078608ff */
[-C--:B----4-:R-:W-:Y:S02]  /*90a0*/  @!P4 LEA.HI.X R3, R16, R0.reuse, R203, 0x1, P1 ;  /* 0x000000001003c211 */ /* 0x090fe400008f0ccb */
[-C--:B------:R-:W-:Y:S02]  /*90b0*/  @!P5 LEA.HI.X R21, R17, R0.reuse, R202, 0x1, P2 ;  /* 0x000000001115d211 */ /* 0x080fe400010f0cca */
[----:B------:R-:W-:Y:S01]  /*90c0*/  @!P6 LEA.HI.X R29, R18, R0, R201, 0x1, P3 ;  /* 0x00000000121de211 */ /* 0x000fe200018f0cc9 */
[----:B------:R3:W-:Y:S04]  /*90d0*/  @!P4 ST.E.128 desc[UR36][R2.64], R12 ;  /* 0x0000000c0200c985 */ /* 0x0007e8000c101d24 */
[----:B------:R3:W-:Y:S04]  /*90e0*/  @!P5 ST.E.128 desc[UR36][R20.64], R44 ;  /* 0x0000002c1400d985 */ /* 0x0007e8000c101d24 */
[----:B------:R3:W-:Y:S02]  /*90f0*/  @!P6 ST.E.128 desc[UR36][R28.64], R60 ;  /* 0x0000003c1c00e985 */ /* 0x0007e4000c101d24 */
.L_x_221:
[----:B------:R-:W-:Y:S05]  /*9100*/  BSYNC B1 ;  /* 0x0000000000017941 */ /* 0x000fea0003800000 */
.L_x_220:
[----:B----4-:R4:W0:Y:S01]  /*9110*/  SHFL.IDX PT, R0, R38, 0x2, 0x181f ;  /* 0x00581f0026007f89 */ /* 0x01082200000e0000 */
[----:B------:R-:W-:Y:S03]  /*9120*/  BSSY B1, `(.L_x_222) ;  /* 0x0000010000017945 */ /* 0x000fe60003800000 */
[----:B---3--:R4:W3:Y:S01]  /*9130*/  SHFL.IDX PT, R15, R22, 0x2, 0x181f ;  /* 0x00581f00160f7f89 */ /* 0x0088e200000e0000 */
        /* <DEDUP_REMOVED lines=8> */
[-C--:B0-----:R-:W-:Y:S02]  /*91c0*/  @!P3 LEA.HI.X R3, R16, R0.reuse, R203, 0x1, P0 ;  /* 0x000000001003b211 */ /* 0x081fe400000f0ccb */
[-C--:B------:R-:W-:Y:S02]  /*91d0*/  @!P4 LEA.HI.X R13, R17, R0.reuse, R202, 0x1, P1 ;  /* 0x00000000110dc211 */ /* 0x080fe400008f0cca */
[----:B------:R-:W-:Y:S01]  /*91e0*/  @!P5 LEA.HI.X R15, R18, R0, R201, 0x1, P2 ;  /* 0x00000000120fd211 */ /* 0x000fe200010f0cc9 */
[----:B------:R0:W-:Y:S04]  /*91f0*/  @!P3 ST.E.128 desc[UR36][R2.64], R8 ;  /* 0x000000080200b985 */ /* 0x0001e8000c101d24 */
[----:B------:R0:W-:Y:S04]  /*9200*/  @!P4 ST.E.128 desc[UR36][R12.64], R32 ;  /* 0x000000200c00c985 */ /* 0x0001e8000c101d24 */
[----:B------:R0:W-:Y:S02]  /*9210*/  @!P5 ST.E.128 desc[UR36][R14.64], R56 ;  /* 0x000000380e00d985 */ /* 0x0001e4000c101d24 */
.L_x_223:
[----:B------:R-:W-:Y:S05]  /*9220*/  BSYNC B1 ;  /* 0x0000000000017941 */ /* 0x000fea0003800000 */
.L_x_222:
[----:B0-----:R-:W-:Y:S01]  /*9230*/  VIADD R0, R40, 0x60 ;  /* 0x0000006028007836 */ /* 0x001fe20000000000 */
[----:B--2-4-:R-:W4:Y:S04]  /*9240*/  SHFL.IDX PT, R38, R38, 0x3, 0x181f ;  /* 0x00781f0026267f89 */ /* 0x014f2800000e0000 */
[----:B------:R-:W-:Y:S01]  /*9250*/  ISETP.GE.AND P0, PT, R0, R43, PT ;  /* 0x0000002b0000720c */ /* 0x000fe20003f06270 */
[----:B------:R0:W2:-:S12]  /*9260*/  SHFL.IDX PT, R11, R22, 0x3, 0x181f ;  /* 0x00781f00160b7f89 */ /* 0x00009800000e0000 */
[----:B0-----:R-:W-:Y:S05]  /*9270*/  @P0 BRA `(.L_x_224) ;  /* 0x0000000c00700947 */ /* 0x001fea0003800000 */
[----:B------:R-:W-:Y:S02]  /*9280*/  ULDC UR4, c[0x0][0xac8] ;  /* 0x0002b20000047ab9 */ /* 0x000fe40000000800 */
[----:B------:R-:W-:Y:S02]  /*9290*/  ISETP.GE.AND P2, PT, R16, UR4, PT ;  /* 0x0000000410007c0c */ /* 0x000fe4000bf46270 */
[----:B------:R-:W-:-:S11]  /*92a0*/  ISETP.GE.AND P3, PT, R17, UR4, PT ;  /* 0x0000000411007c0c */ /* 0x000fd6000bf66270 */
[CC--:B--2---:R-:W-:Y:S02]  /*92b0*/  @!P2 LEA R2, P0, R16.reuse, R11.reuse, 0x1 ;  /* 0x0000000b1002a211 */ /* 0x0c4fe400078008ff */
[C---:B------:R-:W-:Y:S02]  /*92c0*/  @!P3 LEA R8, P1, R17.reuse, R11, 0x1 ;  /* 0x0000000b1108b211 */ /* 0x040fe400078208ff */
[-C--:B----4-:R-:W-:Y:S02]  /*92d0*/  @!P2 LEA.HI.X R3, R16, R38.reuse, R203, 0x1, P0 ;  /* 0x000000261003a211 */ /* 0x090fe400000f0ccb */
[----:B------:R-:W-:Y:S02]  /*92e0*/  @!P3 LEA.HI.X R9, R17, R38, R202, 0x1, P1 ;  /* 0x000000261109b211 */ /* 0x000fe400008f0cca */
[----:B------:R-:W-:Y:S01]  /*92f0*/  ISETP.GE.AND P0, PT, R18, UR4, PT ;  /* 0x0000000412007c0c */ /* 0x000fe2000bf06270 */
[----:B------:R0:W-:Y:S04]  /*9300*/  @!P2 ST.E.128 desc[UR36][R2.64], R4 ;  /* 0x000000040200a985 */ /* 0x0001e8000c101d24 */
[----:B------:R0:W-:Y:S08]  /*9310*/  @!P3 ST.E.128 desc[UR36][R8.64], R24 ;  /* 0x000000180800b985 */ /* 0x0001f0000c101d24 */
[----:B------:R-:W-:Y:S05]  /*9320*/  @P0 BRA `(.L_x_224) ;  /* 0x0000000c00440947 */ /* 0x000fea0003800000 */
[----:B0-----:R-:W-:-:S04]  /*9330*/  LEA R2, P0, R18, R11, 0x1 ;  /* 0x0000000b12027211 */ /* 0x001fc800078008ff */
[----:B------:R-:W-:-:S05]  /*9340*/  LEA.HI.X R3, R18, R38, R201, 0x1, P0 ;  /* 0x0000002612037211 */ /* 0x000fca00000f0cc9 */
[----:B------:R0:W-:Y:S01]  /*9350*/  ST.E.128 desc[UR36][R2.64], R48 ;  /* 0x0000003002007985 */ /* 0x0001e2000c101d24 */
[----:B------:R-:W-:Y:S05]  /*9360*/  BRA `(.L_x_224) ;  /* 0x0000000c00347947 */ /* 0x000fea0003800000 */
.L_x_216:
[----:B------:R-:W-:Y:S01]  /*9370*/  ULDC.64 UR8, c[0x0][0xc00] ;  /* 0x0003000000087ab9 */ /* 0x000fe20000000a00 */
[----:B------:R-:W-:Y:S01]  /*9380*/  ULDC UR4, c[0x0][0xa88] ;  /* 0x0002a20000047ab9 */ /* 0x000fe20000000800 */
[----:B------:R-:W-:Y:S01]  /*9390*/  UISETP.NE.U32.AND UP0, UPT, UR8, URZ, UPT ;  /* 0x0000003f0800728c */ /* 0x000fe2000bf05070 */
[----:B------:R-:W0:Y:S03]  /*93a0*/  LDC R11, c[0x0][0xbe8] ;  /* 0x0002fa00ff0b7b82 */ /* 0x000e260000000800 */
[----:B------:R-:W-:-:S03]  /*93b0*/  UISETP.NE.AND.EX UP0, UPT, UR9, URZ, UPT, UP0 ;  /* 0x0000003f0900728c */ /* 0x000fc6000bf05300 */
[----:B------:R-:W-:Y:S02]  /*93c0*/  ULDC.64 UR8, c[0x0][0xc00] ;  /* 0x0003000000087ab9 */ /* 0x000fe40000000a00 */
[----:B------:R-:W-:Y:S01]  /*93d0*/  UIMAD.WIDE UR8, UR60, 0x4, UR8 ;  /* 0x000000043c0878a5 */ /* 0x000fe2000f8e0208 */
[----:B------:R-:W-:-:S05]  /*93e0*/  PLOP3.LUT P2, PT, PT, PT, UP0, 0x80, 0x0 ;  /* 0x000000000000781c */ /* 0x000fca0003f4f008 */
[----:B------:R-:W-:Y:S02]  /*93f0*/  IMAD.U32 R2, RZ, RZ, UR8 ;  /* 0x00000008ff027e24 */ /* 0x000fe4000f8e00ff */
[----:B------:R-:W-:Y:S01]  /*9400*/  IMAD.U32 R3, RZ, RZ, UR9 ;  /* 0x00000009ff037e24 */ /* 0x000fe2000f8e00ff */
[----:B------:R-:W-:Y:S02]  /*9410*/  ULDC.64 UR8, c[0x0][0xc08] ;  /* 0x0003020000087ab9 */ /* 0x000fe40000000a00 */
[----:B------:R-:W-:-:S03]  /*9420*/  UISETP.NE.U32.AND UP1, UPT, UR8, URZ, UPT ;  /* 0x0000003f0800728c */ /* 0x000fc6000bf25070 */
[----:B------:R-:W2:Y:S01]  /*9430*/  @P2 LDG.E R6, desc[UR36][R2.64] ;  /* 0x0000002402062981 */ /* 0x000ea2000c1e1900 */
[----:B------:R-:W-:Y:S01]  /*9440*/  UISETP.NE.AND.EX UP1, UPT, UR9, URZ, UPT, UP1 ;  /* 0x0000003f0900728c */ /* 0x000fe2000bf25310 */
[----:B------:R-:W-:-:S05]  /*9450*/  MOV R0, UR4 ;  /* 0x0000000400007c02 */ /* 0x000fca0008000f00 */
[----:B------:R-:W-:-:S05]  /*9460*/  PLOP3.LUT P3, PT, PT, PT, UP1, 0x80, 0x0 ;  /* 0x000000000000781c */ /* 0x000fca0003f6f018 */
[----:B------:R-:W-:Y:S02]  /*9470*/  @UP1 ULDC.64 UR8, c[0x0][0xc08] ;  /* 0x0003020000081ab9 */ /* 0x000fe40000000a00 */
[----:B------:R-:W-:-:S06]  /*9480*/  @UP1 UIMAD.WIDE UR8, UR60, 0x4, UR8 ;  /* 0x000000043c0818a5 */ /* 0x000fcc000f8e0208 */
[----:B------:R-:W-:Y:S02]  /*9490*/  IMAD.U32 R4, RZ, RZ, UR8 ;  /* 0x00000008ff047e24 */ /* 0x000fe4000f8e00ff */
[----:B------:R-:W-:-:S05]  /*94a0*/  IMAD.U32 R5, RZ, RZ, UR9 ;  /* 0x00000009ff057e24 */ /* 0x000fca000f8e00ff */
[----:B------:R1:W5:Y:S01]  /*94b0*/  @P3 LDG.E R0, desc[UR36][R4.64] ;  /* 0x0000002404003981 */ /* 0x000362000c1e1900 */
[----:B0-----:R-:W-:Y:S01]  /*94c0*/  ISETP.NE.AND P0, PT, R11, 0x1, PT ;  /* 0x000000010b00780c */ /* 0x001fe20003f05270 */
[----:B------:R-:W-:Y:S01]  /*94d0*/  UMOV UR4, URZ ;  /* 0x0000003f00047c82 */ /* 0x000fe20008000000 */
[----:B------:R-:W-:Y:S01]  /*94e0*/  USHF.R.S32.HI UR11, URZ, 0x1f, UR61 ;  /* 0x0000001f3f0b7899 */ /* 0x000fe2000801143d */
[----:B------:R-:W-:-:S10]  /*94f0*/  ISETP.GE.AND P1, PT, R204, 0x80, PT ;  /* 0x00000080cc00780c */ /* 0x000fd40003f26270 */
[----:B------:R-:W0:Y:S01]  /*9500*/  @P0 LDC R9, c[0x0][0xbec] ;  /* 0x0002fb00ff090b82 */ /* 0x000e220000000800 */
[----:B--2---:R-:W-:-:S13]  /*9510*/  @P2 R2UR UR4, R6 ;  /* 0x00000000060422ca */ /* 0x004fda00000e0000 */
[----:B------:R-:W-:Y:S01]  /*9520*/  USHF.R.S32.HI UR10, URZ, 0x1f, UR4 ;  /* 0x0000001f3f0a7899 */ /* 0x000fe20008011404 */
[----:B01----:R-:W-:Y:S11]  /*9530*/  @P3 BRA `(.L_x_225) ;  /* 0x0000000000103947 */ /* 0x003ff60003800000 */
[----:B------:R-:W-:Y:S05]  /*9540*/  @!P2 BRA `(.L_x_225) ;  /* 0x00000000000ca947 */ /* 0x000fea0003800000 */
[----:B------:R-:W2:Y:S04]  /*9550*/  LDG.E R5, desc[UR36][R2.64] ;  /* 0x0000002402057981 */ /* 0x000ea8000c1e1900 */
[----:B-----5:R-:W2:Y:S02]  /*9560*/  LDG.E R0, desc[UR36][R2.64+0x4] ;  /* 0x0000042402007981 */ /* 0x020ea4000c1e1900 */
[----:B--2---:R-:W-:-:S07]  /*9570*/  IMAD.IADD R0, R0, 0x1, -R5 ;  /* 0x0000000100007824 */ /* 0x004fce00078e0a05 */
.L_x_225:
[----:B------:R-:W-:Y:S01]  /*9580*/  R2UR UR7, R192 ;  /* 0x00000000c00772ca */ /* 0x000fe200000e0000 */
[----:B------:R-:W-:Y:S01]  /*9590*/  USEL UR60, UR60, URZ, !UP0 ;  /* 0x0000003f3c3c7287 */ /* 0x000fe2000c000000 */
[----:B------:R-:W-:Y:S11]  /*95a0*/  BSSY B1, `(.L_x_226) ;  /* 0x000002e000017945 */ /* 0x000ff60003800000 */
[----:B------:R-:W-:Y:S01]  /*95b0*/  USEL UR12, UR7, URZ, !UP0 ;  /* 0x0000003f070c7287 */ /* 0x000fe2000c000000 */
[----:B------:R-:W-:Y:S11]  /*95c0*/  @P1 BRA `(.L_x_227) ;  /* 0x0000000000ac1947 */ /* 0x000ff60003800000 */
[----:B------:R-:W0:Y:S01]  /*95d0*/  S2R R3, SR_TID.X ;  /* 0x0000000000037919 */ /* 0x000e220000002100 */
[----:B------:R-:W1:Y:S01]  /*95e0*/  LDC R7, c[0x0][0xbe8] ;  /* 0x0002fa00ff077b82 */ /* 0x000e620000000800 */
[----:B------:R-:W-:-:S13]  /*95f0*/  R2UR UR7, R22 ;  /* 0x00000000160772ca */ /* 0x000fda00000e0000 */
[----:B------:R-:W-:-:S05]  /*9600*/  IMAD.U32 R2, RZ, RZ, UR7 ;  /* 0x00000007ff027e24 */ /* 0x000fca000f8e00ff */
[----:B0-----:R-:W-:Y:S01]  /*9610*/  LEA R2, R2, R3, 0x7 ;  /* 0x0000000302027211 */ /* 0x001fe200078e38ff */
[----:B-1---5:R-:W-:-:S04]  /*9620*/  IMAD R3, R0, R7, RZ ;  /* 0x0000000700037224 */ /* 0x022fc800078e02ff */
[----:B------:R-:W-:-:S05]  /*9630*/  VIADD R4, R2, 0xffffff80 ;  /* 0xffffff8002047836 */ /* 0x000fca0000000000 */
[----:B------:R-:W-:-:S13]  /*9640*/  ISETP.GE.AND P1, PT, R4, R3, PT ;  /* 0x000000030400720c */ /* 0x000fda0003f26270 */
[----:B------:R-:W-:Y:S05]  /*9650*/  @P1 BRA `(.L_x_227) ;  /* 0x0000000000881947 */ /* 0x000fea0003800000 */
[----:B------:R-:W-:Y:S01]  /*9660*/  ISETP.NE.AND P1, PT, R7, 0x1, PT ;  /* 0x000000010700780c */ /* 0x000fe20003f25270 */
[----:B------:R-:W-:Y:S01]  /*9670*/  ULDC.64 UR14, c[0x0][0xb90] ;  /* 0x0002e400000e7ab9 */ /* 0x000fe20000000a00 */
[----:B------:R-:W-:Y:S01]  /*9680*/  UMOV UR8, UR4 ;  /* 0x0000000400087c82 */ /* 0x000fe20008000000 */
[----:B------:R-:W-:Y:S01]  /*9690*/  UIMAD UR7, UR11, UR14, URZ ;  /* 0x0000000e0b0772a4 */ /* 0x000fe2000f8e023f */
[----:B------:R-:W-:Y:S01]  /*96a0*/  IMAD.MOV.U32 R2, RZ, RZ, R4 ;  /* 0x000000ffff027224 */ /* 0x000fe200078e0004 */
[----:B------:R-:W-:Y:S02]  /*96b0*/  UMOV UR9, UR10 ;  /* 0x0000000a00097c82 */ /* 0x000fe40008000000 */
[----:B------:R-:W-:Y:S02]  /*96c0*/  UIMAD.WIDE.U32 UR8, UR61, UR14, UR8 ;  /* 0x0000000e3d0872a5 */ /* 0x000fe4000f8e0008 */
[----:B------:R-:W-:-:S03]  /*96d0*/  UIMAD UR7, UR61, UR15, UR7 ;  /* 0x0000000f3d0772a4 */ /* 0x000fc6000f8e0207 */
[----:B------:R-:W-:Y:S01]  /*96e0*/  ULDC.64 UR14, c[0x0][0xb98] ;  /* 0x0002e600000e7ab9 */ /* 0x000fe20000000a00 */
[----:B------:R-:W0:Y:S01]  /*96f0*/  @P1 LDC R3, c[0x0][0xbec] ;  /* 0x0002fb00ff031b82 */ /* 0x000e220000000800 */
[----:B------:R-:W-:Y:S02]  /*9700*/  UIADD3 UR9, UR9, UR7, URZ ;  /* 0x0000000709097290 */ /* 0x000fe4000fffe03f */
[----:B------:R-:W-:Y:S02]  /*9710*/  UIMAD UR7, UR12, UR14, URZ ;  /* 0x0000000e0c0772a4 */ /* 0x000fe4000f8e023f */
[----:B------:R-:W-:Y:S02]  /*9720*/  UIMAD.WIDE.U32 UR8, UR60, UR14, UR8 ;  /* 0x0000000e3c0872a5 */ /* 0x000fe4000f8e0008 */
[----:B------:R-:W-:Y:S01]  /*9730*/  UIMAD UR7, UR60, UR15, UR7 ;  /* 0x0000000f3c0772a4 */ /* 0x000fe2000f8e0207 */
[----:B------:R-:W1:Y:S02]  /*9740*/  @P1 LDC R6, c[0x0][0xbf0] ;  /* 0x0002fc00ff061b82 */ /* 0x000e640000000800 */
[----:B------:R-:W-:Y:S01]  /*9750*/  ULDC.64 UR14, c[0x0][0xb88] ;  /* 0x0002e200000e7ab9 */ /* 0x000fe20000000a00 */
[----:B0-----:R-:W-:-:S05]  /*9760*/  @P1 IMAD.HI.U32 R3, R4, R3, RZ ;  /* 0x0000000304031227 */ /* 0x001fca00078e00ff */
[----:B-1----:R-:W-:Y:S01]  /*9770*/  @P1 SHF.R.U32.HI R2, RZ, R6, R3 ;  /* 0x00000006ff021219 */ /* 0x002fe20000011603 */
[----:B------:R-:W-:-:S03]  /*9780*/  IMAD.U32 R6, RZ, RZ, UR7 ;  /* 0x00000007ff067e24 */ /* 0x000fc6000f8e00ff */
[--C-:B------:R-:W-:Y:S01]  /*9790*/  SHF.R.S32.HI R3, RZ, 0x1f, R2.reuse ;  /* 0x0000001fff037819 */ /* 0x100fe20000011402 */
[----:B------:R-:W-:Y:S01]  /*97a0*/  IMAD.MOV R5, RZ, RZ, -R2 ;  /* 0x000000ffff057224 */ /* 0x000fe200078e0a02 */
[----:B------:R-:W-:-:S03]  /*97b0*/  IADD3 R2, P1, R2, UR8, RZ ;  /* 0x0000000802027c10 */ /* 0x000fc6000ff3e0ff */
[----:B------:R-:W-:Y:S01]  /*97c0*/  IMAD R5, R7, R5, R4 ;  /* 0x0000000507057224 */ /* 0x000fe200078e0204 */
[----:B------:R-:W-:Y:S01]  /*97d0*/  IADD3.X R3, R3, UR9, R6, P1, !PT ;  /* 0x0000000903037c10 */ /* 0x000fe20008ffe406 */
[----:B------:R-:W-:-:S03]  /*97e0*/  ULDC.64 UR8, c[0x0][0xb50] ;  /* 0x0002d40000087ab9 */ /* 0x000fc60000000a00 */
[----:B------:R-:W-:Y:S01]  /*97f0*/  SHF.R.S32.HI R4, RZ, 0x1f, R5 ;  /* 0x0000001fff047819 */ /* 0x000fe20000011405 */
[----:B------:R-:W-:-:S04]  /*9800*/  IMAD.WIDE.U32 R2, R5, UR14, R2 ;  /* 0x0000000e05027c25 */ /* 0x000fc8000f8e0002 */
[----:B------:R-:W-:-:S04]  /*9810*/  IMAD R4, R4, UR14, RZ ;  /* 0x0000000e04047c24 */ /* 0x000fc8000f8e02ff */
[----:B------:R-:W-:Y:S01]  /*9820*/  IMAD R7, R5, UR15, R4 ;  /* 0x0000000f05077c24 */ /* 0x000fe2000f8e0204 */
[----:B------:R-:W-:-:S04]  /*9830*/  LEA R4, P1, R2, UR8, 0x2 ;  /* 0x0000000802047c11 */ /* 0x000fc8000f8210ff */
[----:B------:R-:W-:-:S04]  /*9840*/  IADD3 R3, R3, R7, RZ ;  /* 0x0000000703037210 */ /* 0x000fc80007ffe0ff */
[----:B------:R-:W-:Y:S01]  /*9850*/  LEA.HI.X R5, R2, UR9, R3, 0x2, P1 ;  /* 0x0000000902057c11 */ /* 0x000fe200088f1403 */
[----:B------:R-:W-:-:S05]  /*9860*/  IMAD.MOV.U32 R3, RZ, RZ, -0x800000 ;  /* 0xff800000ff037424 */ /* 0x000fca00078e00ff */
[----:B------:R0:W-:Y:S02]  /*9870*/  STG.E desc[UR36][R4.64], R3 ;  /* 0x0000000304007986 */ /* 0x0001e4000c101924 */
.L_x_227:
[----:B------:R-:W-:Y:S05]  /*9880*/  BSYNC B1 ;  /* 0x0000000000017941 */ /* 0x000fea0003800000 */
.L_x_226:
[----:B------:R-:W-:Y:S01]  /*9890*/  R2UR UR13, R22 ;  /* 0x00000000160d72ca */ /* 0x000fe200000e0000 */
[----:B0-----:R-:W0:Y:S01]  /*98a0*/  @P0 LDC R3, c[0x0][0xbf0] ;  /* 0x0002fc00ff030b82 */ /* 0x001e220000000800 */
[----:B------:R-:W-:Y:S01]  /*98b0*/  ULDC.64 UR14, c[0x0][0xaa0] ;  /* 0x0002a800000e7ab9 */ /* 0x000fe20000000a00 */
[----:B------:R-:W-:Y:S01]  /*98c0*/  IMAD R2, R19, 0x20, R23 ;  /* 0x0000002013027824 */ /* 0x000fe200078e0217 */
[----:B------:R-:W-:Y:S01]  /*98d0*/  UIMAD UR7, UR10, UR14, URZ ;  /* 0x0000000e0a0772a4 */ /* 0x000fe2000f8e023f */
[----:B------:R-:W-:Y:S01]  /*98e0*/  BSSY B1, `(.L_x_228) ;  /* 0x000003f000017945 */ /* 0x000fe20003800000 */
[----:B------:R-:W-:Y:S02]  /*98f0*/  UIMAD.WIDE.U32 UR8, UR4, UR14, URZ ;  /* 0x0000000e040872a5 */ /* 0x000fe4000f8e003f */
[----:B------:R-:W-:-:S03]  /*9900*/  UIMAD UR7, UR4, UR15, UR7 ;  /* 0x0000000f040772a4 */ /* 0x000fc6000f8e0207 */
[----:B------:R-:W-:Y:S01]  /*9910*/  ULDC.64 UR14, c[0x0][0xae8] ;  /* 0x0002ba00000e7ab9 */ /* 0x000fe20000000a00 */
[----:B------:R-:W-:Y:S01]  /*9920*/  UIADD3 UR9, UR9, UR7, URZ ;  /* 0x0000000709097290 */ /* 0x000fe2000fffe03f */
[----:B------:R-:W-:Y:S01]  /*9930*/  IMAD.U32 R5, RZ, RZ, UR13 ;  /* 0x0000000dff057e24 */ /* 0x000fe2000f8e00ff */
[----:B------:R-:W-:Y:S02]  /*9940*/  UIMAD UR4, UR11, UR14, URZ ;  /* 0x0000000e0b0472a4 */ /* 0x000fe4000f8e023f */
[----:B------:R-:W-:Y:S01]  /*9950*/  UIMAD.WIDE.U32 UR8, UR61, UR14, UR8 ;  /* 0x0000000e3d0872a5 */ /* 0x000fe2000f8e0008 */
[----:B------:R-:W-:Y:S01]  /*9960*/  IMAD R6, R5, 0x80, R2 ;  /* 0x0000008005067824 */ /* 0x000fe200078e0202 */
[----:B------:R-:W-:Y:S01]  /*9970*/  UIMAD UR4, UR61, UR15, UR4 ;  /* 0x0000000f3d0472a4 */ /* 0x000fe2000f8e0204 */
[----:B------:R-:W-:Y:S02]  /*9980*/  ULDC.64 UR10, c[0x0][0xaf0] ;  /* 0x0002bc00000a7ab9 */ /* 0x000fe40000000a00 */
[----:B------:R-:W-:Y:S01]  /*9990*/  @P0 IMAD.HI.U32 R2, R6, R9, RZ ;  /* 0x0000000906020227 */ /* 0x000fe200078e00ff */
[----:B------:R-:W-:Y:S01]  /*99a0*/  UIADD3 UR9, UR9, UR4, URZ ;  /* 0x0000000409097290 */ /* 0x000fe2000fffe03f */
[----:B------:R-:W-:Y:S01]  /*99b0*/  MOV R5, R6 ;  /* 0x0000000600057202 */ /* 0x000fe20000000f00 */
[----:B------:R-:W-:-:S02]  /*99c0*/  UIMAD UR4, UR12, UR10, URZ ;  /* 0x0000000a0c0472a4 */ /* 0x000fc4000f8e023f */
[----:B0-----:R-:W-:Y:S01]  /*99d0*/  @P0 SHF.R.U32.HI R5, RZ, R3, R2 ;  /* 0x00000003ff050219 */ /* 0x001fe20000011602 */
[----:B------:R-:W-:Y:S02]  /*99e0*/  UIMAD.WIDE.U32 UR8, UR60, UR10, UR8 ;  /* 0x0000000a3c0872a5 */ /* 0x000fe4000f8e0008 */
[----:B------:R-:W-:Y:S01]  /*99f0*/  UIMAD UR4, UR60, UR11, UR4 ;  /* 0x0000000b3c0472a4 */ /* 0x000fe2000f8e0204 */
[--C-:B------:R-:W-:Y:S01]  /*9a00*/  SHF.R.S32.HI R2, RZ, 0x1f, R5.reuse ;  /* 0x0000001fff027819 */ /* 0x100fe20000011405 */
[----:B------:R-:W-:Y:S01]  /*9a10*/  IMAD.MOV R7, RZ, RZ, -R5 ;  /* 0x000000ffff077224 */ /* 0x000fe200078e0a05 */
[----:B------:R-:W-:Y:S01]  /*9a20*/  ULDC.64 UR10, c[0x0][0xae0] ;  /* 0x0002b800000a7ab9 */ /* 0x000fe20000000a00 */
[----:B------:R-:W-:Y:S02]  /*9a30*/  UIADD3 UR4, UR9, UR4, URZ ;  /* 0x0000000409047290 */ /* 0x000fe4000fffe03f */
[----:B------:R-:W-:Y:S02]  /*9a40*/  IMAD.U32 R3, RZ, RZ, UR9 ;  /* 0x00000009ff037e24 */ /* 0x000fe4000f8e00ff */
[----:B------:R-:W-:-:S02]  /*9a50*/  IMAD R4, R2, UR10, RZ ;  /* 0x0000000a02047c24 */ /* 0x000fc4000f8e02ff */
[----:B------:R-:W-:Y:S01]  /*9a60*/  IMAD R7, R11, R7, R6 ;  /* 0x000000070b077224 */ /* 0x000fe200078e0206 */
[----:B------:R-:W-:Y:S01]  /*9a70*/  MOV R6, UR13 ;  /* 0x0000000d00067c02 */ /* 0x000fe20008000f00 */
[----:B------:R-:W-:Y:S01]  /*9a80*/  IMAD.U32 R2, RZ, RZ, UR8 ;  /* 0x00000008ff027e24 */ /* 0x000fe2000f8e00ff */
[----:B------:R-:W-:Y:S01]  /*9a90*/  ULDC.64 UR8, c[0x0][0xad8] ;  /* 0x0002b60000087ab9 */ /* 0x000fe20000000a00 */
[----:B------:R-:W-:Y:S02]  /*9aa0*/  IMAD.U32 R3, RZ, RZ, UR4 ;  /* 0x00000004ff037e24 */ /* 0x000fe4000f8e00ff */
[C---:B------:R-:W-:Y:S01]  /*9ab0*/  IMAD R9, R5.reuse, UR11, R4 ;  /* 0x0000000b05097c24 */ /* 0x040fe2000f8e0204 */
[----:B------:R-:W-:Y:S01]  /*9ac0*/  SHF.R.S32.HI R4, RZ, 0x1f, R7 ;  /* 0x0000001fff047819 */ /* 0x000fe20000011407 */
[----:B------:R-:W-:-:S04]  /*9ad0*/  IMAD.WIDE.U32 R2, R5, UR10, R2 ;  /* 0x0000000a05027c25 */ /* 0x000fc8000f8e0002 */
[----:B------:R-:W-:Y:S02]  /*9ae0*/  IMAD.IADD R3, R3, 0x1, R9 ;  /* 0x0000000103037824 */ /* 0x000fe400078e0209 */
[----:B------:R-:W-:Y:S02]  /*9af0*/  IMAD R4, R4, UR8, RZ ;  /* 0x0000000804047c24 */ /* 0x000fe4000f8e02ff */
[----:B------:R-:W-:Y:S02]  /*9b00*/  IMAD R6, R6, 0x80, R23 ;  /* 0x0000008006067824 */ /* 0x000fe400078e0217 */
[----:B-----5:R-:W-:Y:S02]  /*9b10*/  IMAD R11, R0, R11, RZ ;  /* 0x0000000b000b7224 */ /* 0x020fe400078e02ff */
[C---:B------:R-:W-:Y:S02]  /*9b20*/  IMAD R5, R7.reuse, UR9, R4 ;  /* 0x0000000907057c24 */ /* 0x040fe4000f8e0204 */
[----:B------:R-:W-:Y:S01]  /*9b30*/  IMAD.WIDE.U32 R2, R7, UR8, R2 ;  /* 0x0000000807027c25 */ /* 0x000fe2000f8e0002 */
[----:B------:R-:W-:Y:S01]  /*9b40*/  ISETP.GE.AND P2, PT, R6, R11, PT ;  /* 0x0000000b0600720c */ /* 0x000fe20003f46270 */
[----:B------:R-:W-:-:S02]  /*9b50*/  ULDC.64 UR8, c[0x0][0xa80] ;  /* 0x0002a00000087ab9 */ /* 0x000fc40000000a00 */
[----:B------:R-:W-:Y:S01]  /*9b60*/  VIADD R0, R6, 0x20 ;  /* 0x0000002006007836 */ /* 0x000fe20000000000 */
[----:B------:R-:W-:Y:S02]  /*9b70*/  IADD3 R3, R3, R5, RZ ;  /* 0x0000000503037210 */ /* 0x000fe40007ffe0ff */
[----:B------:R-:W-:Y:S02]  /*9b80*/  LEA R4, P3, R2, UR8, 0x1 ;  /* 0x0000000802047c11 */ /* 0x000fe4000f8608ff */
[-C--:B------:R-:W-:Y:S01]  /*9b90*/  ISETP.GE.AND P1, PT, R0, R11.reuse, PT ;  /* 0x0000000b0000720c */ /* 0x080fe20003f26270 */
[----:B------:R-:W-:Y:S01]  /*9ba0*/  VIADD R0, R6, 0x40 ;  /* 0x0000004006007836 */ /* 0x000fe20000000000 */
[----:B------:R-:W-:Y:S02]  /*9bb0*/  LEA.HI.X R5, R2, UR9, R3, 0x1, P3 ;  /* 0x0000000902057c11 */ /* 0x000fe400098f0c03 */
[----:B------:R0:W1:Y:S02]  /*9bc0*/  SHFL.IDX PT, R3, R4, RZ, 0x181f ;  /* 0x00181fff04037589 */ /* 0x00006400000e0000 */
[----:B------:R-:W-:-:S02]  /*9bd0*/  ISETP.GE.AND P0, PT, R0, R11, PT ;  /* 0x0000000b0000720c */ /* 0x000fc40003f06270 */
[----:B------:R0:W2:Y:S01]  /*9be0*/  SHFL.IDX PT, R0, R5, RZ, 0x181f ;  /* 0x00181fff05007589 */ /* 0x0000a200000e0000 */
[----:B------:R-:W-:Y:S10]  /*9bf0*/  @P2 BRA `(.L_x_229) ;  /* 0x0000000000342947 */ /* 0x000ff40003800000 */
        /* <DEDUP_REMOVED lines=9> */
[----:B------:R3:W-:Y:S01]  /*9c90*/  @!P4 ST.E.128 desc[UR36][R8.64], RZ ;  /* 0x000000ff0800c985 */ /* 0x0007e2000c101d24 */
[----:B------:R-:W-:-:S03]  /*9ca0*/  @!P2 LEA.HI.X R3, R18, R0, R201, 0x1, P6 ;  /* 0x000000001203a211 */ /* 0x000fc600030f0cc9 */
[----:B------:R3:W-:Y:S04]  /*9cb0*/  @!P3 ST.E.128 desc[UR36][R12.64], RZ ;  /* 0x000000ff0c00b985 */ /* 0x0007e8000c101d24 */
[----:B------:R3:W-:Y:S02]  /*9cc0*/  @!P2 ST.E.128 desc[UR36][R2.64], RZ ;  /* 0x000000ff0200a985 */ /* 0x0007e4000c101d24 */
.L_x_229:
[----:B------:R-:W-:Y:S05]  /*9cd0*/  BSYNC B1 ;  /* 0x0000000000017941 */ /* 0x000fea0003800000 */
.L_x_228:
[----:B--2---:R2:W4:Y:S01]  /*9ce0*/  SHFL.IDX PT, R0, R5, 0x1, 0x181f ;  /* 0x00381f0005007f89 */ /* 0x00452200000e0000 */
[----:B------:R-:W-:Y:S03]  /*9cf0*/  BSSY B1, `(.L_x_230) ;  /* 0x0000010000017945 */ /* 0x000fe60003800000 */
[----:B-1-3--:R2:W1:Y:S01]  /*9d00*/  SHFL.IDX PT, R3, R4, 0x1, 0x181f ;  /* 0x00381f0004037f89 */ /* 0x00a46200000e0000 */
[----:B------:R-:W-:Y:S05]  /*9d10*/  @P1 BRA `(.L_x_231) ;  /* 0x0000000000341947 */ /* 0x000fea0003800000 */
[----:B------:R-:W-:Y:S02]  /*9d20*/  ULDC UR4, c[0x0][0xac8] ;  /* 0x0002b20000047ab9 */ /* 0x000fe40000000800 */
[----:B------:R-:W-:Y:S02]  /*9d30*/  ISETP.GE.AND P4, PT, R16, UR4, PT ;  /* 0x0000000410007c0c */ /* 0x000fe4000bf86270 */
[----:B------:R-:W-:Y:S02]  /*9d40*/  ISETP.GE.AND P5, PT, R17, UR4, PT ;  /* 0x0000000411007c0c */ /* 0x000fe4000bfa6270 */
[----:B------:R-:W-:-:S09]  /*9d50*/  ISETP.GE.AND P6, PT, R18, UR4, PT ;  /* 0x0000000412007c0c */ /* 0x000fd2000bfc6270 */
[-C--:B-1----:R-:W-:Y:S02]  /*9d60*/  @!P4 LEA R8, P1, R16, R3.reuse, 0x1 ;  /* 0x000000031008c211 */ /* 0x082fe400078208ff */
[CC--:B------:R-:W-:Y:S02]  /*9d70*/  @!P5 LEA R12, P2, R17.reuse, R3.reuse, 0x1 ;  /* 0x00000003110cd211 */ /* 0x0c0fe400078408ff */
[----:B------:R-:W-:Y:S02]  /*9d80*/  @!P6 LEA R2, P3, R18, R3, 0x1 ;  /* 0x000000031202e211 */ /* 0x000fe400078608ff */
[-C--:B----4-:R-:W-:Y:S02]  /*9d90*/  @!P4 LEA.HI.X R9, R16, R0.reuse, R203, 0x1, P1 ;  /* 0x000000001009c211 */ /* 0x090fe400008f0ccb */
[-C--:B------:R-:W-:Y:S02]  /*9da0*/  @!P5 LEA.HI.X R13, R17, R0.reuse, R202, 0x1, P2 ;  /* 0x00000000110dd211 */ /* 0x080fe400010f0cca */
[----:B------:R-:W-:Y:S01]  /*9db0*/  @!P6 LEA.HI.X R3, R18, R0, R201, 0x1, P3 ;  /* 0x000000001203e211 */ /* 0x000fe200018f0cc9 */
[----:B------:R3:W-:Y:S04]  /*9dc0*/  @!P4 ST.E.128 desc[UR36][R8.64], RZ ;  /* 0x000000ff0800c985 */ /* 0x0007e8000c101d24 */
[----:B------:R3:W-:Y:S04]  /*9dd0*/  @!P5 ST.E.128 desc[UR36][R12.64], RZ ;  /* 0x000000ff0c00d985 */ /* 0x0007e8000c101d24 */
[----:B------:R3:W-:Y:S02]  /*9de0*/  @!P6 ST.E.128 desc[UR36][R2.64], RZ ;  /* 0x000000ff0200e985 */ /* 0x0007e4000c101d24 */
.L_x_231:
[----:B------:R-:W-:Y:S05]  /*9df0*/  BSYNC B1 ;  /* 0x0000000000017941 */ /* 0x000fea0003800000 */
.L_x_230:
[----:B----4-:R4:W0:Y:S01]  /*9e00*/  SHFL.IDX PT, R0, R5, 0x2, 0x181f ;  /* 0x00581f0005007f89 */ /* 0x01082200000e0000 */
        /* <DEDUP_REMOVED lines=10> */
[-C--:B0-----:R-:W-:Y:S02]  /*9eb0*/  @!P3 LEA.HI.X R9, R16, R0.reuse, R203, 0x1, P0 ;  /* 0x000000001009b211 */ /* 0x081fe400000f0ccb */
[-C--:B------:R-:W-:Y:S02]  /*9ec0*/  @!P4 LEA.HI.X R13, R17, R0.reuse, R202, 0x1, P1 ;  /* 0x00000000110dc211 */ /* 0x080fe400008f0cca */
[----:B------:R-:W-:Y:S01]  /*9ed0*/  @!P5 LEA.HI.X R3, R18, R0, R201, 0x1, P2 ;  /* 0x000000001203d211 */ /* 0x000fe200010f0cc9 */
[----:B------:R3:W-:Y:S04]  /*9ee0*/  @!P3 ST.E.128 desc[UR36][R8.64], RZ ;  /* 0x000000ff0800b985 */ /* 0x0007e8000c101d24 */
[----:B------:R3:W-:Y:S04]  /*9ef0*/  @!P4 ST.E.128 desc[UR36][R12.64], RZ ;  /* 0x000000ff0c00c985 */ /* 0x0007e8000c101d24 */
[----:B------:R3:W-:Y:S02]  /*9f00*/  @!P5 ST.E.128 desc[UR36][R2.64], RZ ;  /* 0x000000ff0200d985 */ /* 0x0007e4000c101d24 */
.L_x_233:
[----:B------:R-:W-:Y:S05]  /*9f10*/  BSYNC B1 ;  /* 0x0000000000017941 */ /* 0x000fea0003800000 */
.L_x_232:
[----:B0-----:R-:W-:Y:S01]  /*9f20*/  VIADD R0, R6, 0x60 ;  /* 0x0000006006007836 */ /* 0x001fe20000000000 */
[----:B--2-4-:R-:W0:Y:S04]  /*9f30*/  SHFL.IDX PT, R5, R5, 0x3, 0x181f ;  /* 0x00781f0005057f89 */ /* 0x014e2800000e0000 */
[----:B------:R-:W-:Y:S01]  /*9f40*/  ISETP.GE.AND P0, PT, R0, R11, PT ;  /* 0x0000000b0000720c */ /* 0x000fe20003f06270 */
[----:B-1-3--:R1:W2:-:S12]  /*9f50*/  SHFL.IDX PT, R3, R4, 0x3, 0x181f ;  /* 0x00781f0004037f89 */ /* 0x00a29800000e0000 */
[----:B-1----:R-:W-:Y:S05]  /*9f60*/  @P0 BRA `(.L_x_224) ;  /* 0x0000000000340947 */ /* 0x002fea0003800000 */
[----:B------:R-:W-:Y:S02]  /*9f70*/  ULDC UR4, c[0x0][0xac8] ;  /* 0x0002b20000047ab9 */ /* 0x000fe40000000800 */
[----:B------:R-:W-:Y:S02]  /*9f80*/  ISETP.GE.AND P3, PT, R16, UR4, PT ;  /* 0x0000000410007c0c */ /* 0x000fe4000bf66270 */
[----:B------:R-:W-:Y:S02]  /*9f90*/  ISETP.GE.AND P4, PT, R17, UR4, PT ;  /* 0x0000000411007c0c */ /* 0x000fe4000bf86270 */
[----:B------:R-:W-:-:S09]  /*9fa0*/  ISETP.GE.AND P5, PT, R18, UR4, PT ;  /* 0x0000000412007c0c */ /* 0x000fd2000bfa6270 */
[-C--:B--2---:R-:W-:Y:S02]  /*9fb0*/  @!P3 LEA R6, P0, R16, R3.reuse, 0x1 ;  /* 0x000000031006b211 */ /* 0x084fe400078008ff */
        /* <DEDUP_REMOVED lines=8> */
.L_x_224:
[----:B------:R-:W-:Y:S05]  /*a040*/  BSYNC B0 ;  /* 0x0000000000007941 */ /* 0x000fea0003800000 */
.L_x_215:
[----:B------:R-:W-:Y:S02]  /*a050*/  ULDC UR4, c[0x0][0xc3c] ;  /* 0x00030f0000047ab9 */ /* 0x000fe40000000800 */
[----:B------:R-:W-:-:S13]  /*a060*/  ISETP.GE.AND P0, PT, R39, UR4, PT ;  /* 0x0000000427007c0c */ /* 0x000fda000bf06270 */
[----:B------:R-:W-:Y:S05]  /*a070*/  @!P0 BRA `(.L_x_234) ;  /* 0xffffff6c00488947 */ /* 0x000fea000383ffff */
[----:B------:R-:W-:Y:S05]  /*a080*/  EXIT ;  /* 0x000000000000794d */ /* 0x000fea0003800000 */
.L_x_187:
[----:B------:R-:W-:-:S08]  /*a090*/  NOP ;  /* 0x0000000000007918 */ /* 0x000fd00000000000 */
[----:B0-----:R-:W0:-:S00]  /*a0a0*/  USETMAXREG.DEALLOC.CTAPOOL 0x28 ;  /* 0x00000028000079c8 */ /* 0x001e0000080e0500 */
[----:B0-----:R-:W-:Y:S02]  /*a0b0*/  LOP3.LUT R0, R0, 0x3, RZ, 0xc0, !PT ;  /* 0x0000000300007812 */ /* 0x001fe400078ec0ff */
[----:B------:R-:W-:-:S04]  /*a0c0*/  LOP3.LUT R23, R23, 0xffffff7f, RZ, 0xc0, !PT ;  /* 0xffffff7f17177812 */ /* 0x000fc800078ec0ff */
[----:B------:R-:W0:Y:S02]  /*a0d0*/  SHFL.IDX PT, R0, R0, RZ, 0x1f ;  /* 0x00001fff00007589 */ /* 0x000e2400000e0000 */
[----:B0-----:R-:W-:Y:S01]  /*a0e0*/  ISETP.NE.AND P0, PT, R0, RZ, PT ;  /* 0x000000ff0000720c */ /* 0x001fe20003f05270 */
[----:B------:R-:W-:-:S12]  /*a0f0*/  IMAD.MOV.U32 R0, RZ, RZ, RZ ;  /* 0x000000ffff007224 */ /* 0x000fd800078e00ff */
[----:B------:R-:W-:Y:S01]  /*a100*/  @P0 LOP3.LUT R23, R23, 0x80, RZ, 0xfc, !PT ;  /* 0x0000008017170812 */ /* 0x000fe200078efcff */
[----:B------:R-:W-:Y:S06]  /*a110*/  @!P0 BRA `(.L_x_235) ;  /* 0x00000000001c8947 */ /* 0x000fec0003800000 */
[----:B------:R-:W0:Y:S08]  /*a120*/  S2UR UR5, SR_CgaCtaId ;  /* 0x00000000000579c3 */ /* 0x000e300000008800 */
[----:B------:R-:W-:Y:S06]  /*a130*/  BAR.SYNC.DEFER_BLOCKING 0x5, 0x180 ;  /* 0x0146000000007b1d */ /* 0x000fec0000010000 */
[----:B------:R-:W-:-:S02]  /*a140*/  UMOV UR4, 0x400 ;  /* 0x0000040000047882 */ /* 0x000fc40000000000 */
[----:B0-----:R-:W-:-:S09]  /*a150*/  ULEA UR4, UR5, UR4, 0x18 ;  /* 0x0000000405047291 */ /* 0x001fd2000f8ec03f */
[----:B------:R-:W1:Y:S01]  /*a160*/  LDS.128 R16, [UR4+0x308d0] ;  /* 0x0308d004ff107984 */ /* 0x000e620008000c00 */
[----:B------:R-:W-:Y:S06]  /*a170*/  BAR.ARV 0x4, 0x180 ;  /* 0x0106000000007b1d */ /* 0x000fec0000002000 */
[----:B------:R-:W-:Y:S05]  /*a180*/  BRA `(.L_x_236) ;  /* 0x0000000800007947 */ /* 0x000fea0003800000 */
.L_x_235:
[----:B------:R-:W0:Y:S01]  /*a190*/  S2R R2, SR_TID.X ;  /* 0x0000000000027919 */ /* 0x000e220000002100 */
[----:B------:R-:W-:Y:S01]  /*a1a0*/  ULDC UR4, c[0x0][0xc3c] ;  /* 0x00030f0000047ab9 */ /* 0x000fe20000000800 */
[----:B------:R-:W1:Y:S01]  /*a1b0*/  S2UR UR6, SR_CTAID.X ;  /* 0x00000000000679c3 */ /* 0x000e620000002500 */
[----:B------:R-:W-:Y:S01]  /*a1c0*/  ULDC UR5, c[0x0][0xc38] ;  /* 0x00030e0000057ab9 */ /* 0x000fe20000000800 */
[----:B0-----:R-:W-:-:S04]  /*a1d0*/  LOP3.LUT R5, R2, 0x1f, RZ, 0xc0, !PT ;  /* 0x0000001f02057812 */ /* 0x001fc800078ec0ff */
[----:B------:R-:W-:-:S04]  /*a1e0*/  ISETP.NE.AND P0, PT, R5, 0x1f, PT ;  /* 0x0000001f0500780c */ /* 0x000fc80003f05270 */
[----:B------:R-:W-:-:S13]  /*a1f0*/  ISETP.GE.OR P1, PT, R5, UR4, !P0 ;  /* 0x0000000405007c0c */ /* 0x000fda000c726670 */
[----:B------:R-:W0:Y:S02]  /*a200*/  @!P1 LDC.64 R2, c[0x0][0xc80] ;  /* 0x00032000ff029b82 */ /* 0x000e240000000a00 */
[----:B0-----:R-:W-:-:S05]  /*a210*/  @!P1 IMAD.WIDE.U32 R2, R5, 0x4, R2 ;  /* 0x0000000405029825 */ /* 0x001fca00078e0002 */
[----:B------:R-:W2:Y:S01]  /*a220*/  @!P1 LDG.E R0, desc[UR36][R2.64] ;  /* 0x0000002402009981 */ /* 0x000ea2000c1e1900 */
[C---:B------:R-:W-:Y:S01]  /*a230*/  ISETP.NE.AND P1, PT, R5.reuse, RZ, PT ;  /* 0x000000ff0500720c */ /* 0x040fe20003f25270 */
[----:B------:R-:W-:Y:S01]  /*a240*/  UMOV UR4, URZ ;  /* 0x0000003f00047c82 */ /* 0x000fe20008000000 */
[C---:B------:R-:W-:Y:S01]  /*a250*/  ISETP.GE.U32.AND P2, PT, R5.reuse, 0x2, PT ;  /* 0x000000020500780c */ /* 0x040fe20003f46070 */
[----:B------:R-:W-:Y:S01]  /*a260*/  IMAD.MOV.U32 R16, RZ, RZ, RZ ;  /* 0x000000ffff107224 */ /* 0x000fe200078e00ff */
[C---:B------:R-:W-:Y:S02]  /*a270*/  ISETP.GE.U32.AND P3, PT, R5.reuse, 0x4, PT ;  /* 0x000000040500780c */ /* 0x040fe40003f66070 */
[C---:B------:R-:W-:Y:S02]  /*a280*/  ISETP.GE.U32.AND P4, PT, R5.reuse, 0x8, PT ;  /* 0x000000080500780c */ /* 0x040fe40003f86070 */
[----:B------:R-:W-:Y:S01]  /*a290*/  ISETP.GE.U32.AND P5, PT, R5, 0x10, PT ;  /* 0x000000100500780c */ /* 0x000fe20003fa6070 */
[----:B--2---:R-:W0:Y:S02]  /*a2a0*/  SHFL.UP PT, R4, R0, 0x1, RZ ;  /* 0x0420000000047989 */ /* 0x004e2400000e00ff */
[----:B0-----:R-:W-:-:S05]  /*a2b0*/  SEL R7, R4, RZ, P1 ;  /* 0x000000ff04077207 */ /* 0x001fca0000800000 */
[----:B------:R-:W-:-:S05]  /*a2c0*/  IMAD.IADD R7, R0, 0x1, R7 ;  /* 0x0000000100077824 */ /* 0x000fca00078e0207 */
[----:B------:R-:W0:Y:S02]  /*a2d0*/  SHFL.UP PT, R4, R7, 0x2, RZ ;  /* 0x0440000007047989 */ /* 0x000e2400000e00ff */
[----:B0-----:R-:W-:-:S05]  /*a2e0*/  SEL R4, R4, RZ, P2 ;  /* 0x000000ff04047207 */ /* 0x001fca0001000000 */
[----:B------:R-:W-:-:S05]  /*a2f0*/  IMAD.IADD R4, R7, 0x1, R4 ;  /* 0x0000000107047824 */ /* 0x000fca00078e0204 */
[----:B------:R-:W0:Y:S02]  /*a300*/  SHFL.UP PT, R6, R4, 0x4, RZ ;  /* 0x0480000004067989 */ /* 0x000e2400000e00ff */
[----:B0-----:R-:W-:-:S04]  /*a310*/  SEL R3, R6, RZ, P3 ;  /* 0x000000ff06037207 */ /* 0x001fc80001800000 */
[----:B------:R-:W-:-:S05]  /*a320*/  IADD3 R3, R4, R3, RZ ;  /* 0x0000000304037210 */ /* 0x000fca0007ffe0ff */
[----:B------:R-:W0:Y:S02]  /*a330*/  SHFL.UP PT, R2, R3, 0x8, RZ ;  /* 0x0500000003027989 */ /* 0x000e2400000e00ff */
[----:B0-----:R-:W-:-:S05]  /*a340*/  SEL R2, R2, RZ, P4 ;  /* 0x000000ff02027207 */ /* 0x001fca0002000000 */
[----:B------:R-:W-:-:S05]  /*a350*/  IMAD.IADD R2, R3, 0x1, R2 ;  /* 0x0000000103027824 */ /* 0x000fca00078e0202 */
[----:B------:R-:W0:Y:S02]  /*a360*/  SHFL.UP PT, R6, R2, 0x10, RZ ;  /* 0x0600000002067989 */ /* 0x000e2400000e00ff */
[----:B0-----:R-:W-:-:S05]  /*a370*/  SEL R7, R6, RZ, P5 ;  /* 0x000000ff06077207 */ /* 0x001fca0002800000 */
[----:B------:R-:W-:-:S05]  /*a380*/  IMAD.IADD R7, R2, 0x1, R7 ;  /* 0x0000000102077824 */ /* 0x000fca00078e0207 */
[----:B------:R-:W0:Y:S02]  /*a390*/  SHFL.IDX PT, R4, R7, 0x1f, 0x1f ;  /* 0x03e01f0007047f89 */ /* 0x000e2400000e0000 */
[----:B0-----:R-:W-:-:S04]  /*a3a0*/  IMAD R4, R4, UR5, RZ ;  /* 0x0000000504047c24 */ /* 0x001fc8000f8e02ff */
[----:B------:R-:W-:Y:S01]  /*a3b0*/  IMAD.MOV.U32 R3, RZ, RZ, R4 ;  /* 0x000000ffff037224 */ /* 0x000fe200078e0004 */
[----:B-1----:R-:W-:-:S13]  /*a3c0*/  ISETP.GT.AND P6, PT, R4, UR6, PT ;  /* 0x0000000604007c0c */ /* 0x002fda000bfc4270 */
[----:B------:R-:W-:Y:S05]  /*a3d0*/  @P6 BRA `(.L_x_237) ;  /* 0x0000000000946947 */ /* 0x000fea0003800000 */
[----:B------:R-:W-:Y:S01]  /*a3e0*/  MOV R4, R3 ;  /* 0x0000000300047202 */ /* 0x000fe20000000f00 */
[----:B------:R-:W-:Y:S01]  /*a3f0*/  UMOV UR4, URZ ;  /* 0x0000003f00047c82 */ /* 0x000fe20008000000 */
[----:B------:R-:W-:-:S05]  /*a400*/  ULDC UR5, c[0x0][0xc38] ;  /* 0x00030e0000057ab9 */ /* 0x000fca0000000800 */
.L_x_241:
[----:B------:R-:W0:Y:S01]  /*a410*/  LDC R2, c[0x0][0xc3c] ;  /* 0x00030f00ff027b82 */ /* 0x000e220000000800 */
[----:B------:R-:W-:-:S06]  /*a420*/  UIADD3 UR4, UR4, 0x1f, URZ ;  /* 0x0000001f04047890 */ /* 0x000fcc000fffe03f */
[----:B0-----:R-:W-:-:S13]  /*a430*/  ISETP.LE.AND P6, PT, R2, UR4, PT ;  /* 0x0000000402007c0c */ /* 0x001fda000bfc3270 */
[----:B------:R-:W-:Y:S05]  /*a440*/  @P6 BRA `(.L_x_238) ;  /* 0x0000000400246947 */ /* 0x000fea0003800000 */
[----:B------:R-:W-:Y:S01]  /*a450*/  VIADD R7, R5, UR4 ;  /* 0x0000000405077c36 */ /* 0x000fe20008000000 */
[----:B------:R-:W-:Y:S01]  /*a460*/  BSSY B0, `(.L_x_239) ;  /* 0x0000007000007945 */ /* 0x000fe20003800000 */
[----:B------:R-:W-:-:S03]  /*a470*/  IMAD.MOV.U32 R0, RZ, RZ, RZ ;  /* 0x000000ffff007224 */ /* 0x000fc600078e00ff */
[----:B------:R-:W-:-:S13]  /*a480*/  ISETP.GE.OR P6, PT, R7, R2, !P0 ;  /* 0x000000020700720c */ /* 0x000fda00047c6670 */
[----:B------:R-:W-:Y:S05]  /*a490*/  @P6 BRA `(.L_x_240) ;  /* 0x00000000000c6947 */ /* 0x000fea0003800000 */
[----:B------:R-:W0:Y:S02]  /*a4a0*/  LDC.64 R2, c[0x0][0xc80] ;  /* 0x00032000ff027b82 */ /* 0x000e240000000a00 */
[----:B0-----:R-:W-:-:S05]  /*a4b0*/  IMAD.WIDE R2, R7, 0x4, R2 ;  /* 0x0000000407027825 */ /* 0x001fca00078e0202 */
[----:B------:R0:W5:Y:S02]  /*a4c0*/  LDG.E R0, desc[UR36][R2.64] ;  /* 0x0000002402007981 */ /* 0x000164000c1e1900 */
.L_x_240:
[----:B------:R-:W-:Y:S05]  /*a4d0*/  BSYNC B0 ;  /* 0x0000000000007941 */ /* 0x000fea0003800000 */
.L_x_239:
[----:B0----5:R-:W0:Y:S02]  /*a4e0*/  SHFL.UP PT, R2, R0, 0x1, RZ ;  /* 0x0420000000027989 */ /* 0x021e2400000e00ff */
        /* <DEDUP_REMOVED lines=16> */
[----:B------:R-:W-:-:S05]  /*a5f0*/  IMAD.IADD R4, R3, 0x1, R4 ;  /* 0x0000000103047824 */ /* 0x000fca00078e0204 */
[----:B------:R-:W-:-:S13]  /*a600*/  ISETP.GT.AND P6, PT, R4, UR6, PT ;  /* 0x0000000604007c0c */ /* 0x000fda000bfc4270 */
[----:B------:R-:W-:Y:S05]  /*a610*/  @!P6 BRA `(.L_x_241) ;  /* 0xfffffffc007ce947 */ /* 0x000fea000383ffff */
[----:B------:R-:W-:-:S07]  /*a620*/  IMAD.MOV.U32 R7, RZ, RZ, R9 ;  /* 0x000000ffff077224 */ /* 0x000fce00078e0009 */
.L_x_237:
[----:B------:R-:W-:-:S05]  /*a630*/  IADD3 R8, -R3, R4, RZ ;  /* 0x0000000403087210 */ /* 0x000fca0007ffe1ff */
[----:B------:R-:W-:-:S05]  /*a640*/  IMAD R2, R7, UR5, R8 ;  /* 0x0000000507027c24 */ /* 0x000fca000f8e0208 */
[----:B------:R-:W-:-:S13]  /*a650*/  ISETP.GT.AND P0, PT, R2, UR6, PT ;  /* 0x0000000602007c0c */ /* 0x000fda000bf04270 */
[----:B------:R-:W-:-:S04]  /*a660*/  VOTE.ANY R4, PT, !P0 ;  /* 0x0000000000047806 */ /* 0x000fc800040e0100 */
[----:B------:R-:W0:Y:S01]  /*a670*/  POPC R19, R4 ;  /* 0x0000000400137309 */ /* 0x000e220000000000 */
[----:B------:R-:W-:Y:S01]  /*a680*/  ISETP.NE.AND P0, PT, R4, RZ, PT ;  /* 0x000000ff0400720c */ /* 0x000fe20003f05270 */
[----:B0-----:R-:W0:Y:S02]  /*a690*/  SHFL.IDX PT, R10, R0, R19, 0x1f ;  /* 0x00001f13000a7589 */ /* 0x001e2400000e0000 */
[----:B0-----:R-:W-:-:S04]  /*a6a0*/  IABS R9, R10 ;  /* 0x0000000a00097213 */ /* 0x001fc80000000000 */
[----:B------:R-:W0:Y:S08]  /*a6b0*/  I2F.RP R6, R9 ;  /* 0x0000000900067306 */ /* 0x000e300000209400 */
[----:B0-----:R-:W0:Y:S02]  /*a6c0*/  MUFU.RCP R6, R6 ;  /* 0x0000000600067308 */ /* 0x001e240000001000 */
[----:B0-----:R-:W-:-:S06]  /*a6d0*/  VIADD R2, R6, 0xffffffe ;  /* 0x0ffffffe06027836 */ /* 0x001fcc0000000000 */
[----:B------:R0:W1:Y:S01]  /*a6e0*/  F2I.FTZ.U32.TRUNC.NTZ R3, R2 ;  /* 0x0000000200037305 */ /* 0x000062000021f000 */
[----:B------:R-:W-:Y:S05]  /*a6f0*/  @!P0 BRA `(.L_x_242) ;  /* 0x0000000000088947 */ /* 0x000fea0003800000 */
[----:B------:R-:W-:-:S06]  /*a700*/  VIADD R16, R19, 0xffffffff ;  /* 0xffffffff13107836 */ /* 0x000fcc0000000000 */
[----:B------:R2:W3:Y:S02]  /*a710*/  SHFL.IDX PT, R16, R7, R16, 0x1f ;  /* 0x00001f1007107589 */ /* 0x0004e400000e0000 */
.L_x_242:
[----:B---3--:R-:W-:Y:S01]  /*a720*/  IMAD R16, R16, UR5, R8 ;  /* 0x0000000510107c24 */ /* 0x008fe2000f8e0208 */
[----:B0-----:R-:W-:Y:S01]  /*a730*/  IABS R2, R10 ;  /* 0x0000000a00027213 */ /* 0x001fe20000000000 */
[----:B-1----:R-:W-:Y:S02]  /*a740*/  IMAD.MOV R0, RZ, RZ, -R3 ;  /* 0x000000ffff007224 */ /* 0x002fe400078e0a03 */
[----:B------:R-:W-:Y:S01]  /*a750*/  VIADD R19, R19, UR4 ;  /* 0x0000000413137c36 */ /* 0x000fe20008000000 */
[----:B------:R-:W-:Y:S01]  /*a760*/  IADD3 R11, -R16, UR6, RZ ;  /* 0x00000006100b7c10 */ /* 0x000fe2000fffe1ff */
[----:B------:R-:W-:Y:S01]  /*a770*/  IMAD.MOV R4, RZ, RZ, -R2 ;  /* 0x000000ffff047224 */ /* 0x000fe200078e0a02 */
[----:B------:R-:W-:Y:S01]  /*a780*/  MOV R2, RZ ;  /* 0x000000ff00027202 */ /* 0x000fe20000000f00 */
[----:B--2---:R-:W-:Y:S01]  /*a790*/  IMAD R7, R0, R9, RZ ;  /* 0x0000000900077224 */ /* 0x004fe200078e02ff */
[----:B------:R-:W-:-:S03]  /*a7a0*/  IABS R0, R11 ;  /* 0x0000000b00007213 */ /* 0x000fc60000000000 */
[----:B------:R-:W-:-:S04]  /*a7b0*/  IMAD.HI.U32 R2, R3, R7, R2 ;  /* 0x0000000703027227 */ /* 0x000fc800078e0002 */
[----:B------:R-:W-:Y:S02]  /*a7c0*/  IMAD.MOV.U32 R3, RZ, RZ, R0 ;  /* 0x000000ffff037224 */ /* 0x000fe400078e0000 */
[----:B------:R-:W-:Y:S02]  /*a7d0*/  IMAD.MOV.U32 R0, RZ, RZ, R4 ;  /* 0x000000ffff007224 */ /* 0x000fe400078e0004 */
[----:B------:R-:W-:-:S04]  /*a7e0*/  IMAD.HI.U32 R2, R2, R3, RZ ;  /* 0x0000000302027227 */ /* 0x000fc800078e00ff */
[----:B------:R-:W-:-:S05]  /*a7f0*/  IMAD R0, R2, R0, R3 ;  /* 0x0000000002007224 */ /* 0x000fca00078e0203 */
[----:B------:R-:W-:-:S13]  /*a800*/  ISETP.GT.U32.AND P1, PT, R9, R0, PT ;  /* 0x000000000900720c */ /* 0x000fda0003f24070 */
[----:B------:R-:W-:Y:S02]  /*a810*/  @!P1 IMAD.IADD R0, R0, 0x1, -R9 ;  /* 0x0000000100009824 */ /* 0x000fe400078e0a09 */
[----:B------:R-:W-:Y:S01]  /*a820*/  @!P1 VIADD R2, R2, 0x1 ;  /* 0x0000000102029836 */ /* 0x000fe20000000000 */
[----:B------:R-:W-:Y:S02]  /*a830*/  ISETP.NE.AND P1, PT, R10, RZ, PT ;  /* 0x000000ff0a00720c */ /* 0x000fe40003f25270 */
[----:B------:R-:W-:Y:S02]  /*a840*/  ISETP.GE.U32.AND P0, PT, R0, R9, PT ;  /* 0x000000090000720c */ /* 0x000fe40003f06070 */
[----:B------:R-:W-:-:S04]  /*a850*/  LOP3.LUT R0, R11, R10, RZ, 0x3c, !PT ;  /* 0x0000000a0b007212 */ /* 0x000fc800078e3cff */
[----:B------:R-:W-:-:S07]  /*a860*/  ISETP.GE.AND P2, PT, R0, RZ, PT ;  /* 0x000000ff0000720c */ /* 0x000fce0003f46270 */
[----:B------:R-:W-:-:S06]  /*a870*/  @P0 IADD3 R2, R2, 0x1, RZ ;  /* 0x0000000102020810 */ /* 0x000fcc0007ffe0ff */
[----:B------:R-:W-:Y:S01]  /*a880*/  @!P2 IMAD.MOV R2, RZ, RZ, -R2 ;  /* 0x000000ffff02a224 */ /* 0x000fe200078e0a02 */
[----:B------:R-:W-:-:S05]  /*a890*/  @!P1 LOP3.LUT R2, RZ, R10, RZ, 0x33, !PT ;  /* 0x0000000aff029212 */ /* 0x000fca00078e33ff */
[--C-:B------:R-:W-:Y:S02]  /*a8a0*/  IMAD.MOV R17, RZ, RZ, -R2.reuse ;  /* 0x000000ffff117224 */ /* 0x100fe400078e0a02 */
[----:B------:R-:W-:Y:S02]  /*a8b0*/  IMAD.MOV.U32 R18, RZ, RZ, R2 ;  /* 0x000000ffff127224 */ /* 0x000fe400078e0002 */
[----:B------:R-:W-:Y:S01]  /*a8c0*/  IMAD R17, R10, R17, R11 ;  /* 0x000000110a117224 */ /* 0x000fe200078e020b */
[----:B------:R-:W-:Y:S06]  /*a8d0*/  BRA `(.L_x_243) ;  /* 0x0000000000147947 */ /* 0x000fec0003800000 */
.L_x_238:
[----:B------:R-:W-:Y:S01]  /*a8e0*/  ULDC UR4, c[0x0][0xc3c] ;  /* 0x00030f0000047ab9 */ /* 0x000fe20000000800 */
[----:B------:R-:W-:Y:S01]  /*a8f0*/  MOV R17, RZ ;  /* 0x000000ff00117202 */ /* 0x000fe20000000f00 */
[----:B------:R-:W-:Y:S02]  /*a900*/  IMAD.U32 R16, RZ, RZ, UR6 ;  /* 0x00000006ff107e24 */ /* 0x000fe4000f8e00ff */
[----:B------:R-:W-:Y:S02]  /*a910*/  IMAD.MOV.U32 R18, RZ, RZ, RZ ;  /* 0x000000ffff127224 */ /* 0x000fe400078e00ff */
[----:B------:R-:W-:-:S07]  /*a920*/  IMAD.U32 R19, RZ, RZ, UR4 ;  /* 0x00000004ff137e24 */ /* 0x000fce000f8e00ff */
.L_x_243:
[----:B------:R-:W-:-:S13]  /*a930*/  ISETP.NE.AND P0, PT, R5, RZ, PT ;  /* 0x000000ff0500720c */ /* 0x000fda0003f05270 */
[----:B------:R-:W0:Y:S01]  /*a940*/  @!P0 S2R R3, SR_CgaCtaId ;  /* 0x0000000000038919 */ /* 0x000e220000008800 */
[----:B------:R-:W-:-:S04]  /*a950*/  @!P0 MOV R0, 0x400 ;  /* 0x0000040000008802 */ /* 0x000fc80000000f00 */
[----:B0-----:R-:W-:-:S05]  /*a960*/  @!P0 LEA R0, R3, R0, 0x18 ;  /* 0x0000000003008211 */ /* 0x001fca00078ec0ff */
[----:B------:R0:W-:Y:S01]  /*a970*/  @!P0 STS.128 [R0+0x308d0], R16 ;  /* 0x0308d01000008388 */ /* 0x0001e20000000c00 */
[----:B------:R-:W-:Y:S06]  /*a980*/  BAR.ARV 0x5, 0x180 ;  /* 0x0146000000007b1d */ /* 0x000fec0000002000 */
.L_x_236:
[----:B------:R2:W-:Y:S01]  /*a990*/  STL [R1+0x1c], RZ ;  /* 0x00001cff01007387 */ /* 0x0005e20000100800 */
[----:B------:R-:W-:Y:S01]  /*a9a0*/  ULDC UR4, c[0x0][0xc3c] ;  /* 0x00030f0000047ab9 */ /* 0x000fe20000000800 */
[----:B------:R-:W-:Y:S01]  /*a9b0*/  IMAD.MOV.U32 R28, RZ, RZ, 0x1 ;  /* 0x00000001ff1c7424 */ /* 0x000fe200078e00ff */
[----:B-1----:R-:W-:Y:S02]  /*a9c0*/  ISETP.GE.AND P0, PT, R19, UR4, PT ;  /* 0x0000000413007c0c */ /* 0x002fe4000bf06270 */
[----:B------:R-:W-:-:S11]  /*a9d0*/  MOV R27, RZ ;  /* 0x000000ff001b7202 */ /* 0x000fd60000000f00 */
[----:B--2---:R-:W-:Y:S05]  /*a9e0*/  @P0 BRA `(.L_x_244) ;  /* 0x0000004400c40947 */ /* 0x004fea0003800000 */
[----:B0-----:R-:W2:Y:S01]  /*a9f0*/  LDL R0, [R1+0x28] ;  /* 0x0000280001007983 */ /* 0x001ea20000100800 */
[----:B------:R-:W0:Y:S01]  /*aa00*/  S2UR UR5, SR_CgaCtaId ;  /* 0x00000000000579c3 */ /* 0x000e220000008800 */
[----:B------:R-:W-:Y:S01]  /*aa10*/  BSSY B8, `(.L_x_244) ;  /* 0x000046e000087945 */ /* 0x000fe20003800000 */
[----:B------:R-:W-:Y:S01]  /*aa20*/  IMAD.MOV.U32 R28, RZ, RZ, 0x1 ;  /* 0x00000001ff1c7424 */ /* 0x000fe200078e00ff */
[----:B------:R-:W1:Y:S01]  /*aa30*/  S2R R4, SR_TID.X ;  /* 0x0000000000047919 */ /* 0x000e620000002100 */
[----:B------:R-:W-:Y:S01]  /*aa40*/  IMAD.MOV.U32 R27, RZ, RZ, RZ ;  /* 0x000000ffff1b7224 */ /* 0x000fe200078e00ff */
[----:B------:R-:W-:Y:S01]  /*aa50*/  ULDC UR39, c[0x0][0xc] ;  /* 0x0000030000277ab9 */ /* 0x000fe20000000800 */
[----:B------:R3:W-:Y:S01]  /*aa60*/  STL [R1+0x1c], RZ ;  /* 0x00001cff01007387 */ /* 0x0007e20000100800 */
[C---:B-1----:R-:W-:Y:S01]  /*aa70*/  IMAD.SHL.U32 R32, R4.reuse, 0x8, RZ ;  /* 0x0000000804207824 */ /* 0x042fe200078e00ff */
[----:B------:R-:W-:-:S04]  /*aa80*/  LOP3.LUT R2, R4, 0x7f, RZ, 0xc0, !PT ;  /* 0x0000007f04027812 */ /* 0x000fc800078ec0ff */
[----:B------:R-:W-:Y:S02]  /*aa90*/  SHF.R.U32.HI R2, RZ, 0x3, R2 ;  /* 0x00000003ff027819 */ /* 0x000fe40000011602 */
[----:B--2---:R-:W-:Y:S02]  /*aaa0*/  R2UR UR4, R0 ;  /* 0x00000000000472ca */ /* 0x004fe400000e0000 */
[----:B------:R-:W-:-:S04]  /*aab0*/  LOP3.LUT R0, R32, 0x1f8, RZ, 0xc0, !PT ;  /* 0x000001f820007812 */ /* 0x000fc800078ec0ff */
[----:B------:R-:W-:Y:S01]  /*aac0*/  LOP3.LUT R3, R0, 0x38, R4, 0x78, !PT ;  /* 0x0000003800037812 */ /* 0x000fe200078e7804 */
[----:B------:R-:W-:-:S03]  /*aad0*/  IMAD.SHL.U32 R0, R4, 0x10, RZ ;  /* 0x0000001004007824 */ /* 0x000fc600078e00ff */
[----:B------:R-:W-:Y:S02]  /*aae0*/  LOP3.LUT R36, R3, 0x200, R32, 0xf8, !PT ;  /* 0x0000020003247812 */ /* 0x000fe400078ef820 */
[----:B------:R-:W-:Y:S01]  /*aaf0*/  LOP3.LUT R32, R32, 0x38, RZ, 0xc0, !PT ;  /* 0x0000003820207812 */ /* 0x000fe200078ec0ff */
[----:B------:R-:W-:Y:S01]  /*ab00*/  ULOP3.LUT UR38, UR4, 0x2, URZ, 0xfc, !UPT ;  /* 0x0000000204267892 */ /* 0x000fe2000f8efc3f */
[----:B------:R-:W-:Y:S02]  /*ab10*/  LOP3.LUT R0, R2, 0x70, R0, 0xf8, !PT ;  /* 0x0000007002007812 */ /* 0x000fe400078ef800 */
[----:B------:R-:W-:Y:S01]  /*ab20*/  UMOV UR4, 0x400 ;  /* 0x0000040000047882 */ /* 0x000fe20000000000 */
[C---:B------:R-:W-:Y:S01]  /*ab30*/  LOP3.LUT R34, R32.reuse, 0x40, RZ, 0xfc, !PT ;  /* 0x0000004020227812 */ /* 0x040fe200078efcff */
[----:B0-----:R-:W-:Y:S01]  /*ab40*/  ULEA UR4, UR5, UR4, 0x18 ;  /* 0x0000000405047291 */ /* 0x001fe2000f8ec03f */
[----:B------:R-:W-:-:S05]  /*ab50*/  LOP3.LUT R33, R32, 0x80, RZ, 0xfc, !PT ;  /* 0x0000008020217812 */ /* 0x000fca00078efcff */
[----:B------:R-:W-:-:S05]  /*ab60*/  MOV R22, UR4 ;  /* 0x0000000400167c02 */ /* 0x000fca0008000f00 */
[----:B---3--:R-:W-:-:S07]  /*ab70*/  IMAD R37, R36, 0x2, R22 ;  /* 0x0000000224257824 */ /* 0x008fce00078e0216 */
.L_x_307:
[----:B0-----:R-:W0:Y:S02]  /*ab80*/  LDC.64 R2, c[0x0][0xc88] ;  /* 0x00032200ff027b82 */ /* 0x001e240000000a00 */
[----:B0-----:R-:W-:-:S05]  /*ab90*/  IMAD.WIDE R2, R19, 0x4, R2 ;  /* 0x0000000413027825 */ /* 0x001fca00078e0202 */
[----:B------:R-:W2:Y:S01]  /*aba0*/  LDG.E R29, desc[UR36][R2.64] ;  /* 0x00000024021d7981 */ /* 0x000ea2000c1e1900 */
[----:B------:R-:W-:Y:S05]  /*abb0*/  YIELD ;  /* 0x0000000000007946 */ /* 0x000fea0003800000 */
[----:B------:R-:W-:Y:S01]  /*abc0*/  ULDC.64 UR4, c[0x0][0xa28] ;  /* 0x00028a0000047ab9 */ /* 0x000fe20000000a00 */
[----:B------:R-:W-:Y:S01]  /*abd0*/  IMAD.MOV.U32 R30, RZ, RZ, RZ ;  /* 0x000000ffff1e7224 */ /* 0x000fe200078e00ff */
[----:B------:R-:W-:Y:S01]  /*abe0*/  ISETP.NE.U32.AND P0, PT, RZ, UR4, PT ;  /* 0x00000004ff007c0c */ /* 0x000fe2000bf05070 */
[----:B------:R-:W-:-:S03]  /*abf0*/  ULDC.64 UR6, c[0x0][0xa18] ;  /* 0x0002860000067ab9 */ /* 0x000fc60000000a00 */
[----:B------:R-:W-:Y:S01]  /*ac00*/  ISETP.NE.AND.EX P0, PT, RZ, UR5, PT, P0 ;  /* 0x00000005ff007c0c */ /* 0x000fe2000bf05300 */
[----:B------:R-:W-:Y:S01]  /*ac10*/  IMAD.MOV.U32 R35, RZ, RZ, RZ ;  /* 0x000000ffff237224 */ /* 0x000fe200078e00ff */
[----:B--2---:R-:W-:-:S11]  /*ac20*/  SHF.R.S32.HI R0, RZ, 0x1f, R29 ;  /* 0x0000001fff007819 */ /* 0x004fd6000001141d */
[C---:B------:R-:W-:Y:S01]  /*ac30*/  @P0 LEA R2, P1, R29.reuse, UR4, 0x2 ;  /* 0x000000041d020c11 */ /* 0x040fe2000f8210ff */
[C---:B------:R-:W-:Y:S01]  /*ac40*/  IMAD.SHL.U32 R24, R29.reuse, 0x4, RZ ;  /* 0x000000041d187824 */ /* 0x040fe200078e00ff */
[C-C-:B------:R-:W-:Y:S01]  /*ac50*/  SHF.L.U64.HI R25, R29.reuse, 0x2, R0.reuse ;  /* 0x000000021d197819 */ /* 0x140fe20000010200 */
[----:B------:R0:W-:Y:S01]  /*ac60*/  STL [R1+0x10], R0 ;  /* 0x0000100001007387 */ /* 0x0001e20000100800 */
[----:B------:R-:W-:Y:S01]  /*ac70*/  @P0 LEA.HI.X R3, R29, UR5, R0, 0x2, P1 ;  /* 0x000000051d030c11 */ /* 0x000fe200088f1400 */
[----:B------:R-:W-:-:S04]  /*ac80*/  ULDC.64 UR4, c[0x0][0xa00] ;  /* 0x0002800000047ab9 */ /* 0x000fc80000000a00 */
[----:B-1----:R1:W2:Y:S01]  /*ac90*/  @P0 LDG.E R30, desc[UR36][R2.64] ;  /* 0x00000024021e0981 */ /* 0x0022a2000c1e1900 */
[----:B------:R-:W-:Y:S02]  /*aca0*/  ISETP.NE.U32.AND P0, PT, RZ, UR4, PT ;  /* 0x00000004ff007c0c */ /* 0x000fe4000bf05070 */
[----:B------:R-:W-:Y:S02]  /*acb0*/  LOP3.LUT R23, R23, 0xffffffbf, RZ, 0xc0, !PT ;  /* 0xffffffbf17177812 */ /* 0x000fe400078ec0ff */
[----:B------:R-:W-:Y:S02]  /*acc0*/  ISETP.NE.AND.EX P2, PT, RZ, UR5, PT, P0 ;  /* 0x00000005ff007c0c */ /* 0x000fe4000bf45300 */
[----:B------:R-:W-:Y:S02]  /*acd0*/  ISETP.NE.U32.AND P0, PT, RZ, UR6, PT ;  /* 0x00000006ff007c0c */ /* 0x000fe4000bf05070 */
[----:B-1----:R-:W-:Y:S02]  /*ace0*/  IADD3 R2, P1, R24, UR4, RZ ;  /* 0x0000000418027c10 */ /* 0x002fe4000ff3e0ff */
[----:B------:R-:W-:-:S02]  /*acf0*/  ISETP.NE.AND.EX P0, PT, RZ, UR7, PT, P0 ;  /* 0x00000007ff007c0c */ /* 0x000fc4000bf05300 */
[----:B------:R-:W-:Y:S01]  /*ad00*/  IADD3.X R3, R25, UR5, RZ, P1, !PT ;  /* 0x0000000519037c10 */ /* 0x000fe20008ffe4ff */
[----:B------:R-:W-:-:S04]  /*ad10*/  ULDC.64 UR4, c[0x0][0x418] ;  /* 0x0001060000047ab9 */ /* 0x000fc80000000a00 */
[----:B------:R-:W-:Y:S01]  /*ad20*/  @P2 LOP3.LUT R23, R23, 0x40, RZ, 0xfc, !PT ;  /* 0x0000004017172812 */ /* 0x000fe200078efcff */
[----:B------:R1:W5:Y:S05]  /*ad30*/  @P2 LDG.E R35, desc[UR36][R2.64] ;  /* 0x0000002402232981 */ /* 0x00036a000c1e1900 */
[----:B------:R-:W-:-:S04]  /*ad40*/  @P0 IADD3 R4, P1, R24, UR6, RZ ;  /* 0x0000000618040c10 */ /* 0x000fc8000ff3e0ff */
[----:B------:R-:W-:-:S05]  /*ad50*/  @P0 IADD3.X R5, R25, UR7, RZ, P1, !PT ;  /* 0x0000000719050c10 */ /* 0x000fca0008ffe4ff */
[----:B---3--:R-:W3:Y:S01]  /*ad60*/  @P0 LDG.E R4, desc[UR36][R4.64] ;  /* 0x0000002404040981 */ /* 0x008ee2000c1e1900 */
[----:B------:R-:W-:-:S03]  /*ad70*/  UISETP.NE.U32.AND UP0, UPT, UR4, URZ, UPT ;  /* 0x0000003f0400728c */ /* 0x000fc6000bf05070 */
[----:B------:R-:W-:Y:S01]  /*ad80*/  ULDC UR4, c[0x0][0x424] ;  /* 0x0001090000047ab9 */ /* 0x000fe20000000800 */
[----:B------:R-:W-:-:S03]  /*ad90*/  UISETP.NE.AND.EX UP0, UPT, UR5, URZ, UPT, UP0 ;  /* 0x0000003f0500728c */ /* 0x000fc6000bf05300 */
[----:B------:R-:W-:Y:S01]  /*ada0*/  ULDC UR5, c[0x0][0x2f0] ;  /* 0x0000bc0000057ab9 */ /* 0x000fe20000000800 */
[----:B------:R-:W-:-:S04]  /*adb0*/  USEL UR4, UR4, 0x1, UP0 ;  /* 0x0000000104047887 */ /* 0x000fc80008000000 */
[----:B------:R-:W-:-:S06]  /*adc0*/  UIMAD UR4, UR4, UR5, URZ ;  /* 0x00000005040472a4 */ /* 0x000fcc000f8e023f */
[----:B0-----:R-:W-:Y:S01]  /*add0*/  MOV R0, UR4 ;  /* 0x0000000400007c02 */ /* 0x001fe20008000f00 */
[----:B--2---:R1:W-:Y:S04]  /*ade0*/  STL [R1+0x4], R30 ;  /* 0x0000041e01007387 */ /* 0x0043e80000100800 */
[----:B---3--:R1:W-:Y:S01]  /*adf0*/  @P0 STL [R1+0x18], R4 ;  /* 0x0000180401000387 */ /* 0x0083e20000100800 */
[----:B------:R-:W-:Y:S05]  /*ae00*/  @P0 BRA `(.L_x_245) ;  /* 0x0000000000200947 */ /* 0x000fea0003800000 */
[----:B------:R-:W-:Y:S02]  /*ae10*/  ULDC UR4, c[0x0][0x288] ;  /* 0x0000a20000047ab9 */ /* 0x000fe40000000800 */
[----:B-1----:R-:W-:-:S05]  /*ae20*/  IMAD.U32 R4, RZ, RZ, UR4 ;  /* 0x00000004ff047e24 */ /* 0x002fca000f8e00ff */
[----:B------:R0:W-:Y:S01]  /*ae30*/  STL [R1+0x18], R4 ;  /* 0x0000180401007387 */ /* 0x0001e20000100800 */
[----:B------:R-:W-:Y:S05]  /*ae40*/  @!P2 BRA `(.L_x_245) ;  /* 0x000000000010a947 */ /* 0x000fea0003800000 */
[----:B------:R-:W2:Y:S04]  /*ae50*/  LDG.E R5, desc[UR36][R2.64] ;  /* 0x0000002402057981 */ /* 0x000ea8000c1e1900 */
[----:B0-----:R-:W2:Y:S02]  /*ae60*/  LDG.E R4, desc[UR36][R2.64+0x4] ;  /* 0x0000042402047981 */ /* 0x001ea4000c1e1900 */
[----:B--2---:R-:W-:-:S05]  /*ae70*/  IMAD.IADD R2, R4, 0x1, -R5 ;  /* 0x0000000104027824 */ /* 0x004fca00078e0a05 */
[----:B------:R2:W-:Y:S02]  /*ae80*/  STL [R1+0x18], R2 ;  /* 0x0000180201007387 */ /* 0x0005e40000100800 */
.L_x_245:
[----:B------:R-:W-:Y:S01]  /*ae90*/  ULDC.64 UR4, c[0x0][0xa20] ;  /* 0x0002880000047ab9 */ /* 0x000fe20000000a00 */
[----:B------:R-:W-:Y:S01]  /*aea0*/  IMAD.MOV.U32 R31, RZ, RZ, R29 ;  /* 0x000000ffff1f7224 */ /* 0x000fe200078e001d */
[----:B------:R-:W-:-:S04]  /*aeb0*/  ISETP.NE.U32.AND P0, PT, RZ, UR4, PT ;  /* 0x00000004ff007c0c */ /* 0x000fc8000bf05070 */
[----:B------:R-:W-:-:S13]  /*aec0*/  ISETP.NE.AND.EX P0, PT, RZ, UR5, PT, P0 ;  /* 0x00000005ff007c0c */ /* 0x000fda000bf05300 */
[----:B------:R-:W-:Y:S05]  /*aed0*/  @!P0 BRA `(.L_x_246) ;  /* 0x0000000000108947 */ /* 0x000fea0003800000 */
[----:B-12---:R-:W-:-:S04]  /*aee0*/  IADD3 R2, P0, R24, UR4, RZ ;  /* 0x0000000418027c10 */ /* 0x006fc8000ff1e0ff */
[----:B------:R-:W-:-:S05]  /*aef0*/  IADD3.X R3, R25, UR5, RZ, P0, !PT ;  /* 0x0000000519037c10 */ /* 0x000fca00087fe4ff */
[----:B------:R3:W5:Y:S01]  /*af00*/  LDG.E R0, desc[UR36][R2.64] ;  /* 0x0000002402007981 */ /* 0x000762000c1e1900 */
[----:B------:R-:W-:Y:S05]  /*af10*/  BRA `(.L_x_247) ;  /* 0x0000000000247947 */ /* 0x000fea0003800000 */
.L_x_246:
[----:B------:R-:W-:Y:S02]  /*af20*/  ULDC.64 UR4, c[0x0][0xa08] ;  /* 0x0002820000047ab9 */ /* 0x000fe40000000a00 */
[----:B------:R-:W-:-:S04]  /*af30*/  ISETP.NE.U32.AND P0, PT, RZ, UR4, PT ;  /* 0x00000004ff007c0c */ /* 0x000fc8000bf05070 */
[----:B------:R-:W-:-:S13]  /*af40*/  ISETP.NE.AND.EX P0, PT, RZ, UR5, PT, P0 ;  /* 0x00000005ff007c0c */ /* 0x000fda000bf05300 */
[----:B------:R-:W-:Y:S05]  /*af50*/  @!P0 BRA `(.L_x_247) ;  /* 0x0000000000148947 */ /* 0x000fea0003800000 */
[----:B-12---:R-:W1:Y:S02]  /*af60*/  LDC.64 R2, c[0x0][0xa08] ;  /* 0x00028200ff027b82 */ /* 0x006e640000000a00 */
[----:B-1----:R-:W-:-:S05]  /*af70*/  IMAD.WIDE R2, R31, 0x4, R2 ;  /* 0x000000041f027825 */ /* 0x002fca00078e0202 */
[----:B------:R-:W2:Y:S04]  /*af80*/  LDG.E R0, desc[UR36][R2.64] ;  /* 0x0000002402007981 */ /* 0x000ea8000c1e1900 */
[----:B------:R-:W2:Y:S02]  /*af90*/  LDG.E R5, desc[UR36][R2.64+0x4] ;  /* 0x0000042402057981 */ /* 0x000ea4000c1e1900 */
[----:B--2---:R-:W-:-:S07]  /*afa0*/  IMAD.IADD R0, R5, 0x1, -R0 ;  /* 0x0000000105007824 */ /* 0x004fce00078e0a00 */
.L_x_247:
[----:B-123-5:R-:W-:Y:S01]  /*afb0*/  IADD3 R2, -R30, R0, RZ ;  /* 0x000000001e027210 */ /* 0x02efe20007ffe1ff */
[----:B------:R-:W-:Y:S03]  /*afc0*/  BSSY B7, `(.L_x_248) ;  /* 0x0000374000077945 */ /* 0x000fe60003800000 */
[C---:B------:R-:W-:Y:S01]  /*afd0*/  ISETP.GT.AND P0, PT, R2.reuse, RZ, PT ;  /* 0x000000ff0200720c */ /* 0x040fe20003f04270 */
[----:B------:R-:W-:Y:S01]  /*afe0*/  VIADD R0, R2, 0x5f ;  /* 0x0000005f02007836 */ /* 0x000fe20000000000 */
[----:B------:R1:W-:Y:S03]  /*aff0*/  STL [R1], R2 ;  /* 0x0000000201007387 */ /* 0x0003e60000100800 */
[----:B------:R-:W-:-:S05]  /*b000*/  IMAD.HI R0, R0, 0x2aaaaaab, RZ ;  /* 0x2aaaaaab00007827 */ /* 0x000fca00078e02ff */
[----:B------:R-:W-:-:S04]  /*b010*/  SHF.R.U32.HI R3, RZ, 0x1f, R0 ;  /* 0x0000001fff037819 */ /* 0x000fc80000011600 */
[----:B------:R-:W-:-:S05]  /*b020*/  LEA.HI.SX32 R0, R0, R3, 0x1c ;  /* 0x0000000300007211 */ /* 0x000fca00078fe2ff */
[----:B------:R1:W-:Y:S01]  /*b030*/  STL [R1+0x20], R0 ;  /* 0x0000200001007387 */ /* 0x0003e20000100800 */
[----:B------:R-:W-:Y:S05]  /*b040*/  @P0 BRA `(.L_x_249) ;  /* 0x0000000000440947 */ /* 0x000fea0003800000 */
[----:B-1----:R-:W1:Y:S02]  /*b050*/  S2R R2, SR_TID.X ;  /* 0x0000000000027919 */ /* 0x002e640000002100 */
[----:B-1----:R-:W-:-:S04]  /*b060*/  LOP3.LUT R2, R2, 0x7f, RZ, 0xc0, !PT ;  /* 0x0000007f02027812 */ /* 0x002fc800078ec0ff */
[----:B------:R-:W-:-:S13]  /*b070*/  ISETP.NE.AND P0, PT, R2, RZ, PT ;  /* 0x000000ff0200720c */ /* 0x000fda0003f05270 */
[----:B------:R-:W-:Y:S05]  /*b080*/  @P0 BRA `(.L_x_250) ;  /* 0x00000034009c0947 */ /* 0x000fea0003800000 */
[----:B------:R-:W1:Y:S01]  /*b090*/  S2R R7, SR_LANEID ;  /* 0x0000000000077919 */ /* 0x000e620000000000 */
[----:B------:R-:W-:Y:S01]  /*b0a0*/  VOTEU.ANY UR4, UPT, PT ;  /* 0x0000000000047886 */ /* 0x000fe200038e0100 */
[----:B------:R-:W2:Y:S01]  /*b0b0*/  LDC.64 R2, c[0x0][0xc60] ;  /* 0x00031800ff027b82 */ /* 0x000ea20000000a00 */
[----:B------:R-:W1:Y:S08]  /*b0c0*/  FLO.U32 R0, UR4 ;  /* 0x0000000400007d00 */ /* 0x000e7000080e0000 */
[----:B------:R-:W2:Y:S01]  /*b0d0*/  POPC R5, UR4 ;  /* 0x0000000400057d09 */ /* 0x000ea20008000000 */
[----:B-1----:R-:W-:-:S13]  /*b0e0*/  ISETP.EQ.U32.AND P0, PT, R0, R7, PT ;  /* 0x000000070000720c */ /* 0x002fda0003f02070 */
[----:B--2---:R-:W2:Y:S01]  /*b0f0*/  @P0 ATOMG.E.ADD.STRONG.GPU PT, R3, desc[UR36][R2.64], R5 ;  /* 0x00000005020309a8 */ /* 0x004ea200081ee1e4 */
[----:B0-----:R-:W0:Y:S02]  /*b100*/  S2R R4, SR_LTMASK ;  /* 0x0000000000047919 */ /* 0x001e240000003900 */
[----:B0-----:R-:W-:-:S04]  /*b110*/  LOP3.LUT R4, R4, UR4, RZ, 0xc0, !PT ;  /* 0x0000000404047c12 */ /* 0x001fc8000f8ec0ff */
[----:B------:R-:W0:Y:S01]  /*b120*/  POPC R7, R4 ;  /* 0x0000000400077309 */ /* 0x000e220000000000 */
[----:B--2---:R-:W0:Y:S02]  /*b130*/  SHFL.IDX PT, R0, R3, R0, 0x1f ;  /* 0x00001f0003007589 */ /* 0x004e2400000e0000 */
[----:B0-----:R-:W-:Y:S01]  /*b140*/  IADD3 R16, R0, UR39, R7 ;  /* 0x0000002700107c10 */ /* 0x001fe2000fffe007 */
[----:B------:R-:W-:Y:S06]  /*b150*/  BRA `(.L_x_250) ;  /* 0x0000003400687947 */ /* 0x000fec0003800000 */
.L_x_249:
[----:B-1----:R-:W-:Y:S01]  /*b160*/  VIADD R0, R22, 0x1e400 ;  /* 0x0001e40016007836 */ /* 0x002fe20000000000 */
[----:B------:R-:W-:Y:S04]  /*b170*/  BSSY B6, `(.L_x_251) ;  /* 0x0000013000067945 */ /* 0x000fe80003800000 */
[----:B------:R-:W-:-:S13]  /*b180*/  LOP3.LUT P0, RZ, R0, 0x3ff, RZ, 0xc0, !PT ;  /* 0x000003ff00ff7812 */ /* 0x000fda000780c0ff */
[----:B------:R-:W-:Y:S05]  /*b190*/  @!P0 BRA `(.L_x_252) ;  /* 0x0000000000408947 */ /* 0x000fea0003800000 */
[----:B------:R-:W-:Y:S01]  /*b1a0*/  MOV R2, 0x0 ;  /* 0x0000000000027802 */ /* 0x000fe20000000f00 */
[----:B------:R-:W-:Y:S01]  /*b1b0*/  ULDC.64 UR6, c[0x4][0x88] ;  /* 0x0100220000067ab9 */ /* 0x000fe20000000a00 */
[----:B------:R-:W-:Y:S01]  /*b1c0*/  ULDC.64 UR8, c[0x4][0x90] ;  /* 0x0100240000087ab9 */ /* 0x000fe20000000a00 */
[----:B------:R-:W-:Y:S01]  /*b1d0*/  ULDC.64 UR4, c[0x4][0x8] ;  /* 0x0100020000047ab9 */ /* 0x000fe20000000a00 */
[----:B0-----:R-:W-:Y:S01]  /*b1e0*/  IMAD.U32 R4, RZ, RZ, UR6 ;  /* 0x00000006ff047e24 */ /* 0x001fe2000f8e00ff */
[----:B------:R-:W-:Y:S01]  /*b1f0*/  MOV R6, UR8 ;  /* 0x0000000800067c02 */ /* 0x000fe20008000f00 */
[----:B------:R-:W0:Y:S01]  /*b200*/  LDC.64 R2, c[0x4][R2] ;  /* 0x0100000002027b82 */ /* 0x000e220000000a00 */
[----:B------:R-:W-:Y:S01]  /*b210*/  IMAD.U32 R5, RZ, RZ, UR7 ;  /* 0x00000007ff057e24 */ /* 0x000fe2000f8e00ff */
[----:B------:R-:W-:Y:S01]  /*b220*/  MOV R12, 0x1 ;  /* 0x00000001000c7802 */ /* 0x000fe20000000f00 */
[----:B------:R-:W-:Y:S02]  /*b230*/  IMAD.U32 R7, RZ, RZ, UR9 ;  /* 0x00000009ff077e24 */ /* 0x000fe4000f8e00ff */
[----:B------:R-:W-:-:S02]  /*b240*/  IMAD.U32 R10, RZ, RZ, UR4 ;  /* 0x00000004ff0a7e24 */ /* 0x000fc4000f8e00ff */
[----:B------:R-:W-:Y:S02]  /*b250*/  IMAD.U32 R11, RZ, RZ, UR5 ;  /* 0x00000005ff0b7e24 */ /* 0x000fe4000f8e00ff */
[----:B------:R-:W-:Y:S02]  /*b260*/  IMAD.MOV.U32 R8, RZ, RZ, 0x70 ;  /* 0x00000070ff087424 */ /* 0x000fe400078e00ff */
[----:B------:R-:W-:-:S07]  /*b270*/  IMAD.MOV.U32 R13, RZ, RZ, RZ ;  /* 0x000000ffff0d7224 */ /* 0x000fce00078e00ff */
[----:B------:R-:W-:-:S07]  /*b280*/  LEPC R20, `(.L_x_252) ;  /* 0x000000001014794e */ /* 0x000fce0000000000 */
[----:B0-----:R-:W-:Y:S05]  /*b290*/  CALL.ABS.NOINC R2 ;  /* 0x0000000002007343 */ /* 0x001fea0003c00000 */
.L_x_252:
[----:B------:R-:W-:Y:S05]  /*b2a0*/  BSYNC B6 ;  /* 0x0000000000067941 */ /* 0x000fea0003800000 */
.L_x_251:
[----:B------:R-:W-:Y:S01]  /*b2b0*/  VIADD R0, R22, 0x400 ;  /* 0x0000040016007836 */ /* 0x000fe20000000000 */
[----:B------:R-:W-:Y:S04]  /*b2c0*/  BSSY B6, `(.L_x_253) ;  /* 0x0000022000067945 */ /* 0x000fe80003800000 */
[----:B------:R-:W-:-:S13]  /*b2d0*/  LOP3.LUT P0, RZ, R0, 0x3ff, RZ, 0xc0, !PT ;  /* 0x000003ff00ff7812 */ /* 0x000fda000780c0ff */
[----:B------:R-:W-:Y:S05]  /*b2e0*/  @!P0 BRA `(.L_x_254) ;  /* 0x00000000007c8947 */ /* 0x000fea0003800000 */
[----:B------:R-:W-:Y:S01]  /*b2f0*/  MOV R26, 0x0 ;  /* 0x00000000001a7802 */ /* 0x000fe20000000f00 */
[----:B------:R-:W-:Y:S01]  /*b300*/  ULDC.64 UR6, c[0x4][0x88] ;  /* 0x0100220000067ab9 */ /* 0x000fe20000000a00 */
[----:B------:R-:W-:Y:S01]  /*b310*/  ULDC.64 UR8, c[0x4][0x90] ;  /* 0x0100240000087ab9 */ /* 0x000fe20000000a00 */
[----:B------:R-:W-:Y:S01]  /*b320*/  ULDC.64 UR4, c[0x4][0x10] ;  /* 0x0100040000047ab9 */ /* 0x000fe20000000a00 */
[----:B------:R1:W2:Y:S01]  /*b330*/  LDC.64 R2, c[0x4][R26] ;  /* 0x010000001a027b82 */ /* 0x0002a20000000a00 */
[----:B0-----:R-:W-:Y:S01]  /*b340*/  IMAD.U32 R4, RZ, RZ, UR6 ;  /* 0x00000006ff047e24 */ /* 0x001fe2000f8e00ff */
[----:B------:R-:W-:Y:S01]  /*b350*/  MOV R6, UR8 ;  /* 0x0000000800067c02 */ /* 0x000fe20008000f00 */
[----:B------:R-:W-:Y:S01]  /*b360*/  IMAD.U32 R5, RZ, RZ, UR7 ;  /* 0x00000007ff057e24 */ /* 0x000fe2000f8e00ff */
[----:B------:R-:W-:Y:S01]  /*b370*/  MOV R12, 0x1 ;  /* 0x00000001000c7802 */ /* 0x000fe20000000f00 */
[----:B------:R-:W-:Y:S02]  /*b380*/  IMAD.U32 R7, RZ, RZ, UR9 ;  /* 0x00000009ff077e24 */ /* 0x000fe4000f8e00ff */
[----:B------:R-:W-:-:S02]  /*b390*/  IMAD.U32 R10, RZ, RZ, UR4 ;  /* 0x00000004ff0a7e24 */ /* 0x000fc4000f8e00ff */
[----:B------:R-:W-:Y:S02]  /*b3a0*/  IMAD.U32 R11, RZ, RZ, UR5 ;  /* 0x00000005ff0b7e24 */ /* 0x000fe4000f8e00ff */
[----:B------:R-:W-:Y:S02]  /*b3b0*/  IMAD.MOV.U32 R8, RZ, RZ, 0x70 ;  /* 0x00000070ff087424 */ /* 0x000fe400078e00ff */
[----:B-1----:R-:W-:-:S07]  /*b3c0*/  IMAD.MOV.U32 R13, RZ, RZ, RZ ;  /* 0x000000ffff0d7224 */ /* 0x002fce00078e00ff */
[----:B------:R-:W-:-:S07]  /*b3d0*/  LEPC R20, `(.L_x_255) ;  /* 0x000000001014794e */ /* 0x000fce0000000000 */
[----:B--2---:R-:W-:Y:S05]  /*b3e0*/  CALL.ABS.NOINC R2 ;  /* 0x0000000002007343 */ /* 0x004fea0003c00000 */
.L_x_255:
[----:B------:R0:W1:Y:S01]  /*b3f0*/  LDC.64 R2, c[0x4][R26] ;  /* 0x010000001a027b82 */ /* 0x0000620000000a00 */
[----:B------:R-:W-:Y:S01]  /*b400*/  ULDC.64 UR6, c[0x4][0x88] ;  /* 0x0100220000067ab9 */ /* 0x000fe20000000a00 */
[----:B------:R-:W-:Y:S01]  /*b410*/  ULDC.64 UR8, c[0x4][0x90] ;  /* 0x0100240000087ab9 */ /* 0x000fe20000000a00 */
[----:B------:R-:W-:Y:S01]  /*b420*/  ULDC.64 UR4, c[0x4][0x18] ;  /* 0x0100060000047ab9 */ /* 0x000fe20000000a00 */
[----:B------:R-:W-:Y:S01]  /*b430*/  IMAD.U32 R4, RZ, RZ, UR6 ;  /* 0x00000006ff047e24 */ /* 0x000fe2000f8e00ff */
[----:B------:R-:W-:Y:S01]  /*b440*/  MOV R7, UR9 ;  /* 0x0000000900077c02 */ /* 0x000fe20008000f00 */
[----:B------:R-:W-:Y:S01]  /*b450*/  IMAD.U32 R5, RZ, RZ, UR7 ;  /* 0x00000007ff057e24 */ /* 0x000fe2000f8e00ff */
[----:B------:R-:W-:Y:S01]  /*b460*/  MOV R13, RZ ;  /* 0x000000ff000d7202 */ /* 0x000fe20000000f00 */
[----:B------:R-:W-:Y:S02]  /*b470*/  IMAD.U32 R6, RZ, RZ, UR8 ;  /* 0x00000008ff067e24 */ /* 0x000fe4000f8e00ff */
[----:B------:R-:W-:-:S02]  /*b480*/  IMAD.U32 R10, RZ, RZ, UR4 ;  /* 0x00000004ff0a7e24 */ /* 0x000fc4000f8e00ff */
[----:B------:R-:W-:Y:S02]  /*b490*/  IMAD.U32 R11, RZ, RZ, UR5 ;  /* 0x00000005ff0b7e24 */ /* 0x000fe4000f8e00ff */
[----:B------:R-:W-:Y:S02]  /*b4a0*/  IMAD.MOV.U32 R8, RZ, RZ, 0x70 ;  /* 0x00000070ff087424 */ /* 0x000fe400078e00ff */
[----:B0-----:R-:W-:-:S07]  /*b4b0*/  IMAD.MOV.U32 R12, RZ, RZ, 0x1 ;  /* 0x00000001ff0c7424 */ /* 0x001fce00078e00ff */
[----:B------:R-:W-:-:S07]  /*b4c0*/  LEPC R20, `(.L_x_254) ;  /* 0x000000001014794e */ /* 0x000fce0000000000 */
[----:B-1----:R-:W-:Y:S05]  /*b4d0*/  CALL.ABS.NOINC R2 ;  /* 0x0000000002007343 */ /* 0x002fea0003c00000 */
.L_x_254:
[----:B------:R-:W-:Y:S05]  /*b4e0*/  BSYNC B6 ;  /* 0x0000000000067941 */ /* 0x000fea0003800000 */
.L_x_253:
[----:B------:R-:W2:Y:S01]  /*b4f0*/  LDL R26, [R1+0x20] ;  /* 0x00002000011a7983 */ /* 0x000ea20000100800 */
[----:B------:R-:W-:Y:S01]  /*b500*/  ULDC.64 UR4, c[0x0][0x9f8] ;  /* 0x00027e0000047ab9 */ /* 0x000fe20000000a00 */
[----:B------:R-:W1:Y:S02]  /*b510*/  LDC R8, c[0x0][0x430] ;  /* 0x00010c00ff087b82 */ /* 0x000e640000000800 */
[----:B------:R-:W3:Y:S01]  /*b520*/  LDL R2, [R1] ;  /* 0x0000000001027983 */ /* 0x000ee20000100800 */
[----:B------:R-:W-:Y:S01]  /*b530*/  ISETP.NE.U32.AND P0, PT, RZ, UR4, PT ;  /* 0x00000004ff007c0c */ /* 0x000fe2000bf05070 */
[----:B------:R-:W4:Y:S03]  /*b540*/  S2R R20, SR_TID.X ;  /* 0x0000000000147919 */ /* 0x000f260000002100 */
[----:B------:R-:W-:-:S13]  /*b550*/  ISETP.NE.AND.EX P0, PT, RZ, UR5, PT, P0 ;  /* 0x00000005ff007c0c */ /* 0x000fda000bf05300 */
[----:B------:R-:W-:Y:S01]  /*b560*/  @P0 IADD3 R24, P1, R24, UR4, RZ ;  /* 0x0000000418180c10 */ /* 0x000fe2000ff3e0ff */
[----:B------:R-:W0:Y:S01]  /*b570*/  S2R R21, SR_TID.X ;  /* 0x0000000000157919 */ /* 0x000e220000002100 */
[----:B------:R-:W-:Y:S01]  /*b580*/  LOP3.LUT R23, R23, 0xffffffdf, RZ, 0xc0, !PT ;  /* 0xffffffdf17177812 */ /* 0x000fe200078ec0ff */
[----:B------:R-:W-:Y:S01]  /*b590*/  ULDC UR4, c[0x0][0x2f4] ;  /* 0x0000bd0000047ab9 */ /* 0x000fe20000000800 */
[----:B------:R-:W-:-:S05]  /*b5a0*/  @P0 IADD3.X R25, R25, UR5, RZ, P1, !PT ;  /* 0x0000000519190c10 */ /* 0x000fca0008ffe4ff */
[----:B------:R-:W3:Y:S01]  /*b5b0*/  @P0 LDG.E R31, desc[UR36][R24.64] ;  /* 0x00000024181f0981 */ /* 0x000ee2000c1e1900 */
[----:B-1----:R-:W-:Y:S02]  /*b5c0*/  ISETP.NE.AND P2, PT, R8, 0x1, PT ;  /* 0x000000010800780c */ /* 0x002fe40003f45270 */
[----:B----4-:R-:W-:-:S04]  /*b5d0*/  LOP3.LUT R20, R20, 0x7f, RZ, 0xc0, !PT ;  /* 0x0000007f14147812 */ /* 0x010fc800078ec0ff */
[----:B------:R-:W-:-:S07]  /*b5e0*/  SHF.R.U32.HI R0, RZ, 0x3, R20 ;  /* 0x00000003ff007819 */ /* 0x000fce0000011614 */
[----:B------:R-:W1:Y:S08]  /*b5f0*/  @P2 LDC R7, c[0x0][0x434] ;  /* 0x00010d00ff072b82 */ /* 0x000e700000000800 */
[----:B------:R-:W4:Y:S01]  /*b600*/  @P2 LDC R5, c[0x0][0x438] ;  /* 0x00010e00ff052b82 */ /* 0x000f220000000800 */
[----:B0-----:R-:W-:-:S05]  /*b610*/  IMAD.SHL.U32 R20, R21, 0x10, RZ ;  /* 0x0000001015147824 */ /* 0x001fca00078e00ff */
[----:B------:R-:W-:Y:S02]  /*b620*/  LOP3.LUT R20, R0, 0x70, R20, 0xf8, !PT ;  /* 0x0000007000147812 */ /* 0x000fe400078ef814 */
[----:B------:R-:W-:-:S04]  /*b630*/  @P2 LOP3.LUT R23, R23, 0x20, RZ, 0xfc, !PT ;  /* 0x0000002017172812 */ /* 0x000fc800078efcff */
[----:B------:R-:W-:Y:S01]  /*b640*/  LOP3.LUT R23, R23, 0xffffffef, RZ, 0xc0, !PT ;  /* 0xffffffef17177812 */ /* 0x000fe200078ec0ff */
[----:B------:R-:W-:Y:S01]  /*b650*/  UMOV UR5, 0xffffffff ;  /* 0xffffffff00057882 */ /* 0x000fe20000000000 */
[----:B--2---:R-:W-:-:S04]  /*b660*/  VIADD R26, R26, 0xffffffff ;  /* 0xffffffff1a1a7836 */ /* 0x004fc80000000000 */
[----:B------:R-:W-:-:S05]  /*b670*/  IMAD R0, R26, 0x60, R20 ;  /* 0x000000601a007824 */ /* 0x000fca00078e0214 */
[----:B---3--:R-:W-:-:S04]  /*b680*/  ISETP.GE.AND P0, PT, R0, R2, PT ;  /* 0x000000020000720c */ /* 0x008fc80003f06270 */
[----:B------:R-:W-:Y:S01]  /*b690*/  ISETP.GT.U32.OR P0, PT, R20, 0x5f, P0 ;  /* 0x0000005f1400780c */ /* 0x000fe20000704470 */
[----:B------:R-:W-:-:S04]  /*b6a0*/  IMAD.IADD R0, R0, 0x1, R30 ;  /* 0x0000000100007824 */ /* 0x000fc800078e021e */
[----:B-1----:R-:W-:-:S08]  /*b6b0*/  @P2 IMAD.HI.U32 R6, R0, R7, RZ ;  /* 0x0000000700062227 */ /* 0x002fd000078e00ff */
[----:B------:R-:W0:Y:S01]  /*b6c0*/  @!P0 LDC.64 R2, c[0x0][0x428] ;  /* 0x00010a00ff028b82 */ /* 0x000e220000000a00 */
[----:B------:R-:W-:Y:S01]  /*b6d0*/  IMAD.MOV.U32 R4, RZ, RZ, R0 ;  /* 0x000000ffff047224 */ /* 0x000fe200078e0000 */
[----:B----4-:R-:W-:Y:S02]  /*b6e0*/  @P2 SHF.R.U32.HI R4, RZ, R5, R6 ;  /* 0x00000005ff042219 */ /* 0x010fe40000011606 */
[----:B------:R-:W-:Y:S02]  /*b6f0*/  SHF.R.S32.HI R6, RZ, 0x1f, R31 ;  /* 0x0000001fff067819 */ /* 0x000fe4000001141f */
[----:B------:R-:W-:-:S03]  /*b700*/  IADD3 R5, -R4, RZ, RZ ;  /* 0x000000ff04057210 */ /* 0x000fc60007ffe1ff */
[----:B------:R0:W-:Y:S02]  /*b710*/  STL [R1+0x8], R6 ;  /* 0x0000080601007387 */ /* 0x0001e40000100800 */
[----:B------:R-:W-:Y:S01]  /*b720*/  IMAD R0, R8, R5, R0 ;  /* 0x0000000508007224 */ /* 0x000fe200078e0200 */
[--C-:B------:R-:W-:Y:S01]  /*b730*/  @!P0 SHF.R.S32.HI R5, RZ, 0x1f, R4.reuse ;  /* 0x0000001fff058819 */ /* 0x100fe20000011404 */
[-C--:B0-----:R-:W-:Y:S02]  /*b740*/  @!P0 IMAD R6, R6, R2.reuse, RZ ;  /* 0x0000000206068224 */ /* 0x081fe400078e02ff */
[----:B------:R-:W-:-:S04]  /*b750*/  @!P0 IMAD.WIDE.U32 R4, R31, R2, R4 ;  /* 0x000000021f048225 */ /* 0x000fc800078e0004 */
[----:B------:R-:W-:Y:S02]  /*b760*/  @!P0 IMAD R6, R31, R3, R6 ;  /* 0x000000031f068224 */ /* 0x000fe400078e0206 */
[----:B------:R-:W0:Y:S02]  /*b770*/  @!P0 LDC.64 R2, c[0x0][0x418] ;  /* 0x00010600ff028b82 */ /* 0x000e240000000a00 */
[----:B------:R-:W-:Y:S02]  /*b780*/  @!P0 IMAD.IADD R6, R5, 0x1, R6 ;  /* 0x0000000105068824 */ /* 0x000fe400078e0206 */
[----:B------:R-:W-:-:S05]  /*b790*/  IMAD.U32 R5, RZ, RZ, UR38 ;  /* 0x00000026ff057e24 */ /* 0x000fca000f8e00ff */
[----:B------:R-:W-:Y:S02]  /*b7a0*/  ISETP.NE.AND P2, PT, R5, 0x3, PT ;  /* 0x000000030500780c */ /* 0x000fe40003f45270 */
[----:B0-----:R-:W-:-:S04]  /*b7b0*/  @!P0 LEA R2, P1, R4, R2, 0x2 ;  /* 0x0000000204028211 */ /* 0x001fc800078210ff */
[----:B------:R-:W-:Y:S01]  /*b7c0*/  @!P0 LEA.HI.X R3, R4, R3, R6, 0x2, P1 ;  /* 0x0000000304038211 */ /* 0x000fe200008f1406 */
[----:B------:R-:W-:-:S06]  /*b7d0*/  IMAD.MOV.U32 R4, RZ, RZ, RZ ;  /* 0x000000ffff047224 */ /* 0x000fcc00078e00ff */
[----:B------:R0:W5:Y:S01]  /*b7e0*/  @!P0 LDG.E R4, desc[UR36][R2.64] ;  /* 0x0000002402048981 */ /* 0x000162000c1e1900 */
[----:B------:R-:W-:Y:S02]  /*b7f0*/  ISETP.GE.AND P0, PT, R32, UR4, PT ;  /* 0x0000000420007c0c */ /* 0x000fe4000bf06270 */
[----:B------:R-:W-:-:S04]  /*b800*/  @P2 LOP3.LUT R23, R23, 0x10, RZ, 0xfc, !PT ;  /* 0x0000001017172812 */ /* 0x000fc800078efcff */
[----:B------:R-:W-:Y:S02]  /*b810*/  LOP3.LUT R23, R23, 0xfffffffb, RZ, 0xc0, !PT ;  /* 0xfffffffb17177812 */ /* 0x000fe400078ec0ff */
[----:B------:R-:W-:-:S05]  /*b820*/  ISETP.GE.AND P1, PT, R34, UR4, PT ;  /* 0x0000000422007c0c */ /* 0x000fca000bf26270 */
[----:B------:R-:W-:Y:S02]  /*b830*/  @P0 LOP3.LUT R23, R23, 0x4, RZ, 0xfc, !PT ;  /* 0x0000000417170812 */ /* 0x000fe400078efcff */
[----:B------:R-:W-:Y:S02]  /*b840*/  ISETP.GE.AND P0, PT, R33, UR4, PT ;  /* 0x0000000421007c0c */ /* 0x000fe4000bf06270 */
[----:B------:R-:W-:-:S04]  /*b850*/  LOP3.LUT R23, R23, 0xfffffffe, RZ, 0xc0, !PT ;  /* 0xfffffffe17177812 */ /* 0x000fc800078ec0ff */
[----:B------:R-:W-:-:S04]  /*b860*/  LOP3.LUT R23, R23, 0xfffffffd, RZ, 0xc0, !PT ;  /* 0xfffffffd17177812 */ /* 0x000fc800078ec0ff */
[----:B------:R-:W-:-:S04]  /*b870*/  @P1 LOP3.LUT R23, R23, 0x2, RZ, 0xfc, !PT ;  /* 0x0000000217171812 */ /* 0x000fc800078efcff */
[----:B------:R-:W-:Y:S01]  /*b880*/  @P0 LOP3.LUT R23, R23, 0x1, RZ, 0xfc, !PT ;  /* 0x0000000117170812 */ /* 0x000fe200078efcff */
[----:B0-----:R-:W-:Y:S06]  /*b890*/  BRA.DIV UR5, `(.L_x_256) ;  /* 0x0000003e057c7947 */ /* 0x001fec000b800000 */
.L_x_324:
[----:B------:R-:W-:Y:S02]  /*b8a0*/  ISETP.GT.U32.AND P0, PT, R20, 0x5f, PT ;  /* 0x0000005f1400780c */ /* 0x000fe40003f04070 */
[----:B------:R-:W-:Y:S02]  /*b8b0*/  LOP3.LUT R23, R23, 0xfffffff7, RZ, 0xc0, !PT ;  /* 0xfffffff717177812 */ /* 0x000fe400078ec0ff */
[----:B------:R-:W-:-:S09]  /*b8c0*/  SHF.R.S32.HI R30, RZ, 0x1f, R18 ;  /* 0x0000001fff1e7819 */ /* 0x000fd20000011412 */
[----:B------:R-:W-:Y:S01]  /*b8d0*/  @P0 LOP3.LUT R23, R23, 0x8, RZ, 0xfc, !PT ;  /* 0x0000000817170812 */ /* 0x000fe200078efcff */
[----:B------:R-:W-:Y:S06]  /*b8e0*/  @!P2 BRA `(.L_x_257) ;  /* 0x000000000004a947 */ /* 0x000fec0003800000 */
[----:B------:R-:W-:Y:S01]  /*b8f0*/  BPT.TRAP 0x1 ;  /* 0x000000040000795c */ /* 0x000fe20000300000 */
.L_x_257:
[----:B------:R-:W-:Y:S01]  /*b900*/  SHF.R.S32.HI R5, RZ, 0x1f, R0 ;  /* 0x0000001fff057819 */ /* 0x000fe20000011400 */
[----:B------:R-:W-:Y:S01]  /*b910*/  ULDC.64 UR4, c[0x0][0x328] ;  /* 0x0000ca0000047ab9 */ /* 0x000fe20000000a00 */
[----:B------:R-:W-:Y:S03]  /*b920*/  BSSY B0, `(.L_x_258) ;  /* 0x0000017000007945 */ /* 0x000fe60003800000 */
[----:B------:R-:W-:-:S04]  /*b930*/  IMAD R3, R5, UR4, RZ ;  /* 0x0000000405037c24 */ /* 0x000fc8000f8e02ff */
[C---:B------:R-:W-:Y:S02]  /*b940*/  IMAD R6, R0.reuse, UR5, R3 ;  /* 0x0000000500067c24 */ /* 0x040fe4000f8e0203 */
[----:B------:R-:W-:Y:S01]  /*b950*/  IMAD.WIDE.U32 R2, R0, UR4, RZ ;  /* 0x0000000400027c25 */ /* 0x000fe2000f8e00ff */
[----:B------:R-:W-:-:S03]  /*b960*/  ULDC.64 UR4, c[0x0][0x338] ;  /* 0x0000ce0000047ab9 */ /* 0x000fc60000000a00 */
[----:B------:R-:W-:Y:S01]  /*b970*/  IMAD.IADD R3, R3, 0x1, R6 ;  /* 0x0000000103037824 */ /* 0x000fe200078e0206 */
[----:B-----5:R-:W-:Y:S01]  /*b980*/  SHF.R.S32.HI R6, RZ, 0x1f, R4 ;  /* 0x0000001fff067819 */ /* 0x020fe20000011404 */
[----:B------:R-:W-:-:S04]  /*b990*/  IMAD.WIDE.U32 R2, R4, UR4, R2 ;  /* 0x0000000404027c25 */ /* 0x000fc8000f8e0002 */
[----:B------:R-:W-:-:S04]  /*b9a0*/  IMAD R7, R6, UR4, RZ ;  /* 0x0000000406077c24 */ /* 0x000fc8000f8e02ff */
[----:B------:R-:W-:Y:S01]  /*b9b0*/  IMAD R7, R4, UR5, R7 ;  /* 0x0000000504077c24 */ /* 0x000fe2000f8e0207 */
[----:B------:R-:W-:-:S04]  /*b9c0*/  ULDC.64 UR4, c[0x0][0x330] ;  /* 0x0000cc0000047ab9 */ /* 0x000fc80000000a00 */
[----:B------:R-:W-:Y:S01]  /*b9d0*/  IADD3 R3, R3, R7, RZ ;  /* 0x0000000703037210 */ /* 0x000fe20007ffe0ff */
[----:B------:R-:W-:Y:S02]  /*b9e0*/  IMAD R7, R30, UR4, RZ ;  /* 0x000000041e077c24 */ /* 0x000fe4000f8e02ff */
[----:B------:R-:W-:-:S04]  /*b9f0*/  IMAD.WIDE.U32 R2, R18, UR4, R2 ;  /* 0x0000000412027c25 */ /* 0x000fc8000f8e0002 */
[----:B------:R-:W-:Y:S01]  /*ba00*/  IMAD R7, R18, UR5, R7 ;  /* 0x0000000512077c24 */ /* 0x000fe2000f8e0207 */
[----:B------:R-:W-:Y:S02]  /*ba10*/  ULDC.64 UR4, c[0x0][0x318] ;  /* 0x0000c60000047ab9 */ /* 0x000fe40000000a00 */
[----:B------:R-:W-:Y:S01]  /*ba20*/  LEA R24, P0, R2, UR4, 0x1 ;  /* 0x0000000402187c11 */ /* 0x000fe2000f8008ff */
[----:B------:R-:W-:-:S05]  /*ba30*/  IMAD.IADD R7, R3, 0x1, R7 ;  /* 0x0000000103077824 */ /* 0x000fca00078e0207 */
[----:B------:R-:W-:Y:S01]  /*ba40*/  LEA.HI.X R25, R2, UR5, R7, 0x1, P0 ;  /* 0x0000000502197c11 */ /* 0x000fe200080f0c07 */
[----:B------:R-:W-:Y:S01]  /*ba50*/  IMAD R7, R27, 0x8, R22 ;  /* 0x000000081b077824 */ /* 0x000fe200078e0216 */
[----:B------:R-:W-:-:S04]  /*ba60*/  SHF.L.U32 R2, R28, 0x1f, RZ ;  /* 0x0000001f1c027819 */ /* 0x000fc800000006ff */
[----:B------:R-:W0:Y:S02]  /*ba70*/  SYNCS.PHASECHK.TRANS64.TRYWAIT P0, [R7+URZ+0x30840], R2 ;  /* 0x03084002070075a7 */ /* 0x000e24000800017f */
[----:B0-----:R-:W-:Y:S05]  /*ba80*/  @!P0 BRA `(.L_x_259) ;  /* 0x0000003c00308947 */ /* 0x001fea0003800000 */
.L_x_325:
[----:B------:R-:W-:Y:S05]  /*ba90*/  BSYNC B0 ;  /* 0x0000000000007941 */ /* 0x000fea0003800000 */
.L_x_258:
[----:B------:R-:W2:Y:S01]  /*baa0*/  LDL R9, [R1] ;  /* 0x0000000001097983 */ /* 0x000ea20000100800 */
[----:B------:R-:W-:Y:S01]  /*bab0*/  ULDC.64 UR4, c[0x0][0x300] ;  /* 0x0000c00000047ab9 */ /* 0x000fe20000000a00 */
[----:B------:R-:W-:Y:S01]  /*bac0*/  LOP3.LUT P4, RZ, R23, 0x4, RZ, 0xc0, !PT ;  /* 0x0000000417ff7812 */ /* 0x000fe2000788c0ff */
[----:B------:R-:W-:Y:S01]  /*bad0*/  IMAD R5, R5, UR4, RZ ;  /* 0x0000000405057c24 */ /* 0x000fe2000f8e02ff */
[----:B------:R-:W1:Y:S01]  /*bae0*/  S2R R8, SR_TID.X ;  /* 0x0000000000087919 */ /* 0x000e620000002100 */
[C---:B0-----:R-:W-:Y:S01]  /*baf0*/  IMAD.WIDE.U32 R2, R0.reuse, UR4, RZ ;  /* 0x0000000400027c25 */ /* 0x041fe2000f8e00ff */
[C---:B------:R-:W-:Y:S02]  /*bb00*/  LOP3.LUT P3, RZ, R23.reuse, 0x2, RZ, 0xc0, !PT ;  /* 0x0000000217ff7812 */ /* 0x040fe4000786c0ff */
[----:B------:R-:W-:Y:S01]  /*bb10*/  LOP3.LUT P2, RZ, R23, 0x1, RZ, 0xc0, !PT ;  /* 0x0000000117ff7812 */ /* 0x000fe2000784c0ff */
[----:B------:R-:W-:Y:S01]  /*bb20*/  IMAD R5, R0, UR5, R5 ;  /* 0x0000000500057c24 */ /* 0x000fe2000f8e0205 */
[----:B------:R-:W-:-:S02]  /*bb30*/  ULDC.64 UR4, c[0x0][0x310] ;  /* 0x0000c40000047ab9 */ /* 0x000fc40000000a00 */
[----:B------:R-:W-:Y:S02]  /*bb40*/  IMAD R6, R6, UR4, RZ ;  /* 0x0000000406067c24 */ /* 0x000fe4000f8e02ff */
[----:B------:R-:W-:Y:S02]  /*bb50*/  IMAD.IADD R3, R3, 0x1, R5 ;  /* 0x0000000103037824 */ /* 0x000fe400078e0205 */
[C---:B------:R-:W-:Y:S02]  /*bb60*/  IMAD R6, R4.reuse, UR5, R6 ;  /* 0x0000000504067c24 */ /* 0x040fe4000f8e0206 */
[----:B------:R-:W-:Y:S01]  /*bb70*/  IMAD.WIDE.U32 R2, R4, UR4, R2 ;  /* 0x0000000404027c25 */ /* 0x000fe2000f8e0002 */
[----:B------:R-:W-:-:S03]  /*bb80*/  ULDC.64 UR4, c[0x0][0x308] ;  /* 0x0000c20000047ab9 */ /* 0x000fc60000000a00 */
[----:B------:R-:W-:Y:S02]  /*bb90*/  IMAD.IADD R3, R3, 0x1, R6 ;  /* 0x0000000103037824 */ /* 0x000fe400078e0206 */
[----:B------:R-:W-:Y:S02]  /*bba0*/  IMAD R0, R30, UR4, RZ ;  /* 0x000000041e007c24 */ /* 0x000fe4000f8e02ff */
[----:B------:R-:W-:-:S04]  /*bbb0*/  IMAD.WIDE.U32 R2, R18, UR4, R2 ;  /* 0x0000000412027c25 */ /* 0x000fc8000f8e0002 */
[----:B------:R-:W-:Y:S01]  /*bbc0*/  IMAD R0, R18, UR5, R0 ;  /* 0x0000000512007c24 */ /* 0x000fe2000f8e0200 */
[----:B------:R-:W-:Y:S01]  /*bbd0*/  ULDC.64 UR4, c[0x0][0x2e8] ;  /* 0x0000ba0000047ab9 */ /* 0x000fe20000000a00 */
[----:B------:R-:W-:Y:S01]  /*bbe0*/  IMAD R5, R27, 0x4800, R36 ;  /* 0x000048001b057824 */ /* 0x000fe200078e0224 */
[----:B------:R-:W-:Y:S01]  /*bbf0*/  LEA R4, P0, R2, UR4, 0x1 ;  /* 0x0000000402047c11 */ /* 0x000fe2000f8008ff */
[----:B------:R-:W-:Y:S01]  /*bc00*/  UMOV UR4, 0xffffffff ;  /* 0xffffffff00047882 */ /* 0x000fe20000000000 */
[----:B------:R-:W-:Y:S02]  /*bc10*/  IADD3 R0, R3, R0, RZ ;  /* 0x0000000003007210 */ /* 0x000fe40007ffe0ff */
[----:B-1----:R-:W-:Y:S02]  /*bc20*/  LOP3.LUT R8, R8, 0x7f, RZ, 0xc0, !PT ;  /* 0x0000007f08087812 */ /* 0x002fe400078ec0ff */
[----:B------:R-:W-:Y:S02]  /*bc30*/  LEA.HI.X R0, R2, UR5, R0, 0x1, P0 ;  /* 0x0000000502007c11 */ /* 0x000fe400080f0c00 */
[----:B------:R-:W-:Y:S01]  /*bc40*/  SHF.R.U32.HI R8, RZ, 0x3, R8 ;  /* 0x00000003ff087819 */ /* 0x000fe20000011608 */
[----:B--2---:R-:W-:-:S04]  /*bc50*/  IMAD R6, R26, -0x60, R9 ;  /* 0xffffffa01a067824 */ /* 0x004fc800078e0209 */
[----:B------:R-:W-:-:S05]  /*bc60*/  IMAD.IADD R6, R6, 0x1, -R8 ;  /* 0x0000000106067824 */ /* 0x000fca00078e0a08 */
[----:B------:R-:W-:Y:S01]  /*bc70*/  ISETP.GE.AND P0, PT, R6, 0x1, PT ;  /* 0x000000010600780c */ /* 0x000fe20003f06270 */
[----:B------:R-:W-:-:S12]  /*bc80*/  BRA.DIV UR4, `(.L_x_260) ;  /* 0x0000003a04c47947 */ /* 0x000fd8000b800000 */
[----:B------:R-:W0:Y:S01]  /*bc90*/  SHFL.IDX PT, R3, R4, RZ, 0x181f ;  /* 0x00181fff04037589 */ /* 0x000e2200000e0000 */
[----:B------:R-:W-:-:S03]  /*bca0*/  @P0 IMAD R8, R5, 0x2, R22 ;  /* 0x0000000205080824 */ /* 0x000fc600078e0216 */
[----:B------:R-:W1:Y:S01]  /*bcb0*/  SHFL.IDX PT, R2, R0, RZ, 0x181f ;  /* 0x00181fff00027589 */ /* 0x000e6200000e0000 */
[----:B0-----:R-:W-:-:S05]  /*bcc0*/  @P0 LEA R3, P1, R32, R3, 0x1 ;  /* 0x0000000320030211 */ /* 0x001fca00078208ff */
[----:B-1----:R-:W-:Y:S01]  /*bcd0*/  @P0 IMAD.X R2, RZ, RZ, R2, P1 ;  /* 0x000000ffff020224 */ /* 0x002fe200008e0602 */
[----:B------:R-:W-:-:S04]  /*bce0*/  ISETP.GE.AND P1, PT, R6, 0x11, PT ;  /* 0x000000110600780c */ /* 0x000fc80003f26270 */
[----:B------:R-:W-:-:S04]  /*bcf0*/  @P0 LOP3.LUT R3, R3, R2, RZ, 0x3c, !PT ;  /* 0x0000000203030212 */ /* 0x000fc800078e3cff */
[----:B------:R-:W-:-:S04]  /*bd00*/  @P0 LOP3.LUT R2, R3, R2, RZ, 0x3c, !PT ;  /* 0x0000000203020212 */ /* 0x000fc800078e3cff */
[----:B------:R-:W-:-:S05]  /*bd10*/  @P0 LOP3.LUT R3, R3, R2, RZ, 0x3c, !PT ;  /* 0x0000000203030212 */ /* 0x000fca00078e3cff */
[----:B------:R-:W-:Y:S01]  /*bd20*/  @!PT LDS RZ, [RZ] ;  /* 0x00000000fffff984 */ /* 0x000fe20000000800 */
[----:B------:R-:W-:Y:S04]  /*bd30*/  @P0 LDGSTS.E.BYPASS.LTC128B.128 [R8+0x1e400], desc[UR36][R2.64], !P4 ;  /* 0x1e40000002080fae */ /* 0x000fe8000e101d64 */
[----:B------:R-:W-:Y:S04]  /*bd40*/  @P0 LDGSTS.E.BYPASS.LTC128B.128 [R8+0x21400], desc[UR36][R2.64+0x80], !P3 ;  /* 0x2140008002080fae */ /* 0x000fe8000d901d64 */
[----:B------:R0:W-:Y:S04]  /*bd50*/  @P0 LDGSTS.E.BYPASS.LTC128B.128 [R8+0x24400], desc[UR36][R2.64+0x100], !P2 ;  /* 0x2440010002080fae */ /* 0x0001e8000d101d64 */
[----:B0-----:R-:W0:Y:S01]  /*bd60*/  SHFL.IDX PT, R3, R4, 0x1, 0x181f ;  /* 0x00381f0004037f89 */ /* 0x001e2200000e0000 */
[----:B------:R-:W-:-:S03]  /*bd70*/  @P1 LEA R8, R5, R22, 0x1 ;  /* 0x0000001605081211 */ /* 0x000fc600078e08ff */
[----:B------:R-:W1:Y:S01]  /*bd80*/  SHFL.IDX PT, R2, R0, 0x1, 0x181f ;  /* 0x00381f0000027f89 */ /* 0x000e6200000e0000 */
[----:B0-----:R-:W-:-:S05]  /*bd90*/  @P1 LEA R3, P0, R32, R3, 0x1 ;  /* 0x0000000320031211 */ /* 0x001fca00078008ff */
[----:B-1----:R-:W-:-:S05]  /*bda0*/  @P1 IMAD.X R2, RZ, RZ, R2, P0 ;  /* 0x000000ffff021224 */ /* 0x002fca00000e0602 */
[----:B------:R-:W-:-:S04]  /*bdb0*/  @P1 LOP3.LUT R3, R3, R2, RZ, 0x3c, !PT ;  /* 0x0000000203031212 */ /* 0x000fc800078e3cff */
[----:B------:R-:W-:-:S04]  /*bdc0*/  @P1 LOP3.LUT R2, R3, R2, RZ, 0x3c, !PT ;  /* 0x0000000203021212 */ /* 0x000fc800078e3cff */
[----:B------:R-:W-:-:S05]  /*bdd0*/  @P1 LOP3.LUT R3, R3, R2, RZ, 0x3c, !PT ;  /* 0x0000000203031212 */ /* 0x000fca00078e3cff */
[----:B------:R-:W-:Y:S04]  /*bde0*/  @P1 LDGSTS.E.BYPASS.LTC128B.128 [R8+0x1ec00], desc[UR36][R2.64], !P4 ;  /* 0x1ec0000002081fae */ /* 0x000fe8000e101d64 */
[----:B------:R-:W-:Y:S04]  /*bdf0*/  @P1 LDGSTS.E.BYPASS.LTC128B.128 [R8+0x21c00], desc[UR36][R2.64+0x80], !P3 ;  /* 0x21c0008002081fae */ /* 0x000fe8000d901d64 */
[----:B------:R0:W-:Y:S01]  /*be00*/  @P1 LDGSTS.E.BYPASS.LTC128B.128 [R8+0x24c00], desc[UR36][R2.64+0x100], !P2 ;  /* 0x24c0010002081fae */ /* 0x0001e2000d101d64 */
[----:B------:R-:W-:-:S03]  /*be10*/  ISETP.GE.AND P1, PT, R6, 0x21, PT ;  /* 0x000000210600780c */ /* 0x000fc60003f26270 */
[----:B0-----:R-:W0:Y:S10]  /*be20*/  SHFL.IDX PT, R3, R4, 0x2, 0x181f ;  /* 0x00581f0004037f89 */ /* 0x001e3400000e0000 */
[----:B------:R-:W-:Y:S01]  /*be30*/  @P1 IMAD R8, R5, 0x2, R22 ;  /* 0x0000000205081824 */ /* 0x000fe200078e0216 */
        /* <DEDUP_REMOVED lines=24> */
[----:B------:R-:W1:Y:S04]  /*bfc0*/  SHFL.IDX PT, R2, R0, 0x4, 0x181f ;  /* 0x00981f0000027f89 */ /* 0x000e6800000e0000 */
[----:B------:R-:W2:Y:S01]  /*bfd0*/  SHFL.IDX PT, R0, R0, 0x5, 0x181f ;  /* 0x00b81f0000007f89 */ /* 0x000ea200000e0000 */
[----:B0-----:R-:W-:-:S04]  /*bfe0*/  @P1 LEA R3, P0, R32, R3, 0x1 ;  /* 0x0000000320031211 */ /* 0x001fc800078008ff */
[----:B-1----:R-:W-:-:S04]  /*bff0*/  @P1 IADD3.X R2, RZ, R2, RZ, P0, !PT ;  /* 0x00000002ff021210 */ /* 0x002fc800007fe4ff */
[----:B------:R-:W-:-:S04]  /*c000*/  @P1 LOP3.LUT R3, R3, R2, RZ, 0x3c, !PT ;  /* 0x0000000203031212 */ /* 0x000fc800078e3cff */
[----:B------:R-:W-:-:S04]  /*c010*/  @P1 LOP3.LUT R2, R3, R2, RZ, 0x3c, !PT ;  /* 0x0000000203021212 */ /* 0x000fc800078e3cff */
[----:B------:R-:W-:-:S05]  /*c020*/  @P1 LOP3.LUT R3, R3, R2, RZ, 0x3c, !PT ;  /* 0x0000000203031212 */ /* 0x000fca00078e3cff */
[----:B------:R-:W-:Y:S04]  /*c030*/  @P1 LDGSTS.E.BYPASS.LTC128B.128 [R8+0x20400], desc[UR36][R2.64], !P4 ;  /* 0x2040000002081fae */ /* 0x000fe8000e101d64 */
[----:B------:R-:W-:Y:S04]  /*c040*/  @P1 LDGSTS.E.BYPASS.LTC128B.128 [R8+0x23400], desc[UR36][R2.64+0x80], !P3 ;  /* 0x2340008002081fae */ /* 0x000fe8000d901d64 */
[----:B------:R0:W-:Y:S04]  /*c050*/  @P1 LDGSTS.E.BYPASS.LTC128B.128 [R8+0x26400], desc[UR36][R2.64+0x100], !P2 ;  /* 0x2640010002081fae */ /* 0x0001e8000d101d64 */
[----:B0-2---:R0:W1:Y:S02]  /*c060*/  SHFL.IDX PT, R2, R4, 0x5, 0x181f ;  /* 0x00b81f0004027f89 */ /* 0x00506400000e0000 */
.L_x_339:
[----:B------:R-:W-:-:S13]  /*c070*/  ISETP.GE.AND P0, PT, R6, 0x51, PT ;  /* 0x000000510600780c */ /* 0x000fda0003f06270 */
[----:B-1----:R-:W-:Y:S01]  /*c080*/  @P0 LEA R2, P1, R32, R2, 0x1 ;  /* 0x0000000220020211 */ /* 0x002fe200078208ff */
[----:B------:R-:W-:-:S04]  /*c090*/  @P0 IMAD R5, R5, 0x2, R22 ;  /* 0x0000000205050824 */ /* 0x000fc800078e0216 */
[----:B------:R-:W-:-:S05]  /*c0a0*/  @P0 IMAD.X R3, RZ, RZ, R0, P1 ;  /* 0x000000ffff030224 */ /* 0x000fca00008e0600 */
        /* <DEDUP_REMOVED lines=8> */
.L_x_261:
        /* <DEDUP_REMOVED lines=10> */
.L_x_262:
[----:B------:R2:W5:Y:S01]  /*c1d0*/  LDL.LU R0, [R1+0x10] ;  /* 0x0000100001007983 */ /* 0x0005620000300800 */
[----:B------:R-:W-:Y:S01]  /*c1e0*/  LOP3.LUT P0, RZ, R23, 0x40, RZ, 0xc0, !PT ;  /* 0x0000004017ff7812 */ /* 0x000fe2000780c0ff */
[----:B------:R2:W-:-:S12]  /*c1f0*/  SYNCS.ARRIVE.TRANS64.A1T0 RZ, [R7+URZ+0x30830], RZ ;  /* 0x030830ff07ff79a7 */ /* 0x0005d8000810003f */
[----:B------:R-:W-:Y:S05]  /*c200*/  WARPSYNC.ALL ;  /* 0x0000000000007948 */ /* 0x000fea0003800000 */
[----:B------:R-:W-:Y:S01]  /*c210*/  ULDC.64 UR4, c[0x0][0x298] ;  /* 0x0000a60000047ab9 */ /* 0x000fe20000000a00 */
[----:B------:R-:W-:Y:S01]  /*c220*/  SEL R29, R29, RZ, !P0 ;  /* 0x000000ff1d1d7207 */ /* 0x000fe20004000000 */
[----:B01----:R-:W-:Y:S01]  /*c230*/  IMAD.WIDE.U32 R4, R35, UR4, RZ ;  /* 0x0000000423047c25 */ /* 0x003fe2000f8e00ff */
[----:B------:R-:W-:Y:S01]  /*c240*/  BSSY B6, `(.L_x_263) ;  /* 0x000001c000067945 */ /* 0x000fe20003800000 */
[----:B------:R-:W-:Y:S01]  /*c250*/  BAR.SYNC.DEFER_BLOCKING 0x8, 0x180 ;  /* 0x0206000000007b1d */ /* 0x000fe20000010000 */
[----:B-----5:R-:W-:-:S02]  /*c260*/  SEL R2, R0, RZ, !P0 ;  /* 0x000000ff00027207 */ /* 0x020fc40004000000 */
[----:B------:R-:W-:-:S03]  /*c270*/  SHF.R.S32.HI R0, RZ, 0x1f, R35 ;  /* 0x0000001fff007819 */ /* 0x000fc60000011423 */
[----:B------:R0:W-:Y:S02]  /*c280*/  STL [R1+0x24], R2 ;  /* 0x0000240201007387 */ /* 0x0001e40000100800 */
[----:B------:R-:W-:Y:S02]  /*c290*/  IMAD R0, R0, UR4, RZ ;  /* 0x0000000400007c24 */ /* 0x000fe4000f8e02ff */
[----:B------:R1:W-:Y:S02]  /*c2a0*/  STL.64 [R1+0x10], R4 ;  /* 0x0000100401007387 */ /* 0x0003e40000100a00 */
[----:B------:R-:W-:Y:S02]  /*c2b0*/  IMAD R0, R35, UR5, R0 ;  /* 0x0000000523007c24 */ /* 0x000fe4000f8e0200 */
[----:B0-----:R-:W-:-:S03]  /*c2c0*/  VIADD R2, R22, 0x12400 ;  /* 0x0001240016027836 */ /* 0x001fc60000000000 */
[----:B------:R-:W-:Y:S02]  /*c2d0*/  IADD3 R35, R5, R0, RZ ;  /* 0x0000000005237210 */ /* 0x000fe40007ffe0ff */
[----:B------:R-:W-:-:S13]  /*c2e0*/  LOP3.LUT P0, RZ, R2, 0x3ff, RZ, 0xc0, !PT ;  /* 0x000003ff02ff7812 */ /* 0x000fda000780c0ff */
[----:B-1----:R-:W-:Y:S05]  /*c2f0*/  @!P0 BRA `(.L_x_264) ;  /* 0x0000000000408947 */ /* 0x002fea0003800000 */
[----:B------:R-:W-:Y:S01]  /*c300*/  MOV R2, 0x0 ;  /* 0x0000000000027802 */ /* 0x000fe20000000f00 */
[----:B------:R-:W-:Y:S01]  /*c310*/  ULDC.64 UR6, c[0x4][0x88] ;  /* 0x0100220000067ab9 */ /* 0x000fe20000000a00 */
[----:B------:R-:W-:Y:S01]  /*c320*/  ULDC.64 UR8, c[0x4][0x90] ;  /* 0x0100240000087ab9 */ /* 0x000fe20000000a00 */
[----:B------:R-:W-:Y:S01]  /*c330*/  ULDC.64 UR4, c[0x4][0x20] ;  /* 0x0100080000047ab9 */ /* 0x000fe20000000a00 */
[----:B------:R-:W-:Y:S01]  /*c340*/  IMAD.U32 R4, RZ, RZ, UR6 ;  /* 0x00000006ff047e24 */ /* 0x000fe2000f8e00ff */
[----:B------:R-:W-:Y:S01]  /*c350*/  MOV R10, UR4 ;  /* 0x00000004000a7c02 */ /* 0x000fe20008000f00 */
[----:B------:R-:W0:Y:S01]  /*c360*/  LDC.64 R2, c[0x4][R2] ;  /* 0x0100000002027b82 */ /* 0x000e220000000a00 */
[----:B------:R-:W-:Y:S02]  /*c370*/  IMAD.U32 R5, RZ, RZ, UR7 ;  /* 0x00000007ff057e24 */ /* 0x000fe4000f8e00ff */
[----:B------:R-:W-:Y:S02]  /*c380*/  IMAD.U32 R6, RZ, RZ, UR8 ;  /* 0x00000008ff067e24 */ /* 0x000fe4000f8e00ff */
[----:B--2---:R-:W-:-:S02]  /*c390*/  IMAD.U32 R7, RZ, RZ, UR9 ;  /* 0x00000009ff077e24 */ /* 0x004fc4000f8e00ff */
[----:B------:R-:W-:Y:S02]  /*c3a0*/  IMAD.U32 R11, RZ, RZ, UR5 ;  /* 0x00000005ff0b7e24 */ /* 0x000fe4000f8e00ff */
[----:B------:R-:W-:Y:S02]  /*c3b0*/  IMAD.MOV.U32 R8, RZ, RZ, 0x70 ;  /* 0x00000070ff087424 */ /* 0x000fe400078e00ff */
[----:B------:R-:W-:Y:S02]  /*c3c0*/  IMAD.MOV.U32 R12, RZ, RZ, 0x1 ;  /* 0x00000001ff0c7424 */ /* 0x000fe400078e00ff */
[----:B------:R-:W-:-:S07]  /*c3d0*/  IMAD.MOV.U32 R13, RZ, RZ, RZ ;  /* 0x000000ffff0d7224 */ /* 0x000fce00078e00ff */
[----:B------:R-:W-:-:S07]  /*c3e0*/  LEPC R20, `(.L_x_264) ;  /* 0x000000001014794e */ /* 0x000fce0000000000 */
[----:B0-----:R-:W-:Y:S05]  /*c3f0*/  CALL.ABS.NOINC R2 ;  /* 0x0000000002007343 */ /* 0x001fea0003c00000 */
.L_x_264:
[----:B------:R-:W-:Y:S05]  /*c400*/  BSYNC B6 ;  /* 0x0000000000067941 */ /* 0x000fea0003800000 */
.L_x_263:
[----:B------:R-:W3:Y:S01]  /*c410*/  LDL.LU R20, [R1+0x24] ;  /* 0x0000240001147983 */ /* 0x000ee20000300800 */
[----:B------:R-:W0:Y:S01]  /*c420*/  LDC R6, c[0x0][0x448] ;  /* 0x00011200ff067b82 */ /* 0x000e220000000800 */
[----:B------:R-:W-:Y:S02]  /*c430*/  ULDC.64 UR4, c[0x0][0x2d8] ;  /* 0x0000b60000047ab9 */ /* 0x000fe40000000a00 */
[----:B------:R-:W4:Y:S01]  /*c440*/  LDL.LU.64 R2, [R1+0x10] ;  /* 0x0000100001027983 */ /* 0x000f220000300a00 */
[----:B------:R-:W-:Y:S02]  /*c450*/  IMAD.SHL.U32 R4, R17, 0x80, RZ ;  /* 0x0000008011047824 */ /* 0x000fe400078e00ff */
[----:B------:R-:W-:Y:S01]  /*c460*/  IMAD R0, R30, UR4, RZ ;  /* 0x000000041e007c24 */ /* 0x000fe2000f8e02ff */
[----:B------:R1:W5:Y:S03]  /*c470*/  LDL R17, [R1+0x18] ;  /* 0x0000180001117983 */ /* 0x0003660000100800 */
[----:B------:R-:W-:Y:S01]  /*c480*/  IMAD R5, R18, UR5, R0 ;  /* 0x0000000512057c24 */ /* 0x000fe2000f8e0200 */
[----:B0-----:R-:W-:-:S13]  /*c490*/  ISETP.NE.AND P0, PT, R6, 0x1, PT ;  /* 0x000000010600780c */ /* 0x001fda0003f05270 */
[----:B------:R-:W0:Y:S01]  /*c4a0*/  @P0 LDC R8, c[0x0][0x450] ;  /* 0x00011400ff080b82 */ /* 0x000e220000000800 */
[----:B---3--:R-:W-:Y:S02]  /*c4b0*/  MOV R21, R20 ;  /* 0x0000001400157202 */ /* 0x008fe40000000f00 */
[----:B------:R-:W3:Y:S01]  /*c4c0*/  S2R R20, SR_TID.X ;  /* 0x0000000000147919 */ /* 0x000ee20000002100 */
[----:B----4-:R-:W-:Y:S02]  /*c4d0*/  IMAD.MOV.U32 R3, RZ, RZ, R35 ;  /* 0x000000ffff037224 */ /* 0x010fe400078e0023 */
[----:B------:R-:W-:Y:S01]  /*c4e0*/  IMAD.WIDE.U32 R2, R18, UR4, R2 ;  /* 0x0000000412027c25 */ /* 0x000fe2000f8e0002 */
[----:B------:R-:W-:-:S03]  /*c4f0*/  ULDC.64 UR4, c[0x0][0x2e0] ;  /* 0x0000b80000047ab9 */ /* 0x000fc60000000a00 */
[----:B------:R-:W-:Y:S02]  /*c500*/  IMAD.IADD R3, R3, 0x1, R5 ;  /* 0x0000000103037824 */ /* 0x000fe400078e0205 */
[----:B------:R-:W4:Y:S01]  /*c510*/  @P0 LDC R5, c[0x0][0x44c] ;  /* 0x00011300ff050b82 */ /* 0x000f220000000800 */
[----:B------:R-:W-:Y:S02]  /*c520*/  IMAD R0, R21, UR4, RZ ;  /* 0x0000000415007c24 */ /* 0x000fe4000f8e02ff */
[----:B------:R-:W-:-:S04]  /*c530*/  IMAD.WIDE.U32 R2, R29, UR4, R2 ;  /* 0x000000041d027c25 */ /* 0x000fc8000f8e0002 */
[----:B------:R-:W-:Y:S01]  /*c540*/  IMAD R0, R29, UR5, R0 ;  /* 0x000000051d007c24 */ /* 0x000fe2000f8e0200 */
[----:B------:R-:W-:Y:S01]  /*c550*/  ULDC.64 UR4, c[0x0][0x2d0] ;  /* 0x0000b40000047ab9 */ /* 0x000fe20000000a00 */
[C---:B---3--:R-:W-:Y:S01]  /*c560*/  LOP3.LUT R21, R20.reuse, 0x7f, RZ, 0xc0, !PT ;  /* 0x0000007f14157812 */ /* 0x048fe200078ec0ff */
[----:B------:R-:W-:-:S03]  /*c570*/  IMAD.SHL.U32 R20, R20, 0x10, RZ ;  /* 0x0000001014147824 */ /* 0x000fc600078e00ff */
[----:B------:R-:W-:-:S04]  /*c580*/  SHF.R.U32.HI R21, RZ, 0x3, R21 ;  /* 0x00000003ff157819 */ /* 0x000fc80000011615 */
[----:B------:R-:W-:-:S04]  /*c590*/  LOP3.LUT R20, R21, 0x70, R20, 0xf8, !PT ;  /* 0x0000007015147812 */ /* 0x000fc800078ef814 */
[----:B--2---:R-:W-:-:S05]  /*c5a0*/  LOP3.LUT R7, R20, R4, RZ, 0xfc, !PT ;  /* 0x0000000414077212 */ /* 0x004fca00078efcff */
[----:B----4-:R-:W-:Y:S01]  /*c5b0*/  @P0 IMAD.HI.U32 R9, R7, R5, RZ ;  /* 0x0000000507090227 */ /* 0x010fe200078e00ff */
[----:B------:R-:W-:-:S04]  /*c5c0*/  MOV R5, R7 ;  /* 0x0000000700057202 */ /* 0x000fc80000000f00 */
[----:B0-----:R-:W-:Y:S01]  /*c5d0*/  @P0 SHF.R.U32.HI R5, RZ, R8, R9 ;  /* 0x00000008ff050219 */ /* 0x001fe20000011609 */
[----:B------:R-:W-:Y:S01]  /*c5e0*/  IMAD.IADD R3, R3, 0x1, R0 ;  /* 0x0000000103037824 */ /* 0x000fe200078e0200 */
[----:B------:R-:W0:Y:S03]  /*c5f0*/  S2R R20, SR_TID.X ;  /* 0x0000000000147919 */ /* 0x000e260000002100 */
[----:B------:R-:W-:-:S04]  /*c600*/  IMAD.MOV R0, RZ, RZ, -R5 ;  /* 0x000000ffff007224 */ /* 0x000fc800078e0a05 */
[----:B------:R-:W-:Y:S01]  /*c610*/  IMAD R0, R6, R0, R7 ;  /* 0x0000000006007224 */ /* 0x000fe200078e0207 */
[----:B------:R-:W-:Y:S01]  /*c620*/  SHF.R.S32.HI R7, RZ, 0x1f, R5 ;  /* 0x0000001fff077819 */ /* 0x000fe20000011405 */
[----:B------:R-:W-:-:S04]  /*c630*/  IMAD.WIDE.U32 R2, R5, UR4, R2 ;  /* 0x0000000405027c25 */ /* 0x000fc8000f8e0002 */
[----:B------:R-:W-:-:S04]  /*c640*/  IMAD R8, R7, UR4, RZ ;  /* 0x0000000407087c24 */ /* 0x000fc8000f8e02ff */
        /* <DEDUP_REMOVED lines=10> */
[----:B------:R-:W-:Y:S01]  /*c6f0*/  ULDC UR4, c[0x0][0x2b8] ;  /* 0x0000ae0000047ab9 */ /* 0x000fe20000000800 */
[----:B0-----:R-:W-:-:S03]  /*c700*/  LOP3.LUT R20, R20, 0x7f, RZ, 0xc0, !PT ;  /* 0x0000007f14147812 */ /* 0x001fc600078ec0ff */
[----:B------:R-:W-:Y:S01]  /*c710*/  LEA.HI.X R5, R2, UR5, R5, 0x1, P0 ;  /* 0x0000000502057c11 */ /* 0x000fe200080f0c05 */
[----:B------:R-:W-:Y:S01]  /*c720*/  UMOV UR5, 0xffffffff ;  /* 0xffffffff00057882 */ /* 0x000fe20000000000 */
[----:B------:R-:W-:Y:S02]  /*c730*/  ISETP.GE.AND P3, PT, R32, UR4, PT ;  /* 0x0000000420007c0c */ /* 0x000fe4000bf66270 */
[----:B------:R-:W-:Y:S02]  /*c740*/  ISETP.GE.AND P2, PT, R34, UR4, PT ;  /* 0x0000000422007c0c */ /* 0x000fe4000bf46270 */
[----:B------:R-:W-:Y:S02]  /*c750*/  ISETP.GE.AND P0, PT, R33, UR4, PT ;  /* 0x0000000421007c0c */ /* 0x000fe4000bf06270 */
[----:B------:R-:W-:Y:S01]  /*c760*/  SHF.R.U32.HI R10, RZ, 0x3, R20 ;  /* 0x00000003ff0a7819 */ /* 0x000fe20000011614 */
[----:B-1----:R-:W-:Y:S10]  /*c770*/  BRA.DIV UR5, `(.L_x_265) ;  /* 0x0000003a05307947 */ /* 0x002ff4000b800000 */
[----:B------:R-:W0:Y:S01]  /*c780*/  SHFL.IDX PT, R14, R0, RZ, 0x181f ;  /* 0x00181fff000e7589 */ /* 0x000e2200000e0000 */
[----:B-----5:R-:W-:Y:S01]  /*c790*/  IMAD R6, R17, R6, RZ ;  /* 0x0000000611067224 */ /* 0x020fe200078e02ff */
[----:B------:R-:W-:Y:S02]  /*c7a0*/  IADD3 R4, R10, R4, RZ ;  /* 0x000000040a047210 */ /* 0x000fe40007ffe0ff */
[----:B------:R-:W1:Y:S02]  /*c7b0*/  SHFL.IDX PT, R2, R5, RZ, 0x181f ;  /* 0x00181fff05027589 */ /* 0x000e6400000e0000 */
[C---:B------:R-:W-:Y:S01]  /*c7c0*/  ISETP.GE.AND P1, PT, R4.reuse, R6, PT ;  /* 0x000000060400720c */ /* 0x040fe20003f26270 */
[----:B------:R-:W-:-:S12]  /*c7d0*/  VIADD R7, R4, 0x10 ;  /* 0x0000001004077836 */ /* 0x000fd80000000000 */
[----:B0-----:R-:W-:-:S05]  /*c7e0*/  @!P1 LEA R14, P4, R32, R14, 0x1 ;  /* 0x0000000e200e9211 */ /* 0x001fca00078808ff */
[----:B-1----:R-:W-:Y:S02]  /*c7f0*/  @!P1 IMAD.X R3, RZ, RZ, R2, P4 ;  /* 0x000000ffff039224 */ /* 0x002fe400020e0602 */
[----:B------:R-:W-:Y:S02]  /*c800*/  @!P1 IMAD.MOV.U32 R2, RZ, RZ, R14 ;  /* 0x000000ffff029224 */ /* 0x000fe400078e000e */
[----:B------:R-:W0:Y:S04]  /*c810*/  SHFL.IDX PT, R14, R0, 0x1, 0x181f ;  /* 0x00381f00000e7f89 */ /* 0x000e2800000e0000 */
[----:B------:R-:W-:Y:S04]  /*c820*/  @!P1 LDGSTS.E.BYPASS.LTC128B.128 [R37+0x12400], desc[UR36][R2.64], !P3 ;  /* 0x1240000002259fae */ /* 0x000fe8000d901d64 */
[----:B------:R-:W-:Y:S04]  /*c830*/  @!P1 LDGSTS.E.BYPASS.LTC128B.128 [R37+0x16400], desc[UR36][R2.64+0x80], !P2 ;  /* 0x1640008002259fae */ /* 0x000fe8000d101d64 */
[----:B------:R1:W-:Y:S01]  /*c840*/  @!P1 LDGSTS.E.BYPASS.LTC128B.128 [R37+0x1a400], desc[UR36][R2.64+0x100], !P0 ;  /* 0x1a40010002259fae */ /* 0x0003e2000c101d64 */
[----:B------:R-:W-:-:S03]  /*c850*/  ISETP.GE.AND P1, PT, R7, R6, PT ;  /* 0x000000060700720c */ /* 0x000fc60003f26270 */
[----:B-1----:R-:W1:Y:S10]  /*c860*/  SHFL.IDX PT, R2, R5, 0x1, 0x181f ;  /* 0x00381f0005027f89 */ /* 0x002e7400000e0000 */
[----:B0-----:R-:W-:-:S05]  /*c870*/  @!P1 LEA R14, P4, R32, R14, 0x1 ;  /* 0x0000000e200e9211 */ /* 0x001fca00078808ff */
[----:B-1----:R-:W-:Y:S01]  /*c880*/  @!P1 IMAD.X R7, RZ, RZ, R2, P4 ;  /* 0x000000ffff079224 */ /* 0x002fe200020e0602 */
[----:B------:R-:W-:Y:S02]  /*c890*/  @!P1 MOV R2, R14 ;  /* 0x0000000e00029202 */ /* 0x000fe40000000f00 */
[----:B------:R-:W0:Y:S01]  /*c8a0*/  SHFL.IDX PT, R14, R0, 0x2, 0x181f ;  /* 0x00581f00000e7f89 */ /* 0x000e2200000e0000 */
[----:B------:R-:W-:Y:S02]  /*c8b0*/  @!P1 IMAD.MOV.U32 R3, RZ, RZ, R7 ;  /* 0x000000ffff039224 */ /* 0x000fe400078e0007 */
[----:B------:R-:W-:-:S03]  /*c8c0*/  VIADD R7, R4, 0x20 ;  /* 0x0000002004077836 */ /* 0x000fc60000000000 */
[----:B------:R-:W-:Y:S04]  /*c8d0*/  @!P1 LDGSTS.E.BYPASS.LTC128B.128 [R37+0x12c00], desc[UR36][R2.64], !P3 ;  /* 0x12c0000002259fae */ /* 0x000fe8000d901d64 */
[----:B------:R-:W-:Y:S04]  /*c8e0*/  @!P1 LDGSTS.E.BYPASS.LTC128B.128 [R37+0x16c00], desc[UR36][R2.64+0x80], !P2 ;  /* 0x16c0008002259fae */ /* 0x000fe8000d101d64 */
[----:B------:R1:W-:Y:S01]  /*c8f0*/  @!P1 LDGSTS.E.BYPASS.LTC128B.128 [R37+0x1ac00], desc[UR36][R2.64+0x100], !P0 ;  /* 0x1ac0010002259fae */ /* 0x0003e2000c101d64 */
[----:B------:R-:W-:-:S03]  /*c900*/  ISETP.GE.AND P1, PT, R7, R6, PT ;  /* 0x000000060700720c */ /* 0x000fc60003f26270 */
[----:B-1----:R-:W1:Y:S10]  /*c910*/  SHFL.IDX PT, R2, R5, 0x2, 0x181f ;  /* 0x00581f0005027f89 */ /* 0x002e7400000e0000 */
[----:B0-----:R-:W-:-:S05]  /*c920*/  @!P1 LEA R14, P4, R32, R14, 0x1 ;  /* 0x0000000e200e9211 */ /* 0x001fca00078808ff */
[----:B-1----:R-:W-:Y:S02]  /*c930*/  @!P1 IMAD.X R7, RZ, RZ, R2, P4 ;  /* 0x000000ffff079224 */ /* 0x002fe400020e0602 */
[----:B------:R-:W-:Y:S02]  /*c940*/  @!P1 IMAD.MOV.U32 R2, RZ, RZ, R14 ;  /* 0x000000ffff029224 */ /* 0x000fe400078e000e */
[----:B------:R-:W0:Y:S01]  /*c950*/  SHFL.IDX PT, R14, R0, 0x3, 0x181f ;  /* 0x00781f00000e7f89 */ /* 0x000e2200000e0000 */
[----:B------:R-:W-:Y:S01]  /*c960*/  @!P1 MOV R3, R7 ;  /* 0x0000000700039202 */ /* 0x000fe20000000f00 */
[----:B------:R-:W-:-:S04]  /*c970*/  VIADD R7, R4, 0x30 ;  /* 0x0000003004077836 */ /* 0x000fc80000000000 */
        /* <DEDUP_REMOVED lines=8> */
[----:B------:R-:W-:Y:S01]  /*ca00*/  @!P1 IMAD.MOV.U32 R3, RZ, RZ, R7 ;  /* 0x000000ffff039224 */ /* 0x000fe200078e0007 */
[----:B------:R-:W0:Y:S01]  /*ca10*/  SHFL.IDX PT, R14, R0, 0x4, 0x181f ;  /* 0x00981f00000e7f89 */ /* 0x000e2200000e0000 */
[----:B------:R-:W-:-:S03]  /*ca20*/  IADD3 R7, R4, 0x40, RZ ;  /* 0x0000004004077810 */ /* 0x000fc60007ffe0ff */
        /* <DEDUP_REMOVED lines=10> */
[----:B------:R-:W-:-:S03]  /*cad0*/  VIADD R7, R4, 0x50 ;  /* 0x0000005004077836 */ /* 0x000fc60000000000 */
[----:B------:R-:W-:Y:S04]  /*cae0*/  @!P1 LDGSTS.E.BYPASS.LTC128B.128 [R37+0x14400], desc[UR36][R2.64], !P3 ;  /* 0x1440000002259fae */ /* 0x000fe8000d901d64 */
[----:B------:R-:W-:Y:S04]  /*caf0*/  @!P1 LDGSTS.E.BYPASS.LTC128B.128 [R37+0x18400], desc[UR36][R2.64+0x80], !P2 ;  /* 0x1840008002259fae */ /* 0x000fe8000d101d64 */
[----:B------:R1:W-:Y:S01]  /*cb00*/  @!P1 LDGSTS.E.BYPASS.LTC128B.128 [R37+0x1c400], desc[UR36][R2.64+0x100], !P0 ;  /* 0x1c40010002259fae */ /* 0x0003e2000c101d64 */
[----:B------:R-:W-:-:S03]  /*cb10*/  ISETP.GE.AND P1, PT, R7, R6, PT ;  /* 0x000000060700720c */ /* 0x000fc60003f26270 */
[----:B-1----:R-:W1:Y:S10]  /*cb20*/  SHFL.IDX PT, R2, R5, 0x5, 0x181f ;  /* 0x00b81f0005027f89 */ /* 0x002e7400000e0000 */
[----:B0-----:R-:W-:-:S04]  /*cb30*/  @!P1 LEA R14, P4, R32, R14, 0x1 ;  /* 0x0000000e200e9211 */ /* 0x001fc800078808ff */
[----:B-1----:R-:W-:Y:S01]  /*cb40*/  @!P1 IADD3.X R7, RZ, R2, RZ, P4, !PT ;  /* 0x00000002ff079210 */ /* 0x002fe200027fe4ff */
[----:B------:R-:W-:Y:S02]  /*cb50*/  @!P1 IMAD.MOV.U32 R2, RZ, RZ, R14 ;  /* 0x000000ffff029224 */ /* 0x000fe400078e000e */
[----:B------:R-:W0:Y:S02]  /*cb60*/  SHFL.IDX PT, R14, R0, 0x6, 0x181f ;  /* 0x00d81f00000e7f89 */ /* 0x000e2400000e0000 */
[----:B------:R-:W-:Y:S02]  /*cb70*/  @!P1 IMAD.MOV.U32 R3, RZ, RZ, R7 ;  /* 0x000000ffff039224 */ /* 0x000fe400078e0007 */
[----:B------:R-:W-:-:S03]  /*cb80*/  VIADD R7, R4, 0x60 ;  /* 0x0000006004077836 */ /* 0x000fc60000000000 */
[----:B------:R-:W-:Y:S04]  /*cb90*/  @!P1 LDGSTS.E.BYPASS.LTC128B.128 [R37+0x14c00], desc[UR36][R2.64], !P3 ;  /* 0x14c0000002259fae */ /* 0x000fe8000d901d64 */
[----:B------:R-:W-:Y:S04]  /*cba0*/  @!P1 LDGSTS.E.BYPASS.LTC128B.128 [R37+0x18c00], desc[UR36][R2.64+0x80], !P2 ;  /* 0x18c0008002259fae */ /* 0x000fe8000d101d64 */
[----:B------:R1:W-:Y:S01]  /*cbb0*/  @!P1 LDGSTS.E.BYPASS.LTC128B.128 [R37+0x1cc00], desc[UR36][R2.64+0x100], !P0 ;  /* 0x1cc0010002259fae */ /* 0x0003e2000c101d64 */
[----:B------:R-:W-:-:S03]  /*cbc0*/  ISETP.GE.AND P1, PT, R7, R6, PT ;  /* 0x000000060700720c */ /* 0x000fc60003f26270 */
[----:B-1----:R-:W1:Y:S10]  /*cbd0*/  SHFL.IDX PT, R2, R5, 0x6, 0x181f ;  /* 0x00d81f0005027f89 */ /* 0x002e7400000e0000 */
[----:B0-----:R-:W-:Y:S01]  /*cbe0*/  @!P1 LEA R14, P4, R32, R14, 0x1 ;  /* 0x0000000e200e9211 */ /* 0x001fe200078808ff */
[----:B------:R-:W0:Y:S04]  /*cbf0*/  SHFL.IDX PT, R5, R5, 0x7, 0x181f ;  /* 0x00f81f0005057f89 */ /* 0x000e2800000e0000 */
[----:B-1----:R-:W-:Y:S01]  /*cc00*/  @!P1 IMAD.X R7, RZ, RZ, R2, P4 ;  /* 0x000000ffff079224 */ /* 0x002fe200020e0602 */
[----:B------:R-:W-:-:S02]  /*cc10*/  @!P1 MOV R2, R14 ;  /* 0x0000000e00029202 */ /* 0x000fc40000000f00 */
[----:B------:R1:W2:Y:S01]  /*cc20*/  SHFL.IDX PT, R14, R0, 0x7, 0x181f ;  /* 0x00f81f00000e7f89 */ /* 0x0002a200000e0000 */
[----:B------:R-:W-:-:S05]  /*cc30*/  @!P1 IMAD.MOV.U32 R3, RZ, RZ, R7 ;  /* 0x000000ffff039224 */ /* 0x000fca00078e0007 */
[----:B------:R1:W-:Y:S04]  /*cc40*/  @!P1 LDGSTS.E.BYPASS.LTC128B.128 [R37+0x15400], desc[UR36][R2.64], !P3 ;  /* 0x1540000002259fae */ /* 0x0003e8000d901d64 */
[----:B------:R1:W-:Y:S04]  /*cc50*/  @!P1 LDGSTS.E.BYPASS.LTC128B.128 [R37+0x19400], desc[UR36][R2.64+0x80], !P2 ;  /* 0x1940008002259fae */ /* 0x0003e8000d101d64 */
[----:B0-----:R1:W-:Y:S02]  /*cc60*/  @!P1 LDGSTS.E.BYPASS.LTC128B.128 [R37+0x1d400], desc[UR36][R2.64+0x100], !P0 ;  /* 0x1d40010002259fae */ /* 0x0013e4000c101d64 */
.L_x_356:
[----:B-1----:R-:W-:Y:S01]  /*cc70*/  VIADD R3, R4, 0x70 ;  /* 0x0000007004037836 */ /* 0x002fe20000000000 */
[----:B------:R-:W-:Y:S04]  /*cc80*/  BSSY B0, `(.L_x_266) ;  /* 0x000000b000007945 */ /* 0x000fe80003800000 */
[----:B------:R-:W-:-:S13]  /*cc90*/  ISETP.GE.AND P1, PT, R3, R6, PT ;  /* 0x000000060300720c */ /* 0x000fda0003f26270 */
[----:B------:R-:W-:Y:S05]  /*cca0*/  @P1 BRA `(.L_x_267) ;  /* 0x0000000000201947 */ /* 0x000fea0003800000 */
[----:B--2---:R-:W-:-:S05]  /*ccb0*/  LEA R2, P1, R32, R14, 0x1 ;  /* 0x0000000e20027211 */ /* 0x004fca00078208ff */
[----:B------:R-:W-:-:S05]  /*ccc0*/  IMAD.X R3, RZ, RZ, R5, P1 ;  /* 0x000000ffff037224 */ /* 0x000fca00008e0605 */
[----:B------:R-:W-:Y:S01]  /*ccd0*/  @!PT LDS RZ, [RZ] ;  /* 0x00000000fffff984 */ /* 0x000fe20000000800 */
[----:B------:R-:W-:Y:S01]  /*cce0*/  @!PT LDS RZ, [RZ] ;  /* 0x00000000fffff984 */ /* 0x000fe20000000800 */
[----:B------:R-:W-:Y:S01]  /*ccf0*/  @!PT LDS RZ, [RZ] ;  /* 0x00000000fffff984 */ /* 0x000fe20000000800 */
[----:B------:R0:W-:Y:S04]  /*cd00*/  LDGSTS.E.BYPASS.LTC128B.128 [R37+0x15c00], desc[UR36][R2.64], !P3 ;  /* 0x15c0000002257fae */ /* 0x0001e8000d901d64 */
[----:B------:R0:W-:Y:S04]  /*cd10*/  LDGSTS.E.BYPASS.LTC128B.128 [R37+0x19c00], desc[UR36][R2.64+0x80], !P2 ;  /* 0x19c0008002257fae */ /* 0x0001e8000d101d64 */
[----:B------:R0:W-:Y:S02]  /*cd20*/  LDGSTS.E.BYPASS.LTC128B.128 [R37+0x1dc00], desc[UR36][R2.64+0x100], !P0 ;  /* 0x1dc0010002257fae */ /* 0x0001e4000c101d64 */
.L_x_267:
[----:B------:R-:W-:Y:S05]  /*cd30*/  BSYNC B0 ;  /* 0x0000000000007941 */ /* 0x000fea0003800000 */
.L_x_266:
[----:B------:R-:W-:Y:S01]  /*cd40*/  NOP ;  /* 0x0000000000007918 */ /* 0x000fe20000000000 */
[----:B------:R-:W-:-:S13]  /*cd50*/  PLOP3.LUT P0, PT, PT, PT, PT, 0x80, 0x0 ;  /* 0x000000000000781c */ /* 0x000fda0003f0f070 */
.L_x_268:
[----:B------:R-:W-:Y:S02]  /*cd60*/  PLOP3.LUT P1, PT, P1, P0, PT, 0xa2, 0x0 ;  /* 0x000000000000781c */ /* 0x000fe40000f21472 */
[----:B------:R-:W-:-:S08]  /*cd70*/  @P0 R2UR P1, UR4, R22 ;  /* 0x00000000160402ca */ /* 0x000fd00000020000 */
[----:B------:R-:W-:-:S05]  /*cd80*/  @P0 PLOP3.LUT P0, PT, P1, PT, PT, 0x80, 0x0 ;  /* 0x000000000000081c */ /* 0x000fca0000f0f070 */
[----:B------:R-:W-:Y:S01]  /*cd90*/  @!P1 SYNCS.ARRIVE.TRANS64.RED.A0T1 RZ, [UR4+0x30800], RZ ;  /* 0x030800ffffff99a7 */ /* 0x000fe20008200404 */
[----:B------:R-:W-:Y:S07]  /*cda0*/  @!P1 ARRIVES.LDGSTSBAR.64.TRANSCNT [UR4+0x30800] ;  /* 0x03080000ff0099b0 */ /* 0x000fee0008000a84 */
[----:B------:R-:W-:Y:S05]  /*cdb0*/  @P0 BRA.U.ANY `(.L_x_268) ;  /* 0xfffffffd00e80947 */ /* 0x000fea000393ffff */
[----:B0-----:R-:W3:Y:S02]  /*cdc0*/  LDL.LU R2, [R1+0x1c] ;  /* 0x00001c0001027983 */ /* 0x001ee40000300800 */
[----:B---3--:R-:W-:-:S05]  /*cdd0*/  VIADD R2, R2, 0x1 ;  /* 0x0000000102027836 */ /* 0x008fca0000000000 */
[----:B------:R0:W-:Y:S01]  /*cde0*/  STL [R1+0x1c], R2 ;  /* 0x00001c0201007387 */ /* 0x0001e20000100800 */
[----:B------:R-:W-:-:S04]  /*cdf0*/  LEA.HI R0, R2, R2, RZ, 0x1 ;  /* 0x0000000202007211 */ /* 0x000fc800078f08ff */
[----:B------:R-:W-:-:S04]  /*ce00*/  LOP3.LUT R0, R0, 0xfffffffe, RZ, 0xc0, !PT ;  /* 0xfffffffe00007812 */ /* 0x000fc800078ec0ff */
[----:B------:R-:W-:-:S04]  /*ce10*/  IADD3 R0, R2, -R0, RZ ;  /* 0x8000000002007210 */ /* 0x000fc80007ffe0ff */
[----:B------:R-:W-:Y:S01]  /*ce20*/  SHF.L.U32 R3, R0, 0x1f, RZ ;  /* 0x0000001f00037819 */ /* 0x000fe200000006ff */
[----:B------:R-:W-:Y:S01]  /*ce30*/  NOP ;  /* 0x0000000000007918 */ /* 0x000fe20000000000 */
[----:B------:R0:W-:Y:S01]  /*ce40*/  SYNCS.ARRIVE.TRANS64.A1T0 RZ, [R22+URZ+0x30800], RZ ;  /* 0x030800ff16ff79a7 */ /* 0x0001e2000810003f */
[----:B------:R-:W-:Y:S01]  /*ce50*/  BSSY B0, `(.L_x_269) ;  /* 0x0000003000007945 */ /* 0x000fe20003800000 */
[----:B------:R-:W1:Y:S03]  /*ce60*/  SYNCS.PHASECHK.TRANS64.TRYWAIT P0, [R22+URZ+0x30820], R3 ;  /* 0x03082003160075a7 */ /* 0x000e66000800017f */
[----:B01----:R-:W-:Y:S05]  /*ce70*/  @!P0 BRA `(.L_x_270) ;  /* 0x0000003c000c8947 */ /* 0x003fea0003800000 */
.L_x_357:
[----:B------:R-:W-:Y:S05]  /*ce80*/  BSYNC B0 ;  /* 0x0000000000007941 */ /* 0x000fea0003800000 */
.L_x_269:
[----:B------:R-:W3:Y:S01]  /*ce90*/  LDL R0, [R1] ;  /* 0x0000000001007983 */ /* 0x000ee20000100800 */
[----:B------:R-:W-:Y:S01]  /*cea0*/  BSSY B0, `(.L_x_271) ;  /* 0x000010a000007945 */ /* 0x000fe20003800000 */
[----:B---3--:R-:W-:-:S13]  /*ceb0*/  ISETP.GE.AND P0, PT, R0, 0x61, PT ;  /* 0x000000610000780c */ /* 0x008fda0003f06270 */
[----:B------:R-:W-:Y:S05]  /*cec0*/  @!P0 BRA `(.L_x_272) ;  /* 0x00000010001c8947 */ /* 0x000fea0003800000 */
[----:B------:R-:W3:Y:S01]  /*ced0*/  LDL.LU R0, [R1+0x20] ;  /* 0x0000200001007983 */ /* 0x000ee20000300800 */
[----:B------:R-:W-:Y:S01]  /*cee0*/  ULDC UR4, c[0x0][0x2f4] ;  /* 0x0000bd0000047ab9 */ /* 0x000fe20000000800 */
[----:B------:R-:W-:Y:S01]  /*cef0*/  IMAD.MOV.U32 R17, RZ, RZ, R28 ;  /* 0x000000ffff117224 */ /* 0x000fe200078e001c */
[----:B------:R-:W-:Y:S01]  /*cf00*/  ISETP.GE.AND P3, PT, R32, UR4, PT ;  /* 0x0000000420007c0c */ /* 0x000fe2000bf66270 */
[----:B------:R-:W-:Y:S01]  /*cf10*/  IMAD.MOV.U32 R10, RZ, RZ, R27 ;  /* 0x000000ffff0a7224 */ /* 0x000fe200078e001b */
[----:B------:R-:W-:Y:S01]  /*cf20*/  ISETP.GE.AND P2, PT, R34, UR4, PT ;  /* 0x0000000422007c0c */ /* 0x000fe2000bf46270 */
[----:B------:R-:W-:Y:S01]  /*cf30*/  IMAD.MOV.U32 R29, RZ, RZ, R26 ;  /* 0x000000ffff1d7224 */ /* 0x000fe200078e001a */
[----:B------:R-:W-:Y:S01]  /*cf40*/  ISETP.GE.AND P1, PT, R33, UR4, PT ;  /* 0x0000000421007c0c */ /* 0x000fe2000bf26270 */
[----:B---3--:R-:W-:-:S12]  /*cf50*/  VIADD R8, R0, 0xfffffffe ;  /* 0xfffffffe00087836 */ /* 0x008fd80000000000 */
.L_x_285:
[----:B------:R-:W3:Y:S04]  /*cf60*/  LDL R5, [R1+0x4] ;  /* 0x0000040001057983 */ /* 0x000ee80000100800 */
[----:B------:R-:W4:Y:S01]  /*cf70*/  LDL R12, [R1+0x8] ;  /* 0x00000800010c7983 */ /* 0x000f220000100800 */
[----:B------:R-:W1:Y:S01]  /*cf80*/  S2R R0, SR_TID.X ;  /* 0x0000000000007919 */ /* 0x000e620000002100 */
[----:B------:R-:W2:Y:S01]  /*cf90*/  S2R R4, SR_TID.X ;  /* 0x0000000000047919 */ /* 0x000ea20000002100 */
[----:B-1----:R-:W-:-:S04]  /*cfa0*/  LOP3.LUT R0, R0, 0x7f, RZ, 0xc0, !PT ;  /* 0x0000007f00007812 */ /* 0x002fc800078ec0ff */
[----:B0-----:R-:W-:Y:S02]  /*cfb0*/  SHF.R.U32.HI R3, RZ, 0x3, R0 ;  /* 0x00000003ff037819 */ /* 0x001fe40000011600 */
[----:B------:R-:W0:Y:S01]  /*cfc0*/  LDC R0, c[0x0][0x430] ;  /* 0x00010c00ff007b82 */ /* 0x000e220000000800 */
[----:B--2---:R-:W-:-:S04]  /*cfd0*/  SHF.L.U32 R4, R4, 0x4, RZ ;  /* 0x0000000404047819 */ /* 0x004fc800000006ff */
[----:B------:R-:W-:-:S04]  /*cfe0*/  LOP3.LUT R4, R3, 0x70, R4, 0xf8, !PT ;  /* 0x0000007003047812 */ /* 0x000fc800078ef804 */
[----:B------:R-:W-:-:S13]  /*cff0*/  ISETP.GT.U32.AND P5, PT, R4, 0x5f, PT ;  /* 0x0000005f0400780c */ /* 0x000fda0003fa4070 */
[----:B------:R-:W4:Y:S01]  /*d000*/  @!P5 LDC.64 R6, c[0x0][0x428] ;  /* 0x00010a00ff06db82 */ /* 0x000f220000000a00 */
[----:B0-----:R-:W-:-:S13]  /*d010*/  ISETP.NE.AND P0, PT, R0, 0x1, PT ;  /* 0x000000010000780c */ /* 0x001fda0003f05270 */
[----:B------:R-:W0:Y:S08]  /*d020*/  @P0 LDC R0, c[0x0][0x434] ;  /* 0x00010d00ff000b82 */ /* 0x000e300000000800 */
[----:B------:R-:W1:Y:S01]  /*d030*/  @P0 LDC R3, c[0x0][0x438] ;  /* 0x00010e00ff030b82 */ /* 0x000e620000000800 */
[----:B---3--:R-:W-:-:S04]  /*d040*/  IMAD R9, R8, 0x60, R5 ;  /* 0x0000006008097824 */ /* 0x008fc800078e0205 */
[----:B------:R-:W-:-:S03]  /*d050*/  IMAD.IADD R9, R4, 0x1, R9 ;  /* 0x0000000104097824 */ /* 0x000fc600078e0209 */
[----:B------:R-:W2:Y:S01]  /*d060*/  @!P5 LDC.64 R4, c[0x0][0x418] ;  /* 0x00010600ff04db82 */ /* 0x000ea20000000a00 */
[----:B0-----:R-:W-:-:S04]  /*d070*/  @P0 IMAD.HI.U32 R0, R9, R0, RZ ;  /* 0x0000000009000227 */ /* 0x001fc800078e00ff */
[----:B------:R-:W-:Y:S01]  /*d080*/  IMAD.MOV.U32 R11, RZ, RZ, R9 ;  /* 0x000000ffff0b7224 */ /* 0x000fe200078e0009 */
[----:B-1----:R-:W-:Y:S01]  /*d090*/  @P0 SHF.R.U32.HI R11, RZ, R3, R0 ;  /* 0x00000003ff0b0219 */ /* 0x002fe20000011600 */
[----:B----4-:R-:W-:-:S03]  /*d0a0*/  @!P5 IMAD R0, R12, R6, RZ ;  /* 0x000000060c00d224 */ /* 0x010fc600078e02ff */
[--C-:B------:R-:W-:Y:S01]  /*d0b0*/  @!P5 SHF.R.S32.HI R3, RZ, 0x1f, R11.reuse ;  /* 0x0000001fff03d819 */ /* 0x100fe2000001140b */
[----:B------:R-:W-:Y:S02]  /*d0c0*/  @!P5 IMAD.MOV.U32 R2, RZ, RZ, R11 ;  /* 0x000000ffff02d224 */ /* 0x000fe400078e000b */
[C---:B------:R-:W-:Y:S02]  /*d0d0*/  @!P5 IMAD R7, R31.reuse, R7, R0 ;  /* 0x000000071f07d224 */ /* 0x040fe400078e0200 */
[----:B------:R-:W-:-:S04]  /*d0e0*/  @!P5 IMAD.WIDE.U32 R2, R31, R6, R2 ;  /* 0x000000061f02d225 */ /* 0x000fc800078e0002 */
[----:B------:R-:W-:Y:S01]  /*d0f0*/  @!P5 IMAD.IADD R7, R7, 0x1, R3 ;  /* 0x000000010707d824 */ /* 0x000fe200078e0203 */
[----:B--2---:R-:W-:Y:S01]  /*d100*/  @!P5 LEA R4, P0, R2, R4, 0x2 ;  /* 0x000000040204d211 */ /* 0x004fe200078010ff */
[----:B------:R-:W-:-:S03]  /*d110*/  IMAD.MOV.U32 R0, RZ, RZ, RZ ;  /* 0x000000ffff007224 */ /* 0x000fc600078e00ff */
[----:B------:R-:W-:-:S05]  /*d120*/  @!P5 LEA.HI.X R5, R2, R5, R7, 0x2, P0 ;  /* 0x000000050205d211 */ /* 0x000fca00000f1407 */
[----:B------:R0:W5:Y:S01]  /*d130*/  @!P5 LDG.E R0, desc[UR36][R4.64] ;  /* 0x000000240400d981 */ /* 0x000162000c1e1900 */
[----:B------:R-:W-:Y:S02]  /*d140*/  LOP3.LUT P4, RZ, R23, 0x10, RZ, 0xc0, !PT ;  /* 0x0000001017ff7812 */ /* 0x000fe4000788c0ff */
[----:B------:R-:W-:Y:S01]  /*d150*/  IADD3 R27, R10, 0x1, RZ ;  /* 0x000000010a1b7810 */ /* 0x000fe20007ffe0ff */
[----:B------:R-:W-:Y:S01]  /*d160*/  IMAD.MOV R2, RZ, RZ, -R11 ;  /* 0x000000ffff027224 */ /* 0x000fe200078e0a0b */
[----:B------:R-:W-:Y:S05]  /*d170*/  YIELD ;  /* 0x0000000000007946 */ /* 0x000fea0003800000 */
[----:B------:R-:W-:Y:S01]  /*d180*/  ISETP.NE.AND P0, PT, R27, 0x2, PT ;  /* 0x000000021b00780c */ /* 0x000fe20003f05270 */
[----:B------:R-:W-:-:S02]  /*d190*/  ULDC UR4, c[0x0][0x430] ;  /* 0x00010c0000047ab9 */ /* 0x000fc40000000800 */
[----:B------:R-:W-:Y:S01]  /*d1a0*/  IMAD R9, R2, UR4, R9 ;  /* 0x0000000402097c24 */ /* 0x000fe2000f8e0209 */
[----:B------:R-:W-:Y:S01]  /*d1b0*/  SEL R28, RZ, 0x1, P0 ;  /* 0x00000001ff1c7807 */ /* 0x000fe20000000000 */
[----:B------:R-:W-:Y:S01]  /*d1c0*/  IMAD.MOV.U32 R26, RZ, RZ, R8 ;  /* 0x000000ffff1a7224 */ /* 0x000fe200078e0008 */
[----:B------:R-:W-:Y:S02]  /*d1d0*/  SEL R27, R27, RZ, P0 ;  /* 0x000000ff1b1b7207 */ /* 0x000fe40000000000 */
[----:B------:R-:W-:Y:S01]  /*d1e0*/  LOP3.LUT R28, R17, R28, RZ, 0x3c, !PT ;  /* 0x0000001c111c7212 */ /* 0x000fe200078e3cff */
[----:B0-----:R-:W-:Y:S06]  /*d1f0*/  @!P4 BRA `(.L_x_273) ;  /* 0x000000000004c947 */ /* 0x001fec0003800000 */
[----:B------:R-:W-:Y:S01]  /*d200*/  BPT.TRAP 0x1 ;  /* 0x000000040000795c */ /* 0x000fe20000300000 */
.L_x_273:
[----:B------:R-:W-:Y:S01]  /*d210*/  IMAD R7, R27, 0x8, R22 ;  /* 0x000000081b077824 */ /* 0x000fe200078e0216 */
[----:B------:R-:W-:Y:S01]  /*d220*/  SHF.L.U32 R2, R28, 0x1f, RZ ;  /* 0x0000001f1c027819 */ /* 0x000fe200000006ff */
[----:B------:R-:W-:Y:S03]  /*d230*/  BSSY B1, `(.L_x_274) ;  /* 0x0000003000017945 */ /* 0x000fe60003800000 */
[----:B------:R-:W0:Y:S02]  /*d240*/  SYNCS.PHASECHK.TRANS64.TRYWAIT P0, [R7+URZ+0x30840], R2 ;  /* 0x03084002070075a7 */ /* 0x000e24000800017f */
[----:B0-----:R-:W-:Y:S05]  /*d250*/  @!P0 BRA `(.L_x_275) ;  /* 0x0000003800288947 */ /* 0x001fea0003800000 */
.L_x_358:
[----:B------:R-:W-:Y:S05]  /*d260*/  BSYNC B1 ;  /* 0x0000000000017941 */ /* 0x000fea0003800000 */
.L_x_274:
[----:B------:R-:W-:Y:S01]  /*d270*/  SHF.R.S32.HI R20, RZ, 0x1f, R9 ;  /* 0x0000001fff147819 */ /* 0x000fe20000011409 */
[----:B------:R-:W-:Y:S01]  /*d280*/  ULDC.64 UR4, c[0x0][0x300] ;  /* 0x0000c00000047ab9 */ /* 0x000fe20000000a00 */
[----:B-----5:R-:W-:Y:S01]  /*d290*/  SHF.R.S32.HI R21, RZ, 0x1f, R0 ;  /* 0x0000001fff157819 */ /* 0x020fe20000011400 */
[----:B0-----:R-:W-:Y:S01]  /*d2a0*/  IMAD.WIDE.U32 R2, R9, UR4, RZ ;  /* 0x0000000409027c25 */ /* 0x001fe2000f8e00ff */
[C---:B------:R-:W-:Y:S02]  /*d2b0*/  LOP3.LUT P5, RZ, R23.reuse, 0x2, RZ, 0xc0, !PT ;  /* 0x0000000217ff7812 */ /* 0x040fe400078ac0ff */
[----:B------:R-:W-:Y:S01]  /*d2c0*/  LOP3.LUT P4, RZ, R23, 0x1, RZ, 0xc0, !PT ;  /* 0x0000000117ff7812 */ /* 0x000fe2000788c0ff */
[----:B------:R-:W-:Y:S02]  /*d2d0*/  IMAD R4, R20, UR4, RZ ;  /* 0x0000000414047c24 */ /* 0x000fe4000f8e02ff */
[----:B------:R-:W-:Y:S02]  /*d2e0*/  IMAD R5, R27, 0x4800, R36 ;  /* 0x000048001b057824 */ /* 0x000fe400078e0224 */
[----:B------:R-:W-:Y:S01]  /*d2f0*/  IMAD R4, R9, UR5, R4 ;  /* 0x0000000509047c24 */ /* 0x000fe2000f8e0204 */
        /* <DEDUP_REMOVED lines=17> */
[----:B------:R-:W-:Y:S01]  /*d410*/  IMAD.SHL.U32 R4, R32, 0x2, RZ ;  /* 0x0000000220047824 */ /* 0x000fe200078e00ff */
[----:B------:R-:W-:Y:S02]  /*d420*/  LOP3.LUT P6, RZ, R23, 0x4, RZ, 0xc0, !PT ;  /* 0x0000000417ff7812 */ /* 0x000fe400078cc0ff */
[----:B------:R-:W1:Y:S01]  /*d430*/  SHFL.IDX PT, R3, R6, RZ, 0x181f ;  /* 0x00181fff06037589 */ /* 0x000e6200000e0000 */
[----:B------:R-:W-:-:S03]  /*d440*/  LEA R5, R5, R22, 0x1 ;  /* 0x0000001605057211 */ /* 0x000fc600078e08ff */
[----:B------:R-:W-:Y:S01]  /*d450*/  SHFL.IDX PT, R35, R6, 0x2, 0x181f ;  /* 0x00581f0006237f89 */ /* 0x000fe200000e0000 */
[----:B0-----:R-:W-:-:S05]  /*d460*/  IADD3 R2, P0, R2, R4, RZ ;  /* 0x0000000402027210 */ /* 0x001fca0007f1e0ff */
[----:B-1----:R-:W-:-:S05]  /*d470*/  IMAD.X R3, RZ, RZ, R3, P0 ;  /* 0x000000ffff037224 */ /* 0x002fca00000e0603 */
[----:B------:R-:W-:Y:S04]  /*d480*/  LDGSTS.E.BYPASS.LTC128B.128 [R5+0x1e400], desc[UR36][R2.64], !P6 ;  /* 0x1e40000002057fae */ /* 0x000fe8000f101d64 */
[----:B------:R-:W-:Y:S04]  /*d490*/  LDGSTS.E.BYPASS.LTC128B.128 [R5+0x21400], desc[UR36][R2.64+0x80], !P5 ;  /* 0x2140008002057fae */ /* 0x000fe8000e901d64 */
[----:B------:R0:W-:Y:S04]  /*d4a0*/  LDGSTS.E.BYPASS.LTC128B.128 [R5+0x24400], desc[UR36][R2.64+0x100], !P4 ;  /* 0x2440010002057fae */ /* 0x0001e8000e101d64 */
[----:B0-----:R-:W0:Y:S04]  /*d4b0*/  SHFL.IDX PT, R2, R8, 0x1, 0x181f ;  /* 0x00381f0008027f89 */ /* 0x001e2800000e0000 */
[----:B------:R-:W1:Y:S01]  /*d4c0*/  SHFL.IDX PT, R3, R6, 0x1, 0x181f ;  /* 0x00381f0006037f89 */ /* 0x000e6200000e0000 */
[----:B0-----:R-:W-:-:S05]  /*d4d0*/  IADD3 R2, P0, R2, R4, RZ ;  /* 0x0000000402027210 */ /* 0x001fca0007f1e0ff */
[----:B-1----:R-:W-:-:S05]  /*d4e0*/  IMAD.X R3, RZ, RZ, R3, P0 ;  /* 0x000000ffff037224 */ /* 0x002fca00000e0603 */
[----:B------:R-:W-:Y:S04]  /*d4f0*/  LDGSTS.E.BYPASS.LTC128B.128 [R5+0x1ec00], desc[UR36][R2.64], !P6 ;  /* 0x1ec0000002057fae */ /* 0x000fe8000f101d64 */
[----:B------:R-:W-:Y:S04]  /*d500*/  LDGSTS.E.BYPASS.LTC128B.128 [R5+0x21c00], desc[UR36][R2.64+0x80], !P5 ;  /* 0x21c0008002057fae */ /* 0x000fe8000e901d64 */
[----:B------:R0:W-:Y:S04]  /*d510*/  LDGSTS.E.BYPASS.LTC128B.128 [R5+0x24c00], desc[UR36][R2.64+0x100], !P4 ;  /* 0x24c0010002057fae */ /* 0x0001e8000e101d64 */
[----:B0-----:R-:W0:Y:S02]  /*d520*/  SHFL.IDX PT, R2, R8, 0x2, 0x181f ;  /* 0x00581f0008027f89 */ /* 0x001e2400000e0000 */
[----:B0-----:R-:W-:-:S05]  /*d530*/  IADD3 R2, P0, R2, R4, RZ ;  /* 0x0000000402027210 */ /* 0x001fca0007f1e0ff */
[----:B------:R-:W-:Y:S02]  /*d540*/  IMAD.X R3, RZ, RZ, R35, P0 ;  /* 0x000000ffff037224 */ /* 0x000fe400000e0623 */
[----:B------:R-:W-:Y:S04]  /*d550*/  SHFL.IDX PT, R35, R6, 0x3, 0x181f ;  /* 0x00781f0006237f89 */ /* 0x000fe800000e0000 */
        /* <DEDUP_REMOVED lines=13> */
[----:B------:R0:W1:Y:S04]  /*d630*/  SHFL.IDX PT, R35, R6, 0x5, 0x181f ;  /* 0x00b81f0006237f89 */ /* 0x00006800000e0000 */
[----:B------:R-:W-:Y:S04]  /*d640*/  LDGSTS.E.BYPASS.LTC128B.128 [R5+0x20400], desc[UR36][R2.64], !P6 ;  /* 0x2040000002057fae */ /* 0x000fe8000f101d64 */
[----:B------:R-:W-:Y:S04]  /*d650*/  LDGSTS.E.BYPASS.LTC128B.128 [R5+0x23400], desc[UR36][R2.64+0x80], !P5 ;  /* 0x2340008002057fae */ /* 0x000fe8000e901d64 */
[----:B------:R2:W-:Y:S04]  /*d660*/  LDGSTS.E.BYPASS.LTC128B.128 [R5+0x26400], desc[UR36][R2.64+0x100], !P4 ;  /* 0x2640010002057fae */ /* 0x0005e8000e101d64 */
[----:B-12---:R0:W2:Y:S02]  /*d670*/  SHFL.IDX PT, R2, R8, 0x5, 0x181f ;  /* 0x00b81f0008027f89 */ /* 0x0060a400000e0000 */
.L_x_372:
[----:B------:R-:W-:Y:S02]  /*d680*/  LOP3.LUT P6, RZ, R23, 0x4, RZ, 0xc0, !PT ;  /* 0x0000000417ff7812 */ /* 0x000fe400078cc0ff */
[----:B--2---:R-:W-:-:S04]  /*d690*/  IADD3 R2, P0, R2, R4, RZ ;  /* 0x0000000402027210 */ /* 0x004fc80007f1e0ff */
[----:B------:R-:W-:Y:S02]  /*d6a0*/  IADD3.X R3, RZ, R35, RZ, P0, !PT ;  /* 0x00000023ff037210 */ /* 0x000fe400007fe4ff */
[----:B------:R-:W-:-:S05]  /*d6b0*/  PLOP3.LUT P0, PT, PT, PT, PT, 0x80, 0x0 ;  /* 0x000000000000781c */ /* 0x000fca0003f0f070 */
[----:B------:R-:W-:Y:S01]  /*d6c0*/  @!PT LDS RZ, [RZ] ;  /* 0x00000000fffff984 */ /* 0x000fe20000000800 */
[----:B------:R-:W-:Y:S01]  /*d6d0*/  @!PT LDS RZ, [RZ] ;  /* 0x00000000fffff984 */ /* 0x000fe20000000800 */
[----:B------:R-:W-:Y:S01]  /*d6e0*/  @!PT LDS RZ, [RZ] ;  /* 0x00000000fffff984 */ /* 0x000fe20000000800 */
[----:B------:R1:W-:Y:S04]  /*d6f0*/  LDGSTS.E.BYPASS.LTC128B.128 [R5+0x20c00], desc[UR36][R2.64], !P6 ;  /* 0x20c0000002057fae */ /* 0x0003e8000f101d64 */
[----:B------:R1:W-:Y:S04]  /*d700*/  LDGSTS.E.BYPASS.LTC128B.128 [R5+0x23c00], desc[UR36][R2.64+0x80], !P5 ;  /* 0x23c0008002057fae */ /* 0x0003e8000e901d64 */
[----:B------:R1:W-:Y:S01]  /*d710*/  LDGSTS.E.BYPASS.LTC128B.128 [R5+0x26c00], desc[UR36][R2.64+0x100], !P4 ;  /* 0x26c0010002057fae */ /* 0x0003e2000e101d64 */
[----:B------:R-:W-:Y:S01]  /*d720*/  NOP ;  /* 0x0000000000007918 */ /* 0x000fe20000000000 */
.L_x_277:
        /* <DEDUP_REMOVED lines=10> */
.L_x_278:
[----:B------:R2:W-:Y:S01]  /*d7d0*/  SYNCS.ARRIVE.TRANS64.A1T0 RZ, [R7+URZ+0x30830], RZ ;  /* 0x030830ff07ff79a7 */ /* 0x0005e2000810003f */
[----:B------:R-:W-:Y:S05]  /*d7e0*/  @!P5 BRA `(.L_x_279) ;  /* 0x000000000004d947 */ /* 0x000fea0003800000 */
[----:B------:R-:W-:Y:S01]  /*d7f0*/  BPT.TRAP 0x1 ;  /* 0x000000040000795c */ /* 0x000fe20000300000 */
.L_x_279:
[----:B-1----:R-:W2:Y:S01]  /*d800*/  LDL R3, [R1] ;  /* 0x0000000001037983 */ /* 0x002ea20000100800 */
[----:B------:R-:W-:Y:S01]  /*d810*/  SHF.L.U32 R2, R17, 0x1f, RZ ;  /* 0x0000001f11027819 */ /* 0x000fe200000006ff */
[----:B0-----:R-:W-:Y:S01]  /*d820*/  IMAD R6, R10, 0x8, R22 ;  /* 0x000000080a067824 */ /* 0x001fe200078e0216 */
[----:B------:R-:W-:Y:S03]  /*d830*/  BSSY B1, `(.L_x_280) ;  /* 0x0000004000017945 */ /* 0x000fe60003800000 */
[----:B------:R-:W0:Y:S01]  /*d840*/  SYNCS.PHASECHK.TRANS64.TRYWAIT P0, [R6+URZ+0x30860], R2 ;  /* 0x03086002060075a7 */ /* 0x000e22000800017f */
[----:B--2---:R-:W-:Y:S01]  /*d850*/  IMAD R7, R29, -0x60, R3 ;  /* 0xffffffa01d077824 */ /* 0x004fe200078e0203 */
[----:B0-----:R-:W-:Y:S06]  /*d860*/  @!P0 BRA `(.L_x_281) ;  /* 0x0000003800988947 */ /* 0x001fec0003800000 */
.L_x_373:
[----:B------:R-:W-:Y:S05]  /*d870*/  BSYNC B1 ;  /* 0x0000000000017941 */ /* 0x000fea0003800000 */
.L_x_280:
[----:B------:R-:W1:Y:S01]  /*d880*/  S2R R3, SR_TID.X ;  /* 0x0000000000037919 */ /* 0x000e620000002100 */
[----:B------:R-:W-:Y:S01]  /*d890*/  UMOV UR4, 0xffffffff ;  /* 0xffffffff00047882 */ /* 0x000fe20000000000 */
[----:B------:R-:W-:Y:S01]  /*d8a0*/  IMAD R5, R10, 0x4800, R36 ;  /* 0x000048000a057824 */ /* 0x000fe200078e0224 */
[----:B-1----:R-:W-:-:S04]  /*d8b0*/  LOP3.LUT R3, R3, 0x7f, RZ, 0xc0, !PT ;  /* 0x0000007f03037812 */ /* 0x002fc800078ec0ff */
[----:B------:R-:W-:-:S05]  /*d8c0*/  SHF.R.U32.HI R3, RZ, 0x3, R3 ;  /* 0x00000003ff037819 */ /* 0x000fca0000011603 */
[----:B------:R-:W-:Y:S01]  /*d8d0*/  IMAD.IADD R7, R7, 0x1, -R3 ;  /* 0x0000000107077824 */ /* 0x000fe200078e0a03 */
[----:B------:R-:W-:Y:S06]  /*d8e0*/  BRA.DIV UR4, `(.L_x_282) ;  /* 0x0000003a048c7947 */ /* 0x000fec000b800000 */
[----:B0-----:R-:W0:Y:S01]  /*d8f0*/  SHFL.IDX PT, R2, R24, RZ, 0x181f ;  /* 0x00181fff18027589 */ /* 0x001e2200000e0000 */
[----:B------:R-:W-:-:S03]  /*d900*/  IMAD R5, R5, 0x2, R22 ;  /* 0x0000000205057824 */ /* 0x000fc600078e0216 */
[----:B------:R-:W1:Y:S04]  /*d910*/  SHFL.IDX PT, R3, R25, RZ, 0x181f ;  /* 0x00181fff19037589 */ /* 0x000e6800000e0000 */
[----:B------:R-:W-:Y:S01]  /*d920*/  SHFL.IDX PT, R14, R24, 0x5, 0x181f ;  /* 0x00b81f00180e7f89 */ /* 0x000fe200000e0000 */
[----:B0-----:R-:W-:-:S05]  /*d930*/  IADD3 R2, P0, R2, R4, RZ ;  /* 0x0000000402027210 */ /* 0x001fca0007f1e0ff */
[----:B-1----:R-:W-:Y:S01]  /*d940*/  IMAD.X R3, RZ, RZ, R3, P0 ;  /* 0x000000ffff037224 */ /* 0x002fe200000e0603 */
[----:B------:R-:W-:-:S13]  /*d950*/  ISETP.LT.OR P0, PT, R7, 0x1, P3 ;  /* 0x000000010700780c */ /* 0x000fda0001f01670 */
[----:B------:R-:W-:Y:S01]  /*d960*/  LDGSTS.E.BYPASS.LTC128B.128 [R5+0x400], desc[UR36][R2.64], !P0 ;  /* 0x0040000002057fae */ /* 0x000fe2000c101d64 */
[----:B------:R-:W-:-:S13]  /*d970*/  ISETP.LT.OR P0, PT, R7, 0x1, P2 ;  /* 0x000000010700780c */ /* 0x000fda0001701670 */
[----:B------:R-:W-:Y:S01]  /*d980*/  LDGSTS.E.BYPASS.LTC128B.128 [R5+0x3400], desc[UR36][R2.64+0x80], !P0 ;  /* 0x0340008002057fae */ /* 0x000fe2000c101d64 */
[----:B------:R-:W-:-:S13]  /*d990*/  ISETP.LT.OR P0, PT, R7, 0x1, P1 ;  /* 0x000000010700780c */ /* 0x000fda0000f01670 */
[----:B------:R0:W-:Y:S04]  /*d9a0*/  LDGSTS.E.BYPASS.LTC128B.128 [R5+0x6400], desc[UR36][R2.64+0x100], !P0 ;  /* 0x0640010002057fae */ /* 0x0001e8000c101d64 */
[----:B0-----:R-:W0:Y:S04]  /*d9b0*/  SHFL.IDX PT, R2, R24, 0x1, 0x181f ;  /* 0x00381f0018027f89 */ /* 0x001e2800000e0000 */
[----:B------:R-:W1:Y:S01]  /*d9c0*/  SHFL.IDX PT, R3, R25, 0x1, 0x181f ;  /* 0x00381f0019037f89 */ /* 0x000e6200000e0000 */
[----:B0-----:R-:W-:-:S04]  /*d9d0*/  IADD3 R2, P0, R2, R4, RZ ;  /* 0x0000000402027210 */ /* 0x001fc80007f1e0ff */
[----:B-1----:R-:W-:Y:S02]  /*d9e0*/  IADD3.X R3, RZ, R3, RZ, P0, !PT ;  /* 0x00000003ff037210 */ /* 0x002fe400007fe4ff */
        /* <DEDUP_REMOVED lines=27> */
[----:B------:R-:W1:Y:S04]  /*dba0*/  SHFL.IDX PT, R3, R25, 0x4, 0x181f ;  /* 0x00981f0019037f89 */ /* 0x000e6800000e0000 */
[----:B------:R-:W2:Y:S01]  /*dbb0*/  SHFL.IDX PT, R25, R25, 0x5, 0x181f ;  /* 0x00b81f0019197f89 */ /* 0x000ea200000e0000 */
[----:B0-----:R-:W-:-:S05]  /*dbc0*/  IADD3 R2, P0, R2, R4, RZ ;  /* 0x0000000402027210 */ /* 0x001fca0007f1e0ff */
[----:B-1----:R-:W-:Y:S01]  /*dbd0*/  IMAD.X R3, RZ, RZ, R3, P0 ;  /* 0x000000ffff037224 */ /* 0x002fe200000e0603 */
[----:B------:R-:W-:-:S13]  /*dbe0*/  ISETP.LT.OR P0, PT, R7, 0x41, P3 ;  /* 0x000000410700780c */ /* 0x000fda0001f01670 */
[----:B------:R0:W-:Y:S01]  /*dbf0*/  LDGSTS.E.BYPASS.LTC128B.128 [R5+0x2400], desc[UR36][R2.64], !P0 ;  /* 0x0240000002057fae */ /* 0x0001e2000c101d64 */
[----:B------:R-:W-:-:S13]  /*dc00*/  ISETP.LT.OR P0, PT, R7, 0x41, P2 ;  /* 0x000000410700780c */ /* 0x000fda0001701670 */
[----:B------:R0:W-:Y:S01]  /*dc10*/  LDGSTS.E.BYPASS.LTC128B.128 [R5+0x5400], desc[UR36][R2.64+0x80], !P0 ;  /* 0x0540008002057fae */ /* 0x0001e2000c101d64 */
[----:B------:R-:W-:-:S13]  /*dc20*/  ISETP.LT.OR P0, PT, R7, 0x41, P1 ;  /* 0x000000410700780c */ /* 0x000fda0000f01670 */
[----:B--2---:R0:W-:Y:S02]  /*dc30*/  LDGSTS.E.BYPASS.LTC128B.128 [R5+0x8400], desc[UR36][R2.64+0x100], !P0 ;  /* 0x0840010002057fae */ /* 0x0041e4000c101d64 */
.L_x_387:
[----:B01----:R-:W-:Y:S01]  /*dc40*/  IADD3 R2, P0, R14, R4, RZ ;  /* 0x000000040e027210 */ /* 0x003fe20007f1e0ff */
[----:B------:R-:W-:Y:S02]  /*dc50*/  ULDC.64 UR4, c[0x0][0x328] ;  /* 0x0000ca0000047ab9 */ /* 0x000fe40000000a00 */
[----:B------:R-:W-:Y:S02]  /*dc60*/  IMAD R20, R20, UR4, RZ ;  /* 0x0000000414147c24 */ /* 0x000fe4000f8e02ff */
[----:B------:R-:W-:Y:S01]  /*dc70*/  IMAD.X R3, RZ, RZ, R25, P0 ;  /* 0x000000ffff037224 */ /* 0x000fe200000e0619 */
[----:B------:R-:W-:-:S13]  /*dc80*/  ISETP.LT.OR P0, PT, R7, 0x51, P3 ;  /* 0x000000510700780c */ /* 0x000fda0001f01670 */
[----:B------:R-:W-:Y:S01]  /*dc90*/  @!PT LDS RZ, [RZ] ;  /* 0x00000000fffff984 */ /* 0x000fe20000000800 */
[----:B------:R-:W-:Y:S01]  /*dca0*/  @!PT LDS RZ, [RZ] ;  /* 0x00000000fffff984 */ /* 0x000fe20000000800 */
[----:B------:R-:W-:Y:S01]  /*dcb0*/  @!PT LDS RZ, [RZ] ;  /* 0x00000000fffff984 */ /* 0x000fe20000000800 */
[----:B------:R-:W-:Y:S01]  /*dcc0*/  LDGSTS.E.BYPASS.LTC128B.128 [R5+0x2c00], desc[UR36][R2.64], !P0 ;  /* 0x02c0000002057fae */ /* 0x000fe2000c101d64 */
[----:B------:R-:W-:-:S13]  /*dcd0*/  ISETP.LT.OR P0, PT, R7, 0x51, P2 ;  /* 0x000000510700780c */ /* 0x000fda0001701670 */
[----:B------:R-:W-:Y:S01]  /*dce0*/  LDGSTS.E.BYPASS.LTC128B.128 [R5+0x5c00], desc[UR36][R2.64+0x80], !P0 ;  /* 0x05c0008002057fae */ /* 0x000fe2000c101d64 */
[----:B------:R-:W-:Y:S01]  /*dcf0*/  ISETP.LT.OR P0, PT, R7, 0x51, P1 ;  /* 0x000000510700780c */ /* 0x000fe20000f01670 */
[----:B------:R-:W-:-:S12]  /*dd00*/  IMAD R7, R9, UR5, R20 ;  /* 0x0000000509077c24 */ /* 0x000fd8000f8e0214 */
[----:B------:R0:W-:Y:S02]  /*dd10*/  LDGSTS.E.BYPASS.LTC128B.128 [R5+0x8c00], desc[UR36][R2.64+0x100], !P0 ;  /* 0x08c0010002057fae */ /* 0x0001e4000c101d64 */
[----:B0-----:R-:W-:Y:S01]  /*dd20*/  IMAD.WIDE.U32 R2, R9, UR4, RZ ;  /* 0x0000000409027c25 */ /* 0x001fe2000f8e00ff */
[----:B------:R-:W-:-:S03]  /*dd30*/  ULDC.64 UR4, c[0x0][0x338] ;  /* 0x0000ce0000047ab9 */ /* 0x000fc60000000a00 */
[----:B------:R-:W-:Y:S01]  /*dd40*/  IMAD R21, R21, UR4, RZ ;  /* 0x0000000415157c24 */ /* 0x000fe2000f8e02ff */
[----:B------:R-:W-:-:S03]  /*dd50*/  IADD3 R3, R3, R7, RZ ;  /* 0x0000000703037210 */ /* 0x000fc60007ffe0ff */
[C---:B------:R-:W-:Y:S02]  /*dd60*/  IMAD R21, R0.reuse, UR5, R21 ;  /* 0x0000000500157c24 */ /* 0x040fe4000f8e0215 */
[----:B------:R-:W-:Y:S01]  /*dd70*/  IMAD.WIDE.U32 R2, R0, UR4, R2 ;  /* 0x0000000400027c25 */ /* 0x000fe2000f8e0002 */
[----:B------:R-:W-:Y:S01]  /*dd80*/  ULDC.64 UR4, c[0x0][0x330] ;  /* 0x0000cc0000047ab9 */ /* 0x000fe20000000a00 */
[----:B------:R-:W-:Y:S02]  /*dd90*/  NOP ;  /* 0x0000000000007918 */ /* 0x000fe40000000000 */
[----:B------:R-:W-:Y:S02]  /*dda0*/  IMAD.IADD R3, R3, 0x1, R21 ;  /* 0x0000000103037824 */ /* 0x000fe400078e0215 */
[----:B------:R-:W-:Y:S02]  /*ddb0*/  IMAD R5, R30, UR4, RZ ;  /* 0x000000041e057c24 */ /* 0x000fe4000f8e02ff */
[----:B------:R-:W-:-:S04]  /*ddc0*/  IMAD.WIDE.U32 R2, R18, UR4, R2 ;  /* 0x0000000412027c25 */ /* 0x000fc8000f8e0002 */
[----:B------:R-:W-:Y:S01]  /*ddd0*/  IMAD R5, R18, UR5, R5 ;  /* 0x0000000512057c24 */ /* 0x000fe2000f8e0205 */
[----:B------:R-:W-:Y:S02]  /*dde0*/  ULDC.64 UR4, c[0x0][0x318] ;  /* 0x0000c60000047ab9 */ /* 0x000fe40000000a00 */
[----:B------:R-:W-:Y:S01]  /*ddf0*/  LEA R24, P0, R2, UR4, 0x1 ;  /* 0x0000000402187c11 */ /* 0x000fe2000f8008ff */
[----:B------:R-:W-:-:S05]  /*de00*/  IMAD.IADD R3, R5, 0x1, R3 ;  /* 0x0000000105037824 */ /* 0x000fca00078e0203 */
[----:B------:R-:W-:Y:S02]  /*de10*/  LEA.HI.X R25, R2, UR5, R3, 0x1, P0 ;  /* 0x0000000502197c11 */ /* 0x000fe400080f0c03 */
[----:B------:R-:W-:-:S13]  /*de20*/  PLOP3.LUT P0, PT, PT, PT, PT, 0x80, 0x0 ;  /* 0x000000000000781c */ /* 0x000fda0003f0f070 */
.L_x_283:
        /* <DEDUP_REMOVED lines=10> */
.L_x_284:
[C---:B------:R-:W-:Y:S01]  /*ded0*/  ISETP.GT.AND P0, PT, R26.reuse, RZ, PT ;  /* 0x000000ff1a00720c */ /* 0x040fe20003f04270 */
[----:B------:R1:W-:Y:S01]  /*dee0*/  SYNCS.ARRIVE.TRANS64.A1T0 RZ, [R6+URZ+0x30850], RZ ;  /* 0x030850ff06ff79a7 */ /* 0x0003e2000810003f */
[----:B------:R-:W-:Y:S01]  /*def0*/  VIADD R8, R26, 0xffffffff ;  /* 0xffffffff1a087836 */ /* 0x000fe20000000000 */
[----:B------:R-:W-:Y:S01]  /*df00*/  MOV R17, R28 ;  /* 0x0000001c00117202 */ /* 0x000fe20000000f00 */
[----:B------:R-:W-:Y:S02]  /*df10*/  IMAD.MOV.U32 R10, RZ, RZ, R27 ;  /* 0x000000ffff0a7224 */ /* 0x000fe400078e001b */
[----:B------:R-:W-:-:S07]  /*df20*/  IMAD.MOV.U32 R29, RZ, RZ, R26 ;  /* 0x000000ffff1d7224 */ /* 0x000fce00078e001a */
[----:B-1----:R-:W-:Y:S05]  /*df30*/  @P0 BRA `(.L_x_285) ;  /* 0xfffffff000080947 */ /* 0x002fea000383ffff */
.L_x_272:
[----:B------:R-:W-:Y:S05]  /*df40*/  BSYNC B0 ;  /* 0x0000000000007941 */ /* 0x000fea0003800000 */
.L_x_271:
[----:B------:R-:W1:Y:S01]  /*df50*/  S2R R0, SR_TID.X ;  /* 0x0000000000007919 */ /* 0x000e620000002100 */
[----:B------:R-:W-:Y:S01]  /*df60*/  BSSY B0, `(.L_x_286) ;  /* 0x0000010000007945 */ /* 0x000fe20003800000 */
[----:B-1----:R-:W-:-:S04]  /*df70*/  LOP3.LUT R0, R0, 0x7f, RZ, 0xc0, !PT ;  /* 0x0000007f00007812 */ /* 0x002fc800078ec0ff */
[----:B------:R-:W-:-:S13]  /*df80*/  ISETP.NE.AND P0, PT, R0, RZ, PT ;  /* 0x000000ff0000720c */ /* 0x000fda0003f05270 */
[----:B------:R-:W-:Y:S05]  /*df90*/  @P0 BRA `(.L_x_287) ;  /* 0x0000000000300947 */ /* 0x000fea0003800000 */
[----:B------:R-:W1:Y:S01]  /*dfa0*/  S2R R5, SR_LANEID ;  /* 0x0000000000057919 */ /* 0x000e620000000000 */
[----:B------:R-:W-:Y:S01]  /*dfb0*/  VOTEU.ANY UR4, UPT, PT ;  /* 0x0000000000047886 */ /* 0x000fe200038e0100 */
[----:B0-----:R-:W0:Y:S01]  /*dfc0*/  LDC.64 R2, c[0x0][0xc60] ;  /* 0x00031800ff027b82 */ /* 0x001e220000000a00 */
[----:B------:R-:W1:Y:S02]  /*dfd0*/  FLO.U32 R0, UR4 ;  /* 0x0000000400007d00 */ /* 0x000e6400080e0000 */
[----:B-1----:R-:W-:-:S06]  /*dfe0*/  ISETP.EQ.U32.AND P0, PT, R0, R5, PT ;  /* 0x000000050000720c */ /* 0x002fcc0003f02070 */
[----:B------:R-:W0:Y:S07]  /*dff0*/  POPC R5, UR4 ;  /* 0x0000000400057d09 */ /* 0x000e2e0008000000 */
[----:B0-----:R-:W3:Y:S01]  /*e000*/  @P0 ATOMG.E.ADD.STRONG.GPU PT, R3, desc[UR36][R2.64], R5 ;  /* 0x00000005020309a8 */ /* 0x001ee200081ee1e4 */
[----:B------:R-:W0:Y:S02]  /*e010*/  S2R R4, SR_LTMASK ;  /* 0x0000000000047919 */ /* 0x000e240000003900 */
[----:B0-----:R-:W-:-:S04]  /*e020*/  LOP3.LUT R4, R4, UR4, RZ, 0xc0, !PT ;  /* 0x0000000404047c12 */ /* 0x001fc8000f8ec0ff */
[----:B------:R-:W0:Y:S01]  /*e030*/  POPC R7, R4 ;  /* 0x0000000400077309 */ /* 0x000e220000000000 */
[----:B---3--:R-:W0:Y:S02]  /*e040*/  SHFL.IDX PT, R0, R3, R0, 0x1f ;  /* 0x00001f0003007589 */ /* 0x008e2400000e0000 */
[----:B0-----:R-:W-:-:S07]  /*e050*/  IADD3 R16, R0, UR39, R7 ;  /* 0x0000002700107c10 */ /* 0x001fce000fffe007 */
.L_x_287:
[----:B------:R-:W-:Y:S05]  /*e060*/  BSYNC B0 ;  /* 0x0000000000007941 */ /* 0x000fea0003800000 */
.L_x_286:
[----:B------:R-:W-:-:S13]  /*e070*/  LOP3.LUT P0, RZ, R23, 0x10, RZ, 0xc0, !PT ;  /* 0x0000001017ff7812 */ /* 0x000fda000780c0ff */
[----:B------:R-:W-:Y:S05]  /*e080*/  @!P0 BRA `(.L_x_288) ;  /* 0x0000000000048947 */ /* 0x000fea0003800000 */
[----:B------:R-:W-:Y:S01]  /*e090*/  BPT.TRAP 0x1 ;  /* 0x000000040000795c */ /* 0x000fe20000300000 */
.L_x_288:
[----:B------:R-:W3:Y:S01]  /*e0a0*/  LDL.LU R2, [R1] ;  /* 0x0000000001027983 */ /* 0x000ee20000300800 */
[----:B------:R-:W-:Y:S01]  /*e0b0*/  IMAD R0, R27, 0x8, R22 ;  /* 0x000000081b007824 */ /* 0x000fe200078e0216 */
[----:B0-----:R-:W-:Y:S01]  /*e0c0*/  SHF.L.U32 R3, R28, 0x1f, RZ ;  /* 0x0000001f1c037819 */ /* 0x001fe200000006ff */
[----:B------:R-:W-:Y:S03]  /*e0d0*/  BSSY B0, `(.L_x_289) ;  /* 0x0000004000007945 */ /* 0x000fe60003800000 */
[----:B------:R-:W0:Y:S01]  /*e0e0*/  SYNCS.PHASECHK.TRANS64.TRYWAIT P0, [R0+URZ+0x30860], R3 ;  /* 0x03086003000075a7 */ /* 0x000e22000800017f */
[----:B---3--:R-:W-:Y:S01]  /*e0f0*/  IMAD R6, R26, -0x60, R2 ;  /* 0xffffffa01a067824 */ /* 0x008fe200078e0202 */
[----:B0-----:R-:W-:Y:S06]  /*e100*/  @!P0 BRA `(.L_x_290) ;  /* 0x0000003800948947 */ /* 0x001fec0003800000 */
.L_x_388:
[----:B------:R-:W-:Y:S05]  /*e110*/  BSYNC B0 ;  /* 0x0000000000007941 */ /* 0x000fea0003800000 */
.L_x_289:
[----:B------:R-:W1:Y:S01]  /*e120*/  S2R R2, SR_TID.X ;  /* 0x0000000000027919 */ /* 0x000e620000002100 */
[----:B------:R-:W-:Y:S01]  /*e130*/  UMOV UR4, 0xffffffff ;  /* 0xffffffff00047882 */ /* 0x000fe20000000000 */
[----:B------:R-:W-:Y:S01]  /*e140*/  IMAD R7, R27, 0x4800, R36 ;  /* 0x000048001b077824 */ /* 0x000fe200078e0224 */
[----:B-1----:R-:W-:-:S04]  /*e150*/  LOP3.LUT R2, R2, 0x7f, RZ, 0xc0, !PT ;  /* 0x0000007f02027812 */ /* 0x002fc800078ec0ff */
[----:B------:R-:W-:-:S04]  /*e160*/  SHF.R.U32.HI R2, RZ, 0x3, R2 ;  /* 0x00000003ff027819 */ /* 0x000fc80000011602 */
[----:B------:R-:W-:Y:S01]  /*e170*/  IADD3 R6, -R2, R6, RZ ;  /* 0x0000000602067210 */ /* 0x000fe20007ffe1ff */
[----:B------:R-:W-:Y:S06]  /*e180*/  BRA.DIV UR4, `(.L_x_291) ;  /* 0x0000003a04887947 */ /* 0x000fec000b800000 */
[----:B--2---:R-:W1:Y:S01]  /*e190*/  SHFL.IDX PT, R14, R24, RZ, 0x181f ;  /* 0x00181fff180e7589 */ /* 0x004e6200000e0000 */
[----:B------:R-:W-:Y:S01]  /*e1a0*/  ULDC UR4, c[0x0][0x2f4] ;  /* 0x0000bd0000047ab9 */ /* 0x000fe20000000800 */
[C---:B------:R-:W-:Y:S01]  /*e1b0*/  IMAD.SHL.U32 R5, R32.reuse, 0x2, RZ ;  /* 0x0000000220057824 */ /* 0x040fe200078e00ff */
[----:B------:R-:W-:Y:S01]  /*e1c0*/  ISETP.GE.AND P2, PT, R32, UR4, PT ;  /* 0x0000000420007c0c */ /* 0x000fe2000bf46270 */
[----:B0-----:R-:W0:Y:S01]  /*e1d0*/  SHFL.IDX PT, R3, R25, RZ, 0x181f ;  /* 0x00181fff19037589 */ /* 0x001e2200000e0000 */
[----:B------:R-:W-:Y:S01]  /*e1e0*/  IMAD R4, R7, 0x2, R22 ;  /* 0x0000000207047824 */ /* 0x000fe200078e0216 */
[----:B------:R-:W-:Y:S02]  /*e1f0*/  ISETP.GE.AND P1, PT, R34, UR4, PT ;  /* 0x0000000422007c0c */ /* 0x000fe4000bf26270 */
[C---:B------:R-:W-:Y:S01]  /*e200*/  ISETP.LT.OR P4, PT, R6.reuse, 0x1, P2 ;  /* 0x000000010600780c */ /* 0x040fe20001781670 */
[----:B------:R-:W-:Y:S01]  /*e210*/  SHFL.IDX PT, R7, R25, 0x1, 0x181f ;  /* 0x00381f0019077f89 */ /* 0x000fe200000e0000 */
[----:B------:R-:W-:-:S02]  /*e220*/  ISETP.LT.OR P3, PT, R6, 0x1, P1 ;  /* 0x000000010600780c */ /* 0x000fc40000f61670 */
[----:B-1----:R-:W-:Y:S02]  /*e230*/  IADD3 R2, P0, R14, R5, RZ ;  /* 0x000000050e027210 */ /* 0x002fe40007f1e0ff */
[----:B------:R-:W1:Y:S03]  /*e240*/  SHFL.IDX PT, R14, R24, 0x1, 0x181f ;  /* 0x00381f00180e7f89 */ /* 0x000e6600000e0000 */
[----:B0-----:R-:W-:Y:S01]  /*e250*/  IMAD.X R3, RZ, RZ, R3, P0 ;  /* 0x000000ffff037224 */ /* 0x001fe200000e0603 */
[----:B------:R-:W-:-:S04]  /*e260*/  ISETP.GE.AND P0, PT, R33, UR4, PT ;  /* 0x0000000421007c0c */ /* 0x000fc8000bf06270 */
[----:B------:R-:W-:Y:S01]  /*e270*/  LDGSTS.E.BYPASS.LTC128B.128 [R4+0x400], desc[UR36][R2.64], !P4 ;  /* 0x0040000002047fae */ /* 0x000fe2000e101d64 */
[----:B------:R-:W-:-:S03]  /*e280*/  ISETP.LT.OR P4, PT, R6, 0x1, P0 ;  /* 0x000000010600780c */ /* 0x000fc60000781670 */
[----:B------:R-:W-:Y:S10]  /*e290*/  LDGSTS.E.BYPASS.LTC128B.128 [R4+0x3400], desc[UR36][R2.64+0x80], !P3 ;  /* 0x0340008002047fae */ /* 0x000ff4000d901d64 */
[----:B------:R1:W-:Y:S01]  /*e2a0*/  LDGSTS.E.BYPASS.LTC128B.128 [R4+0x6400], desc[UR36][R2.64+0x100], !P4 ;  /* 0x0640010002047fae */ /* 0x0003e2000e101d64 */
[----:B------:R-:W-:-:S02]  /*e2b0*/  ISETP.LT.OR P4, PT, R6, 0x11, P2 ;  /* 0x000000110600780c */ /* 0x000fc40001781670 */
[----:B-1----:R-:W-:Y:S02]  /*e2c0*/  IADD3 R2, P3, R14, R5, RZ ;  /* 0x000000050e027210 */ /* 0x002fe40007f7e0ff */
[----:B------:R-:W0:Y:S02]  /*e2d0*/  SHFL.IDX PT, R14, R24, 0x2, 0x181f ;  /* 0x00581f00180e7f89 */ /* 0x000e2400000e0000 */
[----:B------:R-:W-:Y:S02]  /*e2e0*/  IADD3.X R3, RZ, R7, RZ, P3, !PT ;  /* 0x00000007ff037210 */ /* 0x000fe40001ffe4ff */
[----:B------:R-:W1:Y:S01]  /*e2f0*/  SHFL.IDX PT, R7, R25, 0x2, 0x181f ;  /* 0x00581f0019077f89 */ /* 0x000e6200000e0000 */
[----:B------:R-:W-:-:S04]  /*e300*/  ISETP.LT.OR P3, PT, R6, 0x11, P1 ;  /* 0x000000110600780c */ /* 0x000fc80000f61670 */
[----:B------:R-:W-:Y:S01]  /*e310*/  LDGSTS.E.BYPASS.LTC128B.128 [R4+0xc00], desc[UR36][R2.64], !P4 ;  /* 0x00c0000002047fae */ /* 0x000fe2000e101d64 */
[----:B------:R-:W-:-:S08]  /*e320*/  ISETP.LT.OR P4, PT, R6, 0x11, P0 ;  /* 0x000000110600780c */ /* 0x000fd00000781670 */
[----:B------:R-:W-:Y:S05]  /*e330*/  LDGSTS.E.BYPASS.LTC128B.128 [R4+0x3c00], desc[UR36][R2.64+0x80], !P3 ;  /* 0x03c0008002047fae */ /* 0x000fea000d901d64 */
[----:B------:R0:W-:Y:S01]  /*e340*/  LDGSTS.E.BYPASS.LTC128B.128 [R4+0x6c00], desc[UR36][R2.64+0x100], !P4 ;  /* 0x06c0010002047fae */ /* 0x0001e2000e101d64 */
[----:B------:R-:W-:Y:S02]  /*e350*/  ISETP.LT.OR P4, PT, R6, 0x21, P2 ;  /* 0x000000210600780c */ /* 0x000fe40001781670 */
[----:B0-----:R-:W-:Y:S02]  /*e360*/  IADD3 R2, P3, R14, R5, RZ ;  /* 0x000000050e027210 */ /* 0x001fe40007f7e0ff */
[----:B------:R-:W0:Y:S03]  /*e370*/  SHFL.IDX PT, R14, R24, 0x3, 0x181f ;  /* 0x00781f00180e7f89 */ /* 0x000e2600000e0000 */
[----:B-1----:R-:W-:Y:S01]  /*e380*/  IMAD.X R3, RZ, RZ, R7, P3 ;  /* 0x000000ffff037224 */ /* 0x002fe200018e0607 */
[C---:B------:R-:W-:Y:S01]  /*e390*/  ISETP.LT.OR P3, PT, R6.reuse, 0x21, P1 ;  /* 0x000000210600780c */ /* 0x040fe20000f61670 */
[----:B------:R-:W1:Y:S04]  /*e3a0*/  SHFL.IDX PT, R7, R25, 0x3, 0x181f ;  /* 0x00781f0019077f89 */ /* 0x000e6800000e0000 */
[----:B------:R-:W-:Y:S01]  /*e3b0*/  LDGSTS.E.BYPASS.LTC128B.128 [R4+0x1400], desc[UR36][R2.64], !P4 ;  /* 0x0140000002047fae */ /* 0x000fe2000e101d64 */
[----:B------:R-:W-:-:S07]  /*e3c0*/  ISETP.LT.OR P4, PT, R6, 0x21, P0 ;  /* 0x000000210600780c */ /* 0x000fce0000781670 */
[----:B------:R-:W-:Y:S06]  /*e3d0*/  LDGSTS.E.BYPASS.LTC128B.128 [R4+0x4400], desc[UR36][R2.64+0x80], !P3 ;  /* 0x0440008002047fae */ /* 0x000fec000d901d64 */
        /* <DEDUP_REMOVED lines=8> */
[----:B------:R-:W-:-:S03]  /*e460*/  ISETP.LT.OR P4, PT, R6, 0x31, P0 ;  /* 0x000000310600780c */ /* 0x000fc60000781670 */
[----:B------:R-:W2:Y:S04]  /*e470*/  SHFL.IDX PT, R25, R25, 0x5, 0x181f ;  /* 0x00b81f0019197f89 */ /* 0x000ea800000e0000 */
[----:B------:R-:W-:Y:S06]  /*e480*/  LDGSTS.E.BYPASS.LTC128B.128 [R4+0x4c00], desc[UR36][R2.64+0x80], !P3 ;  /* 0x04c0008002047fae */ /* 0x000fec000d901d64 */
[----:B------:R0:W-:Y:S01]  /*e490*/  LDGSTS.E.BYPASS.LTC128B.128 [R4+0x7c00], desc[UR36][R2.64+0x100], !P4 ;  /* 0x07c0010002047fae */ /* 0x0001e2000e101d64 */
[----:B------:R-:W-:-:S02]  /*e4a0*/  ISETP.LT.OR P4, PT, R6, 0x41, P2 ;  /* 0x000000410600780c */ /* 0x000fc40001781670 */
[----:B0-----:R-:W-:Y:S02]  /*e4b0*/  IADD3 R2, P3, R14, R5, RZ ;  /* 0x000000050e027210 */ /* 0x001fe40007f7e0ff */
[----:B------:R0:W3:Y:S03]  /*e4c0*/  SHFL.IDX PT, R14, R24, 0x5, 0x181f ;  /* 0x00b81f00180e7f89 */ /* 0x0000e600000e0000 */
[----:B-1----:R-:W-:Y:S01]  /*e4d0*/  IMAD.X R3, RZ, RZ, R7, P3 ;  /* 0x000000ffff037224 */ /* 0x002fe200018e0607 */
[----:B------:R-:W-:-:S05]  /*e4e0*/  ISETP.LT.OR P3, PT, R6, 0x41, P1 ;  /* 0x000000410600780c */ /* 0x000fca0000f61670 */
[----:B------:R0:W-:Y:S01]  /*e4f0*/  LDGSTS.E.BYPASS.LTC128B.128 [R4+0x2400], desc[UR36][R2.64], !P4 ;  /* 0x0240000002047fae */ /* 0x0001e2000e101d64 */
[----:B------:R-:W-:-:S07]  /*e500*/  ISETP.LT.OR P4, PT, R6, 0x41, P0 ;  /* 0x000000410600780c */ /* 0x000fce0000781670 */
[----:B------:R0:W-:Y:S06]  /*e510*/  LDGSTS.E.BYPASS.LTC128B.128 [R4+0x5400], desc[UR36][R2.64+0x80], !P3 ;  /* 0x0540008002047fae */ /* 0x0001ec000d901d64 */
[----:B--2---:R0:W-:Y:S02]  /*e520*/  LDGSTS.E.BYPASS.LTC128B.128 [R4+0x8400], desc[UR36][R2.64+0x100], !P4 ;  /* 0x0840010002047fae */ /* 0x0041e4000e101d64 */
.L_x_402:
[C---:B------:R-:W-:Y:S02]  /*e530*/  ISETP.LT.OR P2, PT, R6.reuse, 0x51, P2 ;  /* 0x000000510600780c */ /* 0x040fe40001741670 */
[C---:B------:R-:W-:Y:S02]  /*e540*/  ISETP.LT.OR P1, PT, R6.reuse, 0x51, P1 ;  /* 0x000000510600780c */ /* 0x040fe40000f21670 */
[----:B------:R-:W-:Y:S02]  /*e550*/  ISETP.LT.OR P0, PT, R6, 0x51, P0 ;  /* 0x000000510600780c */ /* 0x000fe40000701670 */
[----:B0--3--:R-:W-:-:S04]  /*e560*/  IADD3 R2, P3, R14, R5, RZ ;  /* 0x000000050e027210 */ /* 0x009fc80007f7e0ff */
[----:B------:R-:W-:-:S05]  /*e570*/  IADD3.X R3, RZ, R25, RZ, P3, !PT ;  /* 0x00000019ff037210 */ /* 0x000fca0001ffe4ff */
[----:B------:R-:W-:Y:S01]  /*e580*/  @!PT LDS RZ, [RZ] ;  /* 0x00000000fffff984 */ /* 0x000fe20000000800 */
[----:B------:R-:W-:Y:S01]  /*e590*/  @!PT LDS RZ, [RZ] ;  /* 0x00000000fffff984 */ /* 0x000fe20000000800 */
[----:B------:R-:W-:Y:S01]  /*e5a0*/  @!PT LDS RZ, [RZ] ;  /* 0x00000000fffff984 */ /* 0x000fe20000000800 */
[----:B------:R0:W-:Y:S04]  /*e5b0*/  LDGSTS.E.BYPASS.LTC128B.128 [R4+0x2c00], desc[UR36][R2.64], !P2 ;  /* 0x02c0000002047fae */ /* 0x0001e8000d101d64 */
[----:B------:R0:W-:Y:S04]  /*e5c0*/  LDGSTS.E.BYPASS.LTC128B.128 [R4+0x5c00], desc[UR36][R2.64+0x80], !P1 ;  /* 0x05c0008002047fae */ /* 0x0001e8000c901d64 */
[----:B------:R0:W-:Y:S01]  /*e5d0*/  LDGSTS.E.BYPASS.LTC128B.128 [R4+0x8c00], desc[UR36][R2.64+0x100], !P0 ;  /* 0x08c0010002047fae */ /* 0x0001e2000c101d64 */
[----:B------:R-:W-:Y:S01]  /*e5e0*/  PLOP3.LUT P0, PT, PT, PT, PT, 0x80, 0x0 ;  /* 0x000000000000781c */ /* 0x000fe20003f0f070 */
[----:B------:R-:W-:-:S12]  /*e5f0*/  NOP ;  /* 0x0000000000007918 */ /* 0x000fd80000000000 */
.L_x_292:
        /* <DEDUP_REMOVED lines=10> */
.L_x_293:
[----:B------:R1:W-:Y:S01]  /*e6a0*/  SYNCS.ARRIVE.TRANS64.A1T0 RZ, [R0+URZ+0x30850], RZ ;  /* 0x030850ff00ff79a7 */ /* 0x0003e2000810003f */
[----:B------:R-:W-:-:S05]  /*e6b0*/  VIADD R27, R27, 0x1 ;  /* 0x000000011b1b7836 */ /* 0x000fca0000000000 */
[----:B------:R-:W-:-:S04]  /*e6c0*/  ISETP.NE.AND P0, PT, R27, 0x2, PT ;  /* 0x000000021b00780c */ /* 0x000fc80003f05270 */
[----:B0-----:R-:W-:Y:S02]  /*e6d0*/  SEL R3, RZ, 0x1, P0 ;  /* 0x00000001ff037807 */ /* 0x001fe40000000000 */
[----:B------:R-:W-:Y:S02]  /*e6e0*/  SEL R27, R27, RZ, P0 ;  /* 0x000000ff1b1b7207 */ /* 0x000fe40000000000 */
[----:B-1----:R-:W-:-:S07]  /*e6f0*/  LOP3.LUT R28, R28, R3, RZ, 0x3c, !PT ;  /* 0x000000031c1c7212 */ /* 0x002fce00078e3cff */
.L_x_250:
[----:B------:R-:W-:Y:S05]  /*e700*/  BSYNC B7 ;  /* 0x0000000000077941 */ /* 0x000fea0003800000 */
.L_x_248:
[----:B------:R-:W-:-:S13]  /*e710*/  LOP3.LUT P0, RZ, R23, 0x80, RZ, 0xc0, !PT ;  /* 0x0000008017ff7812 */ /* 0x000fda000780c0ff */
[----:B------:R-:W-:Y:S05]  /*e720*/  @!P0 BRA `(.L_x_294) ;  /* 0x0000000000248947 */ /* 0x000fea0003800000 */
[----:B------:R-:W-:Y:S05]  /*e730*/  WARPSYNC.ALL ;  /* 0x0000000000007948 */ /* 0x000fea0003800000 */
[----:B------:R-:W1:Y:S08]  /*e740*/  S2UR UR5, SR_CgaCtaId ;  /* 0x00000000000579c3 */ /* 0x000e700000008800 */
[----:B------:R-:W-:Y:S06]  /*e750*/  BAR.SYNC.DEFER_BLOCKING 0x5, 0x180 ;  /* 0x0146000000007b1d */ /* 0x000fec0000010000 */
[----:B------:R-:W-:-:S02]  /*e760*/  UMOV UR4, 0x400 ;  /* 0x0000040000047882 */ /* 0x000fc40000000000 */
[----:B-1----:R-:W-:-:S06]  /*e770*/  ULEA UR4, UR5, UR4, 0x18 ;  /* 0x0000000405047291 */ /* 0x002fcc000f8ec03f */
[----:B------:R-:W-:-:S05]  /*e780*/  IMAD.U32 R22, RZ, RZ, UR4 ;  /* 0x00000004ff167e24 */ /* 0x000fca000f8e00ff */
[----:B------:R1:W2:Y:S01]  /*e790*/  LDS.128 R16, [R22+0x308d0] ;  /* 0x0308d00016107984 */ /* 0x0002a20000000c00 */
[----:B------:R-:W-:Y:S06]  /*e7a0*/  BAR.ARV 0x4, 0x180 ;  /* 0x0106000000007b1d */ /* 0x000fec0000002000 */
[----:B------:R-:W-:Y:S05]  /*e7b0*/  BRA `(.L_x_295) ;  /* 0x0000000800407947 */ /* 0x000fea0003800000 */
.L_x_294:
[----:B------:R-:W1:Y:S01]  /*e7c0*/  S2R R0, SR_TID.X ;  /* 0x0000000000007919 */ /* 0x000e620000002100 */
[----:B------:R-:W-:Y:S01]  /*e7d0*/  UMOV UR4, 0xffffffff ;  /* 0xffffffff00047882 */ /* 0x000fe20000000000 */
[----:B-1----:R-:W-:-:S04]  /*e7e0*/  LOP3.LUT R8, R0, 0x1f, RZ, 0xc0, !PT ;  /* 0x0000001f00087812 */ /* 0x002fc800078ec0ff */
[----:B------:R-:W-:Y:S01]  /*e7f0*/  ISETP.NE.AND P0, PT, R8, 0x1f, PT ;  /* 0x0000001f0800780c */ /* 0x000fe20003f05270 */
[----:B------:R-:W-:-:S12]  /*e800*/  BRA.DIV UR4, `(.L_x_296) ;  /* 0x0000003a04ec7947 */ /* 0x000fd8000b800000 */
[----:B------:R-:W-:Y:S01]  /*e810*/  IMAD.IADD R5, R19, 0x1, R8 ;  /* 0x0000000113057824 */ /* 0x000fe200078e0208 */
[----:B------:R-:W-:-:S04]  /*e820*/  ULDC UR4, c[0x0][0xc3c] ;  /* 0x00030f0000047ab9 */ /* 0x000fc80000000800 */
[----:B------:R-:W-:-:S13]  /*e830*/  ISETP.GE.OR P1, PT, R5, UR4, !P0 ;  /* 0x0000000405007c0c */ /* 0x000fda000c726670 */
[----:B------:R-:W1:Y:S02]  /*e840*/  @!P1 LDC.64 R2, c[0x0][0xc80] ;  /* 0x00032000ff029b82 */ /* 0x000e640000000a00 */
[----:B-1----:R-:W-:-:S06]  /*e850*/  @!P1 IMAD.WIDE R2, R5, 0x4, R2 ;  /* 0x0000000405029825 */ /* 0x002fcc00078e0202 */
[----:B------:R-:W2:Y:S01]  /*e860*/  @!P1 LDG.E R2, desc[UR36][R2.64] ;  /* 0x0000002402029981 */ /* 0x000ea2000c1e1900 */
[----:B0-----:R-:W-:Y:S02]  /*e870*/  MOV R4, RZ ;  /* 0x000000ff00047202 */ /* 0x001fe40000000f00 */
[C---:B------:R-:W-:Y:S01]  /*e880*/  ISETP.GE.U32.AND P2, PT, R8.reuse, 0x2, PT ;  /* 0x000000020800780c */ /* 0x040fe20003f46070 */
[----:B------:R-:W-:Y:S01]  /*e890*/  SHFL.IDX PT, R0, R16, 0x1, 0x1f ;  /* 0x00201f0010007f89 */ /* 0x000fe200000e0000 */
[C---:B------:R-:W-:Y:S02]  /*e8a0*/  ISETP.GE.U32.AND P3, PT, R8.reuse, 0x4, PT ;  /* 0x000000040800780c */ /* 0x040fe40003f66070 */
[C---:B------:R-:W-:Y:S02]  /*e8b0*/  ISETP.GE.U32.AND P4, PT, R8.reuse, 0x8, PT ;  /* 0x000000080800780c */ /* 0x040fe40003f86070 */
[C---:B------:R-:W-:Y:S01]  /*e8c0*/  ISETP.GE.U32.AND P5, PT, R8.reuse, 0x10, PT ;  /* 0x000000100800780c */ /* 0x040fe20003fa6070 */
[----:B--2---:R-:W-:Y:S01]  /*e8d0*/  @!P1 IMAD.MOV.U32 R4, RZ, RZ, R2 ;  /* 0x000000ffff049224 */ /* 0x004fe200078e0002 */
[----:B------:R-:W-:-:S04]  /*e8e0*/  ISETP.NE.AND P1, PT, R8, RZ, PT ;  /* 0x000000ff0800720c */ /* 0x000fc80003f25270 */
[----:B------:R-:W0:Y:S02]  /*e8f0*/  SHFL.UP PT, R14, R4, 0x1, RZ ;  /* 0x04200000040e7989 */ /* 0x000e2400000e00ff */
[----:B0-----:R-:W-:-:S05]  /*e900*/  SEL R5, R14, RZ, P1 ;  /* 0x000000ff0e057207 */ /* 0x001fca0000800000 */
[----:B------:R-:W-:Y:S02]  /*e910*/  IMAD.IADD R6, R4, 0x1, R5 ;  /* 0x0000000104067824 */ /* 0x000fe400078e0205 */
[----:B------:R-:W-:Y:S04]  /*e920*/  SHFL.IDX PT, R5, R16, RZ, 0x1f ;  /* 0x00001fff10057589 */ /* 0x000fe800000e0000 */
        /* <DEDUP_REMOVED lines=12> */
[----:B------:R0:W1:Y:S02]  /*e9f0*/  SHFL.IDX PT, R14, R6, 0x1f, 0x1f ;  /* 0x03e01f00060e7f89 */ /* 0x00006400000e0000 */
.L_x_412:
[----:B------:R-:W-:Y:S02]  /*ea00*/  ULDC UR4, c[0x0][0xc38] ;  /* 0x00030e0000047ab9 */ /* 0x000fe40000000800 */
[----:B------:R-:W-:-:S04]  /*ea10*/  IMAD.U32 R7, RZ, RZ, UR4 ;  /* 0x00000004ff077e24 */ /* 0x000fc8000f8e00ff */
[----:B-1----:R-:W-:-:S05]  /*ea20*/  IMAD R3, R14, R7, RZ ;  /* 0x000000070e037224 */ /* 0x002fca00078e02ff */
[----:B------:R-:W-:-:S04]  /*ea30*/  IADD3 R8, R0, R3, RZ ;  /* 0x0000000300087210 */ /* 0x000fc80007ffe0ff */
[----:B------:R-:W-:-:S13]  /*ea40*/  ISETP.GT.AND P6, PT, R8, R5, PT ;  /* 0x000000050800720c */ /* 0x000fda0003fc4270 */
[----:B------:R-:W-:Y:S05]  /*ea50*/  @P6 BRA `(.L_x_297) ;  /* 0x00000000009c6947 */ /* 0x000fea0003800000 */
.L_x_302:
[----:B------:R-:W1:Y:S01]  /*ea60*/  LDC R0, c[0x0][0xc3c] ;  /* 0x00030f00ff007b82 */ /* 0x000e620000000800 */
[----:B------:R-:W-:-:S05]  /*ea70*/  VIADD R19, R19, 0x1f ;  /* 0x0000001f13137836 */ /* 0x000fca0000000000 */
[----:B-1----:R-:W-:-:S13]  /*ea80*/  ISETP.GE.AND P6, PT, R19, R0, PT ;  /* 0x000000001300720c */ /* 0x002fda0003fc6270 */
[----:B------:R-:W-:Y:S05]  /*ea90*/  @P6 BRA `(.L_x_298) ;  /* 0x0000000400446947 */ /* 0x000fea0003800000 */
[----:B------:R-:W1:Y:S01]  /*eaa0*/  S2R R2, SR_TID.X ;  /* 0x0000000000027919 */ /* 0x000e620000002100 */
[----:B------:R-:W-:Y:S01]  /*eab0*/  BSSY B0, `(.L_x_299) ;  /* 0x0000009000007945 */ /* 0x000fe20003800000 */
[----:B------:R-:W-:Y:S01]  /*eac0*/  IMAD.MOV.U32 R4, RZ, RZ, RZ ;  /* 0x000000ffff047224 */ /* 0x000fe200078e00ff */
[----:B-1----:R-:W-:-:S05]  /*ead0*/  LOP3.LUT R2, R2, 0x1f, RZ, 0xc0, !PT ;  /* 0x0000001f02027812 */ /* 0x002fca00078ec0ff */
[----:B------:R-:W-:-:S05]  /*eae0*/  IMAD.IADD R7, R19, 0x1, R2 ;  /* 0x0000000113077824 */ /* 0x000fca00078e0202 */
[----:B------:R-:W-:-:S13]  /*eaf0*/  ISETP.GE.OR P6, PT, R7, R0, !P0 ;  /* 0x000000000700720c */ /* 0x000fda00047c6670 */
[----:B------:R-:W-:Y:S05]  /*eb00*/  @P6 BRA `(.L_x_300) ;  /* 0x00000000000c6947 */ /* 0x000fea0003800000 */
[----:B------:R-:W1:Y:S02]  /*eb10*/  LDC.64 R2, c[0x0][0xc80] ;  /* 0x00032000ff027b82 */ /* 0x000e640000000a00 */
[----:B-1----:R-:W-:-:S05]  /*eb20*/  IMAD.WIDE R2, R7, 0x4, R2 ;  /* 0x0000000407027825 */ /* 0x002fca00078e0202 */
[----:B------:R1:W5:Y:S02]  /*eb30*/  LDG.E R4, desc[UR36][R2.64] ;  /* 0x0000002402047981 */ /* 0x000364000c1e1900 */
.L_x_300:
[----:B------:R-:W-:Y:S05]  /*eb40*/  BSYNC B0 ;  /* 0x0000000000007941 */ /* 0x000fea0003800000 */
.L_x_299:
[----:B------:R-:W-:-:S03]  /*eb50*/  UMOV UR4, 0xffffffff ;  /* 0xffffffff00047882 */ /* 0x000fc60000000000 */
[----:B------:R-:W-:Y:S05]  /*eb60*/  BRA.DIV UR4, `(.L_x_301) ;  /* 0x0000003e04387947 */ /* 0x000fea000b800000 */
[----:B-----5:R-:W2:Y:S02]  /*eb70*/  SHFL.UP PT, R14, R4, 0x1, RZ ;  /* 0x04200000040e7989 */ /* 0x020ea400000e00ff */
[----:B--2---:R-:W-:-:S04]  /*eb80*/  SEL R13, R14, RZ, P1 ;  /* 0x000000ff0e0d7207 */ /* 0x004fc80000800000 */
[----:B------:R-:W-:-:S05]  /*eb90*/  IADD3 R13, R4, R13, RZ ;  /* 0x0000000d040d7210 */ /* 0x000fca0007ffe0ff */
[----:B------:R-:W2:Y:S02]  /*eba0*/  SHFL.UP PT, R14, R13, 0x2, RZ ;  /* 0x044000000d0e7989 */ /* 0x000ea400000e00ff */
[----:B--2---:R-:W-:-:S05]  /*ebb0*/  SEL R0, R14, RZ, P2 ;  /* 0x000000ff0e007207 */ /* 0x004fca0001000000 */
[----:B------:R-:W-:-:S05]  /*ebc0*/  IMAD.IADD R0, R13, 0x1, R0 ;  /* 0x000000010d007824 */ /* 0x000fca00078e0200 */
[----:B------:R-:W1:Y:S02]  /*ebd0*/  SHFL.UP PT, R14, R0, 0x4, RZ ;  /* 0x04800000000e7989 */ /* 0x000e6400000e00ff */
[----:B-1----:R-:W-:-:S05]  /*ebe0*/  SEL R3, R14, RZ, P3 ;  /* 0x000000ff0e037207 */ /* 0x002fca0001800000 */
[----:B------:R-:W-:-:S05]  /*ebf0*/  IMAD.IADD R2, R0, 0x1, R3 ;  /* 0x0000000100027824 */ /* 0x000fca00078e0203 */
[----:B------:R-:W1:Y:S02]  /*ec00*/  SHFL.UP PT, R14, R2, 0x8, RZ ;  /* 0x05000000020e7989 */ /* 0x000e6400000e00ff */
[----:B-1----:R-:W-:-:S05]  /*ec10*/  SEL R3, R14, RZ, P4 ;  /* 0x000000ff0e037207 */ /* 0x002fca0002000000 */
[----:B------:R-:W-:-:S05]  /*ec20*/  IMAD.IADD R3, R2, 0x1, R3 ;  /* 0x0000000102037824 */ /* 0x000fca00078e0203 */
[----:B------:R-:W0:Y:S02]  /*ec30*/  SHFL.UP PT, R14, R3, 0x10, RZ ;  /* 0x06000000030e7989 */ /* 0x000e2400000e00ff */
[----:B0-----:R-:W-:-:S04]  /*ec40*/  SEL R6, R14, RZ, P5 ;  /* 0x000000ff0e067207 */ /* 0x001fc80002800000 */
[----:B------:R-:W-:-:S05]  /*ec50*/  IADD3 R6, R3, R6, RZ ;  /* 0x0000000603067210 */ /* 0x000fca0007ffe0ff */
[----:B------:R0:W1:Y:S02]  /*ec60*/  SHFL.IDX PT, R14, R6, 0x1f, 0x1f ;  /* 0x03e01f00060e7f89 */ /* 0x00006400000e0000 */
.L_x_420:
[----:B------:R-:W-:Y:S02]  /*ec70*/  ULDC UR4, c[0x0][0xc38] ;  /* 0x00030e0000047ab9 */ /* 0x000fe40000000800 */
[----:B------:R-:W-:-:S04]  /*ec80*/  IMAD.U32 R7, RZ, RZ, UR4 ;  /* 0x00000004ff077e24 */ /* 0x000fc8000f8e00ff */
[----:B-1----:R-:W-:-:S04]  /*ec90*/  IMAD R3, R14, R7, RZ ;  /* 0x000000070e037224 */ /* 0x002fc800078e02ff */
[----:B------:R-:W-:-:S05]  /*eca0*/  IMAD.IADD R8, R3, 0x1, R8 ;  /* 0x0000000103087824 */ /* 0x000fca00078e0208 */
[----:B------:R-:W-:-:S13]  /*ecb0*/  ISETP.GT.AND P6, PT, R8, R5, PT ;  /* 0x000000050800720c */ /* 0x000fda0003fc4270 */
[----:B------:R-:W-:Y:S05]  /*ecc0*/  @!P6 BRA `(.L_x_302) ;  /* 0xfffffffc0064e947 */ /* 0x000fea000383ffff */
.L_x_297:
[----:B------:R-:W-:Y:S01]  /*ecd0*/  IMAD.IADD R8, R8, 0x1, -R3 ;  /* 0x0000000108087824 */ /* 0x000fe200078e0a03 */
[----:B------:R-:W-:-:S03]  /*ece0*/  UMOV UR4, 0xffffffff ;  /* 0xffffffff00047882 */ /* 0x000fc60000000000 */
[----:B------:R-:W-:-:S05]  /*ecf0*/  IMAD R0, R6, R7, R8 ;  /* 0x0000000706007224 */ /* 0x000fca00078e0208 */
[----:B------:R-:W-:Y:S01]  /*ed00*/  ISETP.GT.AND P6, PT, R0, R5, PT ;  /* 0x000000050000720c */ /* 0x000fe20003fc4270 */
[----:B------:R-:W-:-:S12]  /*ed10*/  BRA.DIV UR4, `(.L_x_303) ;  /* 0x0000003e04887947 */ /* 0x000fd8000b800000 */
[----:B------:R-:W-:-:S04]  /*ed20*/  VOTE.ANY R2, PT, !P6 ;  /* 0x0000000000027806 */ /* 0x000fc800070e0100 */
[----:B------:R-:W1:Y:S02]  /*ed30*/  POPC R0, R2 ;  /* 0x0000000200007309 */ /* 0x000e640000000000 */
[----:B-1----:R1:W2:Y:S02]  /*ed40*/  SHFL.IDX PT, R4, R4, R0, 0x1f ;  /* 0x00001f0004047589 */ /* 0x0022a400000e0000 */
.L_x_424:
[----:B------:R-:W-:Y:S02]  /*ed50*/  ISETP.NE.AND P0, PT, R2, RZ, PT ;  /* 0x000000ff0200720c */ /* 0x000fe40003f05270 */
[----:B------:R-:W-:-:S11]  /*ed60*/  MOV R14, RZ ;  /* 0x000000ff000e7202 */ /* 0x000fd60000000f00 */
[----:B------:R-:W-:Y:S05]  /*ed70*/  @!P0 BRA `(.L_x_304) ;  /* 0x0000000000108947 */ /* 0x000fea0003800000 */
[----:B------:R-:W-:Y:S01]  /*ed80*/  UMOV UR4, 0xffffffff ;  /* 0xffffffff00047882 */ /* 0x000fe20000000000 */
[----:B------:R-:W-:Y:S02]  /*ed90*/  VIADD R12, R0, 0xffffffff ;  /* 0xffffffff000c7836 */ /* 0x000fe40000000000 */
[----:B------:R-:W-:Y:S05]  /*eda0*/  BRA.DIV UR4, `(.L_x_305) ;  /* 0x0000003e04ac7947 */ /* 0x000fea000b800000 */
[----:B------:R3:W4:Y:S02]  /*edb0*/  SHFL.IDX PT, R14, R6, R12, 0x1f ;  /* 0x00001f0c060e7589 */ /* 0x00072400000e0000 */
.L_x_304:
[----:B0-23--:R-:W-:Y:S01]  /*edc0*/  IABS R6, R4 ;  /* 0x0000000400067213 */ /* 0x00dfe20000000000 */
[----:B----4-:R-:W-:Y:S01]  /*edd0*/  IMAD R16, R14, R7, R8 ;  /* 0x000000070e107224 */ /* 0x010fe200078e0208 */
[----:B------:R-:W-:Y:S02]  /*ede0*/  IADD3 R19, R0, R19, RZ ;  /* 0x0000001300137210 */ /* 0x000fe40007ffe0ff */
[----:B------:R-:W0:Y:S08]  /*edf0*/  I2F.RP R9, R6 ;  /* 0x0000000600097306 */ /* 0x000e300000209400 */
[----:B0-----:R-:W0:Y:S02]  /*ee00*/  MUFU.RCP R9, R9 ;  /* 0x0000000900097308 */ /* 0x001e240000001000 */
[----:B0-----:R-:W-:-:S06]  /*ee10*/  VIADD R2, R9, 0xffffffe ;  /* 0x0ffffffe09027836 */ /* 0x001fcc0000000000 */
[----:B------:R0:W2:Y:S02]  /*ee20*/  F2I.FTZ.U32.TRUNC.NTZ R3, R2 ;  /* 0x0000000200037305 */ /* 0x0000a4000021f000 */
[----:B0-----:R-:W-:Y:S01]  /*ee30*/  MOV R2, RZ ;  /* 0x000000ff00027202 */ /* 0x001fe20000000f00 */
[----:B--2---:R-:W-:-:S04]  /*ee40*/  IMAD.MOV R7, RZ, RZ, -R3 ;  /* 0x000000ffff077224 */ /* 0x004fc800078e0a03 */
[----:B------:R-:W-:-:S04]  /*ee50*/  IMAD R7, R7, R6, RZ ;  /* 0x0000000607077224 */ /* 0x000fc800078e02ff */
[----:B------:R-:W-:-:S04]  /*ee60*/  IMAD.HI.U32 R3, R3, R7, R2 ;  /* 0x0000000703037227 */ /* 0x000fc800078e0002 */
[----:B------:R-:W-:Y:S01]  /*ee70*/  IMAD.IADD R7, R5, 0x1, -R16 ;  /* 0x0000000105077824 */ /* 0x000fe200078e0a10 */
[----:B------:R-:W-:-:S04]  /*ee80*/  IABS R5, R4 ;  /* 0x0000000400057213 */ /* 0x000fc80000000000 */
[----:B------:R-:W-:Y:S01]  /*ee90*/  IABS R2, R7 ;  /* 0x0000000700027213 */ /* 0x000fe20000000000 */
[----:B------:R-:W-:-:S04]  /*eea0*/  IMAD.MOV R5, RZ, RZ, -R5 ;  /* 0x000000ffff057224 */ /* 0x000fc800078e0a05 */
[----:B------:R-:W-:-:S04]  /*eeb0*/  IMAD.HI.U32 R3, R3, R2, RZ ;  /* 0x0000000203037227 */ /* 0x000fc800078e00ff */
[----:B------:R-:W-:Y:S01]  /*eec0*/  IMAD R5, R3, R5, R2 ;  /* 0x0000000503057224 */ /* 0x000fe200078e0202 */
[----:B------:R-:W-:-:S04]  /*eed0*/  LOP3.LUT R2, R7, R4, RZ, 0x3c, !PT ;  /* 0x0000000407027212 */ /* 0x000fc800078e3cff */
[----:B------:R-:W-:Y:S02]  /*eee0*/  ISETP.GT.U32.AND P1, PT, R6, R5, PT ;  /* 0x000000050600720c */ /* 0x000fe40003f24070 */
[----:B------:R-:W-:-:S11]  /*eef0*/  ISETP.GE.AND P2, PT, R2, RZ, PT ;  /* 0x000000ff0200720c */ /* 0x000fd60003f46270 */
[----:B------:R-:W-:Y:S01]  /*ef00*/  @!P1 IMAD.IADD R5, R5, 0x1, -R6 ;  /* 0x0000000105059824 */ /* 0x000fe200078e0a06 */
[----:B------:R-:W-:Y:S02]  /*ef10*/  @!P1 IADD3 R3, R3, 0x1, RZ ;  /* 0x0000000103039810 */ /* 0x000fe40007ffe0ff */
[----:B------:R-:W-:Y:S02]  /*ef20*/  ISETP.NE.AND P1, PT, R4, RZ, PT ;  /* 0x000000ff0400720c */ /* 0x000fe40003f25270 */
[----:B------:R-:W-:-:S13]  /*ef30*/  ISETP.GE.U32.AND P0, PT, R5, R6, PT ;  /* 0x000000060500720c */ /* 0x000fda0003f06070 */
[----:B------:R-:W-:-:S04]  /*ef40*/  @P0 VIADD R3, R3, 0x1 ;  /* 0x0000000103030836 */ /* 0x000fc80000000000 */
[----:B------:R-:W-:Y:S01]  /*ef50*/  @!P2 IMAD.MOV R3, RZ, RZ, -R3 ;  /* 0x000000ffff03a224 */ /* 0x000fe200078e0a03 */
[----:B------:R-:W-:-:S05]  /*ef60*/  @!P1 LOP3.LUT R3, RZ, R4, RZ, 0x33, !PT ;  /* 0x00000004ff039212 */ /* 0x000fca00078e33ff */
[--C-:B------:R-:W-:Y:S02]  /*ef70*/  IMAD.MOV R17, RZ, RZ, -R3.reuse ;  /* 0x000000ffff117224 */ /* 0x100fe400078e0a03 */
[----:B------:R-:W-:Y:S02]  /*ef80*/  IMAD.MOV.U32 R18, RZ, RZ, R3 ;  /* 0x000000ffff127224 */ /* 0x000fe400078e0003 */
[----:B------:R-:W-:Y:S01]  /*ef90*/  IMAD R17, R4, R17, R7 ;  /* 0x0000001104117224 */ /* 0x000fe200078e0207 */
[----:B------:R-:W-:Y:S06]  /*efa0*/  BRA `(.L_x_306) ;  /* 0x00000000001c7947 */ /* 0x000fec0003800000 */
.L_x_298:
[----:B------:R-:W-:Y:S01]  /*efb0*/  UMOV UR4, URZ ;  /* 0x0000003f00047c82 */ /* 0x000fe20008000000 */
[----:B------:R-:W-:Y:S01]  /*efc0*/  UMOV UR5, URZ ;  /* 0x0000003f00057c82 */ /* 0x000fe20008000000 */
[----:B------:R-:W-:Y:S01]  /*efd0*/  ULDC UR6, c[0x0][0xc3c] ;  /* 0x00030f0000067ab9 */ /* 0x000fe20000000800 */
[----:B------:R-:W-:Y:S01]  /*efe0*/  IMAD.MOV.U32 R16, RZ, RZ, R5 ;  /* 0x000000ffff107224 */ /* 0x000fe200078e0005 */
[----:B------:R-:W-:Y:S01]  /*eff0*/  MOV R18, UR5 ;  /* 0x0000000500127c02 */ /* 0x000fe20008000f00 */
[----:B------:R-:W-:Y:S02]  /*f000*/  IMAD.U32 R17, RZ, RZ, UR4 ;  /* 0x00000004ff117e24 */ /* 0x000fe4000f8e00ff */
[----:B------:R-:W-:-:S07]  /*f010*/  IMAD.U32 R19, RZ, RZ, UR6 ;  /* 0x00000006ff137e24 */ /* 0x000fce000f8e00ff */
.L_x_306:
[----:B-1----:R-:W1:Y:S01]  /*f020*/  S2R R0, SR_TID.X ;  /* 0x0000000000007919 */ /* 0x002e620000002100 */
[----:B------:R-:W-:Y:S05]  /*f030*/  WARPSYNC.ALL ;  /* 0x0000000000007948 */ /* 0x000fea0003800000 */
[----:B------:R-:W-:Y:S01]  /*f040*/  BAR.SYNC.DEFER_BLOCKING 0x4, 0x180 ;  /* 0x0106000000007b1d */ /* 0x000fe20000010000 */
[----:B-1----:R-:W-:-:S04]  /*f050*/  LOP3.LUT R0, R0, 0x1f, RZ, 0xc0, !PT ;  /* 0x0000001f00007812 */ /* 0x002fc800078ec0ff */
[----:B------:R-:W-:-:S13]  /*f060*/  ISETP.NE.AND P0, PT, R0, RZ, PT ;  /* 0x000000ff0000720c */ /* 0x000fda0003f05270 */
[----:B------:R-:W1:Y:S01]  /*f070*/  @!P0 S2R R3, SR_CgaCtaId ;  /* 0x0000000000038919 */ /* 0x000e620000008800 */
[----:B------:R-:W-:-:S04]  /*f080*/  @!P0 MOV R0, 0x400 ;  /* 0x0000040000008802 */ /* 0x000fc80000000f00 */
[----:B-1----:R-:W-:-:S05]  /*f090*/  @!P0 LEA R22, R3, R0, 0x18 ;  /* 0x0000000003168211 */ /* 0x002fca00078ec0ff */
[----:B------:R3:W-:Y:S01]  /*f0a0*/  @!P0 STS.128 [R22+0x308d0], R16 ;  /* 0x0308d01016008388 */ /* 0x0007e20000000c00 */
[----:B------:R-:W-:Y:S06]  /*f0b0*/  BAR.ARV 0x5, 0x180 ;  /* 0x0146000000007b1d */ /* 0x000fec0000002000 */
.L_x_295:
[----:B------:R-:W-:Y:S02]  /*f0c0*/  ULDC UR4, c[0x0][0xc3c] ;  /* 0x00030f0000047ab9 */ /* 0x000fe40000000800 */
[----:B--2---:R-:W-:-:S13]  /*f0d0*/  ISETP.GE.AND P0, PT, R19, UR4, PT ;  /* 0x0000000413007c0c */ /* 0x004fda000bf06270 */
[----:B------:R-:W-:Y:S05]  /*f0e0*/  @!P0 BRA `(.L_x_307) ;  /* 0xffffffb800a48947 */ /* 0x000fea000383ffff */
[----:B------:R-:W-:Y:S05]  /*f0f0*/  BSYNC B8 ;  /* 0x0000000000087941 */ /* 0x000fea0003800000 */
.L_x_244:
[----:B0-----:R-:W2:Y:S01]  /*f100*/  LDL.LU R0, [R1+0x1c] ;  /* 0x00001c0001007983 */ /* 0x001ea20000300800 */
[----:B------:R-:W-:Y:S01]  /*f110*/  BSSY B0, `(.L_x_308) ;  /* 0x000000b000007945 */ /* 0x000fe20003800000 */
[----:B------:R-:W0:Y:S01]  /*f120*/  S2R R5, SR_CgaCtaId ;  /* 0x0000000000057919 */ /* 0x000e220000008800 */
[----:B--2---:R-:W-:-:S05]  /*f130*/  VIADD R0, R0, 0x1 ;  /* 0x0000000100007836 */ /* 0x004fca0000000000 */
[----:B------:R-:W-:-:S04]  /*f140*/  LEA.HI R2, R0, R0, RZ, 0x1 ;  /* 0x0000000000027211 */ /* 0x000fc800078f08ff */
[----:B------:R-:W-:Y:S02]  /*f150*/  LOP3.LUT R3, R2, 0xfffffffe, RZ, 0xc0, !PT ;  /* 0xfffffffe02037812 */ /* 0x000fe400078ec0ff */
[----:B------:R-:W-:-:S03]  /*f160*/  MOV R2, 0x400 ;  /* 0x0000040000027802 */ /* 0x000fc60000000f00 */
[----:B------:R-:W-:Y:S01]  /*f170*/  IMAD.IADD R0, R0, 0x1, -R3 ;  /* 0x0000000100007824 */ /* 0x000fe200078e0a03 */
[----:B0-----:R-:W-:-:S04]  /*f180*/  LEA R4, R5, R2, 0x18 ;  /* 0x0000000205047211 */ /* 0x001fc800078ec0ff */
[----:B------:R-:W-:-:S04]  /*f190*/  SHF.L.U32 R0, R0, 0x1f, RZ ;  /* 0x0000001f00007819 */ /* 0x000fc800000006ff */
[----:B------:R-:W0:Y:S02]  /*f1a0*/  SYNCS.PHASECHK.TRANS64.TRYWAIT P0, [R4+URZ+0x30820], R0 ;  /* 0x03082000040075a7 */ /* 0x000e24000800017f */
[----:B0-----:R-:W-:Y:S05]  /*f1b0*/  @!P0 BRA `(.L_x_309) ;  /* 0x0000003800cc8947 */ /* 0x001fea0003800000 */
.L_x_427:
[----:B------:R-:W-:Y:S05]  /*f1c0*/  BSYNC B0 ;  /* 0x0000000000007941 */ /* 0x000fea0003800000 */
.L_x_308:
[----:B------:R-:W-:-:S03]  /*f1d0*/  UMOV UR4, 0xffffffff ;  /* 0xffffffff00047882 */ /* 0x000fc60000000000 */
[----:B------:R-:W-:Y:S05]  /*f1e0*/  BRA.DIV UR4, `(.L_x_310) ;  /* 0x0000003a04d47947 */ /* 0x000fea000b800000 */
[----:B0-----:R-:W0:Y:S02]  /*f1f0*/  S2R R0, SR_TID.X ;  /* 0x0000000000007919 */ /* 0x001e240000002100 */
[----:B0-----:R-:W-:-:S04]  /*f200*/  SHF.R.U32.HI R0, RZ, 0x5, R0 ;  /* 0x00000005ff007819 */ /* 0x001fc80000011600 */
[----:B------:R-:W-:-:S05]  /*f210*/  LOP3.LUT R0, R0, 0x3, RZ, 0xc0, !PT ;  /* 0x0000000300007812 */ /* 0x000fca00078ec0ff */
[----:B------:R0:W2:Y:S02]  /*f220*/  SHFL.IDX PT, R14, R0, RZ, 0x1f ;  /* 0x00001fff000e7589 */ /* 0x0000a400000e0000 */
.L_x_430:
[----:B--2---:R-:W-:Y:S01]  /*f230*/  ISETP.NE.AND P0, PT, R14, RZ, PT ;  /* 0x000000ff0e00720c */ /* 0x004fe20003f05270 */
[----:B------:R-:W-:-:S12]  /*f240*/  BSSY B0, `(.L_x_311) ;  /* 0x0000026000007945 */ /* 0x000fd80003800000 */
[----:B------:R-:W-:Y:S05]  /*f250*/  @P0 BRA `(.L_x_312) ;  /* 0x0000000000900947 */ /* 0x000fea0003800000 */
[----:B------:R-:W-:-:S03]  /*f260*/  UMOV UR4, 0xffffffff ;  /* 0xffffffff00047882 */ /* 0x000fc60000000000 */
[----:B------:R-:W-:Y:S05]  /*f270*/  BRA.DIV UR4, `(.L_x_313) ;  /* 0x0000003a04e47947 */ /* 0x000fea000b800000 */
[----:B------:R-:W-:-:S13]  /*f280*/  ELECT P6, URZ, PT ;  /* 0x00000000003f782f */ /* 0x000fda00038c0000 */
.L_x_433:
[----:B------:R-:W-:Y:S05]  /*f290*/  @!P6 BRA `(.L_x_312) ;  /* 0x000000000080e947 */ /* 0x000fea0003800000 */
[----:B0-----:R-:W2:Y:S02]  /*f2a0*/  LDL R0, [R1+0x28] ;  /* 0x0000280001007983 */ /* 0x001ea40000100800 */
[----:B--2---:R-:W-:-:S13]  /*f2b0*/  R2UR UR4, R0 ;  /* 0x00000000000472ca */ /* 0x004fda00000e0000 */
[----:B------:R-:W-:-:S06]  /*f2c0*/  ULOP3.LUT UR4, UR4, 0x2, URZ, 0xfc, !UPT ;  /* 0x0000000204047892 */ /* 0x000fcc000f8efc3f */
[----:B------:R-:W-:-:S04]  /*f2d0*/  MOV R0, UR4 ;  /* 0x0000000400007c02 */ /* 0x000fc80008000f00 */
[----:B------:R-:W-:-:S13]  /*f2e0*/  ISETP.NE.AND P0, PT, R0, 0x3, PT ;  /* 0x000000030000780c */ /* 0x000fda0003f05270 */
[----:B------:R-:W-:Y:S05]  /*f2f0*/  @!P0 BRA `(.L_x_314) ;  /* 0x0000000000048947 */ /* 0x000fea0003800000 */
[----:B------:R-:W-:Y:S01]  /*f300*/  BPT.TRAP 0x1 ;  /* 0x000000040000795c */ /* 0x000fe20000300000 */
.L_x_314:
[C---:B------:R-:W-:Y:S01]  /*f310*/  IMAD R5, R27.reuse, 0x8, R4 ;  /* 0x000000081b057824 */ /* 0x040fe200078e0204 */
[----:B------:R-:W-:Y:S01]  /*f320*/  SHF.L.U32 R0, R28, 0x1f, RZ ;  /* 0x0000001f1c007819 */ /* 0x000fe200000006ff */
[----:B------:R-:W-:-:S03]  /*f330*/  VIADD R27, R27, 0x1 ;  /* 0x000000011b1b7836 */ /* 0x000fc60000000000 */
[----:B------:R-:W0:Y:S02]  /*f340*/  SYNCS.PHASECHK.TRANS64.TRYWAIT P1, [R5+URZ+0x30840], R0 ;  /* 0x03084000050075a7 */ /* 0x000e24000802017f */
[----:B------:R-:W-:-:S04]  /*f350*/  ISETP.NE.AND P2, PT, R27, 0x2, PT ;  /* 0x000000021b00780c */ /* 0x000fc80003f45270 */
[----:B------:R-:W-:Y:S01]  /*f360*/  SEL R3, RZ, 0x1, P2 ;  /* 0x00000001ff037807 */ /* 0x000fe20001000000 */
[----:B0-----:R-:W-:Y:S08]  /*f370*/  @!P1 BRA `(.L_x_315) ;  /* 0x0000003800c49947 */ /* 0x001ff00003800000 */
.L_x_434:
[----:B------:R-:W-:Y:S02]  /*f380*/  SEL R27, R27, RZ, P2 ;  /* 0x000000ff1b1b7207 */ /* 0x000fe40001000000 */
[----:B------:R-:W-:Y:S01]  /*f390*/  LOP3.LUT R2, R28, R3, RZ, 0x3c, !PT ;  /* 0x000000031c027212 */ /* 0x000fe200078e3cff */
[----:B------:R-:W-:Y:S06]  /*f3a0*/  @!P0 BRA `(.L_x_316) ;  /* 0x0000000000048947 */ /* 0x000fec0003800000 */
[----:B------:R-:W-:Y:S01]  /*f3b0*/  BPT.TRAP 0x1 ;  /* 0x000000040000795c */ /* 0x000fe20000300000 */
.L_x_316:
[----:B------:R-:W-:Y:S01]  /*f3c0*/  IMAD R27, R27, 0x8, R4 ;  /* 0x000000081b1b7824 */ /* 0x000fe200078e0204 */
[----:B------:R-:W-:-:S04]  /*f3d0*/  SHF.L.U32 R2, R2, 0x1f, RZ ;  /* 0x0000001f02027819 */ /* 0x000fc800000006ff */
[----:B------:R-:W2:Y:S02]  /*f3e0*/  SYNCS.PHASECHK.TRANS64.TRYWAIT P1, [R27+URZ+0x30840], R2 ;  /* 0x030840021b0075a7 */ /* 0x000ea4000802017f */
[----:B--2---:R-:W-:Y:S05]  /*f3f0*/  @!P1 BRA `(.L_x_317) ;  /* 0x0000003800b89947 */ /* 0x004fea0003800000 */
.L_x_435:
[----:B------:R-:W-:Y:S05]  /*f400*/  @!P0 BRA `(.L_x_318) ;  /* 0x0000000000048947 */ /* 0x000fea0003800000 */
[----:B------:R-:W-:Y:S01]  /*f410*/  BPT.TRAP 0x1 ;  /* 0x000000040000795c */ /* 0x000fe20000300000 */
.L_x_318:
[----:B------:R-:W4:Y:S02]  /*f420*/  SYNCS.PHASECHK.TRANS64.TRYWAIT P1, [R5+URZ+0x30860], R0 ;  /* 0x03086000050075a7 */ /* 0x000f24000802017f */
[----:B----4-:R-:W-:Y:S05]  /*f430*/  @!P1 BRA `(.L_x_319) ;  /* 0x0000003800bc9947 */ /* 0x010fea0003800000 */
.L_x_436:
[----:B------:R-:W-:Y:S05]  /*f440*/  @!P0 BRA `(.L_x_320) ;  /* 0x0000000000048947 */ /* 0x000fea0003800000 */
[----:B------:R-:W-:Y:S01]  /*f450*/  BPT.TRAP 0x1 ;  /* 0x000000040000795c */ /* 0x000fe20000300000 */
.L_x_320:
[----:B------:R0:W0:Y:S02]  /*f460*/  SYNCS.PHASECHK.TRANS64.TRYWAIT P0, [R27+URZ+0x30860], R2 ;  /* 0x030860021b0075a7 */ /* 0x000024000800017f */
[----:B0-----:R-:W-:Y:S05]  /*f470*/  @!P0 NANOSLEEP.SYNCS 0x989680 ;  /* 0x009896800000895d */ /* 0x001fea0003900000 */
[----:B------:R-:W0:Y:S02]  /*f480*/  @!P0 SYNCS.PHASECHK.TRANS64 P0, [R27+URZ+0x30860], R2 ;  /* 0x030860021b0085a7 */ /* 0x000e24000800007f */
[----:B0-----:R-:W-:Y:S05]  /*f490*/  @!P0 BRA `(.L_x_320) ;  /* 0xfffffffc00f08947 */ /* 0x001fea000383ffff */
.L_x_312:
[----:B------:R-:W-:Y:S05]  /*f4a0*/  BSYNC B0 ;  /* 0x0000000000007941 */ /* 0x000fea0003800000 */
.L_x_311:
[----:B------:R-:W-:Y:S05]  /*f4b0*/  EXIT ;  /* 0x000000000000794d */ /* 0x000fea0003800000 */
.L_x_192:
[----:B0-----:R-:W-:-:S04]  /*f4c0*/  MOV R3, UR40 ;  /* 0x0000002800037c02 */ /* 0x001fc80008000f00 */
[----:B------:R0:W1:Y:S03]  /*f4d0*/  SYNCS.PHASECHK.TRANS64.TRYWAIT P1, [R3+URZ+0x30800], R0 ;  /* 0x03080000030075a7 */ /* 0x000066000802017f */
[----:B-1----:R-:W-:Y:S05]  /*f4e0*/  @!P1 NANOSLEEP.SYNCS 0x989680 ;  /* 0x009896800000995d */ /* 0x002fea0003900000 */
[----:B------:R-:W1:Y:S02]  /*f4f0*/  @!P1 SYNCS.PHASECHK.TRANS64 P1, [R3+URZ+0x30800], R0 ;  /* 0x03080000030095a7 */ /* 0x000e64000802007f */
[----:B-1----:R-:W-:Y:S05]  /*f500*/  @!P1 BRA `(.L_x_192) ;  /* 0xfffffffc00ec9947 */ /* 0x002fea000383ffff */
[----:B------:R-:W-:Y:S05]  /*f510*/  BRA `(.L_x_321) ;  /* 0xffffff2000a47947 */ /* 0x000fea000383ffff */
.L_x_196:
[----:B-1----:R1:W2:Y:S02]  /*f520*/  SYNCS.PHASECHK.TRANS64.TRYWAIT P1, [R0+URZ+0x30830], R3 ;  /* 0x03083003000075a7 */ /* 0x0022a4000802017f */
[----:B--2---:R-:W-:Y:S05]  /*f530*/  @!P1 NANOSLEEP.SYNCS 0x989680 ;  /* 0x009896800000995d */ /* 0x004fea0003900000 */
[----:B------:R-:W2:Y:S02]  /*f540*/  @!P1 SYNCS.PHASECHK.TRANS64 P1, [R0+URZ+0x30830], R3 ;  /* 0x03083003000095a7 */ /* 0x000ea4000802007f */
[----:B--2---:R-:W-:Y:S05]  /*f550*/  @!P1 BRA `(.L_x_196) ;  /* 0xfffffffc00f09947 */ /* 0x004fea000383ffff */
[----:B------:R-:W-:Y:S05]  /*f560*/  BRA `(.L_x_195) ;  /* 0xffffff2000c47947 */ /* 0x000fea000383ffff */
.L_x_202:
[----:B-1----:R-:W-:-:S04]  /*f570*/  IMAD.U32 R4, RZ, RZ, UR9 ;  /* 0x00000009ff047e24 */ /* 0x002fc8000f8e00ff */
[----:B------:R1:W2:Y:S03]  /*f580*/  SYNCS.PHASECHK.TRANS64.TRYWAIT P1, [R4+URZ+0x30830], R3 ;  /* 0x03083003040075a7 */ /* 0x0002a6000802017f */
[----:B--2---:R-:W-:Y:S05]  /*f590*/  @!P1 NANOSLEEP.SYNCS 0x989680 ;  /* 0x009896800000995d */ /* 0x004fea0003900000 */
[----:B------:R-:W2:Y:S02]  /*f5a0*/  @!P1 SYNCS.PHASECHK.TRANS64 P1, [R4+URZ+0x30830], R3 ;  /* 0x03083003040095a7 */ /* 0x000ea4000802007f */
[----:B--2---:R-:W-:Y:S05]  /*f5b0*/  @!P1 BRA `(.L_x_202) ;  /* 0xfffffffc00ec9947 */ /* 0x004fea000383ffff */
[----:B------:R-:W-:Y:S05]  /*f5c0*/  BRA `(.L_x_201) ;  /* 0xffffff4c005c7947 */ /* 0x000fea000383ffff */
.L_x_206:
[----:B01----:R-:W-:-:S04]  /*f5d0*/  IMAD.U32 R3, RZ, RZ, UR10 ;  /* 0x0000000aff037e24 */ /* 0x003fc8000f8e00ff */
[----:B------:R0:W1:Y:S03]  /*f5e0*/  SYNCS.PHASECHK.TRANS64.TRYWAIT P1, [R3+URZ+0x30850], R0 ;  /* 0x03085000030075a7 */ /* 0x000066000802017f */
[----:B-1----:R-:W-:Y:S05]  /*f5f0*/  @!P1 NANOSLEEP.SYNCS 0x989680 ;  /* 0x009896800000995d */ /* 0x002fea0003900000 */
[----:B------:R-:W1:Y:S02]  /*f600*/  @!P1 SYNCS.PHASECHK.TRANS64 P1, [R3+URZ+0x30850], R0 ;  /* 0x03085000030095a7 */ /* 0x000e64000802007f */
[----:B-1----:R-:W-:Y:S05]  /*f610*/  @!P1 BRA `(.L_x_206) ;  /* 0xfffffffc00ec9947 */ /* 0x002fea000383ffff */
[----:B------:R-:W-:Y:S05]  /*f620*/  BRA `(.L_x_205) ;  /* 0xffffff58001c7947 */ /* 0x000fea000383ffff */
.L_x_213:
[----:B-1----:R-:W-:-:S04]  /*f630*/  IMAD.U32 R7, RZ, RZ, UR5 ;  /* 0x00000005ff077e24 */ /* 0x002fc8000f8e00ff */
[----:B------:R1:W2:Y:S03]  /*f640*/  SYNCS.PHASECHK.TRANS64.TRYWAIT P1, [R7+URZ+0x30850], R0 ;  /* 0x03085000070075a7 */ /* 0x0002a6000802017f */
[----:B--2---:R-:W-:Y:S05]  /*f650*/  @!P1 NANOSLEEP.SYNCS 0x989680 ;  /* 0x009896800000995d */ /* 0x004fea0003900000 */
[----:B------:R-:W2:Y:S02]  /*f660*/  @!P1 SYNCS.PHASECHK.TRANS64 P1, [R7+URZ+0x30850], R0 ;  /* 0x03085000070095a7 */ /* 0x000ea4000802007f */
[----:B--2---:R-:W-:Y:S05]  /*f670*/  @!P1 BRA `(.L_x_213) ;  /* 0xfffffffc00ec9947 */ /* 0x004fea000383ffff */
[----:B------:R-:W-:Y:S05]  /*f680*/  BRA `(.L_x_212) ;  /* 0xffffff7400b47947 */ /* 0x000fea000383ffff */
.L_x_256:
[----:B------:R-:W-:Y:S01]  /*f690*/  SHF.R.U32.HI R8, RZ, 0x5, R21 ;  /* 0x00000005ff087819 */ /* 0x000fe20000011615 */
[----:B------:R-:W-:Y:S01]  /*f6a0*/  BSSY B0, `(.L_x_322) ;  /* 0x0000009000007945 */ /* 0x000fe20003800000 */
[----:B------:R-:W-:Y:S02]  /*f6b0*/  IMAD.MOV.U32 R12, RZ, RZ, RZ ;  /* 0x000000ffff0c7224 */ /* 0x000fe400078e00ff */
[----:B------:R-:W-:Y:S01]  /*f6c0*/  LOP3.LUT R8, R8, 0x3, RZ, 0xc0, !PT ;  /* 0x0000000308087812 */ /* 0x000fe200078ec0ff */
[----:B------:R-:W-:Y:S02]  /*f6d0*/  IMAD.MOV.U32 R11, RZ, RZ, 0x1f ;  /* 0x0000001fff0b7424 */ /* 0x000fe400078e00ff */
[----:B------:R-:W-:Y:S01]  /*f6e0*/  IMAD.MOV.U32 R15, RZ, RZ, -0x1 ;  /* 0xffffffffff0f7424 */ /* 0x000fe200078e00ff */
[----:B------:R-:W-:-:S07]  /*f6f0*/  MOV R13, R8 ;  /* 0x00000008000d7202 */ /* 0x000fce0000000f00 */
[----:B-----5:R-:W-:Y:S05]  /*f700*/  WARPSYNC.COLLECTIVE R15, `(.L_x_323) ;  /* 0x000000000f087348 */ /* 0x020fea0003c00000 */
[----:B------:R0:W1:Y:S02]  /*f710*/  SHFL.IDX P6, R14, R13, R12, R11 ;  /* 0x0000000c0d0e7389 */ /* 0x00006400000c000b */
[----:B01---5:R-:W-:Y:S01]  /*f720*/  ENDCOLLECTIVE ;  /* 0x000000000000791b */ /* 0x023fe20003800000 */
.L_x_323:
[----:B------:R-:W-:Y:S05]  /*f730*/  BSYNC B0 ;  /* 0x0000000000007941 */ /* 0x000fea0003800000 */
.L_x_322:
[----:B------:R-:W-:Y:S05]  /*f740*/  BRA `(.L_x_324) ;  /* 0xffffffc000547947 */ /* 0x000fea000383ffff */
.L_x_259:
[----:B0-----:R0:W1:Y:S02]  /*f750*/  SYNCS.PHASECHK.TRANS64.TRYWAIT P0, [R7+URZ+0x30840], R2 ;  /* 0x03084002070075a7 */ /* 0x001064000800017f */
[----:B-1----:R-:W-:Y:S05]  /*f760*/  @!P0 NANOSLEEP.SYNCS 0x989680 ;  /* 0x009896800000895d */ /* 0x002fea0003900000 */
[----:B------:R-:W1:Y:S02]  /*f770*/  @!P0 SYNCS.PHASECHK.TRANS64 P0, [R7+URZ+0x30840], R2 ;  /* 0x03084002070085a7 */ /* 0x000e64000800007f */
[----:B-1----:R-:W-:Y:S05]  /*f780*/  @!P0 BRA `(.L_x_259) ;  /* 0xfffffffc00f08947 */ /* 0x002fea000383ffff */
[----:B------:R-:W-:Y:S05]  /*f790*/  BRA `(.L_x_325) ;  /* 0xffffffc000bc7947 */ /* 0x000fea000383ffff */
.L_x_260:
[----:B------:R-:W-:Y:S01]  /*f7a0*/  BSSY B0, `(.L_x_326) ;  /* 0x0000008000007945 */ /* 0x000fe20003800000 */
[----:B------:R-:W-:Y:S01]  /*f7b0*/  MOV R13, R0 ;  /* 0x00000000000d7202 */ /* 0x000fe20000000f00 */
[----:B------:R-:W-:Y:S02]  /*f7c0*/  IMAD.MOV.U32 R12, RZ, RZ, RZ ;  /* 0x000000ffff0c7224 */ /* 0x000fe400078e00ff */
[----:B------:R-:W-:Y:S02]  /*f7d0*/  IMAD.MOV.U32 R11, RZ, RZ, 0x181f ;  /* 0x0000181fff0b7424 */ /* 0x000fe400078e00ff */
[----:B------:R-:W-:-:S07]  /*f7e0*/  IMAD.MOV.U32 R15, RZ, RZ, -0x1 ;  /* 0xffffffffff0f7424 */ /* 0x000fce00078e00ff */
[----:B------:R-:W-:Y:S05]  /*f7f0*/  WARPSYNC.COLLECTIVE R15, `(.L_x_327) ;  /* 0x000000000f087348 */ /* 0x000fea0003c00000 */
[----:B------:R0:W1:Y:S02]  /*f800*/  SHFL.IDX P6, R14, R13, R12, R11 ;  /* 0x0000000c0d0e7389 */ /* 0x00006400000c000b */
[----:B01----:R-:W-:Y:S01]  /*f810*/  ENDCOLLECTIVE ;  /* 0x000000000000791b */ /* 0x003fe20003800000 */
.L_x_327:
[----:B------:R-:W-:Y:S05]  /*f820*/  BSYNC B0 ;  /* 0x0000000000007941 */ /* 0x000fea0003800000 */
.L_x_326:
[----:B------:R-:W-:Y:S01]  /*f830*/  IMAD.MOV.U32 R13, RZ, RZ, R4 ;  /* 0x000000ffff0d7224 */ /* 0x000fe200078e0004 */
[----:B------:R-:W-:Y:S01]  /*f840*/  MOV R15, 0xffffffff ;  /* 0xffffffff000f7802 */ /* 0x000fe20000000f00 */
[----:B------:R-:W-:Y:S01]  /*f850*/  IMAD.MOV.U32 R12, RZ, RZ, RZ ;  /* 0x000000ffff0c7224 */ /* 0x000fe200078e00ff */
[----:B------:R-:W-:Y:S01]  /*f860*/  MOV R2, R14 ;  /* 0x0000000e00027202 */ /* 0x000fe20000000f00 */
[----:B------:R-:W-:Y:S02]  /*f870*/  IMAD.MOV.U32 R11, RZ, RZ, 0x181f ;  /* 0x0000181fff0b7424 */ /* 0x000fe400078e00ff */
[----:B------:R-:W-:-:S07]  /*f880*/  @P0 IMAD R8, R5, 0x2, R22 ;  /* 0x0000000205080824 */ /* 0x000fce00078e0216 */
[----:B------:R-:W-:Y:S05]  /*f890*/  WARPSYNC.COLLECTIVE R15, `(.L_x_328) ;  /* 0x000000000f087348 */ /* 0x000fea0003c00000 */
[----:B------:R0:W1:Y:S02]  /*f8a0*/  SHFL.IDX P6, R14, R13, R12, R11 ;  /* 0x0000000c0d0e7389 */ /* 0x00006400000c000b */
[----:B01----:R-:W-:Y:S01]  /*f8b0*/  ENDCOLLECTIVE ;  /* 0x000000000000791b */ /* 0x003fe20003800000 */
.L_x_328:
[----:B------:R-:W-:Y:S01]  /*f8c0*/  MOV R13, R0 ;  /* 0x00000000000d7202 */ /* 0x000fe20000000f00 */
[----:B------:R-:W-:Y:S02]  /*f8d0*/  IMAD.MOV.U32 R12, RZ, RZ, 0x1 ;  /* 0x00000001ff0c7424 */ /* 0x000fe400078e00ff */
[----:B------:R-:W-:-:S07]  /*f8e0*/  IMAD.MOV.U32 R3, RZ, RZ, R14 ;  /* 0x000000ffff037224 */ /* 0x000fce00078e000e */
[----:B------:R-:W-:Y:S05]  /*f8f0*/  WARPSYNC.COLLECTIVE R15, `(.L_x_329) ;  /* 0x000000000f087348 */ /* 0x000fea0003c00000 */
[----:B------:R0:W1:Y:S02]  /*f900*/  SHFL.IDX P6, R14, R13, R12, R11 ;  /* 0x0000000c0d0e7389 */ /* 0x00006400000c000b */
[----:B01----:R-:W-:Y:S01]  /*f910*/  ENDCOLLECTIVE ;  /* 0x000000000000791b */ /* 0x003fe20003800000 */
.L_x_329:
[----:B------:R-:W-:-:S05]  /*f920*/  @P0 LEA R3, P1, R32, R3, 0x1 ;  /* 0x0000000320030211 */ /* 0x000fca00078208ff */
[----:B------:R-:W-:Y:S01]  /*f930*/  @P0 IMAD.X R2, RZ, RZ, R2, P1 ;  /* 0x000000ffff020224 */ /* 0x000fe200008e0602 */
[----:B------:R-:W-:-:S04]  /*f940*/  ISETP.GE.AND P1, PT, R6, 0x11, PT ;  /* 0x000000110600780c */ /* 0x000fc80003f26270 */
[----:B------:R-:W-:Y:S01]  /*f950*/  @P0 LOP3.LUT R3, R3, R2, RZ, 0x3c, !PT ;  /* 0x0000000203030212 */ /* 0x000fe200078e3cff */
[----:B------:R-:W-:-:S03]  /*f960*/  IMAD.MOV.U32 R13, RZ, RZ, R4 ;  /* 0x000000ffff0d7224 */ /* 0x000fc600078e0004 */
[----:B------:R-:W-:-:S04]  /*f970*/  @P0 LOP3.LUT R2, R3, R2, RZ, 0x3c, !PT ;  /* 0x0000000203020212 */ /* 0x000fc800078e3cff */
[----:B------:R-:W-:-:S05]  /*f980*/  @P0 LOP3.LUT R3, R3, R2, RZ, 0x3c, !PT ;  /* 0x0000000203030212 */ /* 0x000fca00078e3cff */
[----:B------:R-:W-:Y:S01]  /*f990*/  @!PT LDS RZ, [RZ] ;  /* 0x00000000fffff984 */ /* 0x000fe20000000800 */
[----:B------:R-:W-:Y:S01]  /*f9a0*/  @!PT LDS RZ, [RZ] ;  /* 0x00000000fffff984 */ /* 0x000fe20000000800 */
[----:B------:R-:W-:Y:S01]  /*f9b0*/  @!PT LDS RZ, [RZ] ;  /* 0x00000000fffff984 */ /* 0x000fe20000000800 */
[----:B------:R-:W-:Y:S04]  /*f9c0*/  @P0 LDGSTS.E.BYPASS.LTC128B.128 [R8+0x1e400], desc[UR36][R2.64], !P4 ;  /* 0x1e40000002080fae */ /* 0x000fe8000e101d64 */
[----:B------:R-:W-:Y:S04]  /*f9d0*/  @P0 LDGSTS.E.BYPASS.LTC128B.128 [R8+0x21400], desc[UR36][R2.64+0x80], !P3 ;  /* 0x2140008002080fae */ /* 0x000fe8000d901d64 */
[----:B------:R0:W-:Y:S02]  /*f9e0*/  @P0 LDGSTS.E.BYPASS.LTC128B.128 [R8+0x24400], desc[UR36][R2.64+0x100], !P2 ;  /* 0x2440010002080fae */ /* 0x0001e4000d101d64 */
[----:B0-----:R-:W-:-:S07]  /*f9f0*/  IMAD.MOV.U32 R2, RZ, RZ, R14 ;  /* 0x000000ffff027224 */ /* 0x001fce00078e000e */
[----:B------:R-:W-:Y:S05]  /*fa00*/  WARPSYNC.COLLECTIVE R15, `(.L_x_330) ;  /* 0x000000000f087348 */ /* 0x000fea0003c00000 */
[----:B------:R0:W1:Y:S02]  /*fa10*/  SHFL.IDX P6, R14, R13, R12, R11 ;  /* 0x0000000c0d0e7389 */ /* 0x00006400000c000b */
[----:B01----:R-:W-:Y:S01]  /*fa20*/  ENDCOLLECTIVE ;  /* 0x000000000000791b */ /* 0x003fe20003800000 */
.L_x_330:
[----:B------:R-:W-:Y:S02]  /*fa30*/  @P1 IMAD R8, R5, 0x2, R22 ;  /* 0x0000000205081824 */ /* 0x000fe400078e0216 */
[----:B------:R-:W-:Y:S01]  /*fa40*/  IMAD.MOV.U32 R13, RZ, RZ, R0 ;  /* 0x000000ffff0d7224 */ /* 0x000fe200078e0000 */
[----:B------:R-:W-:Y:S02]  /*fa50*/  MOV R12, 0x2 ;  /* 0x00000002000c7802 */ /* 0x000fe40000000f00 */
[----:B------:R-:W-:-:S07]  /*fa60*/  MOV R3, R14 ;  /* 0x0000000e00037202 */ /* 0x000fce0000000f00 */
[----:B------:R-:W-:Y:S05]  /*fa70*/  WARPSYNC.COLLECTIVE R15, `(.L_x_331) ;  /* 0x000000000f087348 */ /* 0x000fea0003c00000 */
[----:B------:R0:W1:Y:S02]  /*fa80*/  SHFL.IDX P6, R14, R13, R12, R11 ;  /* 0x0000000c0d0e7389 */ /* 0x00006400000c000b */
[----:B01----:R-:W-:Y:S01]  /*fa90*/  ENDCOLLECTIVE ;  /* 0x000000000000791b */ /* 0x003fe20003800000 */
.L_x_331:
[----:B------:R-:W-:-:S05]  /*faa0*/  @P1 LEA R3, P0, R32, R3, 0x1 ;  /* 0x0000000320031211 */ /* 0x000fca00078008ff */
[----:B------:R-:W-:-:S05]  /*fab0*/  @P1 IMAD.X R2, RZ, RZ, R2, P0 ;  /* 0x000000ffff021224 */ /* 0x000fca00000e0602 */
        /* <DEDUP_REMOVED lines=9> */
[----:B------:R0:W-:Y:S01]  /*fb50*/  @P1 LDGSTS.E.BYPASS.LTC128B.128 [R8+0x24c00], desc[UR36][R2.64+0x100], !P2 ;  /* 0x24c0010002081fae */ /* 0x0001e2000d101d64 */
[----:B------:R-:W-:Y:S01]  /*fb60*/  ISETP.GE.AND P1, PT, R6, 0x21, PT ;  /* 0x000000210600780c */ /* 0x000fe20003f26270 */
[----:B0-----:R-:W-:-:S12]  /*fb70*/  IMAD.MOV.U32 R2, RZ, RZ, R14 ;  /* 0x000000ffff027224 */ /* 0x001fd800078e000e */
[----:B------:R-:W-:Y:S05]  /*fb80*/  WARPSYNC.COLLECTIVE R15, `(.L_x_332) ;  /* 0x000000000f087348 */ /* 0x000fea0003c00000 */
[----:B------:R0:W1:Y:S02]  /*fb90*/  SHFL.IDX P6, R14, R13, R12, R11 ;  /* 0x0000000c0d0e7389 */ /* 0x00006400000c000b */
[----:B01----:R-:W-:Y:S01]  /*fba0*/  ENDCOLLECTIVE ;  /* 0x000000000000791b */ /* 0x003fe20003800000 */
.L_x_332:
[----:B------:R-:W-:Y:S02]  /*fbb0*/  @P1 IMAD R8, R5, 0x2, R22 ;  /* 0x0000000205081824 */ /* 0x000fe400078e0216 */
[----:B------:R-:W-:Y:S02]  /*fbc0*/  IMAD.MOV.U32 R13, RZ, RZ, R0 ;  /* 0x000000ffff0d7224 */ /* 0x000fe400078e0000 */
[----:B------:R-:W-:Y:S02]  /*fbd0*/  IMAD.MOV.U32 R12, RZ, RZ, 0x3 ;  /* 0x00000003ff0c7424 */ /* 0x000fe400078e00ff */
[----:B------:R-:W-:-:S07]  /*fbe0*/  IMAD.MOV.U32 R3, RZ, RZ, R14 ;  /* 0x000000ffff037224 */ /* 0x000fce00078e000e */
[----:B------:R-:W-:Y:S05]  /*fbf0*/  WARPSYNC.COLLECTIVE R15, `(.L_x_333) ;  /* 0x000000000f087348 */ /* 0x000fea0003c00000 */
[----:B------:R0:W1:Y:S02]  /*fc00*/  SHFL.IDX P6, R14, R13, R12, R11 ;  /* 0x0000000c0d0e7389 */ /* 0x00006400000c000b */
[----:B01----:R-:W-:Y:S01]  /*fc10*/  ENDCOLLECTIVE ;  /* 0x000000000000791b */ /* 0x003fe20003800000 */
.L_x_333:
[----:B------:R-:W-:-:S04]  /*fc20*/  @P1 LEA R3, P0, R32, R3, 0x1 ;  /* 0x0000000320031211 */ /* 0x000fc800078008ff */
[----:B------:R-:W-:-:S04]  /*fc30*/  @P1 IADD3.X R2, RZ, R2, RZ, P0, !PT ;  /* 0x00000002ff021210 */ /* 0x000fc800007fe4ff */
        /* <DEDUP_REMOVED lines=10> */
[----:B------:R-:W-:Y:S02]  /*fce0*/  ISETP.GE.AND P1, PT, R6, 0x31, PT ;  /* 0x000000310600780c */ /* 0x000fe40003f26270 */
[----:B0-----:R-:W-:-:S11]  /*fcf0*/  MOV R2, R14 ;  /* 0x0000000e00027202 */ /* 0x001fd60000000f00 */
[----:B------:R-:W-:Y:S05]  /*fd00*/  WARPSYNC.COLLECTIVE R15, `(.L_x_334) ;  /* 0x000000000f087348 */ /* 0x000fea0003c00000 */
[----:B------:R0:W1:Y:S02]  /*fd10*/  SHFL.IDX P6, R14, R13, R12, R11 ;  /* 0x0000000c0d0e7389 */ /* 0x00006400000c000b */
[----:B01----:R-:W-:Y:S01]  /*fd20*/  ENDCOLLECTIVE ;  /* 0x000000000000791b */ /* 0x003fe20003800000 */
.L_x_334:
[----:B------:R-:W-:Y:S01]  /*fd30*/  @P1 LEA R8, R5, R22, 0x1 ;  /* 0x0000001605081211 */ /* 0x000fe200078e08ff */
[----:B------:R-:W-:Y:S02]  /*fd40*/  IMAD.MOV.U32 R13, RZ, RZ, R0 ;  /* 0x000000ffff0d7224 */ /* 0x000fe400078e0000 */
[----:B------:R-:W-:Y:S02]  /*fd50*/  IMAD.MOV.U32 R12, RZ, RZ, 0x4 ;  /* 0x00000004ff0c7424 */ /* 0x000fe400078e00ff */
[----:B------:R-:W-:-:S07]  /*fd60*/  IMAD.MOV.U32 R3, RZ, RZ, R14 ;  /* 0x000000ffff037224 */ /* 0x000fce00078e000e */
[----:B------:R-:W-:Y:S05]  /*fd70*/  WARPSYNC.COLLECTIVE R15, `(.L_x_335) ;  /* 0x000000000f087348 */ /* 0x000fea0003c00000 */
[----:B------:R0:W1:Y:S02]  /*fd80*/  SHFL.IDX P6, R14, R13, R12, R11 ;  /* 0x0000000c0d0e7389 */ /* 0x00006400000c000b */
[----:B01----:R-:W-:Y:S01]  /*fd90*/  ENDCOLLECTIVE ;  /* 0x000000000000791b */ /* 0x003fe20003800000 */
.L_x_335:
[----:B------:R-:W-:-:S05]  /*fda0*/  @P1 LEA R3, P0, R32, R3, 0x1 ;  /* 0x0000000320031211 */ /* 0x000fca00078008ff */
[----:B------:R-:W-:-:S05]  /*fdb0*/  @P1 IMAD.X R2, RZ, RZ, R2, P0 ;  /* 0x000000ffff021224 */ /* 0x000fca00000e0602 */
[----:B------:R-:W-:Y:S02]  /*fdc0*/  @P1 LOP3.LUT R3, R3, R2, RZ, 0x3c, !PT ;  /* 0x0000000203031212 */ /* 0x000fe400078e3cff */
[----:B------:R-:W-:Y:S02]  /*fdd0*/  MOV R13, R4 ;  /* 0x00000004000d7202 */ /* 0x000fe40000000f00 */
        /* <DEDUP_REMOVED lines=13> */
.L_x_336:
[----:B------:R-:W-:Y:S01]  /*feb0*/  @P1 IMAD R8, R5, 0x2, R22 ;  /* 0x0000000205081824 */ /* 0x000fe200078e0216 */
[----:B------:R-:W-:Y:S01]  /*fec0*/  MOV R13, R0 ;  /* 0x00000000000d7202 */ /* 0x000fe20000000f00 */
[----:B------:R-:W-:Y:S02]  /*fed0*/  IMAD.MOV.U32 R12, RZ, RZ, 0x5 ;  /* 0x00000005ff0c7424 */ /* 0x000fe400078e00ff */
[----:B------:R-:W-:-:S07]  /*fee0*/  IMAD.MOV.U32 R3, RZ, RZ, R14 ;  /* 0x000000ffff037224 */ /* 0x000fce00078e000e */
[----:B------:R-:W-:Y:S05]  /*fef0*/  WARPSYNC.COLLECTIVE R15, `(.L_x_337) ;  /* 0x000000000f087348 */ /* 0x000fea0003c00000 */
[----:B------:R0:W1:Y:S02]  /*ff00*/  SHFL.IDX P6, R14, R13, R12, R11 ;  /* 0x0000000c0d0e7389 */ /* 0x00006400000c000b */
[----:B01----:R-:W-:Y:S01]  /*ff10*/  ENDCOLLECTIVE ;  /* 0x000000000000791b */ /* 0x003fe20003800000 */
.L_x_337:
[----:B------:R-:W-:-:S05]  /*ff20*/  @P1 LEA R3, P0, R32, R3, 0x1 ;  /* 0x0000000320031211 */ /* 0x000fca00078008ff */
[----:B------:R-:W-:-:S05]  /*ff30*/  @P1 IMAD.X R2, RZ, RZ, R2, P0 ;  /* 0x000000ffff021224 */ /* 0x000fca00000e0602 */
[----:B------:R-:W-:Y:S01]  /*ff40*/  @P1 LOP3.LUT R3, R3, R2, RZ, 0x3c, !PT ;  /* 0x0000000203031212 */ /* 0x000fe200078e3cff */
[----:B------:R-:W-:-:S03]  /*ff50*/  IMAD.MOV.U32 R13, RZ, RZ, R4 ;  /* 0x000000ffff0d7224 */ /* 0x000fc600078e0004 */
[----:B------:R-:W-:-:S04]  /*ff60*/  @P1 LOP3.LUT R2, R3, R2, RZ, 0x3c, !PT ;  /* 0x0000000203021212 */ /* 0x000fc800078e3cff */
[----:B------:R-:W-:Y:S01]  /*ff70*/  @P1 LOP3.LUT R3, R3, R2, RZ, 0x3c, !PT ;  /* 0x0000000203031212 */ /* 0x000fe200078e3cff */
[----:B------:R-:W-:-:S07]  /*ff80*/  IMAD.MOV.U32 R0, RZ, RZ, R14 ;  /* 0x000000ffff007224 */ /* 0x000fce00078e000e */
[----:B------:R-:W-:Y:S05]  /*ff90*/  WARPSYNC.COLLECTIVE R15, `(.L_x_338) ;  /* 0x000000000f087348 */ /* 0x000fea0003c00000 */
[----:B------:R0:W1:Y:S02]  /*ffa0*/  SHFL.IDX P6, R14, R13, R12, R11 ;  /* 0x0000000c0d0e7389 */ /* 0x00006400000c000b */
[----:B01----:R-:W-:Y:S01]  /*ffb0*/  ENDCOLLECTIVE ;  /* 0x000000000000791b */ /* 0x003fe20003800000 */
.L_x_338:
[----:B------:R-:W-:Y:S01]  /*ffc0*/  @!PT LDS RZ, [RZ] ;  /* 0x00000000fffff984 */ /* 0x000fe20000000800 */
[----:B------:R-:W-:Y:S01]  /*ffd0*/  @!PT LDS RZ, [RZ] ;  /* 0x00000000fffff984 */ /* 0x000fe20000000800 */
[----:B------:R-:W-:Y:S01]  /*ffe0*/  @!PT LDS RZ, [RZ] ;  /* 0x00000000fffff984 */ /* 0x000fe20000000800 */
[----:B------:R-:W-:Y:S04]  /*fff0*/  @P1 LDGSTS.E.BYPASS.LTC128B.128 [R8+0x20400], desc[UR36][R2.64], !P4 ;  /* 0x2040000002081fae */ /* 0x000fe8000e101d64 */
[----:B------:R-:W-:Y:S04]  /*10000*/  @P1 LDGSTS.E.BYPASS.LTC128B.128 [R8+0x23400], desc[UR36][R2.64+0x80], !P3 ;  /* 0x2340008002081fae */ /* 0x000fe8000d901d64 */
[----:B------:R0:W-:Y:S02]  /*10010*/  @P1 LDGSTS.E.BYPASS.LTC128B.128 [R8+0x26400], desc[UR36][R2.64+0x100], !P2 ;  /* 0x2640010002081fae */ /* 0x0001e4000d101d64 */
[----:B0-----:R-:W-:Y:S01]  /*10020*/  MOV R2, R14 ;  /* 0x0000000e00027202 */ /* 0x001fe20000000f00 */
[----:B------:R-:W-:Y:S06]  /*10030*/  BRA `(.L_x_339) ;  /* 0xffffffc0000c7947 */ /* 0x000fec000383ffff */
.L_x_265:
[----:B------:R-:W-:Y:S01]  /*10040*/  IMAD.MOV.U32 R13, RZ, RZ, R5 ;  /* 0x000000ffff0d7224 */ /* 0x000fe200078e0005 */
[----:B------:R-:W-:Y:S01]  /*10050*/  MOV R15, 0xffffffff ;  /* 0xffffffff000f7802 */ /* 0x000fe20000000f00 */
[----:B------:R-:W-:Y:S02]  /*10060*/  IMAD.MOV.U32 R12, RZ, RZ, RZ ;  /* 0x000000ffff0c7224 */ /* 0x000fe400078e00ff */
[----:B------:R-:W-:Y:S02]  /*10070*/  IMAD.MOV.U32 R11, RZ, RZ, 0x181f ;  /* 0x0000181fff0b7424 */ /* 0x000fe400078e00ff */
[----:B-----5:R-:W-:Y:S02]  /*10080*/  IMAD R6, R17, R6, RZ ;  /* 0x0000000611067224 */ /* 0x020fe400078e02ff */
[----:B------:R-:W-:-:S07]  /*10090*/  IMAD.IADD R4, R10, 0x1, R4 ;  /* 0x000000010a047824 */ /* 0x000fce00078e0204 */
[----:B------:R-:W-:Y:S05]  /*100a0*/  WARPSYNC.COLLECTIVE R15, `(.L_x_340) ;  /* 0x000000000f087348 */ /* 0x000fea0003c00000 */
[----:B------:R0:W1:Y:S02]  /*100b0*/  SHFL.IDX P6, R14, R13, R12, R11 ;  /* 0x0000000c0d0e7389 */ /* 0x00006400000c000b */
[----:B01----:R-:W-:Y:S01]  /*100c0*/  ENDCOLLECTIVE ;  /* 0x000000000000791b */ /* 0x003fe20003800000 */
.L_x_340:
[C---:B------:R-:W-:Y:S01]  /*100d0*/  VIADD R7, R4.reuse, 0x10 ;  /* 0x0000001004077836 */ /* 0x040fe20000000000 */
[----:B------:R-:W-:Y:S01]  /*100e0*/  ISETP.GE.AND P1, PT, R4, R6, PT ;  /* 0x000000060400720c */ /* 0x000fe20003f26270 */
[----:B------:R-:W-:Y:S02]  /*100f0*/  IMAD.MOV.U32 R13, RZ, RZ, R0 ;  /* 0x000000ffff0d7224 */ /* 0x000fe400078e0000 */
[----:B------:R-:W-:-:S10]  /*10100*/  IMAD.MOV.U32 R2, RZ, RZ, R14 ;  /* 0x000000ffff027224 */ /* 0x000fd400078e000e */
[----:B------:R-:W-:Y:S05]  /*10110*/  WARPSYNC.COLLECTIVE R15, `(.L_x_341) ;  /* 0x000000000f087348 */ /* 0x000fea0003c00000 */
[----:B------:R0:W1:Y:S02]  /*10120*/  SHFL.IDX P6, R14, R13, R12, R11 ;  /* 0x0000000c0d0e7389 */ /* 0x00006400000c000b */
[----:B01----:R-:W-:Y:S01]  /*10130*/  ENDCOLLECTIVE ;  /* 0x000000000000791b */ /* 0x003fe20003800000 */
.L_x_341:
[----:B------:R-:W-:Y:S01]  /*10140*/  IMAD.MOV.U32 R13, RZ, RZ, R5 ;  /* 0x000000ffff0d7224 */ /* 0x000fe200078e0005 */
[----:B------:R-:W-:Y:S02]  /*10150*/  MOV R12, 0x1 ;  /* 0x00000001000c7802 */ /* 0x000fe40000000f00 */
[----:B------:R-:W-:-:S04]  /*10160*/  @!P1 LEA R14, P4, R32, R14, 0x1 ;  /* 0x0000000e200e9211 */ /* 0x000fc800078808ff */
[----:B------:R-:W-:Y:S01]  /*10170*/  @!P1 IADD3.X R3, RZ, R2, RZ, P4, !PT ;  /* 0x00000002ff039210 */ /* 0x000fe200027fe4ff */
[----:B------:R-:W-:-:S08]  /*10180*/  @!P1 IMAD.MOV.U32 R2, RZ, RZ, R14 ;  /* 0x000000ffff029224 */ /* 0x000fd000078e000e */
[----:B------:R-:W-:Y:S05]  /*10190*/  WARPSYNC.COLLECTIVE R15, `(.L_x_342) ;  /* 0x000000000f087348 */ /* 0x000fea0003c00000 */
[----:B------:R0:W1:Y:S02]  /*101a0*/  SHFL.IDX P6, R14, R13, R12, R11 ;  /* 0x0000000c0d0e7389 */ /* 0x00006400000c000b */
[----:B01----:R-:W-:Y:S01]  /*101b0*/  ENDCOLLECTIVE ;  /* 0x000000000000791b */ /* 0x003fe20003800000 */
.L_x_342:
[----:B------:R-:W-:Y:S01]  /*101c0*/  @!PT LDS RZ, [RZ] ;  /* 0x00000000fffff984 */ /* 0x000fe20000000800 */
[----:B------:R-:W-:Y:S01]  /*101d0*/  @!PT LDS RZ, [RZ] ;  /* 0x00000000fffff984 */ /* 0x000fe20000000800 */
[----:B------:R-:W-:Y:S01]  /*101e0*/  @!PT LDS RZ, [RZ] ;  /* 0x00000000fffff984 */ /* 0x000fe20000000800 */
[----:B------:R-:W-:Y:S04]  /*101f0*/  @!P1 LDGSTS.E.BYPASS.LTC128B.128 [R37+0x12400], desc[UR36][R2.64], !P3 ;  /* 0x1240000002259fae */ /* 0x000fe8000d901d64 */
[----:B------:R-:W-:Y:S04]  /*10200*/  @!P1 LDGSTS.E.BYPASS.LTC128B.128 [R37+0x16400], desc[UR36][R2.64+0x80], !P2 ;  /* 0x1640008002259fae */ /* 0x000fe8000d101d64 */
[----:B------:R0:W-:Y:S01]  /*10210*/  @!P1 LDGSTS.E.BYPASS.LTC128B.128 [R37+0x1a400], desc[UR36][R2.64+0x100], !P0 ;  /* 0x1a40010002259fae */ /* 0x0001e2000c101d64 */
[----:B------:R-:W-:Y:S01]  /*10220*/  ISETP.GE.AND P1, PT, R7, R6, PT ;  /* 0x000000060700720c */ /* 0x000fe20003f26270 */
[----:B------:R-:W-:-:S02]  /*10230*/  IMAD.MOV.U32 R13, RZ, RZ, R0 ;  /* 0x000000ffff0d7224 */ /* 0x000fc400078e0000 */
[----:B0-----:R-:W-:-:S10]  /*10240*/  IMAD.MOV.U32 R2, RZ, RZ, R14 ;  /* 0x000000ffff027224 */ /* 0x001fd400078e000e */
[----:B------:R-:W-:Y:S05]  /*10250*/  WARPSYNC.COLLECTIVE R15, `(.L_x_343) ;  /* 0x000000000f087348 */ /* 0x000fea0003c00000 */
[----:B------:R0:W1:Y:S02]  /*10260*/  SHFL.IDX P6, R14, R13, R12, R11 ;  /* 0x0000000c0d0e7389 */ /* 0x00006400000c000b */
[----:B01----:R-:W-:Y:S01]  /*10270*/  ENDCOLLECTIVE ;  /* 0x000000000000791b */ /* 0x003fe20003800000 */
.L_x_343:
[----:B------:R-:W-:Y:S01]  /*10280*/  IMAD.MOV.U32 R13, RZ, RZ, R5 ;  /* 0x000000ffff0d7224 */ /* 0x000fe200078e0005 */
[----:B------:R-:W-:Y:S02]  /*10290*/  MOV R12, 0x2 ;  /* 0x00000002000c7802 */ /* 0x000fe40000000f00 */
[----:B------:R-:W-:-:S05]  /*102a0*/  @!P1 LEA R14, P4, R32, R14, 0x1 ;  /* 0x0000000e200e9211 */ /* 0x000fca00078808ff */
[----:B------:R-:W-:Y:S01]  /*102b0*/  @!P1 IMAD.X R7, RZ, RZ, R2, P4 ;  /* 0x000000ffff079224 */ /* 0x000fe200020e0602 */
[----:B------:R-:W-:-:S07]  /*102c0*/  @!P1 MOV R2, R14 ;  /* 0x0000000e00029202 */ /* 0x000fce0000000f00 */
[----:B------:R-:W-:Y:S05]  /*102d0*/  WARPSYNC.COLLECTIVE R15, `(.L_x_344) ;  /* 0x000000000f087348 */ /* 0x000fea0003c00000 */
[----:B------:R0:W1:Y:S02]  /*102e0*/  SHFL.IDX P6, R14, R13, R12, R11 ;  /* 0x0000000c0d0e7389 */ /* 0x00006400000c000b */
[----:B01----:R-:W-:Y:S01]  /*102f0*/  ENDCOLLECTIVE ;  /* 0x000000000000791b */ /* 0x003fe20003800000 */
.L_x_344:
[----:B------:R-:W-:Y:S02]  /*10300*/  @!P1 IMAD.MOV.U32 R3, RZ, RZ, R7 ;  /* 0x000000ffff039224 */ /* 0x000fe400078e0007 */
[----:B------:R-:W-:-:S03]  /*10310*/  VIADD R7, R4, 0x20 ;  /* 0x0000002004077836 */ /* 0x000fc60000000000 */
[----:B------:R-:W-:Y:S01]  /*10320*/  @!PT LDS RZ, [RZ] ;  /* 0x00000000fffff984 */ /* 0x000fe20000000800 */
[----:B------:R-:W-:Y:S01]  /*10330*/  @!PT LDS RZ, [RZ] ;  /* 0x00000000fffff984 */ /* 0x000fe20000000800 */
[----:B------:R-:W-:Y:S01]  /*10340*/  @!PT LDS RZ, [RZ] ;  /* 0x00000000fffff984 */ /* 0x000fe20000000800 */
[----:B------:R-:W-:Y:S04]  /*10350*/  @!P1 LDGSTS.E.BYPASS.LTC128B.128 [R37+0x12c00], desc[UR36][R2.64], !P3 ;  /* 0x12c0000002259fae */ /* 0x000fe8000d901d64 */
[----:B------:R-:W-:Y:S01]  /*10360*/  @!P1 LDGSTS.E.BYPASS.LTC128B.128 [R37+0x16c00], desc[UR36][R2.64+0x80], !P2 ;  /* 0x16c0008002259fae */ /* 0x000fe2000d101d64 */
[----:B------:R-:W-:-:S03]  /*10370*/  IMAD.MOV.U32 R13, RZ, RZ, R0 ;  /* 0x000000ffff0d7224 */ /* 0x000fc600078e0000 */
[----:B------:R0:W-:Y:S01]  /*10380*/  @!P1 LDGSTS.E.BYPASS.LTC128B.128 [R37+0x1ac00], desc[UR36][R2.64+0x100], !P0 ;  /* 0x1ac0010002259fae */ /* 0x0001e2000c101d64 */
[----:B------:R-:W-:Y:S01]  /*10390*/  ISETP.GE.AND P1, PT, R7, R6, PT ;  /* 0x000000060700720c */ /* 0x000fe20003f26270 */
[----:B0-----:R-:W-:-:S12]  /*103a0*/  IMAD.MOV.U32 R2, RZ, RZ, R14 ;  /* 0x000000ffff027224 */ /* 0x001fd800078e000e */
[----:B------:R-:W-:Y:S05]  /*103b0*/  WARPSYNC.COLLECTIVE R15, `(.L_x_345) ;  /* 0x000000000f087348 */ /* 0x000fea0003c00000 */
[----:B------:R0:W1:Y:S02]  /*103c0*/  SHFL.IDX P6, R14, R13, R12, R11 ;  /* 0x0000000c0d0e7389 */ /* 0x00006400000c000b */
[----:B01----:R-:W-:Y:S01]  /*103d0*/  ENDCOLLECTIVE ;  /* 0x000000000000791b */ /* 0x003fe20003800000 */
.L_x_345:
        /* <DEDUP_REMOVED lines=8> */
.L_x_346:
        /* <DEDUP_REMOVED lines=14> */
.L_x_347:
        /* <DEDUP_REMOVED lines=8> */
.L_x_348:
        /* <DEDUP_REMOVED lines=14> */
.L_x_349:
        /* <DEDUP_REMOVED lines=8> */
.L_x_350:
        /* <DEDUP_REMOVED lines=14> */
.L_x_351:
        /* <DEDUP_REMOVED lines=8> */
.L_x_352:
        /* <DEDUP_REMOVED lines=14> */
.L_x_353:
[----:B------:R-:W-:Y:S02]  /*10960*/  IMAD.MOV.U32 R13, RZ, RZ, R5 ;  /* 0x000000ffff0d7224 */ /* 0x000fe400078e0005 */
[----:B------:R-:W-:Y:S01]  /*10970*/  IMAD.MOV.U32 R12, RZ, RZ, 0x7 ;  /* 0x00000007ff0c7424 */ /* 0x000fe200078e00ff */
[----:B------:R-:W-:-:S05]  /*10980*/  @!P1 LEA R14, P4, R32, R14, 0x1 ;  /* 0x0000000e200e9211 */ /* 0x000fca00078808ff */
[----:B------:R-:W-:Y:S01]  /*10990*/  @!P1 IMAD.X R7, RZ, RZ, R2, P4 ;  /* 0x000000ffff079224 */ /* 0x000fe200020e0602 */
[----:B------:R-:W-:-:S07]  /*109a0*/  @!P1 MOV R2, R14 ;  /* 0x0000000e00029202 */ /* 0x000fce0000000f00 */
[----:B------:R-:W-:Y:S05]  /*109b0*/  WARPSYNC.COLLECTIVE R15, `(.L_x_354) ;  /* 0x000000000f087348 */ /* 0x000fea0003c00000 */
[----:B------:R0:W1:Y:S02]  /*109c0*/  SHFL.IDX P6, R14, R13, R12, R11 ;  /* 0x0000000c0d0e7389 */ /* 0x00006400000c000b */
[----:B01----:R-:W-:Y:S01]  /*109d0*/  ENDCOLLECTIVE ;  /* 0x000000000000791b */ /* 0x003fe20003800000 */
.L_x_354:
        /* <DEDUP_REMOVED lines=8> */
[----:B------:R-:W-:-:S07]  /*10a60*/  MOV R5, R14 ;  /* 0x0000000e00057202 */ /* 0x000fce0000000f00 */
[----:B0-----:R-:W-:Y:S05]  /*10a70*/  WARPSYNC.COLLECTIVE R15, `(.L_x_355) ;  /* 0x000000000f087348 */ /* 0x001fea0003c00000 */
[----:B------:R1:W2:Y:S02]  /*10a80*/  SHFL.IDX P6, R14, R13, R12, R11 ;  /* 0x0000000c0d0e7389 */ /* 0x0002a400000c000b */
[----:B012---:R-:W-:Y:S01]  /*10a90*/  ENDCOLLECTIVE ;  /* 0x000000000000791b */ /* 0x007fe20003800000 */
.L_x_355:
[----:B------:R-:W-:Y:S05]  /*10aa0*/  BRA `(.L_x_356) ;  /* 0xffffffc000707947 */ /* 0x000fea000383ffff */
.L_x_270:
[----:B0-----:R0:W1:Y:S02]  /*10ab0*/  SYNCS.PHASECHK.TRANS64.TRYWAIT P0, [R22+URZ+0x30820], R3 ;  /* 0x03082003160075a7 */ /* 0x001064000800017f */
[----:B-1----:R-:W-:Y:S05]  /*10ac0*/  @!P0 NANOSLEEP.SYNCS 0x989680 ;  /* 0x009896800000895d */ /* 0x002fea0003900000 */
[----:B------:R-:W1:Y:S02]  /*10ad0*/  @!P0 SYNCS.PHASECHK.TRANS64 P0, [R22+URZ+0x30820], R3 ;  /* 0x03082003160085a7 */ /* 0x000e64000800007f */
[----:B-1----:R-:W-:Y:S05]  /*10ae0*/  @!P0 BRA `(.L_x_270) ;  /* 0xfffffffc00f08947 */ /* 0x002fea000383ffff */
[----:B------:R-:W-:Y:S05]  /*10af0*/  BRA `(.L_x_357) ;  /* 0xffffffc000e07947 */ /* 0x000fea000383ffff */
.L_x_275:
[----:B0-----:R0:W1:Y:S02]  /*10b00*/  SYNCS.PHASECHK.TRANS64.TRYWAIT P0, [R7+URZ+0x30840], R2 ;  /* 0x03084002070075a7 */ /* 0x001064000800017f */
[----:B-1----:R-:W-:Y:S05]  /*10b10*/  @!P0 NANOSLEEP.SYNCS 0x989680 ;  /* 0x009896800000895d */ /* 0x002fea0003900000 */
[----:B------:R-:W1:Y:S02]  /*10b20*/  @!P0 SYNCS.PHASECHK.TRANS64 P0, [R7+URZ+0x30840], R2 ;  /* 0x03084002070085a7 */ /* 0x000e64000800007f */
[----:B-1----:R-:W-:Y:S05]  /*10b30*/  @!P0 BRA `(.L_x_275) ;  /* 0xfffffffc00f08947 */ /* 0x002fea000383ffff */
[----:B------:R-:W-:Y:S05]  /*10b40*/  BRA `(.L_x_358) ;  /* 0xffffffc400c47947 */ /* 0x000fea000383ffff */
.L_x_276:
        /* <DEDUP_REMOVED lines=8> */
.L_x_360:
[----:B------:R-:W-:Y:S05]  /*10bd0*/  BSYNC B1 ;  /* 0x0000000000017941 */ /* 0x000fea0003800000 */
.L_x_359:
[----:B------:R-:W-:Y:S01]  /*10be0*/  IMAD.MOV.U32 R13, RZ, RZ, R8 ;  /* 0x000000ffff0d7224 */ /* 0x000fe200078e0008 */
[----:B------:R-:W-:Y:S01]  /*10bf0*/  MOV R12, RZ ;  /* 0x000000ff000c7202 */ /* 0x000fe20000000f00 */
[----:B------:R-:W-:Y:S01]  /*10c00*/  IMAD.MOV.U32 R11, RZ, RZ, 0x181f ;  /* 0x0000181fff0b7424 */ /* 0x000fe200078e00ff */
[----:B------:R-:W-:Y:S01]  /*10c10*/  LOP3.LUT R23, R23, 0xfffffeff, RZ, 0xc0, !PT ;  /* 0xfffffeff17177812 */ /* 0x000fe200078ec0ff */
[----:B------:R-:W-:Y:S01]  /*10c20*/  IMAD.MOV.U32 R15, RZ, RZ, -0x1 ;  /* 0xffffffffff0f7424 */ /* 0x000fe200078e00ff */
[----:B------:R-:W-:Y:S01]  /*10c30*/  SHF.L.U32 R4, R32, 0x1, RZ ;  /* 0x0000000120047819 */ /* 0x000fe200000006ff */
[----:B------:R-:W-:Y:S01]  /*10c40*/  IMAD.MOV.U32 R3, RZ, RZ, R14 ;  /* 0x000000ffff037224 */ /* 0x000fe200078e000e */
[----:B------:R-:W-:Y:S01]  /*10c50*/  @P1 LOP3.LUT R23, R23, 0x100, RZ, 0xfc, !PT ;  /* 0x0000010017171812 */ /* 0x000fe200078efcff */
[----:B------:R-:W-:-:S07]  /*10c60*/  IMAD R5, R5, 0x2, R22 ;  /* 0x0000000205057824 */ /* 0x000fce00078e0216 */
[----:B------:R-:W-:Y:S05]  /*10c70*/  WARPSYNC.COLLECTIVE R15, `(.L_x_361) ;  /* 0x000000000f087348 */ /* 0x000fea0003c00000 */
[----:B------:R0:W1:Y:S02]  /*10c80*/  SHFL.IDX P6, R14, R13, R12, R11 ;  /* 0x0000000c0d0e7389 */ /* 0x00006400000c000b */
[----:B01----:R-:W-:Y:S01]  /*10c90*/  ENDCOLLECTIVE ;  /* 0x000000000000791b */ /* 0x003fe20003800000 */
.L_x_361:
[----:B------:R-:W-:Y:S01]  /*10ca0*/  LOP3.LUT P1, RZ, R23, 0x4, RZ, 0xc0, !PT ;  /* 0x0000000417ff7812 */ /* 0x000fe2000782c0ff */
[----:B------:R-:W-:Y:S01]  /*10cb0*/  IMAD.MOV.U32 R13, RZ, RZ, R6 ;  /* 0x000000ffff0d7224 */ /* 0x000fe200078e0006 */
[----:B------:R-:W-:Y:S01]  /*10cc0*/  MOV R12, 0x1 ;  /* 0x00000001000c7802 */ /* 0x000fe20000000f00 */
[----:B------:R-:W-:-:S10]  /*10cd0*/  IMAD.MOV.U32 R2, RZ, RZ, R14 ;  /* 0x000000ffff027224 */ /* 0x000fd400078e000e */
[----:B------:R-:W-:Y:S05]  /*10ce0*/  WARPSYNC.COLLECTIVE R15, `(.L_x_362) ;  /* 0x000000000f087348 */ /* 0x000fea0003c00000 */
[----:B------:R0:W1:Y:S02]  /*10cf0*/  SHFL.IDX P6, R14, R13, R12, R11 ;  /* 0x0000000c0d0e7389 */ /* 0x00006400000c000b */
[----:B01----:R-:W-:Y:S01]  /*10d00*/  ENDCOLLECTIVE ;  /* 0x000000000000791b */ /* 0x003fe20003800000 */
.L_x_362:
[----:B------:R-:W-:-:S05]  /*10d10*/  IADD3 R2, P0, R2, R4, RZ ;  /* 0x0000000402027210 */ /* 0x000fca0007f1e0ff */
[----:B------:R-:W-:-:S05]  /*10d20*/  IMAD.X R3, RZ, RZ, R3, P0 ;  /* 0x000000ffff037224 */ /* 0x000fca00000e0603 */
[----:B------:R-:W-:Y:S01]  /*10d30*/  @!PT LDS RZ, [RZ] ;  /* 0x00000000fffff984 */ /* 0x000fe20000000800 */
[----:B------:R-:W-:Y:S01]  /*10d40*/  @!PT LDS RZ, [RZ] ;  /* 0x00000000fffff984 */ /* 0x000fe20000000800 */
[----:B------:R-:W-:Y:S01]  /*10d50*/  @!PT LDS RZ, [RZ] ;  /* 0x00000000fffff984 */ /* 0x000fe20000000800 */
[----:B------:R-:W-:Y:S01]  /*10d60*/  LDGSTS.E.BYPASS.LTC128B.128 [R5+0x1e400], desc[UR36][R2.64], !P1 ;  /* 0x1e40000002057fae */ /* 0x000fe2000c901d64 */
[----:B------:R-:W-:-:S03]  /*10d70*/  IMAD.MOV.U32 R13, RZ, RZ, R8 ;  /* 0x000000ffff0d7224 */ /* 0x000fc600078e0008 */
[----:B------:R-:W-:Y:S04]  /*10d80*/  LDGSTS.E.BYPASS.LTC128B.128 [R5+0x21400], desc[UR36][R2.64+0x80], !P5 ;  /* 0x2140008002057fae */ /* 0x000fe8000e901d64 */
[----:B------:R0:W-:Y:S02]  /*10d90*/  LDGSTS.E.BYPASS.LTC128B.128 [R5+0x24400], desc[UR36][R2.64+0x100], !P4 ;  /* 0x2440010002057fae */ /* 0x0001e4000e101d64 */
[----:B0-----:R-:W-:-:S07]  /*10da0*/  IMAD.MOV.U32 R3, RZ, RZ, R14 ;  /* 0x000000ffff037224 */ /* 0x001fce00078e000e */
[----:B------:R-:W-:Y:S05]  /*10db0*/  WARPSYNC.COLLECTIVE R15, `(.L_x_363) ;  /* 0x000000000f087348 */ /* 0x000fea0003c00000 */
[----:B------:R0:W1:Y:S02]  /*10dc0*/  SHFL.IDX P6, R14, R13, R12, R11 ;  /* 0x0000000c0d0e7389 */ /* 0x00006400000c000b */
[----:B01----:R-:W-:Y:S01]  /*10dd0*/  ENDCOLLECTIVE ;  /* 0x000000000000791b */ /* 0x003fe20003800000 */
.L_x_363:
[----:B------:R-:W-:Y:S02]  /*10de0*/  IMAD.MOV.U32 R13, RZ, RZ, R6 ;  /* 0x000000ffff0d7224 */ /* 0x000fe400078e0006 */
[----:B------:R-:W-:Y:S02]  /*10df0*/  IMAD.MOV.U32 R12, RZ, RZ, 0x2 ;  /* 0x00000002ff0c7424 */ /* 0x000fe400078e00ff */
[----:B------:R-:W-:-:S07]  /*10e00*/  IMAD.MOV.U32 R2, RZ, RZ, R14 ;  /* 0x000000ffff027224 */ /* 0x000fce00078e000e */
[----:B------:R-:W-:Y:S05]  /*10e10*/  WARPSYNC.COLLECTIVE R15, `(.L_x_364) ;  /* 0x000000000f087348 */ /* 0x000fea0003c00000 */
[----:B------:R0:W1:Y:S02]  /*10e20*/  SHFL.IDX P6, R14, R13, R12, R11 ;  /* 0x0000000c0d0e7389 */ /* 0x00006400000c000b */
[----:B01----:R-:W-:Y:S01]  /*10e30*/  ENDCOLLECTIVE ;  /* 0x000000000000791b */ /* 0x003fe20003800000 */
.L_x_364:
[----:B------:R-:W-:-:S04]  /*10e40*/  IADD3 R2, P0, R2, R4, RZ ;  /* 0x0000000402027210 */ /* 0x000fc80007f1e0ff */
[----:B------:R-:W-:-:S05]  /*10e50*/  IADD3.X R3, RZ, R3, RZ, P0, !PT ;  /* 0x00000003ff037210 */ /* 0x000fca00007fe4ff */
[----:B------:R-:W-:Y:S01]  /*10e60*/  @!PT LDS RZ, [RZ] ;  /* 0x00000000fffff984 */ /* 0x000fe20000000800 */
[----:B------:R-:W-:Y:S01]  /*10e70*/  @!PT LDS RZ, [RZ] ;  /* 0x00000000fffff984 */ /* 0x000fe20000000800 */
[----:B------:R-:W-:Y:S01]  /*10e80*/  @!PT LDS RZ, [RZ] ;  /* 0x00000000fffff984 */ /* 0x000fe20000000800 */
[----:B------:R0:W-:Y:S01]  /*10e90*/  LDGSTS.E.BYPASS.LTC128B.128 [R5+0x1ec00], desc[UR36][R2.64], !P1 ;  /* 0x1ec0000002057fae */ /* 0x0001e2000c901d64 */
[----:B------:R-:W-:-:S03]  /*10ea0*/  MOV R13, R8 ;  /* 0x00000008000d7202 */ /* 0x000fc60000000f00 */
[----:B------:R0:W-:Y:S04]  /*10eb0*/  LDGSTS.E.BYPASS.LTC128B.128 [R5+0x21c00], desc[UR36][R2.64+0x80], !P5 ;  /* 0x21c0008002057fae */ /* 0x0001e8000e901d64 */
[----:B------:R0:W-:Y:S01]  /*10ec0*/  LDGSTS.E.BYPASS.LTC128B.128 [R5+0x24c00], desc[UR36][R2.64+0x100], !P4 ;  /* 0x24c0010002057fae */ /* 0x0001e2000e101d64 */
[----:B------:R-:W-:-:S07]  /*10ed0*/  IMAD.MOV.U32 R35, RZ, RZ, R14 ;  /* 0x000000ffff237224 */ /* 0x000fce00078e000e */
[----:B0-----:R-:W-:Y:S05]  /*10ee0*/  WARPSYNC.COLLECTIVE R15, `(.L_x_365) ;  /* 0x000000000f087348 */ /* 0x001fea0003c00000 */
[----:B------:R1:W2:Y:S02]  /*10ef0*/  SHFL.IDX P6, R14, R13, R12, R11 ;  /* 0x0000000c0d0e7389 */ /* 0x0002a400000c000b */
[----:B012---:R-:W-:Y:S01]  /*10f00*/  ENDCOLLECTIVE ;  /* 0x000000000000791b */ /* 0x007fe20003800000 */
.L_x_365:
[----:B------:R-:W-:Y:S01]  /*10f10*/  IMAD.MOV.U32 R13, RZ, RZ, R6 ;  /* 0x000000ffff0d7224 */ /* 0x000fe200078e0006 */
[----:B------:R-:W-:Y:S01]  /*10f20*/  MOV R12, 0x3 ;  /* 0x00000003000c7802 */ /* 0x000fe20000000f00 */
[----:B------:R-:W-:-:S07]  /*10f30*/  IMAD.MOV.U32 R2, RZ, RZ, R14 ;  /* 0x000000ffff027224 */ /* 0x000fce00078e000e */
[----:B------:R-:W-:Y:S05]  /*10f40*/  WARPSYNC.COLLECTIVE R15, `(.L_x_366) ;  /* 0x000000000f087348 */ /* 0x000fea0003c00000 */
[----:B------:R0:W1:Y:S02]  /*10f50*/  SHFL.IDX P6, R14, R13, R12, R11 ;  /* 0x0000000c0d0e7389 */ /* 0x00006400000c000b */
[----:B01----:R-:W-:Y:S01]  /*10f60*/  ENDCOLLECTIVE ;  /* 0x000000000000791b */ /* 0x003fe20003800000 */
.L_x_366:
[----:B------:R-:W-:-:S05]  /*10f70*/  IADD3 R2, P0, R2, R4, RZ ;  /* 0x0000000402027210 */ /* 0x000fca0007f1e0ff */
[----:B------:R-:W-:-:S05]  /*10f80*/  IMAD.X R3, RZ, RZ, R35, P0 ;  /* 0x000000ffff037224 */ /* 0x000fca00000e0623 */
[----:B------:R-:W-:Y:S01]  /*10f90*/  @!PT LDS RZ, [RZ] ;  /* 0x00000000fffff984 */ /* 0x000fe20000000800 */
[----:B------:R-:W-:Y:S01]  /*10fa0*/  @!PT LDS RZ, [RZ] ;  /* 0x00000000fffff984 */ /* 0x000fe20000000800 */
[----:B------:R-:W-:Y:S01]  /*10fb0*/  @!PT LDS RZ, [RZ] ;  /* 0x00000000fffff984 */ /* 0x000fe20000000800 */
[----:B------:R0:W-:Y:S01]  /*10fc0*/  LDGSTS.E.BYPASS.LTC128B.128 [R5+0x1f400], desc[UR36][R2.64], !P1 ;  /* 0x1f40000002057fae */ /* 0x0001e2000c901d64 */
[----:B------:R-:W-:-:S03]  /*10fd0*/  IMAD.MOV.U32 R13, RZ, RZ, R8 ;  /* 0x000000ffff0d7224 */ /* 0x000fc600078e0008 */
[----:B------:R0:W-:Y:S04]  /*10fe0*/  LDGSTS.E.BYPASS.LTC128B.128 [R5+0x22400], desc[UR36][R2.64+0x80], !P5 ;  /* 0x2240008002057fae */ /* 0x0001e8000e901d64 */
[----:B------:R0:W-:Y:S01]  /*10ff0*/  LDGSTS.E.BYPASS.LTC128B.128 [R5+0x25400], desc[UR36][R2.64+0x100], !P4 ;  /* 0x2540010002057fae */ /* 0x0001e2000e101d64 */
[----:B------:R-:W-:-:S07]  /*11000*/  IMAD.MOV.U32 R35, RZ, RZ, R14 ;  /* 0x000000ffff237224 */ /* 0x000fce00078e000e */
[----:B0-----:R-:W-:Y:S05]  /*11010*/  WARPSYNC.COLLECTIVE R15, `(.L_x_367) ;  /* 0x000000000f087348 */ /* 0x001fea0003c00000 */
[----:B------:R1:W2:Y:S02]  /*11020*/  SHFL.IDX P6, R14, R13, R12, R11 ;  /* 0x0000000c0d0e7389 */ /* 0x0002a400000c000b */
[----:B012---:R-:W-:Y:S01]  /*11030*/  ENDCOLLECTIVE ;  /* 0x000000000000791b */ /* 0x007fe20003800000 */
.L_x_367:
[----:B------:R-:W-:Y:S02]  /*11040*/  IMAD.MOV.U32 R13, RZ, RZ, R6 ;  /* 0x000000ffff0d7224 */ /* 0x000fe400078e0006 */
[----:B------:R-:W-:Y:S02]  /*11050*/  IMAD.MOV.U32 R12, RZ, RZ, 0x4 ;  /* 0x00000004ff0c7424 */ /* 0x000fe400078e00ff */
[----:B------:R-:W-:-:S07]  /*11060*/  IMAD.MOV.U32 R2, RZ, RZ, R14 ;  /* 0x000000ffff027224 */ /* 0x000fce00078e000e */
[----:B------:R-:W-:Y:S05]  /*11070*/  WARPSYNC.COLLECTIVE R15, `(.L_x_368) ;  /* 0x000000000f087348 */ /* 0x000fea0003c00000 */
[----:B------:R0:W1:Y:S02]  /*11080*/  SHFL.IDX P6, R14, R13, R12, R11 ;  /* 0x0000000c0d0e7389 */ /* 0x00006400000c000b */
[----:B01----:R-:W-:Y:S01]  /*11090*/  ENDCOLLECTIVE ;  /* 0x000000000000791b */ /* 0x003fe20003800000 */
.L_x_368:
        /* <DEDUP_REMOVED lines=13> */
.L_x_369:
[----:B------:R-:W-:Y:S01]  /*11170*/  IMAD.MOV.U32 R13, RZ, RZ, R6 ;  /* 0x000000ffff0d7224 */ /* 0x000fe200078e0006 */
[----:B------:R-:W-:Y:S01]  /*11180*/  MOV R12, 0x5 ;  /* 0x00000005000c7802 */ /* 0x000fe20000000f00 */
[----:B------:R-:W-:-:S07]  /*11190*/  IMAD.MOV.U32 R2, RZ, RZ, R14 ;  /* 0x000000ffff027224 */ /* 0x000fce00078e000e */
[----:B------:R-:W-:Y:S05]  /*111a0*/  WARPSYNC.COLLECTIVE R15, `(.L_x_370) ;  /* 0x000000000f087348 */ /* 0x000fea0003c00000 */
[----:B------:R0:W1:Y:S02]  /*111b0*/  SHFL.IDX P6, R14, R13, R12, R11 ;  /* 0x0000000c0d0e7389 */ /* 0x00006400000c000b */
[----:B01----:R-:W-:Y:S01]  /*111c0*/  ENDCOLLECTIVE ;  /* 0x000000000000791b */ /* 0x003fe20003800000 */
.L_x_370:
[----:B------:R-:W-:-:S05]  /*111d0*/  IADD3 R2, P0, R2, R4, RZ ;  /* 0x0000000402027210 */ /* 0x000fca0007f1e0ff */
[----:B------:R-:W-:-:S05]  /*111e0*/  IMAD.X R3, RZ, RZ, R35, P0 ;  /* 0x000000ffff037224 */ /* 0x000fca00000e0623 */
[----:B------:R-:W-:Y:S01]  /*111f0*/  @!PT LDS RZ, [RZ] ;  /* 0x00000000fffff984 */ /* 0x000fe20000000800 */
[----:B------:R-:W-:Y:S01]  /*11200*/  @!PT LDS RZ, [RZ] ;  /* 0x00000000fffff984 */ /* 0x000fe20000000800 */
[----:B------:R-:W-:Y:S01]  /*11210*/  @!PT LDS RZ, [RZ] ;  /* 0x00000000fffff984 */ /* 0x000fe20000000800 */
[----:B------:R0:W-:Y:S01]  /*11220*/  LDGSTS.E.BYPASS.LTC128B.128 [R5+0x20400], desc[UR36][R2.64], !P1 ;  /* 0x2040000002057fae */ /* 0x0001e2000c901d64 */
[----:B------:R-:W-:Y:S01]  /*11230*/  IMAD.MOV.U32 R13, RZ, RZ, R8 ;  /* 0x000000ffff0d7224 */ /* 0x000fe200078e0008 */
[----:B------:R-:W-:Y:S02]  /*11240*/  LOP3.LUT P1, RZ, R23, 0x100, RZ, 0xc0, !PT ;  /* 0x0000010017ff7812 */ /* 0x000fe4000782c0ff */
[----:B------:R0:W-:Y:S04]  /*11250*/  LDGSTS.E.BYPASS.LTC128B.128 [R5+0x23400], desc[UR36][R2.64+0x80], !P5 ;  /* 0x2340008002057fae */ /* 0x0001e8000e901d64 */
[----:B------:R0:W-:Y:S01]  /*11260*/  LDGSTS.E.BYPASS.LTC128B.128 [R5+0x26400], desc[UR36][R2.64+0x100], !P4 ;  /* 0x2640010002057fae */ /* 0x0001e2000e101d64 */
[----:B------:R-:W-:-:S07]  /*11270*/  IMAD.MOV.U32 R35, RZ, RZ, R14 ;  /* 0x000000ffff237224 */ /* 0x000fce00078e000e */
[----:B0-----:R-:W-:Y:S05]  /*11280*/  WARPSYNC.COLLECTIVE R15, `(.L_x_371) ;  /* 0x000000000f087348 */ /* 0x001fea0003c00000 */
[----:B------:R1:W2:Y:S02]  /*11290*/  SHFL.IDX P6, R14, R13, R12, R11 ;  /* 0x0000000c0d0e7389 */ /* 0x0002a400000c000b */
[----:B012---:R-:W-:Y:S01]  /*112a0*/  ENDCOLLECTIVE ;  /* 0x000000000000791b */ /* 0x007fe20003800000 */
.L_x_371:
[----:B------:R-:W-:Y:S01]  /*112b0*/  IMAD.MOV.U32 R2, RZ, RZ, R14 ;  /* 0x000000ffff027224 */ /* 0x000fe200078e000e */
[----:B------:R-:W-:Y:S06]  /*112c0*/  BRA `(.L_x_372) ;  /* 0xffffffc000ec7947 */ /* 0x000fec000383ffff */
.L_x_281:
[----:B0-----:R0:W1:Y:S02]  /*112d0*/  SYNCS.PHASECHK.TRANS64.TRYWAIT P0, [R6+URZ+0x30860], R2 ;  /* 0x03086002060075a7 */ /* 0x001064000800017f */
[----:B-1----:R-:W-:Y:S05]  /*112e0*/  @!P0 NANOSLEEP.SYNCS 0x989680 ;  /* 0x009896800000895d */ /* 0x002fea0003900000 */
[----:B------:R-:W1:Y:S02]  /*112f0*/  @!P0 SYNCS.PHASECHK.TRANS64 P0, [R6+URZ+0x30860], R2 ;  /* 0x03086002060085a7 */ /* 0x000e64000800007f */
[----:B-1----:R-:W-:Y:S05]  /*11300*/  @!P0 BRA `(.L_x_281) ;  /* 0xfffffffc00f08947 */ /* 0x002fea000383ffff */
[----:B------:R-:W-:Y:S05]  /*11310*/  BRA `(.L_x_373) ;  /* 0xffffffc400547947 */ /* 0x000fea000383ffff */
.L_x_282:
[----:B------:R-:W-:Y:S01]  /*11320*/  BSSY B1, `(.L_x_374) ;  /* 0x0000008000017945 */ /* 0x000fe20003800000 */
[----:B------:R-:W-:Y:S01]  /*11330*/  MOV R13, R25 ;  /* 0x00000019000d7202 */ /* 0x000fe20000000f00 */
[----:B------:R-:W-:Y:S02]  /*11340*/  IMAD.MOV.U32 R12, RZ, RZ, RZ ;  /* 0x000000ffff0c7224 */ /* 0x000fe400078e00ff */
[----:B------:R-:W-:Y:S02]  /*11350*/  IMAD.MOV.U32 R11, RZ, RZ, 0x181f ;  /* 0x0000181fff0b7424 */ /* 0x000fe400078e00ff */
[----:B------:R-:W-:-:S07]  /*11360*/  IMAD.MOV.U32 R15, RZ, RZ, -0x1 ;  /* 0xffffffffff0f7424 */ /* 0x000fce00078e00ff */
[----:B0-----:R-:W-:Y:S05]  /*11370*/  WARPSYNC.COLLECTIVE R15, `(.L_x_375) ;  /* 0x000000000f087348 */ /* 0x001fea0003c00000 */
[----:B------:R1:W2:Y:S02]  /*11380*/  SHFL.IDX P6, R14, R13, R12, R11 ;  /* 0x0000000c0d0e7389 */ /* 0x0002a400000c000b */
[----:B012---:R-:W-:Y:S01]  /*11390*/  ENDCOLLECTIVE ;  /* 0x000000000000791b */ /* 0x007fe20003800000 */
.L_x_375:
[----:B------:R-:W-:Y:S05]  /*113a0*/  BSYNC B1 ;  /* 0x0000000000017941 */ /* 0x000fea0003800000 */
.L_x_374:
[----:B------:R-:W-:Y:S01]  /*113b0*/  IMAD.MOV.U32 R13, RZ, RZ, R24 ;  /* 0x000000ffff0d7224 */ /* 0x000fe200078e0018 */
[----:B------:R-:W-:Y:S01]  /*113c0*/  MOV R15, 0xffffffff ;  /* 0xffffffff000f7802 */ /* 0x000fe20000000f00 */
[----:B------:R-:W-:Y:S01]  /*113d0*/  IMAD.MOV.U32 R12, RZ, RZ, RZ ;  /* 0x000000ffff0c7224 */ /* 0x000fe200078e00ff */
[----:B------:R-:W-:Y:S01]  /*113e0*/  MOV R3, R14 ;  /* 0x0000000e00037202 */ /* 0x000fe20000000f00 */
[----:B------:R-:W-:Y:S02]  /*113f0*/  IMAD.MOV.U32 R11, RZ, RZ, 0x181f ;  /* 0x0000181fff0b7424 */ /* 0x000fe400078e00ff */
[----:B------:R-:W-:-:S07]  /*11400*/  IMAD R5, R5, 0x2, R22 ;  /* 0x0000000205057824 */ /* 0x000fce00078e0216 */
[----:B------:R-:W-:Y:S05]  /*11410*/  WARPSYNC.COLLECTIVE R15, `(.L_x_376) ;  /* 0x000000000f087348 */ /* 0x000fea0003c00000 */
[----:B------:R0:W1:Y:S02]  /*11420*/  SHFL.IDX P6, R14, R13, R12, R11 ;  /* 0x0000000c0d0e7389 */ /* 0x00006400000c000b */
[----:B01----:R-:W-:Y:S01]  /*11430*/  ENDCOLLECTIVE ;  /* 0x000000000000791b */ /* 0x003fe20003800000 */
.L_x_376:
[----:B------:R-:W-:Y:S01]  /*11440*/  MOV R13, R25 ;  /* 0x00000019000d7202 */ /* 0x000fe20000000f00 */
[----:B------:R-:W-:Y:S02]  /*11450*/  IMAD.MOV.U32 R12, RZ, RZ, 0x1 ;  /* 0x00000001ff0c7424 */ /* 0x000fe400078e00ff */
[----:B------:R-:W-:-:S07]  /*11460*/  IMAD.MOV.U32 R2, RZ, RZ, R14 ;  /* 0x000000ffff027224 */ /* 0x000fce00078e000e */
[----:B------:R-:W-:Y:S05]  /*11470*/  WARPSYNC.COLLECTIVE R15, `(.L_x_377) ;  /* 0x000000000f087348 */ /* 0x000fea0003c00000 */
[----:B------:R0:W1:Y:S02]  /*11480*/  SHFL.IDX P6, R14, R13, R12, R11 ;  /* 0x0000000c0d0e7389 */ /* 0x00006400000c000b */
[----:B01----:R-:W-:Y:S01]  /*11490*/  ENDCOLLECTIVE ;  /* 0x000000000000791b */ /* 0x003fe20003800000 */
.L_x_377:
[----:B------:R-:W-:-:S05]  /*114a0*/  IADD3 R2, P0, R2, R4, RZ ;  /* 0x0000000402027210 */ /* 0x000fca0007f1e0ff */
        /* <DEDUP_REMOVED lines=15> */
.L_x_378:
[----:B------:R-:W-:Y:S02]  /*115a0*/  IMAD.MOV.U32 R13, RZ, RZ, R25 ;  /* 0x000000ffff0d7224 */ /* 0x000fe400078e0019 */
[----:B------:R-:W-:Y:S01]  /*115b0*/  IMAD.MOV.U32 R12, RZ, RZ, 0x2 ;  /* 0x00000002ff0c7424 */ /* 0x000fe200078e00ff */
[----:B------:R-:W-:-:S07]  /*115c0*/  MOV R2, R14 ;  /* 0x0000000e00027202 */ /* 0x000fce0000000f00 */
[----:B------:R-:W-:Y:S05]  /*115d0*/  WARPSYNC.COLLECTIVE R15, `(.L_x_379) ;  /* 0x000000000f087348 */ /* 0x000fea0003c00000 */
[----:B------:R0:W1:Y:S02]  /*115e0*/  SHFL.IDX P6, R14, R13, R12, R11 ;  /* 0x0000000c0d0e7389 */ /* 0x00006400000c000b */
[----:B01----:R-:W-:Y:S01]  /*115f0*/  ENDCOLLECTIVE ;  /* 0x000000000000791b */ /* 0x003fe20003800000 */
.L_x_379:
        /* <DEDUP_REMOVED lines=16> */
.L_x_380:
[----:B------:R-:W-:Y:S01]  /*11700*/  MOV R13, R25 ;  /* 0x00000019000d7202 */ /* 0x000fe20000000f00 */
[----:B------:R-:W-:Y:S02]  /*11710*/  IMAD.MOV.U32 R12, RZ, RZ, 0x3 ;  /* 0x00000003ff0c7424 */ /* 0x000fe400078e00ff */
[----:B------:R-:W-:-:S07]  /*11720*/  IMAD.MOV.U32 R2, RZ, RZ, R14 ;  /* 0x000000ffff027224 */ /* 0x000fce00078e000e */
[----:B------:R-:W-:Y:S05]  /*11730*/  WARPSYNC.COLLECTIVE R15, `(.L_x_381) ;  /* 0x000000000f087348 */ /* 0x000fea0003c00000 */
[----:B------:R0:W1:Y:S02]  /*11740*/  SHFL.IDX P6, R14, R13, R12, R11 ;  /* 0x0000000c0d0e7389 */ /* 0x00006400000c000b */
[----:B01----:R-:W-:Y:S01]  /*11750*/  ENDCOLLECTIVE ;  /* 0x000000000000791b */ /* 0x003fe20003800000 */
.L_x_381:
        /* <DEDUP_REMOVED lines=16> */
.L_x_382:
[----:B------:R-:W-:Y:S02]  /*11860*/  IMAD.MOV.U32 R13, RZ, RZ, R25 ;  /* 0x000000ffff0d7224 */ /* 0x000fe400078e0019 */
[----:B------:R-:W-:Y:S01]  /*11870*/  IMAD.MOV.U32 R12, RZ, RZ, 0x4 ;  /* 0x00000004ff0c7424 */ /* 0x000fe200078e00ff */
[----:B------:R-:W-:-:S07]  /*11880*/  MOV R2, R14 ;  /* 0x0000000e00027202 */ /* 0x000fce0000000f00 */
[----:B------:R-:W-:Y:S05]  /*11890*/  WARPSYNC.COLLECTIVE R15, `(.L_x_383) ;  /* 0x000000000f087348 */ /* 0x000fea0003c00000 */
[----:B------:R0:W1:Y:S02]  /*118a0*/  SHFL.IDX P6, R14, R13, R12, R11 ;  /* 0x0000000c0d0e7389 */ /* 0x00006400000c000b */
[----:B01----:R-:W-:Y:S01]  /*118b0*/  ENDCOLLECTIVE ;  /* 0x000000000000791b */ /* 0x003fe20003800000 */
.L_x_383:
        /* <DEDUP_REMOVED lines=16> */
.L_x_384:
[----:B------:R-:W-:Y:S01]  /*119c0*/  MOV R13, R25 ;  /* 0x00000019000d7202 */ /* 0x000fe20000000f00 */
[----:B------:R-:W-:Y:S02]  /*119d0*/  IMAD.MOV.U32 R12, RZ, RZ, 0x5 ;  /* 0x00000005ff0c7424 */ /* 0x000fe400078e00ff */
[----:B------:R-:W-:-:S07]  /*119e0*/  IMAD.MOV.U32 R2, RZ, RZ, R14 ;  /* 0x000000ffff027224 */ /* 0x000fce00078e000e */
[----:B------:R-:W-:Y:S05]  /*119f0*/  WARPSYNC.COLLECTIVE R15, `(.L_x_385) ;  /* 0x000000000f087348 */ /* 0x000fea0003c00000 */
[----:B------:R0:W1:Y:S02]  /*11a00*/  SHFL.IDX P6, R14, R13, R12, R11 ;  /* 0x0000000c0d0e7389 */ /* 0x00006400000c000b */
[----:B01----:R-:W-:Y:S01]  /*11a10*/  ENDCOLLECTIVE ;  /* 0x000000000000791b */ /* 0x003fe20003800000 */
.L_x_385:
[----:B------:R-:W-:-:S05]  /*11a20*/  IADD3 R2, P0, R2, R4, RZ ;  /* 0x0000000402027210 */ /* 0x000fca0007f1e0ff */
        /* <DEDUP_REMOVED lines=12> */
.L_x_386:
[----:B------:R-:W-:Y:S01]  /*11af0*/  @!PT LDS RZ, [RZ] ;  /* 0x00000000fffff984 */ /* 0x000fe20000000800 */
[----:B------:R-:W-:Y:S01]  /*11b00*/  @!PT LDS RZ, [RZ] ;  /* 0x00000000fffff984 */ /* 0x000fe20000000800 */
[----:B------:R-:W-:Y:S01]  /*11b10*/  @!PT LDS RZ, [RZ] ;  /* 0x00000000fffff984 */ /* 0x000fe20000000800 */
[----:B------:R1:W-:Y:S01]  /*11b20*/  LDGSTS.E.BYPASS.LTC128B.128 [R5+0x5400], desc[UR36][R2.64+0x80], !P0 ;  /* 0x0540008002057fae */ /* 0x0003e2000c101d64 */
[----:B------:R-:W-:-:S13]  /*11b30*/  ISETP.LT.OR P0, PT, R7, 0x41, P1 ;  /* 0x000000410700780c */ /* 0x000fda0000f01670 */
[----:B------:R1:W-:Y:S01]  /*11b40*/  LDGSTS.E.BYPASS.LTC128B.128 [R5+0x8400], desc[UR36][R2.64+0x100], !P0 ;  /* 0x0840010002057fae */ /* 0x0003e2000c101d64 */
[----:B------:R-:W-:Y:S05]  /*11b50*/  BRA `(.L_x_387) ;  /* 0xffffffc000387947 */ /* 0x000fea000383ffff */
.L_x_290:
[----:B0-----:R0:W1:Y:S02]  /*11b60*/  SYNCS.PHASECHK.TRANS64.TRYWAIT P0, [R0+URZ+0x30860], R3 ;  /* 0x03086003000075a7 */ /* 0x001064000800017f */
[----:B-1----:R-:W-:Y:S05]  /*11b70*/  @!P0 NANOSLEEP.SYNCS 0x989680 ;  /* 0x009896800000895d */ /* 0x002fea0003900000 */
[----:B------:R-:W1:Y:S02]  /*11b80*/  @!P0 SYNCS.PHASECHK.TRANS64 P0, [R0+URZ+0x30860], R3 ;  /* 0x03086003000085a7 */ /* 0x000e64000800007f */
[----:B-1----:R-:W-:Y:S05]  /*11b90*/  @!P0 BRA `(.L_x_290) ;  /* 0xfffffffc00f08947 */ /* 0x002fea000383ffff */
[----:B------:R-:W-:Y:S05]  /*11ba0*/  BRA `(.L_x_388) ;  /* 0xffffffc400587947 */ /* 0x000fea000383ffff */
.L_x_291:
[----:B------:R-:W-:Y:S01]  /*11bb0*/  BSSY B0, `(.L_x_389) ;  /* 0x0000008000007945 */ /* 0x000fe20003800000 */
[----:B------:R-:W-:Y:S01]  /*11bc0*/  MOV R13, R25 ;  /* 0x00000019000d7202 */ /* 0x000fe20000000f00 */
[----:B------:R-:W-:Y:S02]  /*11bd0*/  IMAD.MOV.U32 R12, RZ, RZ, RZ ;  /* 0x000000ffff0c7224 */ /* 0x000fe400078e00ff */
[----:B------:R-:W-:Y:S02]  /*11be0*/  IMAD.MOV.U32 R11, RZ, RZ, 0x181f ;  /* 0x0000181fff0b7424 */ /* 0x000fe400078e00ff */
[----:B------:R-:W-:-:S07]  /*11bf0*/  IMAD.MOV.U32 R15, RZ, RZ, -0x1 ;  /* 0xffffffffff0f7424 */ /* 0x000fce00078e00ff */
[----:B0-2---:R-:W-:Y:S05]  /*11c00*/  WARPSYNC.COLLECTIVE R15, `(.L_x_390) ;  /* 0x000000000f087348 */ /* 0x005fea0003c00000 */
[----:B--2---:R1:W2:Y:S02]  /*11c10*/  SHFL.IDX P6, R14, R13, R12, R11 ;  /* 0x0000000c0d0e7389 */ /* 0x0042a400000c000b */
[----:B012---:R-:W-:Y:S01]  /*11c20*/  ENDCOLLECTIVE ;  /* 0x000000000000791b */ /* 0x007fe20003800000 */
.L_x_390:
[----:B------:R-:W-:Y:S05]  /*11c30*/  BSYNC B0 ;  /* 0x0000000000007941 */ /* 0x000fea0003800000 */
.L_x_389:
[----:B------:R-:W-:Y:S01]  /*11c40*/  IMAD.MOV.U32 R13, RZ, RZ, R24 ;  /* 0x000000ffff0d7224 */ /* 0x000fe200078e0018 */
[----:B------:R-:W-:Y:S01]  /*11c50*/  MOV R15, 0xffffffff ;  /* 0xffffffff000f7802 */ /* 0x000fe20000000f00 */
[----:B------:R-:W-:Y:S01]  /*11c60*/  IMAD.MOV.U32 R12, RZ, RZ, RZ ;  /* 0x000000ffff0c7224 */ /* 0x000fe200078e00ff */
[----:B------:R-:W-:Y:S01]  /*11c70*/  MOV R3, R14 ;  /* 0x0000000e00037202 */ /* 0x000fe20000000f00 */
[----:B------:R-:W-:Y:S02]  /*11c80*/  IMAD.MOV.U32 R11, RZ, RZ, 0x181f ;  /* 0x0000181fff0b7424 */ /* 0x000fe400078e00ff */
[----:B------:R-:W-:Y:S02]  /*11c90*/  IMAD.SHL.U32 R5, R32, 0x2, RZ ;  /* 0x0000000220057824 */ /* 0x000fe400078e00ff */
[----:B------:R-:W-:-:S07]  /*11ca0*/  IMAD R4, R7, 0x2, R22 ;  /* 0x0000000207047824 */ /* 0x000fce00078e0216 */
[----:B------:R-:W-:Y:S05]  /*11cb0*/  WARPSYNC.COLLECTIVE R15, `(.L_x_391) ;  /* 0x000000000f087348 */ /* 0x000fea0003c00000 */
[----:B------:R0:W1:Y:S02]  /*11cc0*/  SHFL.IDX P6, R14, R13, R12, R11 ;  /* 0x0000000c0d0e7389 */ /* 0x00006400000c000b */
[----:B01----:R-:W-:Y:S01]  /*11cd0*/  ENDCOLLECTIVE ;  /* 0x000000000000791b */ /* 0x003fe20003800000 */
.L_x_391:
[----:B------:R-:W-:Y:S02]  /*11ce0*/  ULDC UR4, c[0x0][0x2f4] ;  /* 0x0000bd0000047ab9 */ /* 0x000fe40000000800 */
[----:B------:R-:W-:Y:S02]  /*11cf0*/  ISETP.GE.AND P2, PT, R32, UR4, PT ;  /* 0x0000000420007c0c */ /* 0x000fe4000bf46270 */
[----:B------:R-:W-:Y:S02]  /*11d00*/  ISETP.GE.AND P1, PT, R34, UR4, PT ;  /* 0x0000000422007c0c */ /* 0x000fe4000bf26270 */
[C---:B------:R-:W-:Y:S02]  /*11d10*/  ISETP.LT.OR P3, PT, R6.reuse, 0x1, P2 ;  /* 0x000000010600780c */ /* 0x040fe40001761670 */
[----:B------:R-:W-:Y:S02]  /*11d20*/  ISETP.LT.OR P4, PT, R6, 0x1, P1 ;  /* 0x000000010600780c */ /* 0x000fe40000f81670 */
[----:B------:R-:W-:Y:S01]  /*11d30*/  MOV R13, R25 ;  /* 0x00000019000d7202 */ /* 0x000fe20000000f00 */
[----:B------:R-:W-:Y:S01]  /*11d40*/  IMAD.MOV.U32 R12, RZ, RZ, 0x1 ;  /* 0x00000001ff0c7424 */ /* 0x000fe200078e00ff */
[----:B------:R-:W-:-:S05]  /*11d50*/  IADD3 R2, P0, R14, R5, RZ ;  /* 0x000000050e027210 */ /* 0x000fca0007f1e0ff */
[----:B------:R-:W-:Y:S01]  /*11d60*/  IMAD.X R3, RZ, RZ, R3, P0 ;  /* 0x000000ffff037224 */ /* 0x000fe200000e0603 */
[----:B------:R-:W-:-:S13]  /*11d70*/  ISETP.GE.AND P0, PT, R33, UR4, PT ;  /* 0x0000000421007c0c */ /* 0x000fda000bf06270 */
[----:B------:R-:W-:Y:S05]  /*11d80*/  WARPSYNC.COLLECTIVE R15, `(.L_x_392) ;  /* 0x000000000f087348 */ /* 0x000fea0003c00000 */
[----:B------:R0:W1:Y:S02]  /*11d90*/  SHFL.IDX P6, R14, R13, R12, R11 ;  /* 0x0000000c0d0e7389 */ /* 0x00006400000c000b */
[----:B01----:R-:W-:Y:S01]  /*11da0*/  ENDCOLLECTIVE ;  /* 0x000000000000791b */ /* 0x003fe20003800000 */
.L_x_392:
[----:B------:R-:W-:Y:S01]  /*11db0*/  @!PT LDS RZ, [RZ] ;  /* 0x00000000fffff984 */ /* 0x000fe20000000800 */
[----:B------:R-:W-:Y:S01]  /*11dc0*/  @!PT LDS RZ, [RZ] ;  /* 0x00000000fffff984 */ /* 0x000fe20000000800 */
[----:B------:R-:W-:Y:S01]  /*11dd0*/  @!PT LDS RZ, [RZ] ;  /* 0x00000000fffff984 */ /* 0x000fe20000000800 */
[----:B------:R0:W-:Y:S01]  /*11de0*/  LDGSTS.E.BYPASS.LTC128B.128 [R4+0x400], desc[UR36][R2.64], !P3 ;  /* 0x0040000002047fae */ /* 0x0001e2000d901d64 */
[----:B------:R-:W-:-:S03]  /*11df0*/  ISETP.LT.OR P3, PT, R6, 0x1, P0 ;  /* 0x000000010600780c */ /* 0x000fc60000761670 */
[----:B------:R0:W-:Y:S01]  /*11e00*/  LDGSTS.E.BYPASS.LTC128B.128 [R4+0x3400], desc[UR36][R2.64+0x80], !P4 ;  /* 0x0340008002047fae */ /* 0x0001e2000e101d64 */
[----:B------:R-:W-:-:S09]  /*11e10*/  IMAD.MOV.U32 R13, RZ, RZ, R24 ;  /* 0x000000ffff0d7224 */ /* 0x000fd200078e0018 */
[----:B------:R0:W-:Y:S01]  /*11e20*/  LDGSTS.E.BYPASS.LTC128B.128 [R4+0x6400], desc[UR36][R2.64+0x100], !P3 ;  /* 0x0640010002047fae */ /* 0x0001e2000d901d64 */
[----:B------:R-:W-:Y:S01]  /*11e30*/  ISETP.LT.OR P3, PT, R6, 0x11, P2 ;  /* 0x000000110600780c */ /* 0x000fe20001761670 */
[----:B------:R-:W-:-:S12]  /*11e40*/  IMAD.MOV.U32 R7, RZ, RZ, R14 ;  /* 0x000000ffff077224 */ /* 0x000fd800078e000e */
[----:B0-----:R-:W-:Y:S05]  /*11e50*/  WARPSYNC.COLLECTIVE R15, `(.L_x_393) ;  /* 0x000000000f087348 */ /* 0x001fea0003c00000 */
[----:B------:R1:W2:Y:S02]  /*11e60*/  SHFL.IDX P6, R14, R13, R12, R11 ;  /* 0x0000000c0d0e7389 */ /* 0x0002a400000c000b */
[----:B012---:R-:W-:Y:S01]  /*11e70*/  ENDCOLLECTIVE ;  /* 0x000000000000791b */ /* 0x007fe20003800000 */
.L_x_393:
[----:B------:R-:W-:Y:S02]  /*11e80*/  IMAD.MOV.U32 R13, RZ, RZ, R25 ;  /* 0x000000ffff0d7224 */ /* 0x000fe400078e0019 */
[----:B------:R-:W-:Y:S01]  /*11e90*/  IMAD.MOV.U32 R12, RZ, RZ, 0x2 ;  /* 0x00000002ff0c7424 */ /* 0x000fe200078e00ff */
[----:B------:R-:W-:-:S13]  /*11ea0*/  IADD3 R2, P4, R14, R5, RZ ;  /* 0x000000050e027210 */ /* 0x000fda0007f9e0ff */
[----:B------:R-:W-:Y:S05]  /*11eb0*/  WARPSYNC.COLLECTIVE R15, `(.L_x_394) ;  /* 0x000000000f087348 */ /* 0x000fea0003c00000 */
[----:B------:R0:W1:Y:S02]  /*11ec0*/  SHFL.IDX P6, R14, R13, R12, R11 ;  /* 0x0000000c0d0e7389 */ /* 0x00006400000c000b */
[----:B01----:R-:W-:Y:S01]  /*11ed0*/  ENDCOLLECTIVE ;  /* 0x000000000000791b */ /* 0x003fe20003800000 */
.L_x_394:
[----:B------:R-:W-:Y:S02]  /*11ee0*/  IADD3.X R3, RZ, R7, RZ, P4, !PT ;  /* 0x00000007ff037210 */ /* 0x000fe400027fe4ff */
[----:B------:R-:W-:-:S03]  /*11ef0*/  ISETP.LT.OR P4, PT, R6, 0x11, P1 ;  /* 0x000000110600780c */ /* 0x000fc60000f81670 */
[----:B------:R-:W-:Y:S01]  /*11f00*/  @!PT LDS RZ, [RZ] ;  /* 0x00000000fffff984 */ /* 0x000fe20000000800 */
[----:B------:R-:W-:Y:S01]  /*11f10*/  @!PT LDS RZ, [RZ] ;  /* 0x00000000fffff984 */ /* 0x000fe20000000800 */
[----:B------:R-:W-:Y:S01]  /*11f20*/  @!PT LDS RZ, [RZ] ;  /* 0x00000000fffff984 */ /* 0x000fe20000000800 */
[----:B------:R0:W-:Y:S01]  /*11f30*/  LDGSTS.E.BYPASS.LTC128B.128 [R4+0xc00], desc[UR36][R2.64], !P3 ;  /* 0x00c0000002047fae */ /* 0x0001e2000d901d64 */
[----:B------:R-:W-:Y:S02]  /*11f40*/  ISETP.LT.OR P3, PT, R6, 0x11, P0 ;  /* 0x000000110600780c */ /* 0x000fe40000761670 */
[----:B------:R-:W-:-:S07]  /*11f50*/  MOV R13, R24 ;  /* 0x00000018000d7202 */ /* 0x000fce0000000f00 */
[----:B------:R0:W-:Y:S04]  /*11f60*/  LDGSTS.E.BYPASS.LTC128B.128 [R4+0x3c00], desc[UR36][R2.64+0x80], !P4 ;  /* 0x03c0008002047fae */ /* 0x0001e8000e101d64 */
[----:B------:R0:W-:Y:S01]  /*11f70*/  LDGSTS.E.BYPASS.LTC128B.128 [R4+0x6c00], desc[UR36][R2.64+0x100], !P3 ;  /* 0x06c0010002047fae */ /* 0x0001e2000d901d64 */
[----:B------:R-:W-:Y:S01]  /*11f80*/  ISETP.LT.OR P3, PT, R6, 0x21, P2 ;  /* 0x000000210600780c */ /* 0x000fe20001761670 */
[----:B------:R-:W-:-:S12]  /*11f90*/  IMAD.MOV.U32 R7, RZ, RZ, R14 ;  /* 0x000000ffff077224 */ /* 0x000fd800078e000e */
[----:B0-----:R-:W-:Y:S05]  /*11fa0*/  WARPSYNC.COLLECTIVE R15, `(.L_x_395) ;  /* 0x000000000f087348 */ /* 0x001fea0003c00000 */
[----:B------:R1:W2:Y:S02]  /*11fb0*/  SHFL.IDX P6, R14, R13, R12, R11 ;  /* 0x0000000c0d0e7389 */ /* 0x0002a400000c000b */
[----:B012---:R-:W-:Y:S01]  /*11fc0*/  ENDCOLLECTIVE ;  /* 0x000000000000791b */ /* 0x007fe20003800000 */
.L_x_395:
[----:B------:R-:W-:Y:S02]  /*11fd0*/  IMAD.MOV.U32 R13, RZ, RZ, R25 ;  /* 0x000000ffff0d7224 */ /* 0x000fe400078e0019 */
[----:B------:R-:W-:Y:S01]  /*11fe0*/  IMAD.MOV.U32 R12, RZ, RZ, 0x3 ;  /* 0x00000003ff0c7424 */ /* 0x000fe200078e00ff */
[----:B------:R-:W-:-:S13]  /*11ff0*/  IADD3 R2, P4, R14, R5, RZ ;  /* 0x000000050e027210 */ /* 0x000fda0007f9e0ff */
[----:B------:R-:W-:Y:S05]  /*12000*/  WARPSYNC.COLLECTIVE R15, `(.L_x_396) ;  /* 0x000000000f087348 */ /* 0x000fea0003c00000 */
[----:B------:R0:W1:Y:S02]  /*12010*/  SHFL.IDX P6, R14, R13, R12, R11 ;  /* 0x0000000c0d0e7389 */ /* 0x00006400000c000b */
[----:B01----:R-:W-:Y:S01]  /*12020*/  ENDCOLLECTIVE ;  /* 0x000000000000791b */ /* 0x003fe20003800000 */
.L_x_396:
[----:B------:R-:W-:Y:S01]  /*12030*/  IMAD.X R3, RZ, RZ, R7, P4 ;  /* 0x000000ffff037224 */ /* 0x000fe200020e0607 */
[----:B------:R-:W-:-:S04]  /*12040*/  ISETP.LT.OR P4, PT, R6, 0x21, P1 ;  /* 0x000000210600780c */ /* 0x000fc80000f81670 */
[----:B------:R-:W-:Y:S01]  /*12050*/  @!PT LDS RZ, [RZ] ;  /* 0x00000000fffff984 */ /* 0x000fe20000000800 */
[----:B------:R-:W-:Y:S01]  /*12060*/  @!PT LDS RZ, [RZ] ;  /* 0x00000000fffff984 */ /* 0x000fe20000000800 */
[----:B------:R-:W-:Y:S01]  /*12070*/  @!PT LDS RZ, [RZ] ;  /* 0x00000000fffff984 */ /* 0x000fe20000000800 */
[----:B------:R0:W-:Y:S01]  /*12080*/  LDGSTS.E.BYPASS.LTC128B.128 [R4+0x1400], desc[UR36][R2.64], !P3 ;  /* 0x0140000002047fae */ /* 0x0001e2000d901d64 */
[----:B------:R-:W-:Y:S01]  /*12090*/  ISETP.LT.OR P3, PT, R6, 0x21, P0 ;  /* 0x000000210600780c */ /* 0x000fe20000761670 */
[----:B------:R-:W-:-:S07]  /*120a0*/  IMAD.MOV.U32 R13, RZ, RZ, R24 ;  /* 0x000000ffff0d7224 */ /* 0x000fce00078e0018 */
[----:B------:R0:W-:Y:S05]  /*120b0*/  LDGSTS.E.BYPASS.LTC128B.128 [R4+0x4400], desc[UR36][R2.64+0x80], !P4 ;  /* 0x0440008002047fae */ /* 0x0001ea000e101d64 */
[----:B------:R0:W-:Y:S01]  /*120c0*/  LDGSTS.E.BYPASS.LTC128B.128 [R4+0x7400], desc[UR36][R2.64+0x100], !P3 ;  /* 0x0740010002047fae */ /* 0x0001e2000d901d64 */
[----:B------:R-:W-:Y:S02]  /*120d0*/  ISETP.LT.OR P3, PT, R6, 0x31, P2 ;  /* 0x000000310600780c */ /* 0x000fe40001761670 */
[----:B------:R-:W-:-:S11]  /*120e0*/  MOV R7, R14 ;  /* 0x0000000e00077202 */ /* 0x000fd60000000f00 */
[----:B0-----:R-:W-:Y:S05]  /*120f0*/  WARPSYNC.COLLECTIVE R15, `(.L_x_397) ;  /* 0x000000000f087348 */ /* 0x001fea0003c00000 */
[----:B------:R1:W2:Y:S02]  /*12100*/  SHFL.IDX P6, R14, R13, R12, R11 ;  /* 0x0000000c0d0e7389 */ /* 0x0002a400000c000b */
[----:B012---:R-:W-:Y:S01]  /*12110*/  ENDCOLLECTIVE ;  /* 0x000000000000791b */ /* 0x007fe20003800000 */
.L_x_397:
[----:B------:R-:W-:Y:S01]  /*12120*/  IMAD.MOV.U32 R13, RZ, RZ, R25 ;  /* 0x000000ffff0d7224 */ /* 0x000fe200078e0019 */
[----:B------:R-:W-:Y:S02]  /*12130*/  MOV R12, 0x4 ;  /* 0x00000004000c7802 */ /* 0x000fe40000000f00 */
[----:B------:R-:W-:-:S13]  /*12140*/  IADD3 R2, P4, R14, R5, RZ ;  /* 0x000000050e027210 */ /* 0x000fda0007f9e0ff */
[----:B------:R-:W-:Y:S05]  /*12150*/  WARPSYNC.COLLECTIVE R15, `(.L_x_398) ;  /* 0x000000000f087348 */ /* 0x000fea0003c00000 */
[----:B------:R0:W1:Y:S02]  /*12160*/  SHFL.IDX P6, R14, R13, R12, R11 ;  /* 0x0000000c0d0e7389 */ /* 0x00006400000c000b */
[----:B01----:R-:W-:Y:S01]  /*12170*/  ENDCOLLECTIVE ;  /* 0x000000000000791b */ /* 0x003fe20003800000 */
.L_x_398:
        /* <DEDUP_REMOVED lines=10> */
[----:B------:R-:W-:Y:S01]  /*12220*/  ISETP.LT.OR P3, PT, R6, 0x41, P2 ;  /* 0x000000410600780c */ /* 0x000fe20001761670 */
[----:B------:R-:W-:-:S12]  /*12230*/  IMAD.MOV.U32 R7, RZ, RZ, R14 ;  /* 0x000000ffff077224 */ /* 0x000fd800078e000e */
[----:B0-----:R-:W-:Y:S05]  /*12240*/  WARPSYNC.COLLECTIVE R15, `(.L_x_399) ;  /* 0x000000000f087348 */ /* 0x001fea0003c00000 */
[----:B------:R1:W2:Y:S02]  /*12250*/  SHFL.IDX P6, R14, R13, R12, R11 ;  /* 0x0000000c0d0e7389 */ /* 0x0002a400000c000b */
[----:B012---:R-:W-:Y:S01]  /*12260*/  ENDCOLLECTIVE ;  /* 0x000000000000791b */ /* 0x007fe20003800000 */
.L_x_399:
[----:B------:R-:W-:Y:S01]  /*12270*/  MOV R13, R25 ;  /* 0x00000019000d7202 */ /* 0x000fe20000000f00 */
[----:B------:R-:W-:Y:S01]  /*12280*/  IMAD.MOV.U32 R12, RZ, RZ, 0x5 ;  /* 0x00000005ff0c7424 */ /* 0x000fe200078e00ff */
[----:B------:R-:W-:-:S13]  /*12290*/  IADD3 R2, P4, R14, R5, RZ ;  /* 0x000000050e027210 */ /* 0x000fda0007f9e0ff */
[----:B------:R-:W-:Y:S05]  /*122a0*/  WARPSYNC.COLLECTIVE R15, `(.L_x_400) ;  /* 0x000000000f087348 */ /* 0x000fea0003c00000 */
[----:B------:R0:W1:Y:S02]  /*122b0*/  SHFL.IDX P6, R14, R13, R12, R11 ;  /* 0x0000000c0d0e7389 */ /* 0x00006400000c000b */
[----:B01----:R-:W-:Y:S01]  /*122c0*/  ENDCOLLECTIVE ;  /* 0x000000000000791b */ /* 0x003fe20003800000 */
.L_x_400:
        /* <DEDUP_REMOVED lines=10> */
[----:B------:R-:W-:-:S07]  /*12370*/  IMAD.MOV.U32 R25, RZ, RZ, R14 ;  /* 0x000000ffff197224 */ /* 0x000fce00078e000e */
[----:B0-----:R-:W-:Y:S05]  /*12380*/  WARPSYNC.COLLECTIVE R15, `(.L_x_401) ;  /* 0x000000000f087348 */ /* 0x001fea0003c00000 */
[----:B------:R1:W2:Y:S02]  /*12390*/  SHFL.IDX P6, R14, R13, R12, R11 ;  /* 0x0000000c0d0e7389 */ /* 0x0002a400000c000b */
[----:B012---:R-:W-:Y:S01]  /*123a0*/  ENDCOLLECTIVE ;  /* 0x000000000000791b */ /* 0x007fe20003800000 */
.L_x_401:
[----:B------:R-:W-:Y:S05]  /*123b0*/  BRA `(.L_x_402) ;  /* 0xffffffc0005c7947 */ /* 0x000fea000383ffff */
.L_x_296:
        /* <DEDUP_REMOVED lines=8> */
.L_x_404:
[----:B------:R-:W-:Y:S05]  /*12440*/  BSYNC B0 ;  /* 0x0000000000007941 */ /* 0x000fea0003800000 */
.L_x_403:
[----:B------:R-:W-:Y:S01]  /*12450*/  IMAD.MOV.U32 R13, RZ, RZ, R16 ;  /* 0x000000ffff0d7224 */ /* 0x000fe200078e0010 */
[----:B------:R-:W-:Y:S01]  /*12460*/  MOV R15, 0xffffffff ;  /* 0xffffffff000f7802 */ /* 0x000fe20000000f00 */
[----:B------:R-:W-:Y:S01]  /*12470*/  IMAD.MOV.U32 R12, RZ, RZ, 0x1 ;  /* 0x00000001ff0c7424 */ /* 0x000fe200078e00ff */
[----:B------:R-:W-:Y:S01]  /*12480*/  MOV R5, R14 ;  /* 0x0000000e00057202 */ /* 0x000fe20000000f00 */
[----:B------:R-:W-:Y:S02]  /*12490*/  IMAD.MOV.U32 R11, RZ, RZ, 0x1f ;  /* 0x0000001fff0b7424 */ /* 0x000fe400078e00ff */
[----:B------:R-:W-:-:S07]  /*124a0*/  IMAD.IADD R7, R19, 0x1, R8 ;  /* 0x0000000113077824 */ /* 0x000fce00078e0208 */
[----:B------:R-:W-:Y:S05]  /*124b0*/  WARPSYNC.COLLECTIVE R15, `(.L_x_405) ;  /* 0x000000000f087348 */ /* 0x000fea0003c00000 */
[----:B------:R0:W1:Y:S02]  /*124c0*/  SHFL.IDX P6, R14, R13, R12, R11 ;  /* 0x0000000c0d0e7389 */ /* 0x00006400000c000b */
[----:B01----:R-:W-:Y:S01]  /*124d0*/  ENDCOLLECTIVE ;  /* 0x000000000000791b */ /* 0x003fe20003800000 */
.L_x_405:
[----:B------:R-:W-:Y:S02]  /*124e0*/  ULDC UR4, c[0x0][0xc3c] ;  /* 0x00030f0000047ab9 */ /* 0x000fe40000000800 */
[----:B------:R-:W-:-:S13]  /*124f0*/  ISETP.GE.OR P1, PT, R7, UR4, !P0 ;  /* 0x0000000407007c0c */ /* 0x000fda000c726670 */
[----:B------:R-:W0:Y:S01]  /*12500*/  @!P1 LDC.64 R2, c[0x0][0xc80] ;  /* 0x00032000ff029b82 */ /* 0x000e220000000a00 */
[----:B------:R-:W-:Y:S02]  /*12510*/  IMAD.MOV.U32 R4, RZ, RZ, RZ ;  /* 0x000000ffff047224 */ /* 0x000fe400078e00ff */
[----:B------:R-:W-:Y:S02]  /*12520*/  IMAD.MOV.U32 R11, RZ, RZ, RZ ;  /* 0x000000ffff0b7224 */ /* 0x000fe400078e00ff */
[----:B------:R-:W-:Y:S02]  /*12530*/  IMAD.MOV.U32 R0, RZ, RZ, R14 ;  /* 0x000000ffff007224 */ /* 0x000fe400078e000e */
[----:B0-----:R-:W-:-:S06]  /*12540*/  @!P1 IMAD.WIDE R2, R7, 0x4, R2 ;  /* 0x0000000407029825 */ /* 0x001fcc00078e0202 */
[----:B------:R-:W2:Y:S01]  /*12550*/  @!P1 LDG.E R2, desc[UR36][R2.64] ;  /* 0x0000002402029981 */ /* 0x000ea2000c1e1900 */
[C---:B------:R-:W-:Y:S02]  /*12560*/  ISETP.GE.U32.AND P2, PT, R8.reuse, 0x2, PT ;  /* 0x000000020800780c */ /* 0x040fe40003f46070 */
[C---:B------:R-:W-:Y:S02]  /*12570*/  ISETP.GE.U32.AND P3, PT, R8.reuse, 0x4, PT ;  /* 0x000000040800780c */ /* 0x040fe40003f66070 */
[C---:B------:R-:W-:Y:S02]  /*12580*/  ISETP.GE.U32.AND P4, PT, R8.reuse, 0x8, PT ;  /* 0x000000080800780c */ /* 0x040fe40003f86070 */
[C---:B------:R-:W-:Y:S02]  /*12590*/  ISETP.GE.U32.AND P5, PT, R8.reuse, 0x10, PT ;  /* 0x000000100800780c */ /* 0x040fe40003fa6070 */
[----:B--2---:R-:W-:Y:S02]  /*125a0*/  @!P1 MOV R4, R2 ;  /* 0x0000000200049202 */ /* 0x004fe40000000f00 */
[----:B------:R-:W-:-:S03]  /*125b0*/  ISETP.NE.AND P1, PT, R8, RZ, PT ;  /* 0x000000ff0800720c */ /* 0x000fc60003f25270 */
[----:B------:R-:W-:-:S10]  /*125c0*/  IMAD.MOV.U32 R13, RZ, RZ, R4 ;  /* 0x000000ffff0d7224 */ /* 0x000fd400078e0004 */
[----:B------:R-:W-:Y:S05]  /*125d0*/  WARPSYNC.COLLECTIVE R15, `(.L_x_406) ;  /* 0x000000000f087348 */ /* 0x000fea0003c00000 */
[----:B------:R0:W1:Y:S02]  /*125e0*/  SHFL.UP P6, R14, R13, R12, R11 ;  /* 0x0400000c0d0e7389 */ /* 0x00006400000c000b */
[----:B01----:R-:W-:Y:S01]  /*125f0*/  ENDCOLLECTIVE ;  /* 0x000000000000791b */ /* 0x003fe20003800000 */
.L_x_406:
[----:B------:R-:W-:Y:S01]  /*12600*/  IMAD.MOV.U32 R12, RZ, RZ, 0x2 ;  /* 0x00000002ff0c7424 */ /* 0x000fe200078e00ff */
[----:B------:R-:W-:-:S05]  /*12610*/  SEL R7, R14, RZ, P1 ;  /* 0x000000ff0e077207 */ /* 0x000fca0000800000 */
[----:B------:R-:W-:-:S05]  /*12620*/  IMAD.IADD R6, R4, 0x1, R7 ;  /* 0x0000000104067824 */ /* 0x000fca00078e0207 */
[----:B------:R-:W-:-:S07]  /*12630*/  MOV R13, R6 ;  /* 0x00000006000d7202 */ /* 0x000fce0000000f00 */
[----:B------:R-:W-:Y:S05]  /*12640*/  WARPSYNC.COLLECTIVE R15, `(.L_x_407) ;  /* 0x000000000f087348 */ /* 0x000fea0003c00000 */
[----:B------:R0:W1:Y:S02]  /*12650*/  SHFL.UP P6, R14, R13, R12, R11 ;  /* 0x0400000c0d0e7389 */ /* 0x00006400000c000b */
[----:B01----:R-:W-:Y:S01]  /*12660*/  ENDCOLLECTIVE ;  /* 0x000000000000791b */ /* 0x003fe20003800000 */
.L_x_407:
[----:B------:R-:W-:Y:S02]  /*12670*/  MOV R12, 0x4 ;  /* 0x00000004000c7802 */ /* 0x000fe40000000f00 */
[----:B------:R-:W-:-:S05]  /*12680*/  SEL R7, R14, RZ, P2 ;  /* 0x000000ff0e077207 */ /* 0x000fca0001000000 */
[----:B------:R-:W-:-:S04]  /*12690*/  IMAD.IADD R7, R6, 0x1, R7 ;  /* 0x0000000106077824 */ /* 0x000fc800078e0207 */
[----:B------:R-:W-:-:S07]  /*126a0*/  IMAD.MOV.U32 R13, RZ, RZ, R7 ;  /* 0x000000ffff0d7224 */ /* 0x000fce00078e0007 */
[----:B------:R-:W-:Y:S05]  /*126b0*/  WARPSYNC.COLLECTIVE R15, `(.L_x_408) ;  /* 0x000000000f087348 */ /* 0x000fea0003c00000 */
[----:B------:R0:W1:Y:S02]  /*126c0*/  SHFL.UP P6, R14, R13, R12, R11 ;  /* 0x0400000c0d0e7389 */ /* 0x00006400000c000b */
[----:B01----:R-:W-:Y:S01]  /*126d0*/  ENDCOLLECTIVE ;  /* 0x000000000000791b */ /* 0x003fe20003800000 */
.L_x_408:
[----:B------:R-:W-:Y:S01]  /*126e0*/  IMAD.MOV.U32 R12, RZ, RZ, 0x8 ;  /* 0x00000008ff0c7424 */ /* 0x000fe200078e00ff */
[----:B------:R-:W-:-:S05]  /*126f0*/  SEL R2, R14, RZ, P3 ;  /* 0x000000ff0e027207 */ /* 0x000fca0001800000 */
[----:B------:R-:W-:-:S04]  /*12700*/  IMAD.IADD R2, R7, 0x1, R2 ;  /* 0x0000000107027824 */ /* 0x000fc800078e0202 */
[----:B------:R-:W-:-:S07]  /*12710*/  IMAD.MOV.U32 R13, RZ, RZ, R2 ;  /* 0x000000ffff0d7224 */ /* 0x000fce00078e0002 */
[----:B------:R-:W-:Y:S05]  /*12720*/  WARPSYNC.COLLECTIVE R15, `(.L_x_409) ;  /* 0x000000000f087348 */ /* 0x000fea0003c00000 */
[----:B------:R0:W1:Y:S02]  /*12730*/  SHFL.UP P6, R14, R13, R12, R11 ;  /* 0x0400000c0d0e7389 */ /* 0x00006400000c000b */
[----:B01----:R-:W-:Y:S01]  /*12740*/  ENDCOLLECTIVE ;  /* 0x000000000000791b */ /* 0x003fe20003800000 */
.L_x_409:
[----:B------:R-:W-:Y:S01]  /*12750*/  IMAD.MOV.U32 R12, RZ, RZ, 0x10 ;  /* 0x00000010ff0c7424 */ /* 0x000fe200078e00ff */
[----:B------:R-:W-:-:S04]  /*12760*/  SEL R3, R14, RZ, P4 ;  /* 0x000000ff0e037207 */ /* 0x000fc80002000000 */
[----:B------:R-:W-:-:S05]  /*12770*/  IADD3 R3, R2, R3, RZ ;  /* 0x0000000302037210 */ /* 0x000fca0007ffe0ff */
[----:B------:R-:W-:-:S07]  /*12780*/  IMAD.MOV.U32 R13, RZ, RZ, R3 ;  /* 0x000000ffff0d7224 */ /* 0x000fce00078e0003 */
[----:B------:R-:W-:Y:S05]  /*12790*/  WARPSYNC.COLLECTIVE R15, `(.L_x_410) ;  /* 0x000000000f087348 */ /* 0x000fea0003c00000 */
[----:B------:R0:W1:Y:S02]  /*127a0*/  SHFL.UP P6, R14, R13, R12, R11 ;  /* 0x0400000c0d0e7389 */ /* 0x00006400000c000b */
[----:B01----:R-:W-:Y:S01]  /*127b0*/  ENDCOLLECTIVE ;  /* 0x000000000000791b */ /* 0x003fe20003800000 */
.L_x_410:
[----:B------:R-:W-:Y:S02]  /*127c0*/  IMAD.MOV.U32 R12, RZ, RZ, 0x1f ;  /* 0x0000001fff0c7424 */ /* 0x000fe400078e00ff */
[----:B------:R-:W-:Y:S01]  /*127d0*/  IMAD.MOV.U32 R11, RZ, RZ, 0x1f ;  /* 0x0000001fff0b7424 */ /* 0x000fe200078e00ff */
[----:B------:R-:W-:-:S05]  /*127e0*/  SEL R6, R14, RZ, P5 ;  /* 0x000000ff0e067207 */ /* 0x000fca0002800000 */
[----:B------:R-:W-:-:S05]  /*127f0*/  IMAD.IADD R6, R3, 0x1, R6 ;  /* 0x0000000103067824 */ /* 0x000fca00078e0206 */
[----:B------:R-:W-:-:S07]  /*12800*/  MOV R13, R6 ;  /* 0x00000006000d7202 */ /* 0x000fce0000000f00 */
[----:B------:R-:W-:Y:S05]  /*12810*/  WARPSYNC.COLLECTIVE R15, `(.L_x_411) ;  /* 0x000000000f087348 */ /* 0x000fea0003c00000 */
[----:B------:R0:W1:Y:S02]  /*12820*/  SHFL.IDX P6, R14, R13, R12, R11 ;  /* 0x0000000c0d0e7389 */ /* 0x00006400000c000b */
[----:B01----:R-:W-:Y:S01]  /*12830*/  ENDCOLLECTIVE ;  /* 0x000000000000791b */ /* 0x003fe20003800000 */
.L_x_411:
[----:B------:R-:W-:Y:S05]  /*12840*/  BRA `(.L_x_412) ;  /* 0xffffffc0006c7947 */ /* 0x000fea000383ffff */
.L_x_301:
[----:B------:R-:W-:Y:S01]  /*12850*/  BSSY B0, `(.L_x_413) ;  /* 0x0000008000007945 */ /* 0x000fe20003800000 */
[----:B-----5:R-:W-:Y:S01]  /*12860*/  IMAD.MOV.U32 R13, RZ, RZ, R4 ;  /* 0x000000ffff0d7224 */ /* 0x020fe200078e0004 */
[----:B------:R-:W-:Y:S01]  /*12870*/  MOV R12, 0x1 ;  /* 0x00000001000c7802 */ /* 0x000fe20000000f00 */
[----:B------:R-:W-:Y:S02]  /*12880*/  IMAD.MOV.U32 R11, RZ, RZ, RZ ;  /* 0x000000ffff0b7224 */ /* 0x000fe400078e00ff */
[----:B------:R-:W-:-:S07]  /*12890*/  IMAD.MOV.U32 R15, RZ, RZ, -0x1 ;  /* 0xffffffffff0f7424 */ /* 0x000fce00078e00ff */
[----:B01----:R-:W-:Y:S05]  /*128a0*/  WARPSYNC.COLLECTIVE R15, `(.L_x_414) ;  /* 0x000000000f087348 */ /* 0x003fea0003c00000 */
[----:B------:R2:W3:Y:S02]  /*128b0*/  SHFL.UP P6, R14, R13, R12, R11 ;  /* 0x0400000c0d0e7389 */ /* 0x0004e400000c000b */
[----:B0123--:R-:W-:Y:S01]  /*128c0*/  ENDCOLLECTIVE ;  /* 0x000000000000791b */ /* 0x00ffe20003800000 */
.L_x_414:
[----:B------:R-:W-:Y:S05]  /*128d0*/  BSYNC B0 ;  /* 0x0000000000007941 */ /* 0x000fea0003800000 */
.L_x_413:
[----:B------:R-:W-:Y:S01]  /*128e0*/  SEL R13, R14, RZ, P1 ;  /* 0x000000ff0e0d7207 */ /* 0x000fe20000800000 */
[----:B------:R-:W-:Y:S01]  /*128f0*/  IMAD.MOV.U32 R11, RZ, RZ, RZ ;  /* 0x000000ffff0b7224 */ /* 0x000fe200078e00ff */
[----:B------:R-:W-:Y:S01]  /*12900*/  MOV R12, 0x2 ;  /* 0x00000002000c7802 */ /* 0x000fe20000000f00 */
[----:B------:R-:W-:Y:S02]  /*12910*/  IMAD.MOV.U32 R15, RZ, RZ, -0x1 ;  /* 0xffffffffff0f7424 */ /* 0x000fe400078e00ff */
[----:B------:R-:W-:-:S07]  /*12920*/  IMAD.IADD R13, R4, 0x1, R13 ;  /* 0x00000001040d7824 */ /* 0x000fce00078e020d */
[----:B------:R-:W-:Y:S05]  /*12930*/  WARPSYNC.COLLECTIVE R15, `(.L_x_415) ;  /* 0x000000000f087348 */ /* 0x000fea0003c00000 */
[----:B------:R0:W1:Y:S02]  /*12940*/  SHFL.UP P6, R14, R13, R12, R11 ;  /* 0x0400000c0d0e7389 */ /* 0x00006400000c000b */
[----:B01----:R-:W-:Y:S01]  /*12950*/  ENDCOLLECTIVE ;  /* 0x000000000000791b */ /* 0x003fe20003800000 */
.L_x_415:
[----:B------:R-:W-:Y:S01]  /*12960*/  IMAD.MOV.U32 R12, RZ, RZ, 0x4 ;  /* 0x00000004ff0c7424 */ /* 0x000fe200078e00ff */
[----:B------:R-:W-:-:S05]  /*12970*/  SEL R0, R14, RZ, P2 ;  /* 0x000000ff0e007207 */ /* 0x000fca0001000000 */
[----:B------:R-:W-:-:S05]  /*12980*/  IMAD.IADD R0, R13, 0x1, R0 ;  /* 0x000000010d007824 */ /* 0x000fca00078e0200 */
[----:B------:R-:W-:-:S07]  /*12990*/  MOV R13, R0 ;  /* 0x00000000000d7202 */ /* 0x000fce0000000f00 */
[----:B------:R-:W-:Y:S05]  /*129a0*/  WARPSYNC.COLLECTIVE R15, `(.L_x_416) ;  /* 0x000000000f087348 */ /* 0x000fea0003c00000 */
[----:B------:R0:W1:Y:S02]  /*129b0*/  SHFL.UP P6, R14, R13, R12, R11 ;  /* 0x0400000c0d0e7389 */ /* 0x00006400000c000b */
[----:B01----:R-:W-:Y:S01]  /*129c0*/  ENDCOLLECTIVE ;  /* 0x000000000000791b */ /* 0x003fe20003800000 */
.L_x_416:
[----:B------:R-:W-:Y:S02]  /*129d0*/  MOV R12, 0x8 ;  /* 0x00000008000c7802 */ /* 0x000fe40000000f00 */
[----:B------:R-:W-:-:S05]  /*129e0*/  SEL R3, R14, RZ, P3 ;  /* 0x000000ff0e037207 */ /* 0x000fca0001800000 */
[----:B------:R-:W-:-:S04]  /*129f0*/  IMAD.IADD R2, R0, 0x1, R3 ;  /* 0x0000000100027824 */ /* 0x000fc800078e0203 */
[----:B------:R-:W-:-:S07]  /*12a00*/  IMAD.MOV.U32 R13, RZ, RZ, R2 ;  /* 0x000000ffff0d7224 */ /* 0x000fce00078e0002 */
[----:B------:R-:W-:Y:S05]  /*12a10*/  WARPSYNC.COLLECTIVE R15, `(.L_x_417) ;  /* 0x000000000f087348 */ /* 0x000fea0003c00000 */
[----:B------:R0:W1:Y:S02]  /*12a20*/  SHFL.UP P6, R14, R13, R12, R11 ;  /* 0x0400000c0d0e7389 */ /* 0x00006400000c000b */
[----:B01----:R-:W-:Y:S01]  /*12a30*/  ENDCOLLECTIVE ;  /* 0x000000000000791b */ /* 0x003fe20003800000 */
.L_x_417:
[----:B------:R-:W-:Y:S01]  /*12a40*/  IMAD.MOV.U32 R12, RZ, RZ, 0x10 ;  /* 0x00000010ff0c7424 */ /* 0x000fe200078e00ff */
[----:B------:R-:W-:-:S05]  /*12a50*/  SEL R3, R14, RZ, P4 ;  /* 0x000000ff0e037207 */ /* 0x000fca0002000000 */
[----:B------:R-:W-:-:S04]  /*12a60*/  IMAD.IADD R3, R2, 0x1, R3 ;  /* 0x0000000102037824 */ /* 0x000fc800078e0203 */
[----:B------:R-:W-:-:S07]  /*12a70*/  IMAD.MOV.U32 R13, RZ, RZ, R3 ;  /* 0x000000ffff0d7224 */ /* 0x000fce00078e0003 */
[----:B------:R-:W-:Y:S05]  /*12a80*/  WARPSYNC.COLLECTIVE R15, `(.L_x_418) ;  /* 0x000000000f087348 */ /* 0x000fea0003c00000 */
[----:B------:R0:W1:Y:S02]  /*12a90*/  SHFL.UP P6, R14, R13, R12, R11 ;  /* 0x0400000c0d0e7389 */ /* 0x00006400000c000b */
[----:B01----:R-:W-:Y:S01]  /*12aa0*/  ENDCOLLECTIVE ;  /* 0x000000000000791b */ /* 0x003fe20003800000 */
.L_x_418:
[----:B------:R-:W-:Y:S02]  /*12ab0*/  IMAD.MOV.U32 R12, RZ, RZ, 0x1f ;  /* 0x0000001fff0c7424 */ /* 0x000fe400078e00ff */
[----:B------:R-:W-:Y:S01]  /*12ac0*/  IMAD.MOV.U32 R11, RZ, RZ, 0x1f ;  /* 0x0000001fff0b7424 */ /* 0x000fe200078e00ff */
[----:B------:R-:W-:-:S04]  /*12ad0*/  SEL R6, R14, RZ, P5 ;  /* 0x000000ff0e067207 */ /* 0x000fc80002800000 */
[----:B------:R-:W-:-:S05]  /*12ae0*/  IADD3 R6, R3, R6, RZ ;  /* 0x0000000603067210 */ /* 0x000fca0007ffe0ff */
[----:B------:R-:W-:-:S07]  /*12af0*/  IMAD.MOV.U32 R13, RZ, RZ, R6 ;  /* 0x000000ffff0d7224 */ /* 0x000fce00078e0006 */
[----:B------:R-:W-:Y:S05]  /*12b00*/  WARPSYNC.COLLECTIVE R15, `(.L_x_419) ;  /* 0x000000000f087348 */ /* 0x000fea0003c00000 */
[----:B------:R0:W1:Y:S02]  /*12b10*/  SHFL.IDX P6, R14, R13, R12, R11 ;  /* 0x0000000c0d0e7389 */ /* 0x00006400000c000b */
[----:B01----:R-:W-:Y:S01]  /*12b20*/  ENDCOLLECTIVE ;  /* 0x000000000000791b */ /* 0x003fe20003800000 */
.L_x_419:
[----:B------:R-:W-:Y:S05]  /*12b30*/  BRA `(.L_x_420) ;  /* 0xffffffc0004c7947 */ /* 0x000fea000383ffff */
.L_x_303:
[----:B------:R-:W-:Y:S01]  /*12b40*/  BSSY B0, `(.L_x_421) ;  /* 0x0000006000007945 */ /* 0x000fe20003800000 */
[----:B------:R-:W-:Y:S02]  /*12b50*/  PLOP3.LUT P6, PT, P6, PT, PT, 0x8, 0x0 ;  /* 0x000000000000781c */ /* 0x000fe400037ce170 */
[----:B------:R-:W-:-:S11]  /*12b60*/  MOV R15, 0xffffffff ;  /* 0xffffffff000f7802 */ /* 0x000fd60000000f00 */
[----:B0-----:R-:W-:Y:S05]  /*12b70*/  WARPSYNC.COLLECTIVE R15, `(.L_x_422) ;  /* 0x000000000f087348 */ /* 0x001fea0003c00000 */
[----:B------:R-:W-:Y:S01]  /*12b80*/  VOTE.ANY R14, PT, P6 ;  /* 0x00000000000e7806 */ /* 0x000fe200030e0100 */
[----:B0-----:R-:W-:Y:S06]  /*12b90*/  ENDCOLLECTIVE ;  /* 0x000000000000791b */ /* 0x001fec0003800000 */
.L_x_422:
[----:B------:R-:W-:Y:S05]  /*12ba0*/  BSYNC B0 ;  /* 0x0000000000007941 */ /* 0x000fea0003800000 */
.L_x_421:
[----:B------:R-:W-:Y:S01]  /*12bb0*/  IMAD.MOV.U32 R2, RZ, RZ, R14 ;  /* 0x000000ffff027224 */ /* 0x000fe200078e000e */
[----:B------:R-:W-:Y:S01]  /*12bc0*/  MOV R11, 0x1f ;  /* 0x0000001f000b7802 */ /* 0x000fe20000000f00 */
[----:B------:R-:W-:Y:S02]  /*12bd0*/  IMAD.MOV.U32 R13, RZ, RZ, R4 ;  /* 0x000000ffff0d7224 */ /* 0x000fe400078e0004 */
[----:B------:R-:W0:Y:S01]  /*12be0*/  POPC R0, R2 ;  /* 0x0000000200007309 */ /* 0x000e220000000000 */
[----:B------:R-:W-:Y:S02]  /*12bf0*/  IMAD.MOV.U32 R15, RZ, RZ, -0x1 ;  /* 0xffffffffff0f7424 */ /* 0x000fe400078e00ff */
[----:B0-----:R-:W-:-:S07]  /*12c00*/  IMAD.MOV.U32 R12, RZ, RZ, R0 ;  /* 0x000000ffff0c7224 */ /* 0x001fce00078e0000 */
[----:B------:R-:W-:Y:S05]  /*12c10*/  WARPSYNC.COLLECTIVE R15, `(.L_x_423) ;  /* 0x000000000f087348 */ /* 0x000fea0003c00000 */
[----:B------:R0:W1:Y:S02]  /*12c20*/  SHFL.IDX P6, R14, R13, R12, R11 ;  /* 0x0000000c0d0e7389 */ /* 0x00006400000c000b */
[----:B01----:R-:W-:Y:S01]  /*12c30*/  ENDCOLLECTIVE ;  /* 0x000000000000791b */ /* 0x003fe20003800000 */
.L_x_423:
[----:B------:R-:W-:Y:S01]  /*12c40*/  IMAD.MOV.U32 R4, RZ, RZ, R14 ;  /* 0x000000ffff047224 */ /* 0x000fe200078e000e */
[----:B------:R-:W-:Y:S06]  /*12c50*/  BRA `(.L_x_424) ;  /* 0xffffffc0003c7947 */ /* 0x000fec000383ffff */
.L_x_305:
[----:B------:R-:W-:Y:S01]  /*12c60*/  BSSY B0, `(.L_x_425) ;  /* 0x0000007000007945 */ /* 0x000fe20003800000 */
[----:B------:R-:W-:Y:S01]  /*12c70*/  IMAD.MOV.U32 R13, RZ, RZ, R6 ;  /* 0x000000ffff0d7224 */ /* 0x000fe200078e0006 */
[----:B------:R-:W-:Y:S01]  /*12c80*/  MOV R11, 0x1f ;  /* 0x0000001f000b7802 */ /* 0x000fe20000000f00 */
[----:B------:R-:W-:-:S07]  /*12c90*/  IMAD.MOV.U32 R15, RZ, RZ, -0x1 ;  /* 0xffffffffff0f7424 */ /* 0x000fce00078e00ff */
[----:B012---:R-:W-:Y:S05]  /*12ca0*/  WARPSYNC.COLLECTIVE R15, `(.L_x_426) ;  /* 0x000000000f087348 */ /* 0x007fea0003c00000 */
[----:B------:R3:W4:Y:S02]  /*12cb0*/  SHFL.IDX P6, R14, R13, R12, R11 ;  /* 0x0000000c0d0e7389 */ /* 0x00072400000c000b */
[----:B01234-:R-:W-:Y:S01]  /*12cc0*/  ENDCOLLECTIVE ;  /* 0x000000000000791b */ /* 0x01ffe20003800000 */
.L_x_426:
[----:B------:R-:W-:Y:S05]  /*12cd0*/  BSYNC B0 ;  /* 0x0000000000007941 */ /* 0x000fea0003800000 */
.L_x_425:
[----:B------:R-:W-:Y:S05]  /*12ce0*/  BRA `(.L_x_304) ;  /* 0xffffffc000347947 */ /* 0x000fea000383ffff */
.L_x_309:
[----:B0-----:R0:W2:Y:S02]  /*12cf0*/  SYNCS.PHASECHK.TRANS64.TRYWAIT P0, [R4+URZ+0x30820], R0 ;  /* 0x03082000040075a7 */ /* 0x0010a4000800017f */
[----:B--2---:R-:W-:Y:S05]  /*12d00*/  @!P0 NANOSLEEP.SYNCS 0x989680 ;  /* 0x009896800000895d */ /* 0x004fea0003900000 */
[----:B------:R-:W2:Y:S02]  /*12d10*/  @!P0 SYNCS.PHASECHK.TRANS64 P0, [R4+URZ+0x30820], R0 ;  /* 0x03082000040085a7 */ /* 0x000ea4000800007f */
[----:B--2---:R-:W-:Y:S05]  /*12d20*/  @!P0 BRA `(.L_x_309) ;  /* 0xfffffffc00f08947 */ /* 0x004fea000383ffff */
[----:B------:R-:W-:Y:S05]  /*12d30*/  BRA `(.L_x_427) ;  /* 0xffffffc400207947 */ /* 0x000fea000383ffff */
.L_x_310:
[----:B------:R-:W2:Y:S01]  /*12d40*/  S2R R2, SR_TID.X ;  /* 0x0000000000027919 */ /* 0x000ea20000002100 */
[----:B------:R-:W-:Y:S01]  /*12d50*/  BSSY B0, `(.L_x_428) ;  /* 0x000000a000007945 */ /* 0x000fe20003800000 */
[----:B------:R-:W-:Y:S01]  /*12d60*/  IMAD.MOV.U32 R12, RZ, RZ, RZ ;  /* 0x000000ffff0c7224 */ /* 0x000fe200078e00ff */
[----:B------:R-:W-:Y:S01]  /*12d70*/  MOV R11, 0x1f ;  /* 0x0000001f000b7802 */ /* 0x000fe20000000f00 */
[----:B------:R-:W-:Y:S01]  /*12d80*/  IMAD.MOV.U32 R15, RZ, RZ, -0x1 ;  /* 0xffffffffff0f7424 */ /* 0x000fe200078e00ff */
[----:B--2---:R-:W-:-:S04]  /*12d90*/  SHF.R.U32.HI R2, RZ, 0x5, R2 ;  /* 0x00000005ff027819 */ /* 0x004fc80000011602 */
[----:B------:R-:W-:-:S05]  /*12da0*/  LOP3.LUT R2, R2, 0x3, RZ, 0xc0, !PT ;  /* 0x0000000302027812 */ /* 0x000fca00078ec0ff */
[----:B------:R-:W-:-:S07]  /*12db0*/  IMAD.MOV.U32 R13, RZ, RZ, R2 ;  /* 0x000000ffff0d7224 */ /* 0x000fce00078e0002 */
[----:B01-3--:R-:W-:Y:S05]  /*12dc0*/  WARPSYNC.COLLECTIVE R15, `(.L_x_429) ;  /* 0x000000000f087348 */ /* 0x00bfea0003c00000 */
[----:B------:R2:W4:Y:S02]  /*12dd0*/  SHFL.IDX P6, R14, R13, R12, R11 ;  /* 0x0000000c0d0e7389 */ /* 0x00052400000c000b */
[----:B01234-:R-:W-:Y:S01]  /*12de0*/  ENDCOLLECTIVE ;  /* 0x000000000000791b */ /* 0x01ffe20003800000 */
.L_x_429:
[----:B------:R-:W-:Y:S05]  /*12df0*/  BSYNC B0 ;  /* 0x0000000000007941 */ /* 0x000fea0003800000 */
.L_x_428:
[----:B------:R-:W-:Y:S05]  /*12e00*/  BRA `(.L_x_430) ;  /* 0xffffffc400087947 */ /* 0x000fea000383ffff */
.L_x_313:
[----:B------:R-:W-:Y:S01]  /*12e10*/  BSSY B1, `(.L_x_431) ;  /* 0x0000006000017945 */ /* 0x000fe20003800000 */
[----:B------:R-:W-:-:S07]  /*12e20*/  IMAD.MOV.U32 R15, RZ, RZ, -0x1 ;  /* 0xffffffffff0f7424 */ /* 0x000fce00078e00ff */
[----:B01-3--:R-:W-:Y:S05]  /*12e30*/  WARPSYNC.COLLECTIVE R15, `(.L_x_432) ;  /* 0x000000000f0c7348 */ /* 0x00bfea0003c00000 */
[----:B------:R-:W-:Y:S02]  /*12e40*/  ELECT P6, UR62, PT ;  /* 0x00000000003e782f */ /* 0x000fe400038c0000 */
[----:B------:R-:W-:Y:S01]  /*12e50*/  MOV R14, UR62 ;  /* 0x0000003e000e7c02 */ /* 0x000fe20008000f00 */
[----:B01-3--:R-:W-:Y:S10]  /*12e60*/  ENDCOLLECTIVE ;  /* 0x000000000000791b */ /* 0x00bff40003800000 */
.L_x_432:
[----:B------:R-:W-:Y:S05]  /*12e70*/  BSYNC B1 ;  /* 0x0000000000017941 */ /* 0x000fea0003800000 */
.L_x_431:
[----:B------:R-:W-:Y:S05]  /*12e80*/  BRA `(.L_x_433) ;  /* 0xffffffc400007947 */ /* 0x000fea000383ffff */
.L_x_315:
[----:B0-----:R0:W2:Y:S02]  /*12e90*/  SYNCS.PHASECHK.TRANS64.TRYWAIT P1, [R5+URZ+0x30840], R0 ;  /* 0x03084000050075a7 */ /* 0x0010a4000802017f */
[----:B--2---:R-:W-:Y:S05]  /*12ea0*/  @!P1 NANOSLEEP.SYNCS 0x989680 ;  /* 0x009896800000995d */ /* 0x004fea0003900000 */
[----:B------:R-:W2:Y:S02]  /*12eb0*/  @!P1 SYNCS.PHASECHK.TRANS64 P1, [R5+URZ+0x30840], R0 ;  /* 0x03084000050095a7 */ /* 0x000ea4000802007f */
[----:B--2---:R-:W-:Y:S05]  /*12ec0*/  @!P1 BRA `(.L_x_315) ;  /* 0xfffffffc00f09947 */ /* 0x004fea000383ffff */
[----:B------:R-:W-:Y:S05]  /*12ed0*/  BRA `(.L_x_434) ;  /* 0xffffffc400287947 */ /* 0x000fea000383ffff */
.L_x_317:
[----:B--2---:R2:W4:Y:S02]  /*12ee0*/  SYNCS.PHASECHK.TRANS64.TRYWAIT P1, [R27+URZ+0x30840], R2 ;  /* 0x030840021b0075a7 */ /* 0x004524000802017f */
[----:B----4-:R-:W-:Y:S05]  /*12ef0*/  @!P1 NANOSLEEP.SYNCS 0x989680 ;  /* 0x009896800000995d */ /* 0x010fea0003900000 */
[----:B------:R-:W4:Y:S02]  /*12f00*/  @!P1 SYNCS.PHASECHK.TRANS64 P1, [R27+URZ+0x30840], R2 ;  /* 0x030840021b0095a7 */ /* 0x000f24000802007f */
[----:B----4-:R-:W-:Y:S05]  /*12f10*/  @!P1 BRA `(.L_x_317) ;  /* 0xfffffffc00f09947 */ /* 0x010fea000383ffff */
[----:B------:R-:W-:Y:S05]  /*12f20*/  BRA `(.L_x_435) ;  /* 0xffffffc400347947 */ /* 0x000fea000383ffff */
.L_x_319:
[----:B----4-:R4:W0:Y:S02]  /*12f30*/  SYNCS.PHASECHK.TRANS64.TRYWAIT P1, [R5+URZ+0x30860], R0 ;  /* 0x03086000050075a7 */ /* 0x010824000802017f */
[----:B0-----:R-:W-:Y:S05]  /*12f40*/  @!P1 NANOSLEEP.SYNCS 0x989680 ;  /* 0x009896800000995d */ /* 0x001fea0003900000 */
[----:B------:R-:W0:Y:S02]  /*12f50*/  @!P1 SYNCS.PHASECHK.TRANS64 P1, [R5+URZ+0x30860], R0 ;  /* 0x03086000050095a7 */ /* 0x000e24000802007f */
[----:B0-----:R-:W-:Y:S05]  /*12f60*/  @!P1 BRA `(.L_x_319) ;  /* 0xfffffffc00f09947 */ /* 0x001fea000383ffff */
[----:B------:R-:W-:Y:S05]  /*12f70*/  BRA `(.L_x_436) ;  /* 0xffffffc400307947 */ /* 0x000fea000383ffff */
.L_x_437:
        /* <DEDUP_REMOVED lines=16> */
.L_x_3221:


//--------------------- .text._ZN7cutlass13device_kernelIN5flash11enable_sm90INS1_16FlashAttnFwdSm90INS1_25CollectiveMainloopFwdSm90ILi2EN4cute5tupleIJNS5_1CILi1EEES8_S8_EEENS6_IJNS7_ILi128EEENS7_ILi96EEENS7_ILi192EEEEEELi192ENS_10bfloat16_tEfNS_4arch4Sm90ELb0ELb0ELb1ELb1ELb1ELb1ELb0ELb1ELb1ELb1ELb0ELb0EEENS1_21CollectiveEpilogueFwdINS6_IJSA_SC_SB_EEES9_SE_SG_Li256ELb1ELb1ELb0ELb0EEENS1_36VarlenDynamicPersistentTileSchedulerILi128ELi96ELi256ELi128ELb0ELb1ELb1ELb0ELb1ELb1EEEEEEEEEvNT_6ParamsE --------------------------
	.section	.text._ZN7cutlass13device_kernelIN5flash11enable_sm90INS1_16FlashAttnFwdSm90INS1_25CollectiveMainloopFwdSm90ILi2EN4cute5tupleIJNS5_1CILi1EEES8_S8_EEENS6_IJNS7_ILi128EEENS7_ILi96EEENS7_ILi192EEEEEELi192ENS_10bfloat16_tEfNS_4arch4Sm90ELb0ELb0ELb1ELb1ELb1ELb1ELb0ELb1ELb1ELb1ELb0ELb0EEENS1_21CollectiveEpilogueFwdINS6_IJSA_SC_SB_EEES9_SE_SG_Li256ELb1ELb1ELb0ELb0EEENS1_36VarlenDynamicPersistentTileSchedulerILi128ELi96ELi256ELi128ELb0ELb1ELb1ELb0ELb1ELb1EEEEEEEEEvNT_6ParamsE,"ax",@progbits
	.align	128
.text._ZN7cutlass13device_kernelIN5flash11enable_sm90INS1_16FlashAttnFwdSm90INS1_25CollectiveMainloopFwdSm90ILi2EN4cute5tupleIJNS5_1CILi1EEES8_S8_EEENS6_IJNS7_ILi128EEENS7_ILi96EEENS7_ILi192EEEEEELi192ENS_10bfloat16_tEfNS_4arch4Sm90ELb0ELb0ELb1ELb1ELb1ELb1ELb0ELb1ELb1ELb1ELb0ELb0EEENS1_21CollectiveEpilogueFwdINS6_IJSA_SC_SB_EEES9_SE_SG_Li256ELb1ELb1ELb0ELb0EEENS1_36VarlenDynamicPersistentTileSchedulerILi128ELi96ELi256ELi128ELb0ELb1ELb1ELb0ELb1ELb1EEEEEEEEEvNT_6ParamsE:
        .type           _ZN7cutlass13device_kernelIN5flash11enable_sm90INS1_16FlashAttnFwdSm90INS1_25CollectiveMainloopFwdSm90ILi2EN4cute5tupleIJNS5_1CILi1EEES8_S8_EEENS6_IJNS7_ILi128EEENS7_ILi96EEENS7_ILi192EEEEEELi192ENS_10bfloat16_tEfNS_4arch4Sm90ELb0ELb0ELb1ELb1ELb1ELb1ELb0ELb1ELb1ELb1ELb0ELb0EEENS1_21CollectiveEpilogueFwdINS6_IJSA_SC_SB_EEES9_SE_SG_Li256ELb1ELb1ELb0ELb0EEENS1_36VarlenDynamicPersistentTileSchedulerILi128ELi96ELi256ELi128ELb0ELb1ELb1ELb0ELb1ELb1EEEEEEEEEvNT_6ParamsE,@function
        .size           _ZN7cutlass13device_kernelIN5flash11enable_sm90INS1_16FlashAttnFwdSm90INS1_25CollectiveMainloopFwdSm90ILi2EN4cute5tupleIJNS5_1CILi1EEES8_S8_EEENS6_IJNS7_ILi128EEENS7_ILi96EEENS7_ILi192EEEEEELi192ENS_10bfloat16_tEfNS_4arch4Sm90ELb0ELb0ELb1ELb1ELb1ELb1ELb0ELb1ELb1ELb1ELb0ELb0EEENS1_21CollectiveEpilogueFwdINS6_IJSA_SC_SB_EEES9_SE_SG_Li256ELb1ELb1ELb0ELb0EEENS1_36VarlenDynamicPersistentTileSchedulerILi128ELi96ELi256ELi128ELb0ELb1ELb1ELb0ELb1ELb1EEEEEEEEEvNT_6ParamsE,(.L_x_3222 - _ZN7cutlass13device_kernelIN5flash11enable_sm90INS1_16FlashAttnFwdSm90INS1_25CollectiveMainloopFwdSm90ILi2EN4cute5tupleIJNS5_1CILi1EEES8_S8_EEENS6_IJNS7_ILi128EEENS7_ILi96EEENS7_ILi192EEEEEELi192ENS_10bfloat16_tEfNS_4arch4Sm90ELb0ELb0ELb1ELb1ELb1ELb1ELb0ELb1ELb1ELb1ELb0ELb0EEENS1_21CollectiveEpilogueFwdINS6_IJSA_SC_SB_EEES9_SE_SG_Li256ELb1ELb1ELb0ELb0EEENS1_36VarlenDynamicPersistentTileSchedulerILi128ELi96ELi256ELi128ELb0ELb1ELb1ELb0ELb1ELb1EEEEEEEEEvNT_6ParamsE)
        .other          _ZN7cutlass13device_kernelIN5flash11enable_sm90INS1_16FlashAttnFwdSm90INS1_25CollectiveMainloopFwdSm90ILi2EN4cute5tupleIJNS5_1CILi1EEES8_S8_EEENS6_IJNS7_ILi128EEENS7_ILi96EEENS7_ILi192EEEEEELi192ENS_10bfloat16_tEfNS_4arch4Sm90ELb0ELb0ELb1ELb1ELb1ELb1ELb0ELb1ELb1ELb1ELb0ELb0EEENS1_21CollectiveEpilogueFwdINS6_IJSA_SC_SB_EEES9_SE_SG_Li256ELb1ELb1ELb0ELb0EEENS1_36VarlenDynamicPersistentTileSchedulerILi128ELi96ELi256ELi128ELb0ELb1ELb1ELb0ELb1ELb1EEEEEEEEEvNT_6ParamsE,@"STO_CUDA_ENTRY STV_DEFAULT"
_ZN7cutlass13device_kernelIN5flash11enable_sm90INS1_16FlashAttnFwdSm90INS1_25CollectiveMainloopFwdSm90ILi2EN4cute5tupleIJNS5_1CILi1EEES8_S8_EEENS6_IJNS7_ILi128EEENS7_ILi96EEENS7_ILi192EEEEEELi192ENS_10bfloat16_tEfNS_4arch4Sm90ELb0ELb0ELb1ELb1ELb1ELb1ELb0ELb1ELb1ELb1ELb0ELb0EEENS1_21CollectiveEpilogueFwdINS6_IJSA_SC_SB_EEES9_SE_SG_Li256ELb1ELb1ELb0ELb0EEENS1_36VarlenDynamicPersistentTileSchedulerILi128ELi96ELi256ELi128ELb0ELb1ELb1ELb0ELb1ELb1EEEEEEEEEvNT_6ParamsE:
[----:B------:R-:W0:Y:S02]  /*0000*/  LDC R1, c[0x0][0x28] ;  /* 0x00000a00ff017b82 */ /* 0x000e240000000800 */
[----:B0-----:R-:W-:Y:S01]  /*0010*/  VIADD R1, R1, 0xffffff68 ;  /* 0xffffff6801017836 */ /* 0x001fe20000000000 */
[----:B------:R-:W0:Y:S01]  /*0020*/  S2R R0, SR_TID.X ;  /* 0x0000000000007919 */ /* 0x000e220000002100 */
[----:B------:R-:W-:Y:S01]  /*0030*/  ELECT P0, URZ, PT ;  /* 0x00000000003f782f */ /* 0x000fe20003800000 */
[----:B------:R-:W-:Y:S01]  /*0040*/  BSSY B0, `(.L_x_438) ;  /* 0x000000e000007945 */ /* 0x000fe20003800000 */
[----:B0-----:R-:W-:-:S05]  /*0050*/  SHF.R.U32.HI R2, RZ, 0x5, R0 ;  /* 0x00000005ff027819 */ /* 0x001fca0000011600 */
[----:B------:R-:W0:Y:S02]  /*0060*/  SHFL.IDX PT, R3, R2, RZ, 0x1f ;  /* 0x00001fff02037589 */ /* 0x000e2400000e0000 */
[----:B0-----:R-:W-:Y:S02]  /*0070*/  ISETP.EQ.AND P0, PT, R3, RZ, P0 ;  /* 0x000000ff0300720c */ /* 0x001fe40000702270 */
[----:B------:R-:W-:-:S11]  /*0080*/  SHF.R.U32.HI R3, RZ, 0x7, R0 ;  /* 0x00000007ff037819 */ /* 0x000fd60000011600 */
[----:B------:R-:W-:Y:S05]  /*0090*/  @!P0 BRA `(.L_x_439) ;  /* 0x0000000000208947 */ /* 0x000fea0003800000 */
[----:B------:R-:W-:Y:S02]  /*00a0*/  ULDC.64 UR4, c[0x0][0x198] ;  /* 0x0000660000047ab9 */ /* 0x000fe40000000a00 */
[----:B------:R-:W-:Y:S02]  /*00b0*/  UIADD3 UR6, UP0, UR4, 0x570, URZ ;  /* 0x0000057004067890 */ /* 0x000fe4000ff1e03f */
[----:B------:R-:W-:Y:S02]  /*00c0*/  UIADD3 UR4, UP1, UR4, 0x670, URZ ;  /* 0x0000067004047890 */ /* 0x000fe4000ff3e03f */
[----:B------:R-:W-:Y:S02]  /*00d0*/  UIADD3.X UR7, URZ, UR5, URZ, UP0, !UPT ;  /* 0x000000053f077290 */ /* 0x000fe400087fe43f */
[----:B------:R-:W-:-:S07]  /*00e0*/  UIADD3.X UR5, URZ, UR5, URZ, UP1, !UPT ;  /* 0x000000053f057290 */ /* 0x000fce0008ffe43f */
[----:B------:R0:W-:Y:S02]  /*00f0*/  UTMACCTL.PF [UR6] ;  /* 0x00000000060079b9 */ /* 0x0001e40008040000 */
[----:B------:R0:W-:Y:S02]  /*0100*/  UTMACCTL.PF [UR4] ;  /* 0x00000000040079b9 */ /* 0x0001e40008040000 */
[----:B0-----:R-:W-:Y:S01]  /*0110*/  NOP ;  /* 0x0000000000007918 */ /* 0x001fe20000000000 */
.L_x_439:
[----:B------:R-:W-:Y:S05]  /*0120*/  BSYNC B0 ;  /* 0x0000000000007941 */ /* 0x000fea0003800000 */
.L_x_438:
[----:B------:R-:W-:Y:S01]  /*0130*/  VOTEU.ANY UP0, P0 ;  /* 0x00000000003f7886 */ /* 0x000fe20000000100 */
[----:B------:R-:W0:Y:S01]  /*0140*/  SHFL.IDX PT, R3, R3, RZ, 0x1f ;  /* 0x00001fff03037589 */ /* 0x000e2200000e0000 */
[----:B------:R-:W-:Y:S01]  /*0150*/  UMOV UR4, 0x80 ;  /* 0x0000008000047882 */ /* 0x000fe20000000000 */
[----:B------:R-:W-:Y:S01]  /*0160*/  UMOV UR7, 0x100 ;  /* 0x0000010000077882 */ /* 0x000fe20000000000 */
[----:B------:R-:W-:Y:S01]  /*0170*/  VOTEU.ANY UP1, P0 ;  /* 0x00000000003f7886 */ /* 0x000fe20000020100 */
[----:B------:R-:W1:Y:S01]  /*0180*/  @UP0 S2UR UR8, SR_CgaCtaId ;  /* 0x00000000000809c3 */ /* 0x000e620000008800 */
[----:B------:R-:W2:Y:S01]  /*0190*/  SHFL.IDX PT, R4, R2, RZ, 0x1f ;  /* 0x00001fff02047589 */ /* 0x000ea200000e0000 */
[----:B------:R-:W-:Y:S01]  /*01a0*/  @UP0 UMOV UR6, 0x400 ;  /* 0x0000040000060882 */ /* 0x000fe20000000000 */
[----:B------:R-:W-:-:S04]  /*01b0*/  @UP0 UIADD3 UR4, -UR4, 0x100000, URZ ;  /* 0x0010000004040890 */ /* 0x000fc8000fffe13f */
[----:B------:R-:W-:Y:S02]  /*01c0*/  @UP0 USHF.L.U32 UR5, UR4, 0xb, URZ ;  /* 0x0000000b04050899 */ /* 0x000fe4000800063f */
[----:B------:R-:W-:Y:S01]  /*01d0*/  @UP0 USHF.L.U32 UR4, UR4, 0x1, URZ ;  /* 0x0000000104040899 */ /* 0x000fe2000800063f */
[----:B------:R-:W-:Y:S01]  /*01e0*/  VOTEU.ANY UP2, P0 ;  /* 0x00000000003f7886 */ /* 0x000fe20000040100 */
[----:B0-----:R-:W-:Y:S01]  /*01f0*/  R2UR UR9, R3 ;  /* 0x00000000030972ca */ /* 0x001fe200000e0000 */
[----:B-1----:R-:W-:Y:S01]  /*0200*/  @UP0 ULEA UR8, UR8, UR6, 0x18 ;  /* 0x0000000608080291 */ /* 0x002fe2000f8ec03f */
[----:B--2---:R-:W-:Y:S01]  /*0210*/  ISETP.NE.AND P1, PT, R4, RZ, PT ;  /* 0x000000ff0400720c */ /* 0x004fe20003f25270 */
[----:B------:R-:W-:-:S04]  /*0220*/  @UP0 UIADD3 UR6, -UR7, 0x100000, URZ ;  /* 0x0010000007060890 */ /* 0x000fc8000fffe13f */
[----:B------:R-:W-:Y:S02]  /*0230*/  @UP0 USHF.L.U32 UR7, UR6, 0xb, URZ ;  /* 0x0000000b06070899 */ /* 0x000fe4000800063f */
[----:B------:R-:W-:-:S04]  /*0240*/  @UP0 USHF.L.U32 UR6, UR6, 0x1, URZ ;  /* 0x0000000106060899 */ /* 0x000fc8000800063f */
[----:B------:R-:W-:Y:S01]  /*0250*/  UISETP.NE.AND UP0, UPT, UR9, URZ, UPT ;  /* 0x0000003f0900728c */ /* 0x000fe2000bf05270 */
[----:B------:R-:W0:Y:S02]  /*0260*/  FENCE.VIEW.ASYNC.S ;  /* 0x00000000000073c6 */ /* 0x000e240000000000 */
[----:B0-----:R0:W1:Y:S05]  /*0270*/  @UP1 SYNCS.EXCH.64 URZ, [UR8+0x30800], UR4 ;  /* 0x03080004083f15b2 */ /* 0x00106a0008000100 */
[----:B------:R0:W2:Y:S01]  /*0280*/  @UP2 SYNCS.EXCH.64 URZ, [UR8+0x30820], UR6 ;  /* 0x03082006083f25b2 */ /* 0x0000a20008000100 */
        /* <DEDUP_REMOVED lines=14> */
[----:B0-----:R3:W4:Y:S08]  /*0370*/  SYNCS.EXCH.64 URZ, [UR8+0x30830], UR4 ;  /* 0x03083004083f75b2 */ /* 0x0017300008000100 */
[----:B------:R3:W0:Y:S01]  /*0380*/  SYNCS.EXCH.64 URZ, [UR8+0x30840], UR6 ;  /* 0x03084006083f75b2 */ /* 0x0006220008000100 */
[----:B------:R3:W0:Y:S01]  /*0390*/  SYNCS.EXCH.64 URZ, [UR8+0x30838], UR4 ;  /* 0x03083804083f75b2 */ /* 0x0006220008000100 */
[----:B------:R3:W0:Y:S02]  /*03a0*/  SYNCS.EXCH.64 URZ, [UR8+0x30848], UR6 ;  /* 0x03084806083f75b2 */ /* 0x0006240008000100 */
[----:B---3--:R-:W-:Y:S01]  /*03b0*/  NOP ;  /* 0x0000000000007918 */ /* 0x008fe20000000000 */
.L_x_440:
[----:B------:R-:W3:Y:S01]  /*03c0*/  SHFL.IDX PT, R3, R2, RZ, 0x1f ;  /* 0x00001fff02037589 */ /* 0x000ee200000e0000 */
[----:B------:R-:W-:Y:S01]  /*03d0*/  NOP ;  /* 0x0000000000007918 */ /* 0x000fe20000000000 */
[----:B---3--:R-:W-:-:S13]  /*03e0*/  ISETP.NE.AND P0, PT, R3, RZ, PT ;  /* 0x000000ff0300720c */ /* 0x008fda0003f05270 */
        /* <DEDUP_REMOVED lines=17> */
[----:B------:R3:W0:Y:S02]  /*0500*/  SYNCS.EXCH.64 URZ, [UR8+0x30868], UR6 ;  /* 0x03086806083f75b2 */ /* 0x0006240008000100 */
[----:B---3--:R-:W-:Y:S01]  /*0510*/  NOP ;  /* 0x0000000000007918 */ /* 0x008fe20000000000 */
.L_x_441:
[----:B------:R-:W3:Y:S01]  /*0520*/  SHFL.IDX PT, R3, R2, RZ, 0x1f ;  /* 0x00001fff02037589 */ /* 0x000ee200000e0000 */
[----:B------:R-:W-:Y:S01]  /*0530*/  NOP ;  /* 0x0000000000007918 */ /* 0x000fe20000000000 */
[----:B---3--:R-:W-:-:S13]  /*0540*/  ISETP.NE.AND P0, PT, R3, RZ, PT ;  /* 0x000000ff0300720c */ /* 0x008fda0003f05270 */
        /* <DEDUP_REMOVED lines=13> */
[----:B------:R3:W0:Y:S02]  /*0620*/  SYNCS.EXCH.64 URZ, [UR6+0x30888], UR4 ;  /* 0x03088804063f75b2 */ /* 0x0006240008000100 */
[----:B---3--:R-:W-:Y:S01]  /*0630*/  NOP ;  /* 0x0000000000007918 */ /* 0x008fe20000000000 */
.L_x_442:
        /* <DEDUP_REMOVED lines=22> */
.L_x_443:
        /* <DEDUP_REMOVED lines=22> */
.L_x_444:
[----:B------:R-:W-:Y:S01]  /*0900*/  PLOP3.LUT P0, PT, PT, PT, UP0, 0x80, 0x0 ;  /* 0x000000000000781c */ /* 0x000fe20003f0f008 */
[----:B------:R-:W-:Y:S01]  /*0910*/  UMOV UR61, 0x1 ;  /* 0x00000001003d7882 */ /* 0x000fe20000000000 */
[----:B------:R-:W-:Y:S01]  /*0920*/  NOP ;  /* 0x0000000000007918 */ /* 0x000fe20000000000 */
[----:B------:R-:W-:Y:S01]  /*0930*/  USEL UR61, UR61, 0x2, !UP0 ;  /* 0x000000023d3d7887 */ /* 0x000fe2000c000000 */
[----:B------:R-:W-:Y:S01]  /*0940*/  BSSY B9, `(.L_x_445) ;  /* 0x0002027000097945 */ /* 0x000fe20003800000 */
[----:B------:R-:W-:Y:S01]  /*0950*/  ULDC.64 UR56, c[0x0][0x208] ;  /* 0x0000820000387ab9 */ /* 0x000fe20000000a00 */
[----:B012-4-:R-:W-:Y:S07]  /*0960*/  BAR.SYNC.DEFER_BLOCKING 0x0 ;  /* 0x0000000000007b1d */ /* 0x017fee0000010000 */
[----:B------:R-:W-:Y:S05]  /*0970*/  @!P0 BRA `(.L_x_446) ;  /* 0x0000019400dc8947 */ /* 0x000fea0003800000 */
.L_x_447:
[----:B------:R-:W-:-:S08]  /*0980*/  NOP ;  /* 0x0000000000007918 */ /* 0x000fd00000000000 */
[----:B------:R-:W0:Y:S02]  /*0990*/  USETMAXREG.TRY_ALLOC.CTAPOOL UP0, 0xe8 ;  /* 0x000000e8000079c8 */ /* 0x000e240008000600 */
[----:B0-----:R-:W-:-:S13]  /*09a0*/  PLOP3.LUT P0, PT, PT, PT, UP0, 0x80, 0x0 ;  /* 0x000000000000781c */ /* 0x001fda0003f0f008 */
[----:B------:R-:W-:Y:S05]  /*09b0*/  @!P0 BRA `(.L_x_447) ;  /* 0xfffffffc00f08947 */ /* 0x000fea000383ffff */
[----:B------:R-:W0:Y:S08]  /*09c0*/  S2UR UR4, SR_CgaCtaId ;  /* 0x00000000000479c3 */ /* 0x000e300000008800 */
[----:B------:R-:W-:Y:S06]  /*09d0*/  BAR.ARV 0x8, 0x180 ;  /* 0x0206000000007b1d */ /* 0x000fec0000002000 */
[----:B------:R-:W-:-:S02]  /*09e0*/  MOV R3, 0x400 ;  /* 0x0000040000037802 */ /* 0x000fc40000000f00 */
[----:B------:R-:W-:Y:S01]  /*09f0*/  BAR.SYNC.DEFER_BLOCKING 0x5, 0x180 ;  /* 0x0146000000007b1d */ /* 0x000fe20000010000 */
[----:B0-----:R-:W-:-:S05]  /*0a00*/  IMAD.U32 R222, RZ, RZ, UR4 ;  /* 0x00000004ffde7e24 */ /* 0x001fca000f8e00ff */
[----:B------:R-:W-:Y:S01]  /*0a10*/  ULDC UR4, c[0x0][0xc3c] ;  /* 0x00030f0000047ab9 */ /* 0x000fe20000000800 */
[----:B------:R-:W-:-:S05]  /*0a20*/  LEA R2, R222, R3, 0x18 ;  /* 0x00000003de027211 */ /* 0x000fca00078ec0ff */
[----:B------:R-:W0:Y:S01]  /*0a30*/  LDS.128 R28, [R2+0x308d0] ;  /* 0x0308d000021c7984 */ /* 0x000e220000000c00 */
[----:B------:R-:W-:Y:S06]  /*0a40*/  BAR.ARV 0x4, 0x180 ;  /* 0x0106000000007b1d */ /* 0x000fec0000002000 */
[----:B0-----:R-:W-:-:S13]  /*0a50*/  ISETP.GE.AND P0, PT, R31, UR4, PT ;  /* 0x000000041f007c0c */ /* 0x001fda000bf06270 */
[----:B------:R-:W-:Y:S05]  /*0a60*/  @P0 BRA `(.L_x_448) ;  /* 0x0000020000500947 */ /* 0x000fea0003800000 */
[----:B------:R-:W-:Y:S01]  /*0a70*/  VIADD R16, R0, 0xffffff80 ;  /* 0xffffff8000107836 */ /* 0x000fe20000000000 */
[----:B------:R-:W-:Y:S01]  /*0a80*/  R2UR UR60, R2 ;  /* 0x00000000023c72ca */ /* 0x000fe200000e0000 */
[----:B------:R-:W-:Y:S01]  /*0a90*/  IMAD.MOV.U32 R14, RZ, RZ, -0x2 ;  /* 0xfffffffeff0e7424 */ /* 0x000fe200078e00ff */
[----:B------:R-:W-:Y:S01]  /*0aa0*/  ULOP3.LUT UR59, UR61, 0x1, URZ, 0xfc, !UPT ;  /* 0x000000013d3b7892 */ /* 0x000fe2000f8efc3f */
[----:B------:R-:W-:Y:S01]  /*0ab0*/  IMAD.MOV.U32 R18, RZ, RZ, RZ ;  /* 0x000000ffff127224 */ /* 0x000fe200078e00ff */
[----:B------:R-:W-:Y:S01]  /*0ac0*/  SHF.R.S32.HI R0, RZ, 0x1f, R16 ;  /* 0x0000001fff007819 */ /* 0x000fe20000011410 */
[----:B------:R-:W-:Y:S02]  /*0ad0*/  IMAD.MOV.U32 R202, RZ, RZ, RZ ;  /* 0x000000ffffca7224 */ /* 0x000fe400078e00ff */
[----:B------:R-:W-:Y:S01]  /*0ae0*/  IMAD.MOV.U32 R220, RZ, RZ, RZ ;  /* 0x000000ffffdc7224 */ /* 0x000fe200078e00ff */
[CC--:B------:R-:W-:Y:S01]  /*0af0*/  LEA.HI R3, R0.reuse, R16.reuse, RZ, 0x7 ;  /* 0x0000001000037211 */ /* 0x0c0fe200078f38ff */
[----:B------:R-:W-:Y:S01]  /*0b00*/  IMAD.MOV.U32 R209, RZ, RZ, RZ ;  /* 0x000000ffffd17224 */ /* 0x000fe200078e00ff */
[----:B------:R-:W-:-:S02]  /*0b10*/  LEA.HI R6, R0, R16, RZ, 0x5 ;  /* 0x0000001000067211 */ /* 0x000fc400078f28ff */
[C---:B------:R-:W-:Y:S01]  /*0b20*/  LOP3.LUT R4, R3.reuse, 0xffffff80, RZ, 0xc0, !PT ;  /* 0xffffff8003047812 */ /* 0x040fe200078ec0ff */
[----:B------:R-:W-:Y:S01]  /*0b30*/  UIADD3 UR60, UR60, 0x12400, URZ ;  /* 0x000124003c3c7890 */ /* 0x000fe2000fffe03f */
[----:B------:R-:W-:Y:S02]  /*0b40*/  SHF.R.S32.HI R6, RZ, 0x5, R6 ;  /* 0x00000005ff067819 */ /* 0x000fe40000011406 */
[----:B------:R-:W-:Y:S01]  /*0b50*/  SHF.R.S32.HI R13, RZ, 0x7, R3 ;  /* 0x00000007ff0d7819 */ /* 0x000fe20000011403 */
[----:B------:R-:W-:Y:S01]  /*0b60*/  IMAD.IADD R15, R16, 0x1, -R4 ;  /* 0x00000001100f7824 */ /* 0x000fe200078e0a04 */
[----:B------:R-:W-:Y:S01]  /*0b70*/  LEA.HI R4, R0, R16, RZ, 0x4 ;  /* 0x0000001000047211 */ /* 0x000fe200078f20ff */
[----:B------:R-:W-:Y:S01]  /*0b80*/  IMAD.SHL.U32 R218, R6, 0x200, RZ ;  /* 0x0000020006da7824 */ /* 0x000fe200078e00ff */
[----:B------:R-:W-:Y:S02]  /*0b90*/  LEA.HI R3, R3, R13, RZ, 0x1 ;  /* 0x0000000d03037211 */ /* 0x000fe400078f08ff */
[----:B------:R-:W-:-:S02]  /*0ba0*/  SHF.R.S32.HI R8, RZ, 0x1f, R15 ;  /* 0x0000001fff087819 */ /* 0x000fc4000001140f */
[----:B------:R-:W-:Y:S02]  /*0bb0*/  SHF.R.S32.HI R7, RZ, 0x4, R4 ;  /* 0x00000004ff077819 */ /* 0x000fe40000011404 */
[----:B------:R-:W-:Y:S02]  /*0bc0*/  LOP3.LUT R5, R4, 0x3fffff0, RZ, 0xc0, !PT ;  /* 0x03fffff004057812 */ /* 0x000fe400078ec0ff */
[----:B------:R-:W-:Y:S02]  /*0bd0*/  LEA.HI R9, R8, R15, RZ, 0x2 ;  /* 0x0000000f08097211 */ /* 0x000fe400078f10ff */
[----:B------:R-:W-:Y:S01]  /*0be0*/  LEA.HI R4, R4, R7, RZ, 0x1 ;  /* 0x0000000704047211 */ /* 0x000fe200078f08ff */
[----:B------:R-:W-:Y:S01]  /*0bf0*/  IMAD.IADD R5, R16, 0x1, -R5 ;  /* 0x0000000110057824 */ /* 0x000fe200078e0a05 */
[--C-:B------:R-:W-:Y:S02]  /*0c00*/  SHF.R.S32.HI R10, RZ, 0x2, R9.reuse ;  /* 0x00000002ff0a7819 */ /* 0x100fe40000011409 */
[----:B------:R-:W-:Y:S01]  /*0c10*/  SHF.R.S32.HI R11, RZ, 0x1f, R9 ;  /* 0x0000001fff0b7819 */ /* 0x000fe20000011409 */
[----:B------:R-:W-:Y:S01]  /*0c20*/  IMAD R5, R6, 0x10, R5 ;  /* 0x0000001006057824 */ /* 0x000fe200078e0205 */
[----:B------:R-:W-:-:S02]  /*0c30*/  LOP3.LUT R4, R4, 0x1ffffffe, RZ, 0xc0, !PT ;  /* 0x1ffffffe04047812 */ /* 0x000fc400078ec0ff */
[----:B------:R-:W-:Y:S02]  /*0c40*/  LEA.HI R11, R11, R10, RZ, 0x3 ;  /* 0x0000000a0b0b7211 */ /* 0x000fe400078f18ff */
[----:B------:R-:W-:Y:S01]  /*0c50*/  LOP3.LUT R9, R9, 0x7ffffffc, RZ, 0xc0, !PT ;  /* 0x7ffffffc09097812 */ /* 0x000fe200078ec0ff */
[----:B------:R-:W-:Y:S01]  /*0c60*/  IMAD.IADD R4, R7, 0x1, -R4 ;  /* 0x0000000107047824 */ /* 0x000fe200078e0a04 */
[----:B------:R-:W-:Y:S02]  /*0c70*/  LOP3.LUT R11, R11, 0xfffffff8, RZ, 0xc0, !PT ;  /* 0xfffffff80b0b7812 */ /* 0x000fe400078ec0ff */
[----:B------:R-:W-:Y:S01]  /*0c80*/  LEA.HI R8, R8, R15, RZ, 0x5 ;  /* 0x0000000f08087211 */ /* 0x000fe200078f28ff */
[----:B------:R-:W-:Y:S01]  /*0c90*/  IMAD R12, R5, 0x8, R4 ;  /* 0x00000008050c7824 */ /* 0x000fe200078e0204 */
[----:B------:R-:W-:Y:S01]  /*0ca0*/  LEA.HI R4, R0, R16, RZ, 0x2 ;  /* 0x0000001000047211 */ /* 0x000fe200078f10ff */
[----:B------:R-:W-:Y:S01]  /*0cb0*/  IMAD.IADD R11, R10, 0x1, -R11 ;  /* 0x000000010a0b7824 */ /* 0x000fe200078e0a0b */
[----:B------:R-:W-:Y:S01]  /*0cc0*/  SHF.R.S32.HI R8, RZ, 0x5, R8 ;  /* 0x00000005ff087819 */ /* 0x000fe20000011408 */
[----:B------:R-:W-:Y:S01]  /*0cd0*/  IMAD.IADD R9, R15, 0x1, -R9 ;  /* 0x000000010f097824 */ /* 0x000fe200078e0a09 */
[--C-:B------:R-:W-:Y:S01]  /*0ce0*/  SHF.R.S32.HI R201, RZ, 0x2, R4.reuse ;  /* 0x00000002ffc97819 */ /* 0x100fe20000011404 */
[----:B------:R-:W-:Y:S01]  /*0cf0*/  IMAD.SHL.U32 R21, R12, 0x8, RZ ;  /* 0x000000080c157824 */ /* 0x000fe200078e00ff */
[----:B------:R-:W-:Y:S01]  /*0d00*/  SHF.R.S32.HI R10, RZ, 0x1f, R4 ;  /* 0x0000001fff0a7819 */ /* 0x000fe20000011404 */
[----:B------:R-:W-:Y:S01]  /*0d10*/  IMAD R5, R9, R14, 0x60 ;  /* 0x0000006009057424 */ /* 0x000fe200078e020e */
[----:B------:R-:W-:-:S02]  /*0d20*/  LOP3.LUT R4, R4, 0xfffffffc, RZ, 0xc0, !PT ;  /* 0xfffffffc04047812 */ /* 0x000fc400078ec0ff */
[----:B------:R-:W-:Y:S02]  /*0d30*/  LOP3.LUT R3, R3, 0x3fffffe, RZ, 0xc0, !PT ;  /* 0x03fffffe03037812 */ /* 0x000fe400078ec0ff */
[----:B------:R-:W-:Y:S01]  /*0d40*/  LEA R8, R8, R11, 0x4 ;  /* 0x0000000b08087211 */ /* 0x000fe200078e20ff */
[----:B------:R-:W-:Y:S01]  /*0d50*/  IMAD.IADD R15, R16, 0x1, -R4 ;  /* 0x00000001100f7824 */ /* 0x000fe200078e0a04 */
[----:B------:R0:W-:Y:S01]  /*0d60*/  STL [R1+0x78], R5 ;  /* 0x0000780501007387 */ /* 0x0001e20000100800 */
[----:B------:R-:W-:Y:S01]  /*0d70*/  IMAD.IADD R3, R13, 0x1, -R3 ;  /* 0x000000010d037824 */ /* 0x000fe200078e0a03 */
[----:B------:R-:W-:Y:S01]  /*0d80*/  LEA.HI R10, R10, R201, RZ, 0x3 ;  /* 0x000000c90a0a7211 */ /* 0x000fe200078f18ff */
[----:B------:R-:W-:Y:S01]  /*0d90*/  IMAD.SHL.U32 R194, R15, 0x4, RZ ;  /* 0x000000040fc27824 */ /* 0x000fe200078e00ff */
[----:B------:R-:W-:Y:S01]  /*0da0*/  LEA.HI R0, R0, R16, RZ, 0x3 ;  /* 0x0000001000007211 */ /* 0x000fe200078f18ff */
[----:B------:R-:W-:Y:S01]  /*0db0*/  IMAD R11, R3, 0x40, R8 ;  /* 0x00000040030b7824 */ /* 0x000fe200078e0208 */
[----:B------:R-:W-:Y:S01]  /*0dc0*/  LOP3.LUT R10, R10, 0xfffffff8, RZ, 0xc0, !PT ;  /* 0xfffffff80a0a7812 */ /* 0x000fe200078ec0ff */
[----:B------:R-:W-:Y:S01]  /*0dd0*/  VIADD R204, R194, 0x20 ;  /* 0x00000020c2cc7836 */ /* 0x000fe20000000000 */
[----:B------:R-:W-:Y:S01]  /*0de0*/  LOP3.LUT R226, R0, 0xfffffff8, RZ, 0xc0, !PT ;  /* 0xfffffff800e27812 */ /* 0x000fe200078ec0ff */
[C---:B------:R-:W-:Y:S01]  /*0df0*/  VIADD R207, R194.reuse, 0x40 ;  /* 0x00000040c2cf7836 */ /* 0x040fe20000000000 */
[----:B------:R-:W-:Y:S01]  /*0e00*/  STL [R1+0x74], R11 ;  /* 0x0000740b01007387 */ /* 0x000fe20000100800 */
[C---:B0-----:R-:W-:Y:S01]  /*0e10*/  VIADD R5, R201.reuse, 0x40 ;  /* 0x00000040c9057836 */ /* 0x041fe20000000000 */
[----:B------:R-:W-:Y:S01]  /*0e20*/  SHF.R.S32.HI R0, RZ, 0x3, R0 ;  /* 0x00000003ff007819 */ /* 0x000fe20000011400 */
[C---:B------:R-:W-:Y:S01]  /*0e30*/  IMAD.IADD R193, R194.reuse, 0x1, R204 ;  /* 0x00000001c2c17824 */ /* 0x040fe200078e02cc */
[----:B------:R-:W-:Y:S01]  /*0e40*/  STL [R1+0x40], RZ ;  /* 0x000040ff01007387 */ /* 0x000fe20000100800 */
[----:B------:R-:W-:Y:S01]  /*0e50*/  IMAD.IADD R224, R201, 0x1, -R10 ;  /* 0x00000001c9e07824 */ /* 0x000fe200078e0a0a */
[----:B------:R-:W-:Y:S01]  /*0e60*/  SHF.R.S32.HI R3, RZ, 0x1f, R5 ;  /* 0x0000001fff037819 */ /* 0x000fe20000011405 */
[----:B------:R-:W-:Y:S01]  /*0e70*/  IMAD.IADD R192, R194, 0x1, R207 ;  /* 0x00000001c2c07824 */ /* 0x000fe200078e02cf */
[----:B------:R-:W-:Y:S01]  /*0e80*/  SHF.R.S32.HI R4, RZ, 0x1f, R193 ;  /* 0x0000001fff047819 */ /* 0x000fe200000114c1 */
[----:B------:R-:W-:Y:S01]  /*0e90*/  IMAD.SHL.U32 R203, R5, 0x40, RZ ;  /* 0x0000004005cb7824 */ /* 0x000fe200078e00ff */
[----:B------:R-:W-:Y:S01]  /*0ea0*/  LEA.HI R3, R3, R5, RZ, 0x3 ;  /* 0x0000000503037211 */ /* 0x000fe200078f18ff */
[----:B------:R-:W-:Y:S01]  /*0eb0*/  IMAD.SHL.U32 R216, R224, 0x40, RZ ;  /* 0x00000040e0d87824 */ /* 0x000fe200078e00ff */
[-C--:B------:R-:W-:Y:S01]  /*0ec0*/  LEA.HI R196, R4, R193.reuse, RZ, 0x3 ;  /* 0x000000c104c47211 */ /* 0x080fe200078f18ff */
[C---:B------:R-:W-:Y:S01]  /*0ed0*/  VIADD R206, R194.reuse, 0x10 ;  /* 0x00000010c2ce7836 */ /* 0x040fe20000000000 */
[----:B------:R-:W-:Y:S01]  /*0ee0*/  SHF.L.U32 R3, R3, 0x6, RZ ;  /* 0x0000000603037819 */ /* 0x000fe200000006ff */
[----:B------:R-:W-:Y:S01]  /*0ef0*/  VIADD R205, R194, 0x30 ;  /* 0x00000030c2cd7836 */ /* 0x000fe20000000000 */
[----:B------:R-:W-:Y:S01]  /*0f00*/  LEA.HI R4, R4, R193, RZ, 0x6 ;  /* 0x000000c104047211 */ /* 0x000fe200078f30ff */
[----:B------:R-:W-:Y:S01]  /*0f10*/  IMAD.IADD R226, R16, 0x1, -R226 ;  /* 0x0000000110e27824 */ /* 0x000fe200078e0ae2 */
[----:B------:R-:W-:Y:S01]  /*0f20*/  LOP3.LUT R219, R3, 0xfffffe00, RZ, 0xc0, !PT ;  /* 0xfffffe0003db7812 */ /* 0x000fe200078ec0ff */
[----:B------:R-:W-:Y:S01]  /*0f30*/  VIADD R208, R194, 0x50 ;  /* 0x00000050c2d07836 */ /* 0x000fe20000000000 */
[----:B------:R-:W-:Y:S01]  /*0f40*/  SHF.R.S32.HI R3, RZ, 0x1f, R192 ;  /* 0x0000001fff037819 */ /* 0x000fe200000114c0 */
[----:B------:R-:W-:Y:S01]  /*0f50*/  STL [R1+0x80], R21 ;  /* 0x0000801501007387 */ /* 0x000fe20000100800 */
[----:B------:R-:W-:Y:S01]  /*0f60*/  LOP3.LUT R203, R203, 0x1c0, RZ, 0xc0, !PT ;  /* 0x000001c0cbcb7812 */ /* 0x000fe200078ec0ff */
[----:B------:R-:W-:Y:S01]  /*0f70*/  IMAD.SHL.U32 R223, R226, 0x8, RZ ;  /* 0x00000008e2df7824 */ /* 0x000fe200078e00ff */
[----:B------:R-:W-:-:S02]  /*0f80*/  LOP3.LUT R216, R216, 0x1c0, RZ, 0xc0, !PT ;  /* 0x000001c0d8d87812 */ /* 0x000fc400078ec0ff */
[-C--:B------:R-:W-:Y:S01]  /*0f90*/  LEA.HI R5, R3, R192.reuse, RZ, 0x6 ;  /* 0x000000c003057211 */ /* 0x080fe200078f30ff */
[----:B------:R-:W-:Y:S01]  /*0fa0*/  VIADD R225, R223, 0x80 ;  /* 0x00000080dfe17836 */ /* 0x000fe20000000000 */
[----:B------:R-:W-:Y:S01]  /*0fb0*/  LEA.HI R197, R3, R192, RZ, 0x3 ;  /* 0x000000c003c57211 */ /* 0x000fe200078f18ff */
[----:B------:R-:W-:Y:S01]  /*0fc0*/  IMAD.SHL.U32 R3, R4, 0x80, RZ ;  /* 0x0000008004037824 */ /* 0x000fe200078e00ff */
[----:B------:R-:W-:Y:S01]  /*0fd0*/  SHF.R.U32.HI R13, RZ, 0x3, R203 ;  /* 0x00000003ff0d7819 */ /* 0x000fe200000116cb */
[----:B------:R-:W-:Y:S01]  /*0fe0*/  IMAD.SHL.U32 R5, R5, 0x80, RZ ;  /* 0x0000008005057824 */ /* 0x000fe200078e00ff */
[----:B------:R-:W-:Y:S02]  /*0ff0*/  SHF.R.U32.HI R217, RZ, 0x3, R216 ;  /* 0x00000003ffd97819 */ /* 0x000fe400000116d8 */
[--C-:B------:R-:W-:Y:S02]  /*1000*/  LOP3.LUT R4, R216, 0x38, R196.reuse, 0xf8, !PT ;  /* 0x00000038d8047812 */ /* 0x100fe400078ef8c4 */
[----:B------:R-:W-:-:S02]  /*1010*/  LOP3.LUT R7, R203, 0x38, R196, 0xf8, !PT ;  /* 0x00000038cb077812 */ /* 0x000fc400078ef8c4 */
[----:B------:R-:W-:Y:S02]  /*1020*/  LOP3.LUT R3, R3, 0xffffe000, RZ, 0xc0, !PT ;  /* 0xffffe00003037812 */ /* 0x000fe400078ec0ff */
[----:B------:R-:W-:Y:S02]  /*1030*/  LOP3.LUT R4, R4, R217, RZ, 0x3c, !PT ;  /* 0x000000d904047212 */ /* 0x000fe400078e3cff */
[----:B------:R-:W-:Y:S02]  /*1040*/  LOP3.LUT R8, R7, R13, RZ, 0x3c, !PT ;  /* 0x0000000d07087212 */ /* 0x000fe400078e3cff */
[--C-:B------:R-:W-:Y:S02]  /*1050*/  LOP3.LUT R6, R216, 0x38, R197.reuse, 0xf8, !PT ;  /* 0x00000038d8067812 */ /* 0x100fe400078ef8c5 */
[----:B------:R-:W-:Y:S02]  /*1060*/  LOP3.LUT R9, R203, 0x38, R197, 0xf8, !PT ;  /* 0x00000038cb097812 */ /* 0x000fe400078ef8c5 */
[----:B------:R-:W-:-:S02]  /*1070*/  IADD3 R4, R4, R3, R218 ;  /* 0x0000000304047210 */ /* 0x000fc40007ffe0da */
[----:B------:R-:W-:Y:S02]  /*1080*/  IADD3 R8, R8, R3, R219 ;  /* 0x0000000308087210 */ /* 0x000fe40007ffe0db */
[----:B------:R-:W-:Y:S02]  /*1090*/  LEA.HI R3, R15, R15, RZ, 0x1 ;  /* 0x0000000f0f037211 */ /* 0x000fe400078f08ff */
[----:B------:R-:W-:Y:S02]  /*10a0*/  LOP3.LUT R5, R5, 0xffffe000, RZ, 0xc0, !PT ;  /* 0xffffe00005057812 */ /* 0x000fe400078ec0ff */
[----:B------:R-:W-:Y:S02]  /*10b0*/  LOP3.LUT R6, R6, R217, RZ, 0x3c, !PT ;  /* 0x000000d906067212 */ /* 0x000fe400078e3cff */
[----:B------:R-:W-:Y:S02]  /*10c0*/  LOP3.LUT R10, R9, R13, RZ, 0x3c, !PT ;  /* 0x0000000d090a7212 */ /* 0x000fe400078e3cff */
[----:B------:R-:W-:-:S02]  /*10d0*/  LOP3.LUT R3, R3, 0x1ffffffe, RZ, 0xc0, !PT ;  /* 0x1ffffffe03037812 */ /* 0x000fc400078ec0ff */
[-C--:B------:R-:W-:Y:S02]  /*10e0*/  IADD3 R6, R6, R5.reuse, R218 ;  /* 0x0000000506067210 */ /* 0x080fe40007ffe0da */
[----:B------:R-:W-:Y:S01]  /*10f0*/  IADD3 R10, R10, R5, R219 ;  /* 0x000000050a0a7210 */ /* 0x000fe20007ffe0db */
[C---:B------:R-:W-:Y:S01]  /*1100*/  IMAD.IADD R3, R15.reuse, 0x1, -R3 ;  /* 0x000000010f037824 */ /* 0x040fe200078e0a03 */
[----:B------:R-:W-:Y:S02]  /*1110*/  SHF.R.S32.HI R5, RZ, 0x1f, R206 ;  /* 0x0000001fff057819 */ /* 0x000fe400000114ce */
[----:B------:R-:W-:Y:S02]  /*1120*/  SHF.R.S32.HI R7, RZ, 0x1f, R204 ;  /* 0x0000001fff077819 */ /* 0x000fe400000114cc */
[----:B------:R-:W-:Y:S02]  /*1130*/  SHF.R.S32.HI R14, RZ, 0x1f, R205 ;  /* 0x0000001fff0e7819 */ /* 0x000fe400000114cd */
[----:B------:R-:W-:-:S02]  /*1140*/  SHF.L.U32 R16, R15, 0x3, RZ ;  /* 0x000000030f107819 */ /* 0x000fc400000006ff */
[----:B------:R-:W-:Y:S02]  /*1150*/  SHF.L.U64.HI R15, R206, 0x1, R5 ;  /* 0x00000001ce0f7819 */ /* 0x000fe40000010205 */
[----:B------:R-:W-:Y:S01]  /*1160*/  SHF.L.U64.HI R12, R204, 0x1, R7 ;  /* 0x00000001cc0c7819 */ /* 0x000fe20000010207 */
[C---:B------:R-:W-:Y:S01]  /*1170*/  VIADD R22, R16.reuse, 0x60 ;  /* 0x0000006010167836 */ /* 0x040fe20000000000 */
[----:B------:R-:W-:Y:S01]  /*1180*/  SHF.L.U64.HI R5, R205, 0x1, R14 ;  /* 0x00000001cd057819 */ /* 0x000fe2000001020e */
[----:B------:R-:W-:Y:S01]  /*1190*/  STL [R1+0x4c], R15 ;  /* 0x00004c0f01007387 */ /* 0x000fe20000100800 */
[----:B------:R-:W-:Y:S01]  /*11a0*/  SHF.R.S32.HI R20, RZ, 0x1f, R207 ;  /* 0x0000001fff147819 */ /* 0x000fe200000114cf */
[C---:B------:R-:W-:Y:S01]  /*11b0*/  VIADD R19, R16.reuse, 0x80 ;  /* 0x0000008010137836 */ /* 0x040fe20000000000 */
[----:B------:R-:W-:Y:S01]  /*11c0*/  SHF.R.S32.HI R9, RZ, 0x1f, R208 ;  /* 0x0000001fff097819 */ /* 0x000fe200000114d0 */
[----:B------:R-:W-:Y:S01]  /*11d0*/  STL [R1+0x50], R12 ;  /* 0x0000500c01007387 */ /* 0x000fe20000100800 */
[----:B------:R-:W-:Y:S01]  /*11e0*/  LOP3.LUT R0, R203, 0x38, R16, 0xf8, !PT ;  /* 0x00000038cb007812 */ /* 0x000fe200078ef810 */
[----:B------:R-:W-:Y:S01]  /*11f0*/  VIADD R23, R16, 0xa0 ;  /* 0x000000a010177836 */ /* 0x000fe20000000000 */
[----:B------:R-:W-:Y:S01]  /*1200*/  SHF.L.U64.HI R7, R207, 0x1, R20 ;  /* 0x00000001cf077819 */ /* 0x000fe20000010214 */
[----:B------:R0:W-:Y:S01]  /*1210*/  STL [R1+0x54], R5 ;  /* 0x0000540501007387 */ /* 0x0001e20000100800 */
[----:B------:R-:W-:-:S02]  /*1220*/  LOP3.LUT R0, R219, R0, R13, 0xf6, !PT ;  /* 0x00000000db007212 */ /* 0x000fc400078ef60d */
[----:B------:R-:W-:Y:S01]  /*1230*/  LEA R4, R4, UR60, 0x1 ;  /* 0x0000003c04047c11 */ /* 0x000fe2000f8e08ff */
[----:B------:R-:W-:Y:S01]  /*1240*/  STL [R1+0x58], R7 ;  /* 0x0000580701007387 */ /* 0x000fe20000100800 */
[----:B------:R-:W-:Y:S02]  /*1250*/  SHF.R.S32.HI R17, RZ, 0x1f, R16 ;  /* 0x0000001fff117819 */ /* 0x000fe40000011410 */
[----:B------:R-:W-:Y:S02]  /*1260*/  SHF.R.S32.HI R200, RZ, 0x1f, R22 ;  /* 0x0000001fffc87819 */ /* 0x000fe40000011416 */
[----:B------:R-:W-:Y:S02]  /*1270*/  SHF.R.S32.HI R199, RZ, 0x1f, R19 ;  /* 0x0000001fffc77819 */ /* 0x000fe40000011413 */
[----:B0-----:R-:W-:Y:S02]  /*1280*/  SHF.L.U64.HI R5, R208, 0x1, R9 ;  /* 0x00000001d0057819 */ /* 0x001fe40000010209 */
[----:B------:R-:W-:-:S02]  /*1290*/  SHF.R.S32.HI R198, RZ, 0x1f, R23 ;  /* 0x0000001fffc67819 */ /* 0x000fc40000011417 */
[----:B------:R-:W-:Y:S01]  /*12a0*/  SHF.R.S32.HI R196, RZ, 0x3, R196 ;  /* 0x00000003ffc47819 */ /* 0x000fe200000114c4 */
[----:B------:R0:W-:Y:S01]  /*12b0*/  STL [R1+0x5c], R5 ;  /* 0x00005c0501007387 */ /* 0x0001e20000100800 */
[----:B------:R-:W-:Y:S02]  /*12c0*/  SHF.R.S32.HI R197, RZ, 0x3, R197 ;  /* 0x00000003ffc57819 */ /* 0x000fe400000114c5 */
[----:B0-----:R-:W-:Y:S02]  /*12d0*/  LEA R5, R0, UR60, 0x1 ;  /* 0x0000003c00057c11 */ /* 0x001fe4000f8e08ff */
[----:B------:R-:W-:-:S03]  /*12e0*/  LEA R0, R8, UR60, 0x1 ;  /* 0x0000003c08007c11 */ /* 0x000fc6000f8e08ff */
[----:B------:R0:W-:Y:S04]  /*12f0*/  STL [R1+0x6c], R5 ;  /* 0x00006c0501007387 */ /* 0x0001e80000100800 */
[----:B------:R1:W-:Y:S04]  /*1300*/  STL [R1+0x70], R4 ;  /* 0x0000700401007387 */ /* 0x0003e80000100800 */
[----:B------:R2:W-:Y:S01]  /*1310*/  STL [R1+0x64], R0 ;  /* 0x0000640001007387 */ /* 0x0005e20000100800 */
[----:B0-----:R-:W-:Y:S02]  /*1320*/  LEA R5, R6, UR60, 0x1 ;  /* 0x0000003c06057c11 */ /* 0x001fe4000f8e08ff */
[----:B-1----:R-:W-:-:S03]  /*1330*/  LEA R4, R10, UR60, 0x1 ;  /* 0x0000003c0a047c11 */ /* 0x002fc6000f8e08ff */
[----:B------:R0:W-:Y:S01]  /*1340*/  STL [R1+0x68], R5 ;  /* 0x0000680501007387 */ /* 0x0001e20000100800 */
[----:B--2---:R-:W-:-:S05]  /*1350*/  LEA R0, R3, R11, 0x3 ;  /* 0x0000000b03007211 */ /* 0x004fca00078e18ff */
[----:B------:R0:W-:Y:S04]  /*1360*/  STL [R1+0x7c], R0 ;  /* 0x00007c0001007387 */ /* 0x0001e80000100800 */
[----:B------:R0:W-:Y:S02]  /*1370*/  STL [R1+0x60], R4 ;  /* 0x0000600401007387 */ /* 0x0001e40000100800 */
.L_x_663:
[----:B0-----:R-:W0:Y:S01]  /*1380*/  LDC.64 R4, c[0x0][0xc88] ;  /* 0x00032200ff047b82 */ /* 0x001e220000000a00 */
[----:B------:R-:W-:Y:S01]  /*1390*/  ULDC.64 UR4, c[0x0][0xa28] ;  /* 0x00028a0000047ab9 */ /* 0x000fe20000000a00 */
[----:B------:R-:W-:Y:S01]  /*13a0*/  ULDC.64 UR8, c[0x0][0xa18] ;  /* 0x0002860000087ab9 */ /* 0x000fe20000000a00 */
[----:B------:R-:W-:Y:S01]  /*13b0*/  ULDC.64 UR6, c[0x0][0xa08] ;  /* 0x0002820000067ab9 */ /* 0x000fe20000000a00 */
[----:B0-----:R-:W-:-:S05]  /*13c0*/  IMAD.WIDE R4, R31, 0x4, R4 ;  /* 0x000000041f047825 */ /* 0x001fca00078e0204 */
[----:B----4-:R-:W2:Y:S01]  /*13d0*/  LDG.E R3, desc[UR56][R4.64] ;  /* 0x0000003804037981 */ /* 0x010ea2000c1e1900 */
[----:B------:R-:W-:Y:S01]  /*13e0*/  ISETP.NE.U32.AND P2, PT, RZ, UR4, PT ;  /* 0x00000004ff007c0c */ /* 0x000fe2000bf45070 */
[----:B------:R-:W-:Y:S01]  /*13f0*/  IMAD.MOV.U32 R28, RZ, RZ, RZ ;  /* 0x000000ffff1c7224 */ /* 0x000fe200078e00ff */
[----:B------:R-:W-:Y:S02]  /*1400*/  ISETP.NE.U32.AND P1, PT, RZ, UR8, PT ;  /* 0x00000008ff007c0c */ /* 0x000fe4000bf25070 */
[----:B------:R-:W-:Y:S02]  /*1410*/  ISETP.NE.AND.EX P2, PT, RZ, UR5, PT, P2 ;  /* 0x00000005ff007c0c */ /* 0x000fe4000bf45320 */
[----:B------:R-:W-:Y:S02]  /*1420*/  ISETP.NE.AND.EX P1, PT, RZ, UR9, PT, P1 ;  /* 0x00000009ff007c0c */ /* 0x000fe4000bf25310 */
[----:B------:R-:W-:-:S04]  /*1430*/  ISETP.NE.U32.AND P0, PT, RZ, UR6, PT ;  /* 0x00000006ff007c0c */ /* 0x000fc8000bf05070 */
[----:B------:R-:W-:Y:S02]  /*1440*/  ISETP.NE.AND.EX P0, PT, RZ, UR7, PT, P0 ;  /* 0x00000007ff007c0c */ /* 0x000fe4000bf05300 */
[----:B--2---:R-:W-:Y:S01]  /*1450*/  SHF.R.S32.HI R0, RZ, 0x1f, R3 ;  /* 0x0000001fff007819 */ /* 0x004fe20000011403 */
[----:B------:R-:W-:Y:S02]  /*1460*/  STL [R1+0x4], R3 ;  /* 0x0000040301007387 */ /* 0x000fe40000100800 */
[C---:B------:R-:W-:Y:S01]  /*1470*/  @P2 LEA R4, P3, R3.reuse, UR4, 0x2 ;  /* 0x0000000403042c11 */ /* 0x040fe2000f8610ff */
[C---:B------:R-:W-:Y:S01]  /*1480*/  IMAD.SHL.U32 R228, R3.reuse, 0x4, RZ ;  /* 0x0000000403e47824 */ /* 0x040fe200078e00ff */
[C-C-:B------:R-:W-:Y:S01]  /*1490*/  SHF.L.U64.HI R229, R3.reuse, 0x2, R0.reuse ;  /* 0x0000000203e57819 */ /* 0x140fe20000010200 */
[----:B------:R0:W-:Y:S01]  /*14a0*/  STL [R1+0x48], R0 ;  /* 0x0000480001007387 */ /* 0x0001e20000100800 */
[----:B------:R-:W-:Y:S01]  /*14b0*/  @P2 LEA.HI.X R5, R3, UR5, R0, 0x2, P3 ;  /* 0x0000000503052c11 */ /* 0x000fe200098f1400 */
[----:B------:R-:W-:Y:S01]  /*14c0*/  ULDC UR4, c[0x0][0x288] ;  /* 0x0000a20000047ab9 */ /* 0x000fe20000000800 */
[----:B---3--:R-:W-:Y:S01]  /*14d0*/  IADD3 R8, P4, R228, UR6, RZ ;  /* 0x00000006e4087c10 */ /* 0x008fe2000ff9e0ff */
[----:B0-----:R-:W-:-:S03]  /*14e0*/  IMAD.MOV.U32 R0, RZ, RZ, RZ ;  /* 0x000000ffff007224 */ /* 0x001fc600078e00ff */
[----:B------:R-:W-:Y:S01]  /*14f0*/  IADD3.X R9, R229, UR7, RZ, P4, !PT ;  /* 0x00000007e5097c10 */ /* 0x000fe2000a7fe4ff */
[----:B------:R-:W-:Y:S01]  /*1500*/  IMAD.U32 R141, RZ, RZ, UR4 ;  /* 0x00000004ff8d7e24 */ /* 0x000fe2000f8e00ff */
[----:B------:R0:W-:Y:S01]  /*1510*/  STL [R1+0x44], R29 ;  /* 0x0000441d01007387 */ /* 0x0001e20000100800 */
[----:B------:R-:W-:-:S03]  /*1520*/  ULDC.64 UR4, c[0x0][0x418] ;  /* 0x0001060000047ab9 */ /* 0x000fc60000000a00 */
[----:B------:R0:W5:Y:S01]  /*1530*/  @P2 LDG.E R0, desc[UR56][R4.64] ;  /* 0x0000003804002981 */ /* 0x000162000c1e1900 */
[----:B------:R-:W-:-:S03]  /*1540*/  @P1 IADD3 R6, P2, R228, UR8, RZ ;  /* 0x00000008e4061c10 */ /* 0x000fc6000ff5e0ff */
[----:B------:R0:W5:Y:S01]  /*1550*/  @P0 LDG.E R28, desc[UR56][R8.64] ;  /* 0x00000038081c0981 */ /* 0x000162000c1e1900 */
[----:B------:R-:W-:Y:S01]  /*1560*/  @P1 IADD3.X R7, R229, UR9, RZ, P2, !PT ;  /* 0x00000009e5071c10 */ /* 0x000fe200097fe4ff */
[----:B------:R-:W-:Y:S01]  /*1570*/  UISETP.NE.U32.AND UP0, UPT, UR4, URZ, UPT ;  /* 0x0000003f0400728c */ /* 0x000fe2000bf05070 */
[----:B------:R-:W-:Y:S02]  /*1580*/  ULDC.64 UR8, c[0x0][0xa20] ;  /* 0x0002880000087ab9 */ /* 0x000fe40000000a00 */
[----:B------:R-:W-:Y:S01]  /*1590*/  ULDC UR4, c[0x0][0x424] ;  /* 0x0001090000047ab9 */ /* 0x000fe20000000800 */
[----:B------:R0:W5:Y:S01]  /*15a0*/  @P1 LDG.E R141, desc[UR56][R6.64] ;  /* 0x00000038068d1981 */ /* 0x000162000c1e1900 */
[----:B------:R-:W-:Y:S01]  /*15b0*/  UISETP.NE.AND.EX UP0, UPT, UR5, URZ, UPT, UP0 ;  /* 0x0000003f0500728c */ /* 0x000fe2000bf05300 */
[----:B------:R-:W-:Y:S01]  /*15c0*/  ISETP.NE.U32.AND P2, PT, RZ, UR8, PT ;  /* 0x00000008ff007c0c */ /* 0x000fe2000bf45070 */
[----:B------:R-:W-:Y:S01]  /*15d0*/  IMAD.MOV.U32 R227, RZ, RZ, R30 ;  /* 0x000000ffffe37224 */ /* 0x000fe200078e001e */
[----:B------:R-:W-:Y:S01]  /*15e0*/  ULDC UR5, c[0x0][0x2f0] ;  /* 0x0000bc0000057ab9 */ /* 0x000fe20000000800 */
[----:B------:R-:W-:Y:S01]  /*15f0*/  USEL UR4, UR4, 0x1, UP0 ;  /* 0x0000000104047887 */ /* 0x000fe20008000000 */
[----:B------:R-:W-:Y:S01]  /*1600*/  ISETP.NE.AND.EX P2, PT, RZ, UR9, PT, P2 ;  /* 0x00000009ff007c0c */ /* 0x000fe2000bf45320 */
[----:B------:R-:W-:-:S02]  /*1610*/  IMAD.MOV.U32 R26, RZ, RZ, R3 ;  /* 0x000000ffff1a7224 */ /* 0x000fc400078e0003 */
[----:B------:R-:W-:-:S03]  /*1620*/  UIMAD UR4, UR4, UR5, URZ ;  /* 0x00000005040472a4 */ /* 0x000fc6000f8e023f */
[----:B------:R-:W-:Y:S01]  /*1630*/  ULDC UR5, c[0x0][0x348] ;  /* 0x0000d20000057ab9 */ /* 0x000fe20000000800 */
[----:B01----:R-:W-:Y:S08]  /*1640*/  @P1 BRA `(.L_x_449) ;  /* 0x0000000000241947 */ /* 0x003ff00003800000 */
[----:B------:R-:W-:Y:S02]  /*1650*/  ULDC.64 UR6, c[0x0][0xa00] ;  /* 0x0002800000067ab9 */ /* 0x000fe40000000a00 */
[----:B------:R-:W-:-:S04]  /*1660*/  ISETP.NE.U32.AND P1, PT, RZ, UR6, PT ;  /* 0x00000006ff007c0c */ /* 0x000fc8000bf25070 */
[----:B------:R-:W-:-:S13]  /*1670*/  ISETP.NE.AND.EX P1, PT, RZ, UR7, PT, P1 ;  /* 0x00000007ff007c0c */ /* 0x000fda000bf25310 */
[----:B------:R-:W-:Y:S05]  /*1680*/  @!P1 BRA `(.L_x_449) ;  /* 0x0000000000149947 */ /* 0x000fea0003800000 */
[----:B------:R-:W0:Y:S02]  /*1690*/  LDC.64 R4, c[0x0][0xa00] ;  /* 0x00028000ff047b82 */ /* 0x000e240000000a00 */
[----:B0-----:R-:W-:-:S05]  /*16a0*/  IMAD.WIDE R4, R26, 0x4, R4 ;  /* 0x000000041a047825 */ /* 0x001fca00078e0204 */
[----:B-----5:R-:W2:Y:S04]  /*16b0*/  LDG.E R141, desc[UR56][R4.64] ;  /* 0x00000038048d7981 */ /* 0x020ea8000c1e1900 */
[----:B------:R-:W2:Y:S02]  /*16c0*/  LDG.E R6, desc[UR56][R4.64+0x4] ;  /* 0x0000043804067981 */ /* 0x000ea4000c1e1900 */
[----:B--2---:R-:W-:-:S07]  /*16d0*/  IMAD.IADD R141, R6, 0x1, -R141 ;  /* 0x00000001068d7824 */ /* 0x004fce00078e0a8d */
.L_x_449:
[----:B------:R-:W-:Y:S02]  /*16e0*/  IMAD.U32 R25, RZ, RZ, UR5 ;  /* 0x00000005ff197e24 */ /* 0x000fe4000f8e00ff */
[----:B------:R-:W-:Y:S01]  /*16f0*/  IMAD.U32 R27, RZ, RZ, UR4 ;  /* 0x00000004ff1b7e24 */ /* 0x000fe2000f8e00ff */
[----:B------:R-:W-:Y:S06]  /*1700*/  @!P2 BRA `(.L_x_450) ;  /* 0x000000000010a947 */ /* 0x000fec0003800000 */
[----:B------:R-:W-:-:S04]  /*1710*/  IADD3 R4, P0, R228, UR8, RZ ;  /* 0x00000008e4047c10 */ /* 0x000fc8000ff1e0ff */
[----:B------:R-:W-:-:S05]  /*1720*/  IADD3.X R5, R229, UR9, RZ, P0, !PT ;  /* 0x00000009e5057c10 */ /* 0x000fca00087fe4ff */
[----:B------:R0:W5:Y:S01]  /*1730*/  LDG.E R27, desc[UR56][R4.64] ;  /* 0x00000038041b7981 */ /* 0x000162000c1e1900 */
[----:B------:R-:W-:Y:S05]  /*1740*/  BRA `(.L_x_451) ;  /* 0x0000000000107947 */ /* 0x000fea0003800000 */
.L_x_450:
[----:B------:R-:W-:Y:S05]  /*1750*/  @!P0 BRA `(.L_x_451) ;  /* 0x00000000000c8947 */ /* 0x000fea0003800000 */
[----:B------:R-:W2:Y:S04]  /*1760*/  LDG.E R4, desc[UR56][R8.64] ;  /* 0x0000003808047981 */ /* 0x000ea8000c1e1900 */
[----:B------:R-:W2:Y:S02]  /*1770*/  LDG.E R27, desc[UR56][R8.64+0x4] ;  /* 0x00000438081b7981 */ /* 0x000ea4000c1e1900 */
[----:B--2---:R-:W-:-:S07]  /*1780*/  IMAD.IADD R27, R27, 0x1, -R4 ;  /* 0x000000011b1b7824 */ /* 0x004fce00078e0a04 */
.L_x_451:
[----:B------:R-:W-:Y:S02]  /*1790*/  ULDC.64 UR4, c[0x0][0xa10] ;  /* 0x0002840000047ab9 */ /* 0x000fe40000000a00 */
[----:B------:R-:W-:-:S04]  /*17a0*/  ISETP.NE.U32.AND P0, PT, RZ, UR4, PT ;  /* 0x00000004ff007c0c */ /* 0x000fc8000bf05070 */
[----:B------:R-:W-:Y:S01]  /*17b0*/  ISETP.NE.AND.EX P0, PT, RZ, UR5, PT, P0 ;  /* 0x00000005ff007c0c */ /* 0x000fe2000bf05300 */
[----:B------:R-:W-:-:S12]  /*17c0*/  ULDC.64 UR4, c[0x0][0xa30] ;  /* 0x00028c0000047ab9 */ /* 0x000fd80000000a00 */
[----:B0-----:R-:W0:Y:S02]  /*17d0*/  @P0 LDC.64 R4, c[0x0][0xa10] ;  /* 0x00028400ff040b82 */ /* 0x001e240000000a00 */
[----:B0-----:R-:W-:-:S05]  /*17e0*/  @P0 IMAD.WIDE R4, R26, 0x4, R4 ;  /* 0x000000041a040825 */ /* 0x001fca00078e0204 */
[----:B------:R-:W2:Y:S04]  /*17f0*/  @P0 LDG.E R3, desc[UR56][R4.64] ;  /* 0x0000003804030981 */ /* 0x000ea8000c1e1900 */
[----:B------:R0:W2:Y:S01]  /*1800*/  @P0 LDG.E R8, desc[UR56][R4.64+0x4] ;  /* 0x0000043804080981 */ /* 0x0000a2000c1e1900 */
[----:B------:R-:W-:Y:S02]  /*1810*/  ISETP.NE.U32.AND P1, PT, RZ, UR4, PT ;  /* 0x00000004ff007c0c */ /* 0x000fe4000bf25070 */
[----:B-----5:R-:W-:Y:S02]  /*1820*/  MOV R137, R27 ;  /* 0x0000001b00897202 */ /* 0x020fe40000000f00 */
[----:B------:R-:W-:-:S13]  /*1830*/  ISETP.NE.AND.EX P1, PT, RZ, UR5, PT, P1 ;  /* 0x00000005ff007c0c */ /* 0x000fda000bf25310 */
[----:B------:R-:W-:-:S04]  /*1840*/  @P1 IADD3 R6, P2, R228, UR4, RZ ;  /* 0x00000004e4061c10 */ /* 0x000fc8000ff5e0ff */
[----:B------:R-:W-:-:S05]  /*1850*/  @P1 IADD3.X R7, R229, UR5, RZ, P2, !PT ;  /* 0x00000005e5071c10 */ /* 0x000fca00097fe4ff */
[----:B------:R1:W5:Y:S01]  /*1860*/  @P1 LDG.E R137, desc[UR56][R6.64] ;  /* 0x0000003806891981 */ /* 0x000362000c1e1900 */
[----:B------:R-:W-:Y:S01]  /*1870*/  IMAD.IADD R10, R27, 0x1, -R0 ;  /* 0x000000011b0a7824 */ /* 0x000fe200078e0a00 */
[----:B------:R-:W-:-:S03]  /*1880*/  PLOP3.LUT P2, PT, PT, PT, PT, 0x80, 0x0 ;  /* 0x000000000000781c */ /* 0x000fc60003f4f070 */
[----:B0-----:R-:W-:-:S05]  /*1890*/  IMAD.MOV R4, RZ, RZ, -R10 ;  /* 0x000000ffff047224 */ /* 0x001fca00078e0a0a */
[----:B------:R-:W-:Y:S01]  /*18a0*/  VIMNMX R4, RZ, R4, !PT ;  /* 0x00000004ff047248 */ /* 0x000fe20007fe0100 */
[----:B--2---:R-:W-:-:S04]  /*18b0*/  @P0 IMAD.IADD R25, R8, 0x1, -R3 ;  /* 0x0000000108190824 */ /* 0x004fc800078e0a03 */
[----:B------:R-:W-:-:S04]  /*18c0*/  IMAD.IADD R142, R10, 0x1, R25 ;  /* 0x000000010a8e7824 */ /* 0x000fc800078e0219 */
[----:B------:R-:W-:-:S04]  /*18d0*/  VIADD R0, R142, 0x5f ;  /* 0x0000005f8e007836 */ /* 0x000fc80000000000 */
[----:B------:R-:W-:-:S05]  /*18e0*/  IMAD.HI R0, R0, 0x2aaaaaab, RZ ;  /* 0x2aaaaaab00007827 */ /* 0x000fca00078e02ff */
[----:B------:R-:W-:-:S04]  /*18f0*/  SHF.R.U32.HI R143, RZ, 0x1f, R0 ;  /* 0x0000001fff8f7819 */ /* 0x000fc80000011600 */
[----:B------:R-:W-:-:S05]  /*1900*/  LEA.HI.SX32 R143, R0, R143, 0x1c ;  /* 0x0000008f008f7211 */ /* 0x000fca00078fe2ff */
[----:B------:R-:W-:-:S05]  /*1910*/  IMAD R0, R143, 0x60, -R10 ;  /* 0x000000608f007824 */ /* 0x000fca00078e0a0a */
[----:B------:R-:W-:-:S04]  /*1920*/  VIMNMX R3, R0, R25, PT ;  /* 0x0000001900037248 */ /* 0x000fc80003fe0100 */
[----:B------:R-:W-:Y:S01]  /*1930*/  ISETP.GT.AND P0, PT, R3, R4, PT ;  /* 0x000000040300720c */ /* 0x000fe20003f04270 */
[----:B------:R-:W-:-:S05]  /*1940*/  IMAD.WIDE.U32 R4, R4, -0x55555555, RZ ;  /* 0xaaaaaaab04047825 */ /* 0x000fca00078e00ff */
[----:B------:R-:W-:-:S05]  /*1950*/  SHF.R.U32.HI R123, RZ, 0x6, R5 ;  /* 0x00000006ff7b7819 */ /* 0x000fca0000011605 */
[----:B------:R-:W-:Y:S02]  /*1960*/  IMAD.MOV.U32 R24, RZ, RZ, R123 ;  /* 0x000000ffff187224 */ /* 0x000fe400078e007b */
[----:B------:R-:W-:-:S04]  /*1970*/  @P0 VIADD R0, R3, 0x5f ;  /* 0x0000005f03000836 */ /* 0x000fc80000000000 */
[----:B------:R-:W-:-:S05]  /*1980*/  @P0 IMAD.HI R0, R0, 0x2aaaaaab, RZ ;  /* 0x2aaaaaab00000827 */ /* 0x000fca00078e02ff */
[----:B------:R-:W-:-:S04]  /*1990*/  @P0 SHF.R.U32.HI R3, RZ, 0x1f, R0 ;  /* 0x0000001fff030819 */ /* 0x000fc80000011600 */
[----:B------:R-:W-:-:S04]  /*19a0*/  @P0 LEA.HI.SX32 R24, R0, R3, 0x1c ;  /* 0x0000000300180211 */ /* 0x000fc800078fe2ff */
[----:B------:R-:W-:-:S13]  /*19b0*/  ISETP.GT.AND P0, PT, R24, R123, PT ;  /* 0x0000007b1800720c */ /* 0x000fda0003f04270 */
[----:B-1----:R-:W-:Y:S05]  /*19c0*/  @!P0 BRA `(.L_x_452) ;  /* 0x0000009400688947 */ /* 0x002fea0003800000 */
[----:B------:R-:W-:Y:S01]  /*19d0*/  VIADD R0, R2, 0x1e400 ;  /* 0x0001e40002007836 */ /* 0x000fe20000000000 */
[----:B------:R-:W-:Y:S04]  /*19e0*/  BSSY B6, `(.L_x_453) ;  /* 0x0000013000067945 */ /* 0x000fe80003800000 */
[----:B------:R-:W-:-:S13]  /*19f0*/  LOP3.LUT P0, RZ, R0, 0x3ff, RZ, 0xc0, !PT ;  /* 0x000003ff00ff7812 */ /* 0x000fda000780c0ff */
[----:B------:R-:W-:Y:S05]  /*1a00*/  @!P0 BRA `(.L_x_454) ;  /* 0x0000000000408947 */ /* 0x000fea0003800000 */
        /* <DEDUP_REMOVED lines=9> */
[----:B------:R-:W-:Y:S02]  /*1aa0*/  IMAD.U32 R7, RZ, RZ, UR5 ;  /* 0x00000005ff077e24 */ /* 0x000fe4000f8e00ff */
[----:B------:R-:W-:-:S02]  /*1ab0*/  IMAD.U32 R11, RZ, RZ, UR7 ;  /* 0x00000007ff0b7e24 */ /* 0x000fc4000f8e00ff */
[----:B------:R-:W-:Y:S02]  /*1ac0*/  IMAD.MOV.U32 R8, RZ, RZ, 0x70 ;  /* 0x00000070ff087424 */ /* 0x000fe400078e00ff */
[----:B------:R-:W-:Y:S02]  /*1ad0*/  IMAD.MOV.U32 R12, RZ, RZ, 0x1 ;  /* 0x00000001ff0c7424 */ /* 0x000fe400078e00ff */
[----:B0-----:R-:W-:-:S07]  /*1ae0*/  IMAD.MOV.U32 R13, RZ, RZ, RZ ;  /* 0x000000ffff0d7224 */ /* 0x001fce00078e00ff */
[----:B------:R-:W-:-:S07]  /*1af0*/  LEPC R20, `(.L_x_454) ;  /* 0x000000001014794e */ /* 0x000fce0000000000 */
[----:B-1---5:R-:W-:Y:S05]  /*1b00*/  CALL.ABS.NOINC R14 ;  /* 0x000000000e007343 */ /* 0x022fea0003c00000 */
.L_x_454:
[----:B------:R-:W-:Y:S05]  /*1b10*/  BSYNC B6 ;  /* 0x0000000000067941 */ /* 0x000fea0003800000 */
.L_x_453:
        /* <DEDUP_REMOVED lines=20> */
.L_x_456:
[----:B------:R-:W-:Y:S05]  /*1c60*/  BSYNC B6 ;  /* 0x0000000000067941 */ /* 0x000fea0003800000 */
.L_x_455:
[----:B------:R-:W-:Y:S01]  /*1c70*/  ULDC.64 UR4, c[0x0][0x9f8] ;  /* 0x00027e0000047ab9 */ /* 0x000fe20000000a00 */
[----:B------:R-:W2:Y:S01]  /*1c80*/  LDL.LU R20, [R1] ;  /* 0x0000000001147983 */ /* 0x000ea20000300800 */
[----:B------:R-:W-:Y:S01]  /*1c90*/  ISETP.NE.U32.AND P0, PT, RZ, UR4, PT ;  /* 0x00000004ff007c0c */ /* 0x000fe2000bf05070 */
[----:B------:R-:W0:Y:S03]  /*1ca0*/  LDC.64 R96, c[0x0][0x3f8] ;  /* 0x0000fe00ff607b82 */ /* 0x000e260000000a00 */
[----:B------:R-:W-:-:S05]  /*1cb0*/  ISETP.NE.AND.EX P0, PT, RZ, UR5, PT, P0 ;  /* 0x00000005ff007c0c */ /* 0x000fca000bf05300 */
[----:B------:R-:W1:Y:S08]  /*1cc0*/  LDC R15, c[0x0][0x3f4] ;  /* 0x0000fd00ff0f7b82 */ /* 0x000e700000000800 */
[----:B------:R-:W-:Y:S01]  /*1cd0*/  @P0 IADD3 R4, P1, R228, UR4, RZ ;  /* 0x00000004e4040c10 */ /* 0x000fe2000ff3e0ff */
[----:B------:R-:W-:Y:S01]  /*1ce0*/  ULDC UR4, c[0x0][0x2f4] ;  /* 0x0000bd0000047ab9 */ /* 0x000fe20000000800 */
[----:B------:R-:W3:Y:S02]  /*1cf0*/  LDC.64 R90, c[0x0][0x408] ;  /* 0x00010200ff5a7b82 */ /* 0x000ee40000000a00 */
[----:B------:R-:W-:-:S05]  /*1d00*/  @P0 IADD3.X R5, R229, UR5, RZ, P1, !PT ;  /* 0x00000005e5050c10 */ /* 0x000fca0008ffe4ff */
[----:B------:R4:W2:Y:S01]  /*1d10*/  @P0 LDG.E R26, desc[UR56][R4.64] ;  /* 0x00000038041a0981 */ /* 0x0008a2000c1e1900 */
[----:B------:R-:W-:Y:S01]  /*1d20*/  ISETP.GE.AND P1, PT, R193, UR4, PT ;  /* 0x00000004c1007c0c */ /* 0x000fe2000bf26270 */
[-C--:B0-----:R-:W-:Y:S01]  /*1d30*/  IMAD.WIDE.U32 R98, R201, R96.reuse, R16 ;  /* 0x00000060c9627225 */ /* 0x081fe200078e0010 */
[----:B------:R-:W-:Y:S01]  /*1d40*/  ISETP.GE.AND P0, PT, R16, UR4, PT ;  /* 0x0000000410007c0c */ /* 0x000fe2000bf06270 */
[----:B------:R-:W0:Y:S01]  /*1d50*/  S2R R31, SR_TID.X ;  /* 0x00000000001f7919 */ /* 0x000e220000002100 */
[----:B------:R-:W-:Y:S01]  /*1d60*/  SEL R3, RZ, 0xffffffff, P1 ;  /* 0xffffffffff037807 */ /* 0x000fe20000800000 */
[----:B------:R-:W-:Y:S01]  /*1d70*/  IMAD.SHL.U32 R106, R96, 0x40, RZ ;  /* 0x00000040606a7824 */ /* 0x000fe200078e00ff */
[----:B------:R-:W-:Y:S01]  /*1d80*/  SEL R0, RZ, 0x1, P0 ;  /* 0x00000001ff007807 */ /* 0x000fe20000000000 */
[----:B------:R-:W0:Y:S01]  /*1d90*/  S2R R138, SR_TID.X ;  /* 0x00000000008a7919 */ /* 0x000e220000002100 */
[----:B------:R-:W-:Y:S01]  /*1da0*/  ISETP.GE.AND P0, PT, R192, UR4, PT ;  /* 0x00000004c0007c0c */ /* 0x000fe2000bf06270 */
[----:B------:R-:W-:Y:S01]  /*1db0*/  IMAD.SHL.U32 R3, R3, 0x2, RZ ;  /* 0x0000000203037824 */ /* 0x000fe200078e00ff */
[----:B----4-:R-:W-:Y:S01]  /*1dc0*/  SHF.R.S32.HI R5, RZ, 0x1f, R201 ;  /* 0x0000001fff057819 */ /* 0x010fe200000114c9 */
[----:B------:R-:W-:Y:S01]  /*1dd0*/  IMAD.IADD R125, R28, 0x1, R27 ;  /* 0x000000011c7d7824 */ /* 0x000fe200078e021b */
[----:B------:R-:W-:Y:S01]  /*1de0*/  ISETP.GE.AND P1, PT, R22, UR4, PT ;  /* 0x0000000416007c0c */ /* 0x000fe2000bf26270 */
[----:B-1----:R-:W-:Y:S01]  /*1df0*/  IMAD.SHL.U32 R122, R15, 0x2, RZ ;  /* 0x000000020f7a7824 */ /* 0x002fe200078e00ff */
[----:B------:R-:W-:Y:S01]  /*1e00*/  LOP3.LUT R0, R3, 0x2, R0, 0xe2, !PT ;  /* 0x0000000203007812 */ /* 0x000fe200078ee200 */
[----:B------:R-:W-:Y:S01]  /*1e10*/  IMAD R6, R5, R96, RZ ;  /* 0x0000006005067224 */ /* 0x000fe200078e02ff */
[----:B------:R-:W-:Y:S01]  /*1e20*/  SHF.R.S32.HI R195, RZ, 0x1f, R194 ;  /* 0x0000001fffc37819 */ /* 0x000fe200000114c2 */
[----:B---3--:R-:W-:Y:S01]  /*1e30*/  IMAD.WIDE.U32 R92, R201, R90, R16 ;  /* 0x0000005ac95c7225 */ /* 0x008fe200078e0010 */
[----:B------:R-:W-:-:S02]  /*1e40*/  SEL R3, RZ, 0x4, P0 ;  /* 0x00000004ff037807 */ /* 0x000fc40000000000 */
[----:B------:R-:W-:Y:S01]  /*1e50*/  SEL R4, RZ, 0x8, P1 ;  /* 0x00000008ff047807 */ /* 0x000fe20000800000 */
[----:B------:R-:W-:Y:S01]  /*1e60*/  IMAD R7, R201, R97, R6 ;  /* 0x00000061c9077224 */ /* 0x000fe200078e0206 */
[----:B------:R-:W-:Y:S01]  /*1e70*/  ISETP.GE.AND P2, PT, R19, UR4, PT ;  /* 0x0000000413007c0c */ /* 0x000fe2000bf46270 */
[----:B------:R-:W-:Y:S01]  /*1e80*/  IMAD.WIDE.U32 R100, R201, R96, R194 ;  /* 0x00000060c9647225 */ /* 0x000fe200078e00c2 */
[----:B------:R-:W-:Y:S02]  /*1e90*/  LOP3.LUT R0, R4, R0, R3, 0xfe, !PT ;  /* 0x0000000004007212 */ /* 0x000fe400078efe03 */
[----:B------:R-:W-:Y:S01]  /*1ea0*/  SEL R3, RZ, 0x10, P2 ;  /* 0x00000010ff037807 */ /* 0x000fe20001000000 */
[----:B------:R-:W-:Y:S01]  /*1eb0*/  IMAD.IADD R101, R101, 0x1, R7 ;  /* 0x0000000165657824 */ /* 0x000fe200078e0207 */
[----:B------:R-:W-:Y:S01]  /*1ec0*/  ISETP.GE.AND P0, PT, R16, R15, PT ;  /* 0x0000000f1000720c */ /* 0x000fe20003f06270 */
[----:B------:R-:W-:Y:S01]  /*1ed0*/  IMAD.IADD R99, R7, 0x1, R99 ;  /* 0x0000000107637824 */ /* 0x000fe200078e0263 */
[----:B------:R-:W-:Y:S01]  /*1ee0*/  LOP3.LUT R7, R0, R3, RZ, 0xfc, !PT ;  /* 0x0000000300077212 */ /* 0x000fe200078efcff */
[-C--:B------:R-:W-:Y:S01]  /*1ef0*/  IMAD R0, R5, R90.reuse, RZ ;  /* 0x0000005a05007224 */ /* 0x080fe200078e02ff */
[----:B------:R-:W-:Y:S01]  /*1f00*/  ISETP.GE.AND P1, PT, R193, R15, PT ;  /* 0x0000000fc100720c */ /* 0x000fe20003f26270 */
[----:B------:R-:W-:Y:S01]  /*1f10*/  IMAD.WIDE.U32 R94, R201, R90, R194 ;  /* 0x0000005ac95e7225 */ /* 0x000fe200078e00c2 */
[----:B------:R-:W-:-:S02]  /*1f20*/  SEL R3, R15, RZ, P0 ;  /* 0x000000ff0f037207 */ /* 0x000fc40000000000 */
[----:B------:R-:W-:Y:S01]  /*1f30*/  ISETP.GE.AND P3, PT, R192, R15, PT ;  /* 0x0000000fc000720c */ /* 0x000fe20003f66270 */
[----:B------:R-:W-:Y:S01]  /*1f40*/  IMAD R5, R201, R91, R0 ;  /* 0x0000005bc9057224 */ /* 0x000fe200078e0200 */
[C---:B------:R-:W-:Y:S01]  /*1f50*/  SEL R0, R15.reuse, RZ, P1 ;  /* 0x000000ff0f007207 */ /* 0x040fe20000800000 */
[----:B------:R-:W-:Y:S01]  /*1f60*/  IMAD.IADD R3, R16, 0x1, R3 ;  /* 0x0000000110037824 */ /* 0x000fe200078e0203 */
[----:B------:R-:W-:Y:S01]  /*1f70*/  SEL R9, R15, RZ, P3 ;  /* 0x000000ff0f097207 */ /* 0x000fe20001800000 */
[----:B------:R-:W-:Y:S01]  /*1f80*/  IMAD.IADD R95, R95, 0x1, R5 ;  /* 0x000000015f5f7824 */ /* 0x000fe200078e0205 */
[----:B------:R-:W-:Y:S01]  /*1f90*/  IADD3 R93, R5, R93, RZ ;  /* 0x0000005d055d7210 */ /* 0x000fe20007ffe0ff */
[----:B------:R-:W-:Y:S01]  /*1fa0*/  IMAD.IADD R5, R193, 0x1, R0 ;  /* 0x00000001c1057824 */ /* 0x000fe200078e0200 */
[----:B------:R-:W-:Y:S01]  /*1fb0*/  SHF.R.S32.HI R0, RZ, 0x1f, R3 ;  /* 0x0000001fff007819 */ /* 0x000fe20000011403 */
[----:B------:R-:W-:Y:S01]  /*1fc0*/  IMAD.IADD R10, R192, 0x1, R9 ;  /* 0x00000001c00a7824 */ /* 0x000fe200078e0209 */
[----:B------:R-:W-:Y:S01]  /*1fd0*/  SHF.R.U32.HI R21, RZ, 0x3, R203 ;  /* 0x00000003ff157819 */ /* 0x000fe200000116cb */
[----:B0-----:R-:W-:Y:S01]  /*1fe0*/  VIADD R31, R31, 0xffffff80 ;  /* 0xffffff801f1f7836 */ /* 0x001fe20000000000 */
[----:B------:R-:W-:Y:S01]  /*1ff0*/  SHF.R.S32.HI R6, RZ, 0x1f, R5 ;  /* 0x0000001fff067819 */ /* 0x000fe20000011405 */
[----:B-----5:R-:W-:Y:S01]  /*2000*/  IMAD.WIDE.U32 R100, R137, R96, R100 ;  /* 0x0000006089647225 */ /* 0x020fe200078e0064 */
[----:B------:R-:W-:-:S02]  /*2010*/  LEA.HI R4, R0, R3, RZ, 0x3 ;  /* 0x0000000300047211 */ /* 0x000fc400078f18ff */
[----:B------:R-:W-:Y:S01]  /*2020*/  LEA.HI R0, R0, R3, RZ, 0x6 ;  /* 0x0000000300007211 */ /* 0x000fe200078f30ff */
[----:B------:R-:W-:Y:S01]  /*2030*/  IMAD.WIDE.U32 R98, R137, R96, R98 ;  /* 0x0000006089627225 */ /* 0x000fe200078e0062 */
[CC--:B------:R-:W-:Y:S02]  /*2040*/  LEA.HI R8, R6.reuse, R5.reuse, RZ, 0x6 ;  /* 0x0000000506087211 */ /* 0x0c0fe400078f30ff */
[----:B------:R-:W-:Y:S01]  /*2050*/  SHF.R.S32.HI R11, RZ, 0x1f, R10 ;  /* 0x0000001fff0b7819 */ /* 0x000fe2000001140a */
[----:B------:R-:W-:Y:S01]  /*2060*/  IMAD R127, R91, 0x60, RZ ;  /* 0x000000605b7f7824 */ /* 0x000fe200078e02ff */
[----:B------:R-:W-:Y:S01]  /*2070*/  LEA.HI R5, R6, R5, RZ, 0x3 ;  /* 0x0000000506057211 */ /* 0x000fe200078f18ff */
[CC--:B------:R-:W-:Y:S01]  /*2080*/  IMAD.WIDE.U32 R94, R137.reuse, R90.reuse, R94 ;  /* 0x0000005a895e7225 */ /* 0x0c0fe200078e005e */
[----:B------:R-:W-:Y:S02]  /*2090*/  SHF.R.S32.HI R3, RZ, 0x6, R0 ;  /* 0x00000006ff037819 */ /* 0x000fe40000011400 */
[----:B------:R-:W-:Y:S01]  /*20a0*/  LOP3.LUT R0, R216, 0x38, R4, 0xf8, !PT ;  /* 0x00000038d8007812 */ /* 0x000fe200078ef804 */
[----:B------:R-:W-:Y:S01]  /*20b0*/  IMAD.WIDE.U32 R92, R137, R90, R92 ;  /* 0x0000005a895c7225 */ /* 0x000fe200078e005c */
[----:B------:R-:W-:-:S02]  /*20c0*/  LOP3.LUT R9, R203, 0x38, R4, 0xf8, !PT ;  /* 0x00000038cb097812 */ /* 0x000fc400078ef804 */
[-C--:B------:R-:W-:Y:S01]  /*20d0*/  LEA.HI R12, R11, R10.reuse, RZ, 0x3 ;  /* 0x0000000a0b0c7211 */ /* 0x080fe200078f18ff */
[C---:B------:R-:W-:Y:S01]  /*20e0*/  IMAD R136, R3.reuse, 0x1800, R218 ;  /* 0x0000180003887824 */ /* 0x040fe200078e02da */
[----:B------:R-:W-:Y:S01]  /*20f0*/  LOP3.LUT R6, R216, 0x38, R5, 0xf8, !PT ;  /* 0x00000038d8067812 */ /* 0x000fe200078ef805 */
[----:B------:R-:W-:Y:S01]  /*2100*/  IMAD R133, R3, 0x1800, R219 ;  /* 0x0000180003857824 */ /* 0x000fe200078e02db */
[----:B------:R-:W-:Y:S02]  /*2110*/  LEA.HI R10, R11, R10, RZ, 0x6 ;  /* 0x0000000a0b0a7211 */ /* 0x000fe400078f30ff */
[----:B------:R-:W-:Y:S02]  /*2120*/  SHF.R.S32.HI R8, RZ, 0x6, R8 ;  /* 0x00000006ff087819 */ /* 0x000fe40000011408 */
[----:B------:R-:W-:Y:S02]  /*2130*/  LOP3.LUT R3, R0, R217, RZ, 0x3c, !PT ;  /* 0x000000d900037212 */ /* 0x000fe400078e3cff */
[----:B------:R-:W-:Y:S01]  /*2140*/  LOP3.LUT R0, R9, R21, RZ, 0x3c, !PT ;  /* 0x0000001509007212 */ /* 0x000fe200078e3cff */
[----:B------:R-:W-:Y:S01]  /*2150*/  IMAD R134, R8, 0x1800, R218 ;  /* 0x0000180008867824 */ /* 0x000fe200078e02da */
[----:B------:R-:W-:Y:S01]  /*2160*/  LOP3.LUT R9, R6, R217, RZ, 0x3c, !PT ;  /* 0x000000d906097212 */ /* 0x000fe200078e3cff */
[----:B------:R-:W-:Y:S01]  /*2170*/  IMAD.IADD R136, R136, 0x1, R3 ;  /* 0x0000000188887824 */ /* 0x000fe200078e0203 */
[----:B------:R-:W-:Y:S01]  /*2180*/  LOP3.LUT P2, RZ, R224, 0x4, RZ, 0xc0, !PT ;  /* 0x00000004e0ff7812 */ /* 0x000fe2000784c0ff */
[----:B------:R-:W-:Y:S01]  /*2190*/  IMAD.IADD R133, R133, 0x1, R0 ;  /* 0x0000000185857824 */ /* 0x000fe200078e0200 */
[----:B------:R-:W-:Y:S01]  /*21a0*/  SHF.R.S32.HI R10, RZ, 0x6, R10 ;  /* 0x00000006ff0a7819 */ /* 0x000fe2000001140a */
[----:B------:R-:W-:Y:S01]  /*21b0*/  IMAD.IADD R134, R134, 0x1, R9 ;  /* 0x0000000186867824 */ /* 0x000fe200078e0209 */
[C-C-:B------:R-:W-:Y:S01]  /*21c0*/  LOP3.LUT R6, R203.reuse, 0x38, R12.reuse, 0xf8, !PT ;  /* 0x00000038cb067812 */ /* 0x140fe200078ef80c */
[----:B------:R-:W-:Y:S01]  /*21d0*/  IMAD R130, R8, 0x1800, R219 ;  /* 0x0000180008827824 */ /* 0x000fe200078e02db */
[----:B------:R-:W-:Y:S01]  /*21e0*/  LOP3.LUT R3, R203, 0x38, R5, 0xf8, !PT ;  /* 0x00000038cb037812 */ /* 0x000fe200078ef805 */
[----:B------:R-:W-:Y:S01]  /*21f0*/  IMAD R129, R10, 0x1800, R219 ;  /* 0x000018000a817824 */ /* 0x000fe200078e02db */
[----:B------:R-:W-:Y:S01]  /*2200*/  LOP3.LUT R0, R216, 0x38, R12, 0xf8, !PT ;  /* 0x00000038d8007812 */ /* 0x000fe200078ef80c */
[----:B------:R-:W-:Y:S01]  /*2210*/  IMAD R132, R10, 0x1800, R218 ;  /* 0x000018000a847824 */ /* 0x000fe200078e02da */
[----:B------:R-:W-:-:S02]  /*2220*/  LOP3.LUT R6, R6, R21, RZ, 0x3c, !PT ;  /* 0x0000001506067212 */ /* 0x000fc400078e3cff */
[----:B------:R-:W-:Y:S02]  /*2230*/  SHF.R.S32.HI R11, RZ, 0x1f, R137 ;  /* 0x0000001fff0b7819 */ /* 0x000fe40000011489 */
[----:B------:R-:W-:Y:S01]  /*2240*/  LOP3.LUT R9, R3, R21, RZ, 0x3c, !PT ;  /* 0x0000001503097212 */ /* 0x000fe200078e3cff */
[----:B------:R-:W-:Y:S01]  /*2250*/  IMAD.IADD R129, R129, 0x1, R6 ;  /* 0x0000000181817824 */ /* 0x000fe200078e0206 */
[----:B------:R-:W-:Y:S01]  /*2260*/  LOP3.LUT R3, R0, R217, RZ, 0x3c, !PT ;  /* 0x000000d900037212 */ /* 0x000fe200078e3cff */
[----:B------:R-:W-:Y:S01]  /*2270*/  IMAD R0, R11, R96, RZ ;  /* 0x000000600b007224 */ /* 0x000fe200078e02ff */
[----:B------:R-:W-:Y:S01]  /*2280*/  SHF.R.S32.HI R21, RZ, 0x1f, R31 ;  /* 0x0000001fff157819 */ /* 0x000fe2000001141f */
[----:B------:R-:W-:Y:S01]  /*2290*/  IMAD.IADD R130, R130, 0x1, R9 ;  /* 0x0000000182827824 */ /* 0x000fe200078e0209 */
[----:B------:R-:W-:Y:S01]  /*22a0*/  LOP3.LUT R6, R216, 0x18, R16, 0xf8, !PT ;  /* 0x00000018d8067812 */ /* 0x000fe200078ef810 */
[----:B------:R-:W-:Y:S01]  /*22b0*/  IMAD.IADD R132, R132, 0x1, R3 ;  /* 0x0000000184847824 */ /* 0x000fe200078e0203 */
[----:B------:R-:W-:Y:S01]  /*22c0*/  LEA.HI R21, R21, R31, RZ, 0x2 ;  /* 0x0000001f15157211 */ /* 0x000fe200078f10ff */
[----:B------:R-:W-:Y:S01]  /*22d0*/  IMAD R13, R137, R97, R0 ;  /* 0x00000061890d7224 */ /* 0x000fe200078e0200 */
[----:B------:R-:W-:Y:S01]  /*22e0*/  LOP3.LUT R3, R6, R217, RZ, 0x3c, !PT ;  /* 0x000000d906037212 */ /* 0x000fe200078e3cff */
[----:B------:R-:W-:Y:S01]  /*22f0*/  IMAD R0, R11, R90, RZ ;  /* 0x0000005a0b007224 */ /* 0x000fe200078e02ff */
[----:B------:R-:W-:Y:S01]  /*2300*/  LOP3.LUT R21, R21, 0xfffffffc, RZ, 0xc0, !PT ;  /* 0xfffffffc15157812 */ /* 0x000fe200078ec0ff */
[----:B------:R-:W-:Y:S01]  /*2310*/  IMAD R9, R97, 0x60, RZ ;  /* 0x0000006061097824 */ /* 0x000fe200078e02ff */
[----:B------:R-:W-:Y:S01]  /*2320*/  SHF.L.U64.HI R105, R96, 0x6, R97 ;  /* 0x0000000660697819 */ /* 0x000fe20000010261 */
[----:B------:R-:W-:Y:S01]  /*2330*/  IMAD.IADD R128, R218, 0x1, R3 ;  /* 0x00000001da807824 */ /* 0x000fe200078e0203 */
[----:B------:R-:W-:Y:S01]  /*2340*/  SHF.R.S32.HI R115, RZ, 0x3, R4 ;  /* 0x00000003ff737819 */ /* 0x000fe20000011404 */
[----:B------:R-:W-:Y:S01]  /*2350*/  IMAD.WIDE.U32 R96, R96, 0x60, RZ ;  /* 0x0000006060607825 */ /* 0x000fe200078e00ff */
[----:B------:R-:W-:-:S02]  /*2360*/  LOP3.LUT R3, R4, 0xfffffff8, RZ, 0xc0, !PT ;  /* 0xfffffff804037812 */ /* 0x000fc400078ec0ff */
[C---:B------:R-:W-:Y:S01]  /*2370*/  SHF.L.U64.HI R107, R90.reuse, 0x6, R91 ;  /* 0x000000065a6b7819 */ /* 0x040fe2000001025b */
[----:B------:R-:W-:Y:S01]  /*2380*/  IMAD R89, R137, R91, R0 ;  /* 0x0000005b89597224 */ /* 0x000fe200078e0200 */
[C---:B------:R-:W-:Y:S01]  /*2390*/  SHF.L.U32 R108, R90.reuse, 0x6, RZ ;  /* 0x000000065a6c7819 */ /* 0x040fe200000006ff */
[----:B------:R-:W-:Y:S01]  /*23a0*/  IMAD.WIDE.U32 R90, R90, 0x60, RZ ;  /* 0x000000605a5a7825 */ /* 0x000fe200078e00ff */
[----:B------:R-:W-:Y:S02]  /*23b0*/  SHF.R.S32.HI R114, RZ, 0x3, R5 ;  /* 0x00000003ff727819 */ /* 0x000fe40000011405 */
[----:B------:R-:W-:Y:S01]  /*23c0*/  LOP3.LUT R4, R5, 0xfffffff8, RZ, 0xc0, !PT ;  /* 0xfffffff805047812 */ /* 0x000fe200078ec0ff */
[----:B------:R-:W-:Y:S01]  /*23d0*/  IMAD.IADD R21, R31, 0x1, -R21 ;  /* 0x000000011f157824 */ /* 0x000fe200078e0a15 */
[----:B------:R-:W-:Y:S01]  /*23e0*/  LOP3.LUT R5, R12, 0xfffffff8, RZ, 0xc0, !PT ;  /* 0xfffffff80c057812 */ /* 0x000fe200078ec0ff */
[----:B------:R-:W-:Y:S01]  /*23f0*/  IMAD.IADD R126, R97, 0x1, R9 ;  /* 0x00000001617e7824 */ /* 0x000fe200078e0209 */
[----:B------:R-:W-:Y:S01]  /*2400*/  SHF.R.S32.HI R0, RZ, 0x1f, R30 ;  /* 0x0000001fff007819 */ /* 0x000fe2000001141e */
[----:B------:R-:W-:Y:S01]  /*2410*/  IMAD.IADD R103, R95, 0x1, R89 ;  /* 0x000000015f677824 */ /* 0x000fe200078e0259 */
[----:B------:R-:W-:Y:S01]  /*2420*/  LEA.HI R138, R138, 0x8, RZ, 0x19 ;  /* 0x000000088a8a7811 */ /* 0x000fe200078fc8ff */
[----:B------:R-:W-:Y:S01]  /*2430*/  IMAD R112, R21, 0x40, R201 ;  /* 0x0000004015707824 */ /* 0x000fe200078e02c9 */
[----:B------:R-:W-:Y:S01]  /*2440*/  IADD3 R89, R89, R93, RZ ;  /* 0x0000005d59597210 */ /* 0x000fe20007ffe0ff */
[----:B------:R-:W-:Y:S01]  /*2450*/  IMAD.IADD R127, R91, 0x1, R127 ;  /* 0x000000015b7f7824 */ /* 0x000fe200078e027f */
[----:B------:R-:W-:Y:S01]  /*2460*/  SHF.R.S32.HI R113, RZ, 0x3, R12 ;  /* 0x00000003ff717819 */ /* 0x000fe2000001140c */
[----:B------:R-:W-:Y:S01]  /*2470*/  IMAD.IADD R104, R101, 0x1, R13 ;  /* 0x0000000165687824 */ /* 0x000fe200078e020d */
[----:B------:R-:W-:Y:S01]  /*2480*/  SHF.R.S32.HI R111, RZ, 0x1f, R3 ;  /* 0x0000001fff6f7819 */ /* 0x000fe20000011403 */
[----:B------:R-:W-:Y:S01]  /*2490*/  IMAD.IADD R102, R13, 0x1, R99 ;  /* 0x000000010d667824 */ /* 0x000fe200078e0263 */
[----:B------:R-:W-:-:S02]  /*24a0*/  SHF.R.S32.HI R110, RZ, 0x1f, R4 ;  /* 0x0000001fff6e7819 */ /* 0x000fc40000011404 */
[----:B------:R-:W-:Y:S02]  /*24b0*/  SHF.R.S32.HI R109, RZ, 0x1f, R5 ;  /* 0x0000001fff6d7819 */ /* 0x000fe40000011405 */
[----:B--2---:R-:W-:-:S04]  /*24c0*/  LOP3.LUT R20, R20, 0xfffffffe, RZ, 0xc0, !PT ;  /* 0xfffffffe14147812 */ /* 0x004fc800078ec0ff */
[----:B------:R-:W-:-:S04]  /*24d0*/  @P3 LOP3.LUT R20, R20, 0x1, RZ, 0xfc, !PT ;  /* 0x0000000114143812 */ /* 0x000fc800078efcff */
[----:B------:R-:W-:-:S04]  /*24e0*/  LOP3.LUT R20, R20, 0xfffffffb, RZ, 0xc0, !PT ;  /* 0xfffffffb14147812 */ /* 0x000fc800078ec0ff */
[----:B------:R-:W-:Y:S02]  /*24f0*/  @P2 LOP3.LUT R20, R20, 0x4, RZ, 0xfc, !PT ;  /* 0x0000000414142812 */ /* 0x000fe400078efcff */
[----:B------:R-:W-:-:S03]  /*2500*/  ISETP.GE.AND P2, PT, R23, UR4, PT ;  /* 0x0000000417007c0c */ /* 0x000fc6000bf46270 */
[----:B------:R0:W-:Y:S01]  /*2510*/  STL [R1], R20 ;  /* 0x0000001401007387 */ /* 0x0001e20000100800 */
[----:B------:R-:W-:-:S04]  /*2520*/  SEL R6, RZ, 0x20, P2 ;  /* 0x00000020ff067807 */ /* 0x000fc80001000000 */
[C---:B0-----:R-:W-:Y:S02]  /*2530*/  LOP3.LUT R20, R7.reuse, R6, RZ, 0xfc, !PT ;  /* 0x0000000607147212 */ /* 0x041fe400078efcff */
[----:B------:R-:W-:Y:S02]  /*2540*/  LOP3.LUT R6, R7, 0x1, RZ, 0xc0, !PT ;  /* 0x0000000107067812 */ /* 0x000fe400078ec0ff */
[C---:B------:R-:W-:Y:S02]  /*2550*/  LOP3.LUT R7, R20.reuse, 0x2, RZ, 0xc0, !PT ;  /* 0x0000000214077812 */ /* 0x040fe400078ec0ff */
[C---:B------:R-:W-:Y:S02]  /*2560*/  LOP3.LUT R8, R20.reuse, 0x4, RZ, 0xc0, !PT ;  /* 0x0000000414087812 */ /* 0x040fe400078ec0ff */
[C---:B------:R-:W-:Y:S02]  /*2570*/  LOP3.LUT R9, R20.reuse, 0x8, RZ, 0xc0, !PT ;  /* 0x0000000814097812 */ /* 0x040fe400078ec0ff */
[----:B------:R-:W-:-:S02]  /*2580*/  LOP3.LUT R10, R20, 0x10, RZ, 0xc0, !PT ;  /* 0x00000010140a7812 */ /* 0x000fc400078ec0ff */
[----:B------:R-:W-:Y:S02]  /*2590*/  SHF.R.S32.HI R124, RZ, 0x1f, R26 ;  /* 0x0000001fff7c7819 */ /* 0x000fe4000001141a */
[----:B------:R-:W-:-:S07]  /*25a0*/  LOP3.LUT R20, R20, 0x20, RZ, 0xc0, !PT ;  /* 0x0000002014147812 */ /* 0x000fce00078ec0ff */
.L_x_562:
[----:B--2---:R-:W2:Y:S01]  /*25b0*/  LDL.LU R35, [R1] ;  /* 0x0000000001237983 */ /* 0x004ea20000300800 */
[----:B------:R-:W0:Y:S01]  /*25c0*/  LDC R27, c[0x0][0x430] ;  /* 0x00010c00ff1b7b82 */ /* 0x000e220000000800 */
[----:B------:R-:W-:Y:S02]  /*25d0*/  VIADD R24, R24, 0xffffffff ;  /* 0xffffffff18187836 */ /* 0x000fe40000000000 */
[----:B------:R-:W-:Y:S02]  /*25e0*/  IMAD.MOV.U32 R21, RZ, RZ, RZ ;  /* 0x000000ffff157224 */ /* 0x000fe400078e00ff */
[----:B----4-:R-:W-:-:S03]  /*25f0*/  IMAD R12, R24, 0x60, R112 ;  /* 0x00000060180c7824 */ /* 0x010fc600078e0270 */
[----:B------:R-:W1:Y:S01]  /*2600*/  LDC R121, c[0x0][0x3f4] ;  /* 0x0000fd00ff797b82 */ /* 0x000e620000000800 */
[----:B------:R-:W-:Y:S01]  /*2610*/  IMAD.IADD R34, R125, 0x1, R12 ;  /* 0x000000017d227824 */ /* 0x000fe200078e020c */
[----:B------:R-:W-:-:S03]  /*2620*/  ISETP.GE.AND P2, PT, R12, R25, PT ;  /* 0x000000190c00720c */ /* 0x000fc60003f46270 */
[----:B------:R-:W-:Y:S01]  /*2630*/  IMAD.MOV.U32 R32, RZ, RZ, R34 ;  /* 0x000000ffff207224 */ /* 0x000fe200078e0022 */
[----:B------:R-:W-:Y:S02]  /*2640*/  ISETP.GT.OR P2, PT, R112, 0x5f, P2 ;  /* 0x0000005f7000780c */ /* 0x000fe40001744670 */
[----:B0-----:R-:W-:-:S11]  /*2650*/  ISETP.NE.AND P3, PT, R27, 0x1, PT ;  /* 0x000000011b00780c */ /* 0x001fd60003f65270 */
[----:B------:R-:W0:Y:S08]  /*2660*/  @!P2 LDC.64 R14, c[0x0][0x428] ;  /* 0x00010a00ff0eab82 */ /* 0x000e300000000a00 */
[----:B------:R-:W3:Y:S08]  /*2670*/  @!P2 LDC.64 R12, c[0x0][0x418] ;  /* 0x00010600ff0cab82 */ /* 0x000ef00000000a00 */
[----:B------:R-:W4:Y:S08]  /*2680*/  @P3 LDC R11, c[0x0][0x434] ;  /* 0x00010d00ff0b3b82 */ /* 0x000f300000000800 */
[----:B------:R-:W1:Y:S01]  /*2690*/  @P3 LDC R28, c[0x0][0x438] ;  /* 0x00010e00ff1c3b82 */ /* 0x000e620000000800 */
[----:B----4-:R-:W-:-:S05]  /*26a0*/  @P3 IMAD.HI.U32 R11, R34, R11, RZ ;  /* 0x0000000b220b3227 */ /* 0x010fca00078e00ff */
[----:B-1----:R-:W-:Y:S01]  /*26b0*/  @P3 SHF.R.U32.HI R32, RZ, R28, R11 ;  /* 0x0000001cff203219 */ /* 0x002fe2000001160b */
[----:B0-----:R-:W-:-:S03]  /*26c0*/  @!P2 IMAD R11, R124, R14, RZ ;  /* 0x0000000e7c0ba224 */ /* 0x001fc600078e02ff */
[--C-:B------:R-:W-:Y:S01]  /*26d0*/  @!P2 SHF.R.S32.HI R33, RZ, 0x1f, R32.reuse ;  /* 0x0000001fff21a819 */ /* 0x100fe20000011420 */
[C---:B------:R-:W-:Y:S02]  /*26e0*/  @!P2 IMAD R11, R26.reuse, R15, R11 ;  /* 0x0000000f1a0ba224 */ /* 0x040fe400078e020b */
[----:B------:R-:W-:-:S04]  /*26f0*/  @!P2 IMAD.WIDE.U32 R14, R26, R14, R32 ;  /* 0x0000000e1a0ea225 */ /* 0x000fc800078e0020 */
[----:B------:R-:W-:Y:S01]  /*2700*/  @!P2 IMAD.IADD R11, R15, 0x1, R11 ;  /* 0x000000010f0ba824 */ /* 0x000fe200078e020b */
[----:B---3--:R-:W-:-:S04]  /*2710*/  @!P2 LEA R12, P3, R14, R12, 0x2 ;  /* 0x0000000c0e0ca211 */ /* 0x008fc800078610ff */
[----:B------:R-:W-:-:S05]  /*2720*/  @!P2 LEA.HI.X R13, R14, R13, R11, 0x2, P3 ;  /* 0x0000000d0e0da211 */ /* 0x000fca00018f140b */
[----:B------:R0:W5:Y:S01]  /*2730*/  @!P2 LDG.E R21, desc[UR56][R12.64] ;  /* 0x000000380c15a981 */ /* 0x000162000c1e1900 */
[----:B------:R-:W-:Y:S01]  /*2740*/  ISETP.GT.AND P2, PT, R24, R123, PT ;  /* 0x0000007b1800720c */ /* 0x000fe20003f44270 */
[----:B------:R-:W-:Y:S01]  /*2750*/  IMAD R11, R18, 0x4800, R128 ;  /* 0x00004800120b7824 */ /* 0x000fe200078e0280 */
[----:B------:R-:W-:Y:S01]  /*2760*/  LOP3.LUT P4, RZ, R224, 0x4, RZ, 0xc0, !PT ;  /* 0x00000004e0ff7812 */ /* 0x000fe2000788c0ff */
[----:B------:R-:W-:Y:S01]  /*2770*/  IMAD.MOV R14, RZ, RZ, -R32 ;  /* 0x000000ffff0e7224 */ /* 0x000fe200078e0a20 */
[----:B------:R-:W-:Y:S05]  /*2780*/  YIELD ;  /* 0x0000000000007946 */ /* 0x000fea0003800000 */
[----:B------:R-:W-:Y:S01]  /*2790*/  VIADD R31, R11, 0x20 ;  /* 0x000000200b1f7836 */ /* 0x000fe20000000000 */
[----:B------:R-:W-:Y:S01]  /*27a0*/  BSSY B0, `(.L_x_457) ;  /* 0x00007f3000007945 */ /* 0x000fe20003800000 */
[----:B------:R-:W-:-:S02]  /*27b0*/  IMAD R27, R27, R14, R34 ;  /* 0x0000000e1b1b7224 */ /* 0x000fc400078e0222 */
[C---:B------:R-:W-:Y:S02]  /*27c0*/  IMAD R28, R11.reuse, 0x2, R116 ;  /* 0x000000020b1c7824 */ /* 0x040fe400078e0274 */
[----:B------:R-:W-:-:S04]  /*27d0*/  @P4 VIADD R31, R11, 0xffffffe0 ;  /* 0xffffffe00b1f4836 */ /* 0x000fc80000000000 */
[----:B------:R-:W-:Y:S01]  /*27e0*/  IMAD R31, R31, 0x2, R116 ;  /* 0x000000021f1f7824 */ /* 0x000fe200078e0274 */
[----:B--2---:R-:W-:-:S04]  /*27f0*/  LOP3.LUT R35, R35, 0xfffffffd, RZ, 0xc0, !PT ;  /* 0xfffffffd23237812 */ /* 0x004fc800078ec0ff */
[----:B------:R-:W-:Y:S02]  /*2800*/  @P2 LOP3.LUT R35, R35, 0x2, RZ, 0xfc, !PT ;  /* 0x0000000223232812 */ /* 0x000fe400078efcff */
[----:B------:R-:W-:-:S03]  /*2810*/  ISETP.GE.AND P2, PT, R121, 0x1, PT ;  /* 0x000000017900780c */ /* 0x000fc60003f46270 */
[----:B------:R0:W-:Y:S10]  /*2820*/  STL [R1], R35 ;  /* 0x0000002301007387 */ /* 0x0001f40000100800 */
[----:B0-----:R-:W-:Y:S05]  /*2830*/  @!P2 BRA `(.L_x_458) ;  /* 0x0000007400d0a947 */ /* 0x001fea0003800000 */
[----:B------:R-:W-:Y:S01]  /*2840*/  SHF.R.S32.HI R84, RZ, 0x1f, R27 ;  /* 0x0000001fff547819 */ /* 0x000fe2000001141b */
[----:B------:R-:W-:Y:S01]  /*2850*/  ULDC.64 UR4, c[0x0][0x300] ;  /* 0x0000c00000047ab9 */ /* 0x000fe20000000a00 */
[----:B-----5:R-:W-:Y:S01]  /*2860*/  SHF.R.S32.HI R85, RZ, 0x1f, R21 ;  /* 0x0000001fff557819 */ /* 0x020fe20000011415 */
[----:B------:R-:W-:Y:S01]  /*2870*/  IMAD.WIDE.U32 R12, R27, UR4, RZ ;  /* 0x000000041b0c7c25 */ /* 0x000fe2000f8e00ff */
[----:B------:R-:W-:Y:S02]  /*2880*/  ULDC.U8 UR6, c[0x0][0x410] ;  /* 0x0001040000067ab9 */ /* 0x000fe40000000000 */
[----:B------:R-:W-:Y:S01]  /*2890*/  ISETP.NE.AND P2, PT, RZ, UR6, PT ;  /* 0x00000006ff007c0c */ /* 0x000fe2000bf45270 */
[----:B------:R-:W-:Y:S02]  /*28a0*/  IMAD R14, R84, UR4, RZ ;  /* 0x00000004540e7c24 */ /* 0x000fe4000f8e02ff */
[----:B------:R-:W-:Y:S02]  /*28b0*/  IMAD R32, R127, R24, RZ ;  /* 0x000000187f207224 */ /* 0x000fe400078e02ff */
[----:B------:R-:W-:Y:S01]  /*28c0*/  IMAD R11, R27, UR5, R14 ;  /* 0x000000051b0b7c24 */ /* 0x000fe2000f8e020e */
[----:B------:R-:W-:Y:S01]  /*28d0*/  ULDC.64 UR4, c[0x0][0x310] ;  /* 0x0000c40000047ab9 */ /* 0x000fe20000000a00 */
[----:B------:R-:W-:-:S02]  /*28e0*/  IMAD R86, R24, -0x60, R25 ;  /* 0xffffffa018567824 */ /* 0x000fc400078e0219 */
[----:B------:R-:W-:Y:S01]  /*28f0*/  IMAD R14, R85, UR4, RZ ;  /* 0x00000004550e7c24 */ /* 0x000fe2000f8e02ff */
[----:B------:R-:W-:Y:S02]  /*2900*/  IADD3 R13, R13, R11, RZ ;  /* 0x0000000b0d0d7210 */ /* 0x000fe40007ffe0ff */
[----:B------:R-:W-:Y:S01]  /*2910*/  SHF.R.S32.HI R11, RZ, 0x1f, R24 ;  /* 0x0000001fff0b7819 */ /* 0x000fe20000011418 */
[C---:B------:R-:W-:Y:S01]  /*2920*/  IMAD R15, R21.reuse, UR5, R14 ;  /* 0x00000005150f7c24 */ /* 0x040fe2000f8e020e */
[----:B------:R-:W-:Y:S01]  /*2930*/  VIMNMX R86, R86, 0x60, PT ;  /* 0x0000006056567848 */ /* 0x000fe20003fe0100 */
[----:B------:R-:W-:Y:S01]  /*2940*/  IMAD.WIDE.U32 R12, R21, UR4, R12 ;  /* 0x00000004150c7c25 */ /* 0x000fe2000f8e000c */
[----:B------:R-:W-:-:S03]  /*2950*/  ULDC.64 UR4, c[0x0][0x308] ;  /* 0x0000c20000047ab9 */ /* 0x000fc60000000a00 */
[----:B------:R-:W-:Y:S02]  /*2960*/  IMAD.IADD R13, R13, 0x1, R15 ;  /* 0x000000010d0d7824 */ /* 0x000fe400078e020f */
[----:B------:R-:W-:Y:S02]  /*2970*/  IMAD R15, R0, UR4, RZ ;  /* 0x00000004000f7c24 */ /* 0x000fe4000f8e02ff */
[----:B------:R-:W-:Y:S02]  /*2980*/  IMAD R37, R11, R90, R32 ;  /* 0x0000005a0b257224 */ /* 0x000fe400078e0220 */
[C---:B------:R-:W-:Y:S02]  /*2990*/  IMAD R117, R30.reuse, UR5, R15 ;  /* 0x000000051e757c24 */ /* 0x040fe4000f8e020f */
[----:B------:R-:W-:Y:S01]  /*29a0*/  IMAD.WIDE.U32 R32, R30, UR4, R12 ;  /* 0x000000041e207c25 */ /* 0x000fe2000f8e000c */
[----:B------:R-:W-:-:S03]  /*29b0*/  ULDC.64 UR4, c[0x0][0x2e8] ;  /* 0x0000ba0000047ab9 */ /* 0x000fc60000000a00 */
[----:B------:R-:W-:Y:S01]  /*29c0*/  IMAD R14, R126, R24, RZ ;  /* 0x000000187e0e7224 */ /* 0x000fe200078e02ff */
[----:B------:R-:W-:Y:S01]  /*29d0*/  LEA R120, P3, R32, UR4, 0x1 ;  /* 0x0000000420787c11 */ /* 0x000fe2000f8608ff */
[----:B------:R-:W-:Y:S02]  /*29e0*/  IMAD.IADD R117, R33, 0x1, R117 ;  /* 0x0000000121757824 */ /* 0x000fe400078e0275 */
[----:B------:R-:W-:Y:S02]  /*29f0*/  IMAD R35, R11, R96, R14 ;  /* 0x000000600b237224 */ /* 0x000fe400078e020e */
[----:B------:R-:W-:Y:S01]  /*2a00*/  IMAD.WIDE.U32 R14, R96, R24, RZ ;  /* 0x00000018600e7225 */ /* 0x000fe200078e00ff */
[----:B------:R-:W-:-:S03]  /*2a10*/  LEA.HI.X R117, R32, UR5, R117, 0x1, P3 ;  /* 0x0000000520757c11 */ /* 0x000fc600098f0c75 */
[----:B------:R-:W-:-:S04]  /*2a20*/  IMAD.WIDE.U32 R12, R90, R24, RZ ;  /* 0x000000185a0c7225 */ /* 0x000fc800078e00ff */
[----:B------:R-:W-:Y:S02]  /*2a30*/  IMAD.IADD R11, R15, 0x1, R35 ;  /* 0x000000010f0b7824 */ /* 0x000fe400078e0223 */
[----:B------:R-:W-:Y:S01]  /*2a40*/  IMAD.IADD R80, R13, 0x1, R37 ;  /* 0x000000010d507824 */ /* 0x000fe200078e0225 */
[----:B------:R-:W-:Y:S06]  /*2a50*/  @!P2 BRA `(.L_x_459) ;  /* 0x00000038006ca947 */ /* 0x000fec0003800000 */
[----:B------:R-:W-:Y:S01]  /*2a60*/  ISETP.GE.AND P3, PT, R201, R86, PT ;  /* 0x00000056c900720c */ /* 0x000fe20003f66270 */
[----:B------:R-:W-:Y:S01]  /*2a70*/  BSSY B1, `(.L_x_460) ;  /* 0x0000037000017945 */ /* 0x000fe20003800000 */
        /* <DEDUP_REMOVED lines=13> */
[----:B------:R-:W-:Y:S06]  /*2b50*/  @P3 BRA `(.L_x_461) ;  /* 0x0000000000a03947 */ /* 0x000fec0003800000 */
[----:B------:R-:W-:Y:S01]  /*2b60*/  IADD3 R35, P2, R100, R14, RZ ;  /* 0x0000000e64237210 */ /* 0x000fe20007f5e0ff */
[----:B------:R-:W-:Y:S01]  /*2b70*/  ULDC.64 UR4, c[0x0][0x3e8] ;  /* 0x0000fa0000047ab9 */ /* 0x000fe20000000a00 */
[----:B------:R-:W-:Y:S02]  /*2b80*/  CS2R R76, SRZ ;  /* 0x00000000004c7805 */ /* 0x000fe4000001ff00 */
[----:B------:R-:W-:Y:S01]  /*2b90*/  CS2R R78, SRZ ;  /* 0x00000000004e7805 */ /* 0x000fe2000001ff00 */
[----:B------:R-:W-:Y:S01]  /*2ba0*/  IMAD.X R36, R11, 0x1, R104, P2 ;  /* 0x000000010b247824 */ /* 0x000fe200010e0668 */
[----:B------:R-:W-:-:S04]  /*2bb0*/  LEA R34, P2, R35, UR4, 0x1 ;  /* 0x0000000423227c11 */ /* 0x000fc8000f8408ff */
[----:B------:R-:W-:Y:S01]  /*2bc0*/  LEA.HI.X R35, R35, UR5, R36, 0x1, P2 ;  /* 0x0000000523237c11 */ /* 0x000fe200090f0c24 */
[----:B------:R-:W-:Y:S01]  /*2bd0*/  ULDC.64 UR4, c[0x0][0x400] ;  /* 0x0001000000047ab9 */ /* 0x000fe20000000a00 */
[----:B------:R-:W-:-:S05]  /*2be0*/  IADD3 R37, P2, R94, R12, RZ ;  /* 0x0000000c5e257210 */ /* 0x000fca0007f5e0ff */
[----:B------:R-:W-:Y:S01]  /*2bf0*/  IMAD.X R38, R80, 0x1, R103, P2 ;  /* 0x0000000150267824 */ /* 0x000fe200010e0667 */
[----:B------:R-:W-:-:S04]  /*2c00*/  LEA R36, P2, R37, UR4, 0x1 ;  /* 0x0000000425247c11 */ /* 0x000fc8000f8408ff */
[----:B------:R-:W-:Y:S02]  /*2c10*/  LEA.HI.X R37, R37, UR5, R38, 0x1, P2 ;  /* 0x0000000525257c11 */ /* 0x000fe400090f0c26 */
[----:B------:R-:W-:Y:S02]  /*2c20*/  ISETP.GE.AND P2, PT, R194, R121, PT ;  /* 0x00000079c200720c */ /* 0x000fe40003f46270 */
[----:B------:R-:W-:Y:S02]  /*2c30*/  CS2R R72, SRZ ;  /* 0x0000000000487805 */ /* 0x000fe4000001ff00 */
[----:B------:R-:W-:-:S09]  /*2c40*/  CS2R R74, SRZ ;  /* 0x00000000004a7805 */ /* 0x000fd2000001ff00 */
[----:B------:R0:W5:Y:S04]  /*2c50*/  @!P2 LDG.E.64 R76, desc[UR56][R34.64] ;  /* 0x00000038224ca981 */ /* 0x000168000c1e1b00 */
[----:B------:R0:W5:Y:S01]  /*2c60*/  @!P2 LDG.E.64 R78, desc[UR56][R36.64] ;  /* 0x00000038244ea981 */ /* 0x000162000c1e1b00 */
        /* <DEDUP_REMOVED lines=20> */
[----:B------:R-:W-:-:S13]  /*2db0*/  ISETP.GE.AND P2, PT, R208, R121, PT ;  /* 0x00000079d000720c */ /* 0x000fda0003f46270 */
[----:B------:R0:W5:Y:S04]  /*2dc0*/  @!P2 LDG.E.64 R56, desc[UR56][R34.64+0xa0] ;  /* 0x0000a0382238a981 */ /* 0x000168000c1e1b00 */
[----:B------:R0:W5:Y:S02]  /*2dd0*/  @!P2 LDG.E.64 R58, desc[UR56][R36.64+0xa0] ;  /* 0x0000a038243aa981 */ /* 0x000164000c1e1b00 */
.L_x_461:
[----:B------:R-:W-:Y:S05]  /*2de0*/  BSYNC B1 ;  /* 0x0000000000017941 */ /* 0x000fea0003800000 */
.L_x_460:
[----:B0-----:R-:W-:Y:S01]  /*2df0*/  VIADD R34, R201, 0x40 ;  /* 0x00000040c9227836 */ /* 0x001fe20000000000 */
[----:B------:R-:W-:Y:S01]  /*2e00*/  BSSY B1, `(.L_x_462) ;  /* 0x0000038000017945 */ /* 0x000fe20003800000 */
[----:B------:R-:W-:Y:S02]  /*2e10*/  CS2R R36, SRZ ;  /* 0x0000000000247805 */ /* 0x000fe4000001ff00 */
[----:B------:R-:W-:Y:S02]  /*2e20*/  CS2R R40, SRZ ;  /* 0x0000000000287805 */ /* 0x000fe4000001ff00 */
[----:B------:R-:W-:Y:S02]  /*2e30*/  CS2R R44, SRZ ;  /* 0x00000000002c7805 */ /* 0x000fe4000001ff00 */
[----:B------:R-:W-:Y:S02]  /*2e40*/  ISETP.GE.AND P4, PT, R34, R86, PT ;  /* 0x000000562200720c */ /* 0x000fe40003f86270 */
[----:B------:R-:W-:-:S02]  /*2e50*/  CS2R R48, SRZ ;  /* 0x0000000000307805 */ /* 0x000fc4000001ff00 */
[----:B------:R-:W-:Y:S02]  /*2e60*/  CS2R R52, SRZ ;  /* 0x0000000000347805 */ /* 0x000fe4000001ff00 */
[----:B------:R-:W-:Y:S02]  /*2e70*/  CS2R R34, SRZ ;  /* 0x0000000000227805 */ /* 0x000fe4000001ff00 */
[----:B------:R-:W-:Y:S02]  /*2e80*/  CS2R R38, SRZ ;  /* 0x0000000000267805 */ /* 0x000fe4000001ff00 */
[----:B------:R-:W-:Y:S02]  /*2e90*/  CS2R R42, SRZ ;  /* 0x00000000002a7805 */ /* 0x000fe4000001ff00 */
[----:B------:R-:W-:Y:S02]  /*2ea0*/  CS2R R46, SRZ ;  /* 0x00000000002e7805 */ /* 0x000fe4000001ff00 */
[----:B------:R-:W-:Y:S01]  /*2eb0*/  CS2R R50, SRZ ;  /* 0x0000000000327805 */ /* 0x000fe2000001ff00 */
[----:B-----5:R-:W-:Y:S01]  /*2ec0*/  IMAD.MOV.U32 R81, RZ, RZ, R56 ;  /* 0x000000ffff517224 */ /* 0x020fe200078e0038 */
[----:B------:R-:W-:Y:S01]  /*2ed0*/  CS2R R54, SRZ ;  /* 0x0000000000367805 */ /* 0x000fe2000001ff00 */
[----:B------:R-:W-:Y:S01]  /*2ee0*/  IMAD.MOV.U32 R82, RZ, RZ, R57 ;  /* 0x000000ffff527224 */ /* 0x000fe200078e0039 */
[----:B------:R-:W-:Y:S06]  /*2ef0*/  @P4 BRA `(.L_x_463) ;  /* 0x0000000000a04947 */ /* 0x000fec0003800000 */
[----:B------:R-:W-:Y:S01]  /*2f00*/  IADD3 R14, P2, P5, R100, R14, R106 ;  /* 0x0000000e640e7210 */ /* 0x000fe20007d5e06a */
[----:B------:R-:W-:Y:S01]  /*2f10*/  ULDC.64 UR4, c[0x0][0x3e8] ;  /* 0x0000fa0000047ab9 */ /* 0x000fe20000000a00 */
[----:B------:R-:W-:Y:S02]  /*2f20*/  CS2R R52, SRZ ;  /* 0x0000000000347805 */ /* 0x000fe4000001ff00 */
[----:B------:R-:W-:Y:S02]  /*2f30*/  CS2R R54, SRZ ;  /* 0x0000000000367805 */ /* 0x000fe4000001ff00 */
[----:B------:R-:W-:Y:S02]  /*2f40*/  IADD3.X R13, R104, R11, R105, P2, P5 ;  /* 0x0000000b680d7210 */ /* 0x000fe400017ea469 */
[----:B------:R-:W-:-:S04]  /*2f50*/  IADD3 R11, P2, P5, R94, R12, R108 ;  /* 0x0000000c5e0b7210 */ /* 0x000fc80007d5e06c */
[----:B------:R-:W-:Y:S02]  /*2f60*/  IADD3.X R80, R103, R80, R107, P2, P5 ;  /* 0x0000005067507210 */ /* 0x000fe400017ea46b */
[----:B------:R-:W-:-:S04]  /*2f70*/  LEA R12, P2, R14, UR4, 0x1 ;  /* 0x000000040e0c7c11 */ /* 0x000fc8000f8408ff */
[----:B------:R-:W-:Y:S01]  /*2f80*/  LEA.HI.X R13, R14, UR5, R13, 0x1, P2 ;  /* 0x000000050e0d7c11 */ /* 0x000fe200090f0c0d */
[----:B------:R-:W-:Y:S02]  /*2f90*/  ULDC.64 UR4, c[0x0][0x400] ;  /* 0x0001000000047ab9 */ /* 0x000fe40000000a00 */
        /* <DEDUP_REMOVED lines=30> */
.L_x_463:
[----:B------:R-:W-:Y:S05]  /*3180*/  BSYNC B1 ;  /* 0x0000000000017941 */ /* 0x000fea0003800000 */
.L_x_462:
[----:B------:R-:W-:Y:S01]  /*3190*/  IMAD.MOV.U32 R11, RZ, RZ, R60 ;  /* 0x000000ffff0b7224 */ /* 0x000fe200078e003c */
[----:B0-----:R-:W-:Y:S01]  /*31a0*/  MOV R12, R61 ;  /* 0x0000003d000c7202 */ /* 0x001fe20000000f00 */
[----:B------:R-:W-:Y:S01]  /*31b0*/  IMAD.MOV.U32 R13, RZ, RZ, R68 ;  /* 0x000000ffff0d7224 */ /* 0x000fe200078e0044 */
[----:B------:R-:W-:Y:S01]  /*31c0*/  UISETP.NE.AND UP0, UPT, UR59, 0x3, UPT ;  /* 0x000000033b00788c */ /* 0x000fe2000bf05270 */
[----:B------:R-:W-:Y:S01]  /*31d0*/  IMAD.MOV.U32 R14, RZ, RZ, R69 ;  /* 0x000000ffff0e7224 */ /* 0x000fe200078e0045 */
[----:B------:R-:W-:Y:S01]  /*31e0*/  PRMT R172, R11, 0x7610, R172 ;  /* 0x000076100bac7816 */ /* 0x000fe200000000ac */
        /* <DEDUP_REMOVED lines=15> */
[----:B------:R-:W-:-:S02]  /*32e0*/  PRMT R139, R139, 0x5410, R13 ;  /* 0x000054108b8b7816 */ /* 0x000fc4000000000d */
[----:B------:R-:W-:Y:S01]  /*32f0*/  PRMT R155, R14, 0x7610, R155 ;  /* 0x000076100e9b7816 */ /* 0x000fe2000000009b */
[----:B------:R-:W-:Y:S01]  /*3300*/  IMAD.MOV.U32 R14, RZ, RZ, R63 ;  /* 0x000000ffff0e7224 */ /* 0x000fe200078e003f */
[----:B------:R-:W-:Y:S02]  /*3310*/  MOV R13, R62 ;  /* 0x0000003e000d7202 */ /* 0x000fe40000000f00 */
        /* <DEDUP_REMOVED lines=17> */
[----:B-----5:R-:W-:Y:S01]  /*3430*/  IMAD.MOV.U32 R13, RZ, RZ, R36 ;  /* 0x000000ffff0d7224 */ /* 0x020fe200078e0024 */
        /* <DEDUP_REMOVED lines=30> */
[----:B------:R-:W-:Y:S02]  /*3620*/  PLOP3.LUT P2, PT, PT, PT, UP0, 0x80, 0x0 ;  /* 0x000000000000781c */ /* 0x000fe40003f4f008 */
        /* <DEDUP_REMOVED lines=15> */
[----:B------:R-:W-:Y:S02]  /*3720*/  MOV R11, R55 ;  /* 0x00000037000b7202 */ /* 0x000fe40000000f00 */
[----:B------:R-:W-:Y:S02]  /*3730*/  PRMT R168, R81, 0x7610, R168 ;  /* 0x0000761051a87816 */ /* 0x000fe400000000a8 */
[----:B------:R-:W-:Y:S02]  /*3740*/  PRMT R169, R82, 0x7610, R169 ;  /* 0x0000761052a97816 */ /* 0x000fe400000000a9 */
[----:B------:R-:W-:Y:S02]  /*3750*/  PRMT R162, R14, 0x7610, R162 ;  /* 0x000076100ea27816 */ /* 0x000fe400000000a2 */
[----:B------:R-:W-:Y:S02]  /*3760*/  PRMT R163, R13, 0x7610, R163 ;  /* 0x000076100da37816 */ /* 0x000fe400000000a3 */
[----:B------:R-:W-:-:S02]  /*3770*/  PRMT R166, R12, 0x7610, R166 ;  /* 0x000076100ca67816 */ /* 0x000fc400000000a6 */
[----:B------:R-:W-:Y:S01]  /*3780*/  PRMT R167, R11, 0x7610, R167 ;  /* 0x000076100ba77816 */ /* 0x000fe200000000a7 */
[----:B------:R-:W-:Y:S06]  /*3790*/  @!P2 BRA `(.L_x_464) ;  /* 0x000000000004a947 */ /* 0x000fec0003800000 */
[----:B------:R-:W-:Y:S01]  /*37a0*/  BPT.TRAP 0x1 ;  /* 0x000000040000795c */ /* 0x000fe20000300000 */
.L_x_464:
[----:B------:R-:W-:Y:S01]  /*37b0*/  IMAD R87, R18, 0x8, R2 ;  /* 0x0000000812577824 */ /* 0x000fe200078e0202 */
[----:B------:R-:W-:Y:S01]  /*37c0*/  SHF.L.U32 R88, R202, 0x1f, RZ ;  /* 0x0000001fca587819 */ /* 0x000fe200000006ff */
[----:B------:R-:W-:Y:S03]  /*37d0*/  BSSY B1, `(.L_x_465) ;  /* 0x0000003000017945 */ /* 0x000fe60003800000 */
[----:B------:R-:W0:Y:S02]  /*37e0*/  SYNCS.PHASECHK.TRANS64.TRYWAIT P5, [R87+URZ+0x30890], R88 ;  /* 0x03089058570075a7 */ /* 0x000e2400080a017f */
[----:B0-----:R-:W-:Y:S05]  /*37f0*/  @!P5 BRA `(.L_x_466) ;  /* 0x000001d000f4d947 */ /* 0x001fea0003800000 */
.L_x_788:
[----:B------:R-:W-:Y:S05]  /*3800*/  BSYNC B1 ;  /* 0x0000000000017941 */ /* 0x000fea0003800000 */
.L_x_465:
[----:B------:R-:W-:-:S03]  /*3810*/  UMOV UR4, 0xffffffff ;  /* 0xffffffff00047882 */ /* 0x000fc60000000000 */
[----:B------:R-:W-:Y:S05]  /*3820*/  BRA.DIV UR4, `(.L_x_467) ;  /* 0x000001d204fc7947 */ /* 0x000fea000b800000 */
[----:B------:R1:W2:Y:S04]  /*3830*/  SHFL.IDX PT, R82, R117, RZ, 0x1c1f ;  /* 0x001c1fff75527589 */ /* 0x0002a800000e0000 */
[----:B------:R1:W3:Y:S02]  /*3840*/  SHFL.IDX PT, R11, R120, RZ, 0x1c1f ;  /* 0x001c1fff780b7589 */ /* 0x0002e400000e0000 */
.L_x_792:
[----:B------:R-:W-:Y:S04]  /*3850*/  BSSY B1, `(.L_x_468) ;  /* 0x0000159000017945 */ /* 0x000fe80003800000 */
[----:B------:R-:W-:Y:S05]  /*3860*/  @P3 BRA `(.L_x_469) ;  /* 0x00000014005c3947 */ /* 0x000fea0003800000 */
[----:B------:R-:W-:Y:S01]  /*3870*/  ISETP.NE.AND P3, PT, R6, RZ, PT ;  /* 0x000000ff0600720c */ /* 0x000fe20003f65270 */
[----:B------:R-:W-:-:S12]  /*3880*/  BSSY B2, `(.L_x_470) ;  /* 0x0000037000027945 */ /* 0x000fd80003800000 */
[----:B------:R-:W-:Y:S05]  /*3890*/  @!P3 BRA `(.L_x_471) ;  /* 0x0000000000d4b947 */ /* 0x000fea0003800000 */
[----:B------:R4:W0:Y:S01]  /*38a0*/  LDS.128 R12, [R28+0x1e000] ;  /* 0x01e000001c0c7984 */ /* 0x0008220000000c00 */
[C---:B---3--:R-:W-:Y:S01]  /*38b0*/  LEA R80, P3, R16.reuse, R11, 0x1 ;  /* 0x0000000b10507211 */ /* 0x048fe200078608ff */
[----:B------:R-:W-:Y:S03]  /*38c0*/  BSSY B3, `(.L_x_472) ;  /* 0x0000031000037945 */ /* 0x000fe60003800000 */
[----:B--2---:R-:W-:Y:S02]  /*38d0*/  LEA.HI.X R81, R16, R82, R17, 0x1, P3 ;  /* 0x0000005210517211 */ /* 0x004fe400018f0c11 */
[----:B------:R-:W-:-:S13]  /*38e0*/  ISETP.GE.AND P3, PT, R194, R121, PT ;  /* 0x00000079c200720c */ /* 0x000fda0003f66270 */
[----:B----4-:R-:W-:Y:S05]  /*38f0*/  @P3 BRA `(.L_x_473) ;  /* 0x0000000000b43947 */ /* 0x010fea0003800000 */
[--C-:B------:R-:W-:Y:S02]  /*3900*/  SHF.R.U64 R76, R76, 0x10, R77.reuse ;  /* 0x000000104c4c7819 */ /* 0x100fe4000000124d */
[----:B------:R-:W-:Y:S02]  /*3910*/  SHF.R.U32.HI R151, RZ, 0x10, R77 ;  /* 0x00000010ff977819 */ /* 0x000fe4000001164d */
[--C-:B------:R-:W-:Y:S02]  /*3920*/  SHF.R.U64 R77, R78, 0x10, R79.reuse ;  /* 0x000000104e4d7819 */ /* 0x100fe4000000124f */
[----:B------:R-:W-:Y:S02]  /*3930*/  SHF.R.U32.HI R152, RZ, 0x10, R79 ;  /* 0x00000010ff987819 */ /* 0x000fe4000001164f */
[----:B------:R-:W-:Y:S01]  /*3940*/  PRMT R79, R153, 0x5410, R77 ;  /* 0x00005410994f7816 */ /* 0x000fe2000000004d */
[----:B0-----:R-:W-:Y:S01]  /*3950*/  IMAD.U32 R77, R13, 0x10000, RZ ;  /* 0x000100000d4d7824 */ /* 0x001fe200078e00ff */
[----:B------:R-:W-:-:S02]  /*3960*/  PRMT R76, R139, 0x5432, R76 ;  /* 0x000054328b4c7816 */ /* 0x000fc4000000004c */
[----:B------:R-:W-:Y:S02]  /*3970*/  LOP3.LUT R153, R13, 0xffff0000, RZ, 0xc0, !PT ;  /* 0xffff00000d997812 */ /* 0x000fe400078ec0ff */
[----:B------:R-:W-:Y:S02]  /*3980*/  LOP3.LUT R158, R79, 0xffff0000, RZ, 0xc0, !PT ;  /* 0xffff00004f9e7812 */ /* 0x000fe400078ec0ff */
[C---:B------:R-:W-:Y:S01]  /*3990*/  LOP3.LUT R78, R76.reuse, 0xffff0000, RZ, 0xc0, !PT ;  /* 0xffff00004c4e7812 */ /* 0x040fe200078ec0ff */
[----:B------:R-:W-:Y:S02]  /*39a0*/  IMAD.U32 R76, R76, 0x10000, RZ ;  /* 0x000100004c4c7824 */ /* 0x000fe400078e00ff */
[C---:B------:R-:W-:Y:S02]  /*39b0*/  FMUL.FTZ R160, R153.reuse, R158 ;  /* 0x0000009e99a07220 */ /* 0x040fe40000410000 */
[-C--:B------:R-:W-:Y:S02]  /*39c0*/  FMUL.FTZ R13, R153, R78.reuse ;  /* 0x0000004e990d7220 */ /* 0x080fe40000410000 */
[----:B------:R-:W-:-:S02]  /*39d0*/  FFMA.FTZ R78, R77, R78, -R160 ;  /* 0x0000004e4d4e7223 */ /* 0x000fc400000108a0 */
[----:B------:R-:W-:Y:S01]  /*39e0*/  FFMA.FTZ R77, R77, R158, R13 ;  /* 0x0000009e4d4d7223 */ /* 0x000fe2000001000d */
[----:B------:R-:W-:Y:S01]  /*39f0*/  PRMT R13, R155, 0x5410, R151 ;  /* 0x000054109b0d7816 */ /* 0x000fe20000000097 */
[----:B------:R-:W-:Y:S01]  /*3a00*/  IMAD.U32 R158, R15, 0x10000, RZ ;  /* 0x000100000f9e7824 */ /* 0x000fe200078e00ff */
[----:B------:R-:W-:Y:S02]  /*3a10*/  PRMT R151, R147, 0x5432, R152 ;  /* 0x0000543293977816 */ /* 0x000fe40000000098 */
[C---:B------:R-:W-:Y:S01]  /*3a20*/  LOP3.LUT R152, R14.reuse, 0xffff0000, RZ, 0xc0, !PT ;  /* 0xffff00000e987812 */ /* 0x040fe200078ec0ff */
[C---:B------:R-:W-:Y:S01]  /*3a30*/  IMAD.U32 R155, R13.reuse, 0x10000, RZ ;  /* 0x000100000d9b7824 */ /* 0x040fe200078e00ff */
[----:B------:R-:W-:Y:S01]  /*3a40*/  LOP3.LUT R13, R13, 0xffff0000, RZ, 0xc0, !PT ;  /* 0xffff00000d0d7812 */ /* 0x000fe200078ec0ff */
[C---:B------:R-:W-:Y:S01]  /*3a50*/  IMAD.U32 R153, R151.reuse, 0x10000, RZ ;  /* 0x0001000097997824 */ /* 0x040fe200078e00ff */
[----:B------:R-:W-:Y:S01]  /*3a60*/  LOP3.LUT R151, R151, 0xffff0000, RZ, 0xc0, !PT ;  /* 0xffff000097977812 */ /* 0x000fe200078ec0ff */
[----:B------:R-:W-:Y:S01]  /*3a70*/  IMAD.U32 R14, R14, 0x10000, RZ ;  /* 0x000100000e0e7824 */ /* 0x000fe200078e00ff */
[----:B------:R-:W-:Y:S01]  /*3a80*/  F2FP.BF16.F32.PACK_AB R77, R77, R78 ;  /* 0x0000004e4d4d723e */ /* 0x000fe200000010ff */
[C---:B------:R-:W-:Y:S01]  /*3a90*/  FMUL.FTZ R157, R152.reuse, R153 ;  /* 0x00000099989d7220 */ /* 0x040fe20000410000 */
[----:B------:R-:W-:-:S03]  /*3aa0*/  FMUL.FTZ R152, R152, R155 ;  /* 0x0000009b98987220 */ /* 0x000fc60000410000 */
[C---:B------:R-:W-:Y:S01]  /*3ab0*/  FFMA.FTZ R157, R14.reuse, R155, -R157 ;  /* 0x0000009b0e9d7223 */ /* 0x040fe2000001089d */
[----:B------:R-:W-:Y:S01]  /*3ac0*/  FFMA.FTZ R152, R14, R153, R152 ;  /* 0x000000990e987223 */ /* 0x000fe20000010098 */
[----:B------:R-:W-:-:S05]  /*3ad0*/  LOP3.LUT R14, R15, 0xffff0000, RZ, 0xc0, !PT ;  /* 0xffff00000f0e7812 */ /* 0x000fca00078ec0ff */
[C---:B------:R-:W-:Y:S01]  /*3ae0*/  FMUL.FTZ R15, R14.reuse, R151 ;  /* 0x000000970e0f7220 */ /* 0x040fe20000410000 */
[----:B------:R-:W-:-:S03]  /*3af0*/  FMUL.FTZ R14, R14, R13 ;  /* 0x0000000d0e0e7220 */ /* 0x000fc60000410000 */
[C---:B------:R-:W-:Y:S01]  /*3b00*/  FFMA.FTZ R15, R158.reuse, R13, -R15 ;  /* 0x0000000d9e0f7223 */ /* 0x040fe2000001080f */
[----:B------:R-:W-:Y:S01]  /*3b10*/  FFMA.FTZ R14, R158, R151, R14 ;  /* 0x000000979e0e7223 */ /* 0x000fe2000001000e */
[C---:B------:R-:W-:Y:S01]  /*3b20*/  LOP3.LUT R13, R12.reuse, 0xffff0000, RZ, 0xc0, !PT ;  /* 0xffff00000c0d7812 */ /* 0x040fe200078ec0ff */
[----:B------:R-:W-:Y:S02]  /*3b30*/  IMAD.U32 R158, R79, 0x10000, RZ ;  /* 0x000100004f9e7824 */ /* 0x000fe400078e00ff */
[----:B------:R-:W-:Y:S01]  /*3b40*/  IMAD.U32 R79, R12, 0x10000, RZ ;  /* 0x000100000c4f7824 */ /* 0x000fe200078e00ff */
[----:B------:R-:W-:Y:S01]  /*3b50*/  F2FP.BF16.F32.PACK_AB R15, R14, R15 ;  /* 0x0000000f0e0f723e */ /* 0x000fe200000010ff */
[C---:B------:R-:W-:Y:S01]  /*3b60*/  FMUL.FTZ R12, R13.reuse, R158 ;  /* 0x0000009e0d0c7220 */ /* 0x040fe20000410000 */
[-C--:B------:R-:W-:Y:S01]  /*3b70*/  FMUL.FTZ R13, R13, R76.reuse ;  /* 0x0000004c0d0d7220 */ /* 0x080fe20000410000 */
[----:B------:R-:W-:Y:S02]  /*3b80*/  F2FP.BF16.F32.PACK_AB R14, R152, R157 ;  /* 0x0000009d980e723e */ /* 0x000fe400000010ff */
[C---:B------:R-:W-:Y:S01]  /*3b90*/  FFMA.FTZ R12, R79.reuse, R76, -R12 ;  /* 0x0000004c4f0c7223 */ /* 0x040fe2000001080c */
[----:B------:R-:W-:-:S05]  /*3ba0*/  FFMA.FTZ R13, R79, R158, R13 ;  /* 0x0000009e4f0d7223 */ /* 0x000fca000001000d */
[----:B------:R-:W-:Y:S01]  /*3bb0*/  F2FP.BF16.F32.PACK_AB R12, R13, R12 ;  /* 0x0000000c0d0c723e */ /* 0x000fe200000010ff */
[----:B------:R-:W-:-:S07]  /*3bc0*/  IMAD.MOV.U32 R13, RZ, RZ, R77 ;  /* 0x000000ffff0d7224 */ /* 0x000fce00078e004d */
.L_x_473:
[----:B------:R-:W-:Y:S05]  /*3bd0*/  BSYNC B3 ;  /* 0x0000000000037941 */ /* 0x000fea0003800000 */
.L_x_472:
[----:B0-----:R4:W-:Y:S02]  /*3be0*/  ST.E.128 desc[UR56][R80.64], R12 ;  /* 0x0000000c50007985 */ /* 0x0019e4000c101d38 */
.L_x_471:
[----:B------:R-:W-:Y:S05]  /*3bf0*/  BSYNC B2 ;  /* 0x0000000000027941 */ /* 0x000fea0003800000 */
.L_x_470:
[----:B------:R-:W-:Y:S01]  /*3c00*/  ISETP.NE.AND P3, PT, R7, RZ, PT ;  /* 0x000000ff0700720c */ /* 0x000fe20003f65270 */
[----:B------:R-:W-:-:S12]  /*3c10*/  BSSY B2, `(.L_x_474) ;  /* 0x0000039000027945 */ /* 0x000fd80003800000 */
[----:B------:R-:W-:Y:S05]  /*3c20*/  @!P3 BRA `(.L_x_475) ;  /* 0x0000000000dcb947 */ /* 0x000fea0003800000 */
[----:B----4-:R4:W0:Y:S01]  /*3c30*/  LDS.128 R12, [R31+0x1e000] ;  /* 0x01e000001f0c7984 */ /* 0x0108220000000c00 */
[----:B------:R-:W-:Y:S01]  /*3c40*/  ISETP.GE.AND P3, PT, R206, R121, PT ;  /* 0x00000079ce00720c */ /* 0x000fe20003f66270 */
[----:B---3--:R-:W-:Y:S01]  /*3c50*/  IMAD.MOV.U32 R76, RZ, RZ, R11 ;  /* 0x000000ffff4c7224 */ /* 0x008fe200078e000b */
[----:B------:R-:W-:Y:S01]  /*3c60*/  SHF.L.U32 R79, R196, 0x3, RZ ;  /* 0x00000003c44f7819 */ /* 0x000fe200000006ff */
[----:B--2---:R-:W-:Y:S01]  /*3c70*/  IMAD.MOV.U32 R77, RZ, RZ, R82 ;  /* 0x000000ffff4d7224 */ /* 0x004fe200078e0052 */
[----:B------:R-:W-:Y:S03]  /*3c80*/  BSSY B3, `(.L_x_476) ;  /* 0x0000030000037945 */ /* 0x000fe60003800000 */
[----:B------:R-:W-:-:S06]  /*3c90*/  IMAD.WIDE R76, R79, 0x2, R76 ;  /* 0x000000024f4c7825 */ /* 0x000fcc00078e024c */
[----:B----4-:R-:W-:Y:S05]  /*3ca0*/  @P3 BRA `(.L_x_477) ;  /* 0x0000000000b43947 */ /* 0x010fea0003800000 */
[----:B------:R-:W-:Y:S02]  /*3cb0*/  SHF.R.U64 R74, R74, 0x10, R75 ;  /* 0x000000104a4a7819 */ /* 0x000fe4000000124b */
[--C-:B------:R-:W-:Y:S02]  /*3cc0*/  SHF.R.U64 R72, R72, 0x10, R73.reuse ;  /* 0x0000001048487819 */ /* 0x100fe40000001249 */
[----:B------:R-:W-:Y:S02]  /*3cd0*/  PRMT R74, R146, 0x5432, R74 ;  /* 0x00005432924a7816 */ /* 0x000fe4000000004a */
[----:B------:R-:W-:Y:S02]  /*3ce0*/  PRMT R72, R135, 0x5432, R72 ;  /* 0x0000543287487816 */ /* 0x000fe40000000048 */
[C---:B0-----:R-:W-:Y:S02]  /*3cf0*/  LOP3.LUT R81, R13.reuse, 0xffff0000, RZ, 0xc0, !PT ;  /* 0xffff00000d517812 */ /* 0x041fe400078ec0ff */
[C---:B------:R-:W-:Y:S01]  /*3d00*/  LOP3.LUT R80, R74.reuse, 0xffff0000, RZ, 0xc0, !PT ;  /* 0xffff00004a507812 */ /* 0x040fe200078ec0ff */
[----:B------:R-:W-:Y:S01]  /*3d10*/  IMAD.U32 R74, R74, 0x10000, RZ ;  /* 0x000100004a4a7824 */ /* 0x000fe200078e00ff */
[C---:B------:R-:W-:Y:S01]  /*3d20*/  LOP3.LUT R78, R72.reuse, 0xffff0000, RZ, 0xc0, !PT ;  /* 0xffff0000484e7812 */ /* 0x040fe200078ec0ff */
[----:B------:R-:W-:Y:S01]  /*3d30*/  IMAD.U32 R72, R72, 0x10000, RZ ;  /* 0x0001000048487824 */ /* 0x000fe200078e00ff */
[----:B------:R-:W-:Y:S01]  /*3d40*/  SHF.R.U32.HI R79, RZ, 0x10, R73 ;  /* 0x00000010ff4f7819 */ /* 0x000fe20000011649 */
[----:B------:R-:W-:-:S02]  /*3d50*/  IMAD.U32 R73, R13, 0x10000, RZ ;  /* 0x000100000d497824 */ /* 0x000fc400078e00ff */
[C---:B------:R-:W-:Y:S01]  /*3d60*/  FMUL.FTZ R152, R81.reuse, R80 ;  /* 0x0000005051987220 */ /* 0x040fe20000410000 */
[----:B------:R-:W-:Y:S01]  /*3d70*/  SHF.R.U32.HI R75, RZ, 0x10, R75 ;  /* 0x00000010ff4b7819 */ /* 0x000fe2000001164b */
[-C--:B------:R-:W-:Y:S02]  /*3d80*/  FMUL.FTZ R13, R81, R78.reuse ;  /* 0x0000004e510d7220 */ /* 0x080fe40000410000 */
[C---:B------:R-:W-:Y:S01]  /*3d90*/  FFMA.FTZ R78, R73.reuse, R78, -R152 ;  /* 0x0000004e494e7223 */ /* 0x040fe20000010898 */
[----:B------:R-:W-:Y:S01]  /*3da0*/  PRMT R75, R178, 0x5410, R75 ;  /* 0x00005410b24b7816 */ /* 0x000fe2000000004b */
[----:B------:R-:W-:Y:S01]  /*3db0*/  FFMA.FTZ R73, R73, R80, R13 ;  /* 0x0000005049497223 */ /* 0x000fe2000001000d */
[----:B------:R-:W-:Y:S01]  /*3dc0*/  PRMT R13, R176, 0x5410, R79 ;  /* 0x00005410b00d7816 */ /* 0x000fe2000000004f */
[----:B------:R-:W-:Y:S01]  /*3dd0*/  IMAD.U32 R152, R15, 0x10000, RZ ;  /* 0x000100000f987824 */ /* 0x000fe200078e00ff */
[----:B------:R-:W-:Y:S01]  /*3de0*/  LOP3.LUT R80, R14, 0xffff0000, RZ, 0xc0, !PT ;  /* 0xffff00000e507812 */ /* 0x000fe200078ec0ff */
[C---:B------:R-:W-:Y:S01]  /*3df0*/  IMAD.U32 R79, R75.reuse, 0x10000, RZ ;  /* 0x000100004b4f7824 */ /* 0x040fe200078e00ff */
[----:B------:R-:W-:Y:S01]  /*3e00*/  LOP3.LUT R75, R75, 0xffff0000, RZ, 0xc0, !PT ;  /* 0xffff00004b4b7812 */ /* 0x000fe200078ec0ff */
[C---:B------:R-:W-:Y:S01]  /*3e10*/  IMAD.U32 R81, R13.reuse, 0x10000, RZ ;  /* 0x000100000d517824 */ /* 0x040fe200078e00ff */
[----:B------:R-:W-:Y:S01]  /*3e20*/  LOP3.LUT R13, R13, 0xffff0000, RZ, 0xc0, !PT ;  /* 0xffff00000d0d7812 */ /* 0x000fe200078ec0ff */
[----:B------:R-:W-:Y:S01]  /*3e30*/  FMUL.FTZ R151, R80, R79 ;  /* 0x0000004f50977220 */ /* 0x000fe20000410000 */
[----:B------:R-:W-:-:S02]  /*3e40*/  IMAD.U32 R14, R14, 0x10000, RZ ;  /* 0x000100000e0e7824 */ /* 0x000fc400078e00ff */
[-C--:B------:R-:W-:Y:S01]  /*3e50*/  FMUL.FTZ R80, R80, R81.reuse ;  /* 0x0000005150507220 */ /* 0x080fe20000410000 */
[----:B------:R-:W-:Y:S01]  /*3e60*/  F2FP.BF16.F32.PACK_AB R73, R73, R78 ;  /* 0x0000004e4949723e */ /* 0x000fe200000010ff */
[C---:B------:R-:W-:Y:S02]  /*3e70*/  FFMA.FTZ R151, R14.reuse, R81, -R151 ;  /* 0x000000510e977223 */ /* 0x040fe40000010897 */
[----:B------:R-:W-:Y:S01]  /*3e80*/  FFMA.FTZ R80, R14, R79, R80 ;  /* 0x0000004f0e507223 */ /* 0x000fe20000010050 */
[----:B------:R-:W-:-:S05]  /*3e90*/  LOP3.LUT R14, R15, 0xffff0000, RZ, 0xc0, !PT ;  /* 0xffff00000f0e7812 */ /* 0x000fca00078ec0ff */
[C---:B------:R-:W-:Y:S01]  /*3ea0*/  FMUL.FTZ R15, R14.reuse, R75 ;  /* 0x0000004b0e0f7220 */ /* 0x040fe20000410000 */
[----:B------:R-:W-:-:S03]  /*3eb0*/  FMUL.FTZ R14, R14, R13 ;  /* 0x0000000d0e0e7220 */ /* 0x000fc60000410000 */
[----:B------:R-:W-:Y:S01]  /*3ec0*/  FFMA.FTZ R15, R152, R13, -R15 ;  /* 0x0000000d980f7223 */ /* 0x000fe2000001080f */
[----:B------:R-:W-:Y:S01]  /*3ed0*/  LOP3.LUT R13, R12, 0xffff0000, RZ, 0xc0, !PT ;  /* 0xffff00000c0d7812 */ /* 0x000fe200078ec0ff */
[----:B------:R-:W-:Y:S01]  /*3ee0*/  FFMA.FTZ R14, R152, R75, R14 ;  /* 0x0000004b980e7223 */ /* 0x000fe2000001000e */
[----:B------:R-:W-:-:S03]  /*3ef0*/  IMAD.U32 R75, R12, 0x10000, RZ ;  /* 0x000100000c4b7824 */ /* 0x000fc600078e00ff */
[C---:B------:R-:W-:Y:S01]  /*3f00*/  FMUL.FTZ R12, R13.reuse, R74 ;  /* 0x0000004a0d0c7220 */ /* 0x040fe20000410000 */
[-C--:B------:R-:W-:Y:S01]  /*3f10*/  FMUL.FTZ R13, R13, R72.reuse ;  /* 0x000000480d0d7220 */ /* 0x080fe20000410000 */
[----:B------:R-:W-:Y:S02]  /*3f20*/  F2FP.BF16.F32.PACK_AB R15, R14, R15 ;  /* 0x0000000f0e0f723e */ /* 0x000fe400000010ff */
[C---:B------:R-:W-:Y:S01]  /*3f30*/  FFMA.FTZ R12, R75.reuse, R72, -R12 ;  /* 0x000000484b0c7223 */ /* 0x040fe2000001080c */
[----:B------:R-:W-:Y:S01]  /*3f40*/  FFMA.FTZ R13, R75, R74, R13 ;  /* 0x0000004a4b0d7223 */ /* 0x000fe2000001000d */
[----:B------:R-:W-:-:S04]  /*3f50*/  F2FP.BF16.F32.PACK_AB R14, R80, R151 ;  /* 0x00000097500e723e */ /* 0x000fc800000010ff */
[----:B------:R-:W-:Y:S02]  /*3f60*/  F2FP.BF16.F32.PACK_AB R12, R13, R12 ;  /* 0x0000000c0d0c723e */ /* 0x000fe400000010ff */
[----:B------:R-:W-:-:S07]  /*3f70*/  MOV R13, R73 ;  /* 0x00000049000d7202 */ /* 0x000fce0000000f00 */
.L_x_477:
[----:B------:R-:W-:Y:S05]  /*3f80*/  BSYNC B3 ;  /* 0x0000000000037941 */ /* 0x000fea0003800000 */
.L_x_476:
[----:B0-----:R0:W-:Y:S02]  /*3f90*/  ST.E.128 desc[UR56][R76.64], R12 ;  /* 0x0000000c4c007985 */ /* 0x0011e4000c101d38 */
.L_x_475:
[----:B------:R-:W-:Y:S05]  /*3fa0*/  BSYNC B2 ;  /* 0x0000000000027941 */ /* 0x000fea0003800000 */
.L_x_474:
[----:B------:R-:W-:Y:S01]  /*3fb0*/  ISETP.NE.AND P3, PT, R8, RZ, PT ;  /* 0x000000ff0800720c */ /* 0x000fe20003f65270 */
[----:B------:R-:W-:-:S12]  /*3fc0*/  BSSY B2, `(.L_x_478) ;  /* 0x0000039000027945 */ /* 0x000fd80003800000 */
[----:B------:R-:W-:Y:S05]  /*3fd0*/  @!P3 BRA `(.L_x_479) ;  /* 0x0000000000dcb947 */ /* 0x000fea0003800000 */
[----:B0---4-:R0:W4:Y:S01]  /*3fe0*/  LDS.128 R12, [R28+0x21000] ;  /* 0x021000001c0c7984 */ /* 0x0111220000000c00 */
[----:B------:R-:W-:Y:S01]  /*3ff0*/  ISETP.GE.AND P3, PT, R204, R121, PT ;  /* 0x00000079cc00720c */ /* 0x000fe20003f66270 */
[----:B------:R-:W-:Y:S01]  /*4000*/  IMAD.SHL.U32 R75, R197, 0x8, RZ ;  /* 0x00000008c54b7824 */ /* 0x000fe200078e00ff */
[----:B------:R-:W-:Y:S01]  /*4010*/  BSSY B3, `(.L_x_480) ;  /* 0x0000032000037945 */ /* 0x000fe20003800000 */
[----:B---3--:R-:W-:Y:S02]  /*4020*/  IMAD.MOV.U32 R72, RZ, RZ, R11 ;  /* 0x000000ffff487224 */ /* 0x008fe400078e000b */
[----:B--2---:R-:W-:Y:S02]  /*4030*/  IMAD.MOV.U32 R73, RZ, RZ, R82 ;  /* 0x000000ffff497224 */ /* 0x004fe400078e0052 */
[----:B------:R-:W-:-:S06]  /*4040*/  IMAD.WIDE R72, R75, 0x2, R72 ;  /* 0x000000024b487825 */ /* 0x000fcc00078e0248 */
[----:B0-----:R-:W-:Y:S05]  /*4050*/  @P3 BRA `(.L_x_481) ;  /* 0x0000000000b43947 */ /* 0x001fea0003800000 */
[----:B------:R-:W-:Y:S01]  /*4060*/  SHF.R.U64 R70, R70, 0x10, R71 ;  /* 0x0000001046467819 */ /* 0x000fe20000001247 */
[----:B----4-:R-:W-:Y:S01]  /*4070*/  IMAD.U32 R75, R14, 0x10000, RZ ;  /* 0x000100000e4b7824 */ /* 0x010fe200078e00ff */
[----:B------:R-:W-:Y:S01]  /*4080*/  SHF.R.U64 R68, R68, 0x10, R69 ;  /* 0x0000001044447819 */ /* 0x000fe20000001245 */
[----:B------:R-:W-:Y:S01]  /*4090*/  IMAD.U32 R76, R15, 0x10000, RZ ;  /* 0x000100000f4c7824 */ /* 0x000fe200078e00ff */
[----:B------:R-:W-:Y:S02]  /*40a0*/  PRMT R70, R144, 0x5432, R70 ;  /* 0x0000543290467816 */ /* 0x000fe40000000046 */
[----:B------:R-:W-:Y:S02]  /*40b0*/  SHF.R.U32.HI R74, RZ, 0x10, R71 ;  /* 0x00000010ff4a7819 */ /* 0x000fe40000011647 */
[----:B------:R-:W-:Y:S02]  /*40c0*/  SHF.R.U32.HI R69, RZ, 0x10, R69 ;  /* 0x00000010ff457819 */ /* 0x000fe40000011645 */
[----:B------:R-:W-:-:S02]  /*40d0*/  LOP3.LUT R77, R13, 0xffff0000, RZ, 0xc0, !PT ;  /* 0xffff00000d4d7812 */ /* 0x000fc400078ec0ff */
[C---:B------:R-:W-:Y:S01]  /*40e0*/  LOP3.LUT R78, R70.reuse, 0xffff0000, RZ, 0xc0, !PT ;  /* 0xffff0000464e7812 */ /* 0x040fe200078ec0ff */
[----:B------:R-:W-:Y:S01]  /*40f0*/  IMAD.U32 R70, R70, 0x10000, RZ ;  /* 0x0001000046467824 */ /* 0x000fe200078e00ff */
[----:B------:R-:W-:Y:S02]  /*4100*/  PRMT R68, R131, 0x5432, R68 ;  /* 0x0000543283447816 */ /* 0x000fe40000000044 */
[----:B------:R-:W-:Y:S01]  /*4110*/  PRMT R74, R145, 0x5432, R74 ;  /* 0x00005432914a7816 */ /* 0x000fe2000000004a */
[----:B------:R-:W-:Y:S01]  /*4120*/  FMUL.FTZ R80, R77, R78 ;  /* 0x0000004e4d507220 */ /* 0x000fe20000410000 */
[----:B------:R-:W-:Y:S02]  /*4130*/  PRMT R69, R175, 0x5410, R69 ;  /* 0x00005410af457816 */ /* 0x000fe40000000045 */
[----:B------:R-:W-:Y:S01]  /*4140*/  LOP3.LUT R71, R15, 0xffff0000, RZ, 0xc0, !PT ;  /* 0xffff00000f477812 */ /* 0x000fe200078ec0ff */
[----:B------:R-:W-:Y:S01]  /*4150*/  IMAD.U32 R15, R13, 0x10000, RZ ;  /* 0x000100000d0f7824 */ /* 0x000fe200078e00ff */
[----:B------:R-:W-:Y:S01]  /*4160*/  LOP3.LUT R152, R68, 0xffff0000, RZ, 0xc0, !PT ;  /* 0xffff000044987812 */ /* 0x000fe200078ec0ff */
[----:B------:R-:W-:Y:S01]  /*4170*/  IMAD.U32 R79, R74, 0x10000, RZ ;  /* 0x000100004a4f7824 */ /* 0x000fe200078e00ff */
[----:B------:R-:W-:Y:S01]  /*4180*/  LOP3.LUT R14, R14, 0xffff0000, RZ, 0xc0, !PT ;  /* 0xffff00000e0e7812 */ /* 0x000fe200078ec0ff */
[----:B------:R-:W-:Y:S01]  /*4190*/  IMAD.U32 R81, R69, 0x10000, RZ ;  /* 0x0001000045517824 */ /* 0x000fe200078e00ff */
[----:B------:R-:W-:Y:S01]  /*41a0*/  LOP3.LUT R74, R74, 0xffff0000, RZ, 0xc0, !PT ;  /* 0xffff00004a4a7812 */ /* 0x000fe200078ec0ff */
[-C--:B------:R-:W-:Y:S01]  /*41b0*/  FMUL.FTZ R77, R77, R152.reuse ;  /* 0x000000984d4d7220 */ /* 0x080fe20000410000 */
[----:B------:R-:W-:Y:S01]  /*41c0*/  FFMA.FTZ R80, R15, R152, -R80 ;  /* 0x000000980f507223 */ /* 0x000fe20000010850 */
[----:B------:R-:W-:-:S02]  /*41d0*/  IMAD.U32 R13, R12, 0x10000, RZ ;  /* 0x000100000c0d7824 */ /* 0x000fc400078e00ff */
[----:B------:R-:W-:Y:S01]  /*41e0*/  FMUL.FTZ R152, R14, R79 ;  /* 0x0000004f0e987220 */ /* 0x000fe20000410000 */
[----:B------:R-:W-:Y:S01]  /*41f0*/  LOP3.LUT R12, R12, 0xffff0000, RZ, 0xc0, !PT ;  /* 0xffff00000c0c7812 */ /* 0x000fe200078ec0ff */
[-C--:B------:R-:W-:Y:S01]  /*4200*/  FMUL.FTZ R14, R14, R81.reuse ;  /* 0x000000510e0e7220 */ /* 0x080fe20000410000 */
[----:B------:R-:W-:Y:S01]  /*4210*/  SHF.L.U32 R68, R68, 0x10, RZ ;  /* 0x0000001044447819 */ /* 0x000fe200000006ff */
[----:B------:R-:W-:Y:S01]  /*4220*/  FFMA.FTZ R152, R75, R81, -R152 ;  /* 0x000000514b987223 */ /* 0x000fe20000010898 */
[----:B------:R-:W-:Y:S01]  /*4230*/  LOP3.LUT R69, R69, 0xffff0000, RZ, 0xc0, !PT ;  /* 0xffff000045457812 */ /* 0x000fe200078ec0ff */
[----:B------:R-:W-:Y:S01]  /*4240*/  FFMA.FTZ R77, R15, R78, R77 ;  /* 0x0000004e0f4d7223 */ /* 0x000fe2000001004d */
[----:B------:R-:W-:Y:S01]  /*4250*/  FFMA.FTZ R75, R75, R79, R14 ;  /* 0x0000004f4b4b7223 */ /* 0x000fe2000001000e */
[C---:B------:R-:W-:Y:S01]  /*4260*/  FMUL.FTZ R15, R71.reuse, R74 ;  /* 0x0000004a470f7220 */ /* 0x040fe20000410000 */
[C---:B------:R-:W-:Y:S01]  /*4270*/  FMUL.FTZ R14, R12.reuse, R70 ;  /* 0x000000460c0e7220 */ /* 0x040fe20000410000 */
[-C--:B------:R-:W-:Y:S01]  /*4280*/  FMUL.FTZ R79, R12, R68.reuse ;  /* 0x000000440c4f7220 */ /* 0x080fe20000410000 */
[-C--:B------:R-:W-:Y:S01]  /*4290*/  FMUL.FTZ R71, R71, R69.reuse ;  /* 0x0000004547477220 */ /* 0x080fe20000410000 */
[C---:B------:R-:W-:Y:S01]  /*42a0*/  FFMA.FTZ R15, R76.reuse, R69, -R15 ;  /* 0x000000454c0f7223 */ /* 0x040fe2000001080f */
[C---:B------:R-:W-:Y:S01]  /*42b0*/  FFMA.FTZ R14, R13.reuse, R68, -R14 ;  /* 0x000000440d0e7223 */ /* 0x040fe2000001080e */
[----:B------:R-:W-:Y:S01]  /*42c0*/  FFMA.FTZ R79, R13, R70, R79 ;  /* 0x000000460d4f7223 */ /* 0x000fe2000001004f */
[----:B------:R-:W-:Y:S01]  /*42d0*/  FFMA.FTZ R74, R76, R74, R71 ;  /* 0x0000004a4c4a7223 */ /* 0x000fe20000010047 */
[----:B------:R-:W-:-:S02]  /*42e0*/  F2FP.BF16.F32.PACK_AB R152, R75, R152 ;  /* 0x000000984b98723e */ /* 0x000fc400000010ff */
[----:B------:R-:W-:Y:S02]  /*42f0*/  F2FP.BF16.F32.PACK_AB R13, R77, R80 ;  /* 0x000000504d0d723e */ /* 0x000fe400000010ff */
[----:B------:R-:W-:Y:S01]  /*4300*/  F2FP.BF16.F32.PACK_AB R12, R79, R14 ;  /* 0x0000000e4f0c723e */ /* 0x000fe200000010ff */
[----:B------:R-:W-:Y:S01]  /*4310*/  IMAD.MOV.U32 R14, RZ, RZ, R152 ;  /* 0x000000ffff0e7224 */ /* 0x000fe200078e0098 */
[----:B------:R-:W-:-:S07]  /*4320*/  F2FP.BF16.F32.PACK_AB R15, R74, R15 ;  /* 0x0000000f4a0f723e */ /* 0x000fce00000010ff */
.L_x_481:
[----:B------:R-:W-:Y:S05]  /*4330*/  BSYNC B3 ;  /* 0x0000000000037941 */ /* 0x000fea0003800000 */
.L_x_480:
[----:B----4-:R0:W-:Y:S02]  /*4340*/  ST.E.128 desc[UR56][R72.64], R12 ;  /* 0x0000000c48007985 */ /* 0x0101e4000c101d38 */
.L_x_479:
[----:B------:R-:W-:Y:S05]  /*4350*/  BSYNC B2 ;  /* 0x0000000000027941 */ /* 0x000fea0003800000 */
.L_x_478:
[----:B------:R-:W-:Y:S01]  /*4360*/  ISETP.NE.AND P3, PT, R9, RZ, PT ;  /* 0x000000ff0900720c */ /* 0x000fe20003f65270 */
[----:B------:R-:W-:-:S12]  /*4370*/  BSSY B2, `(.L_x_482) ;  /* 0x0000037000027945 */ /* 0x000fd80003800000 */
[----:B------:R-:W-:Y:S05]  /*4380*/  @!P3 BRA `(.L_x_483) ;  /* 0x0000000000d4b947 */ /* 0x000fea0003800000 */
[----:B0---4-:R0:W4:Y:S01]  /*4390*/  LDS.128 R12, [R31+0x21000] ;  /* 0x021000001f0c7984 */ /* 0x0111220000000c00 */
[C---:B---3--:R-:W-:Y:S01]  /*43a0*/  LEA R68, P3, R22.reuse, R11, 0x1 ;  /* 0x0000000b16447211 */ /* 0x048fe200078608ff */
[----:B------:R-:W-:Y:S03]  /*43b0*/  BSSY B3, `(.L_x_484) ;  /* 0x0000031000037945 */ /* 0x000fe60003800000 */
[----:B--2---:R-:W-:Y:S02]  /*43c0*/  LEA.HI.X R69, R22, R82, R200, 0x1, P3 ;  /* 0x0000005216457211 */ /* 0x004fe400018f0cc8 */
[----:B------:R-:W-:-:S13]  /*43d0*/  ISETP.GE.AND P3, PT, R205, R121, PT ;  /* 0x00000079cd00720c */ /* 0x000fda0003f66270 */
[----:B0-----:R-:W-:Y:S05]  /*43e0*/  @P3 BRA `(.L_x_485) ;  /* 0x0000000000b43947 */ /* 0x001fea0003800000 */
[----:B------:R-:W-:Y:S01]  /*43f0*/  SHF.R.U64 R70, R66, 0x10, R67 ;  /* 0x0000001042467819 */ /* 0x000fe20000001243 */
[----:B----4-:R-:W-:Y:S01]  /*4400*/  IMAD.U32 R72, R15, 0x10000, RZ ;  /* 0x000100000f487824 */ /* 0x010fe200078e00ff */
[----:B------:R-:W-:Y:S02]  /*4410*/  SHF.R.U64 R71, R64, 0x10, R65 ;  /* 0x0000001040477819 */ /* 0x000fe40000001241 */
[----:B------:R-:W-:Y:S02]  /*4420*/  SHF.R.U32.HI R67, RZ, 0x10, R67 ;  /* 0x00000010ff437819 */ /* 0x000fe40000011643 */
[----:B------:R-:W-:Y:S02]  /*4430*/  PRMT R70, R140, 0x5432, R70 ;  /* 0x000054328c467816 */ /* 0x000fe40000000046 */
[----:B------:R-:W-:Y:S01]  /*4440*/  SHF.R.U32.HI R73, RZ, 0x10, R65 ;  /* 0x00000010ff497819 */ /* 0x000fe20000011641 */
[----:B------:R-:W-:Y:S01]  /*4450*/  IMAD.U32 R65, R14, 0x10000, RZ ;  /* 0x000100000e417824 */ /* 0x000fe200078e00ff */
[----:B------:R-:W-:-:S02]  /*4460*/  PRMT R71, R173, 0x5410, R71 ;  /* 0x00005410ad477816 */ /* 0x000fc40000000047 */
[----:B------:R-:W-:Y:S02]  /*4470*/  PRMT R67, R177, 0x5410, R67 ;  /* 0x00005410b1437816 */ /* 0x000fe40000000043 */
[----:B------:R-:W-:Y:S02]  /*4480*/  LOP3.LUT R77, R13, 0xffff0000, RZ, 0xc0, !PT ;  /* 0xffff00000d4d7812 */ /* 0x000fe400078ec0ff */
[C---:B------:R-:W-:Y:S01]  /*4490*/  LOP3.LUT R74, R70.reuse, 0xffff0000, RZ, 0xc0, !PT ;  /* 0xffff0000464a7812 */ /* 0x040fe200078ec0ff */
[----:B------:R-:W-:Y:S01]  /*44a0*/  IMAD.U32 R70, R70, 0x10000, RZ ;  /* 0x0001000046467824 */ /* 0x000fe200078e00ff */
[----:B------:R-:W-:Y:S01]  /*44b0*/  PRMT R66, R174, 0x5410, R73 ;  /* 0x00005410ae427816 */ /* 0x000fe20000000049 */
[----:B------:R-:W-:Y:S01]  /*44c0*/  IMAD.U32 R73, R67, 0x10000, RZ ;  /* 0x0001000043497824 */ /* 0x000fe200078e00ff */
[----:B------:R-:W-:Y:S01]  /*44d0*/  LOP3.LUT R76, R71, 0xffff0000, RZ, 0xc0, !PT ;  /* 0xffff0000474c7812 */ /* 0x000fe200078ec0ff */
[----:B------:R-:W-:Y:S01]  /*44e0*/  FMUL.FTZ R78, R77, R74 ;  /* 0x0000004a4d4e7220 */ /* 0x000fe20000410000 */
[----:B------:R-:W-:Y:S01]  /*44f0*/  LOP3.LUT R14, R14, 0xffff0000, RZ, 0xc0, !PT ;  /* 0xffff00000e0e7812 */ /* 0x000fe200078ec0ff */
[----:B------:R-:W-:Y:S01]  /*4500*/  IMAD.U32 R75, R66, 0x10000, RZ ;  /* 0x00010000424b7824 */ /* 0x000fe200078e00ff */
[----:B------:R-:W-:Y:S01]  /*4510*/  LOP3.LUT R64, R15, 0xffff0000, RZ, 0xc0, !PT ;  /* 0xffff00000f407812 */ /* 0x000fe200078ec0ff */
[----:B------:R-:W-:-:S02]  /*4520*/  IMAD.U32 R15, R13, 0x10000, RZ ;  /* 0x000100000d0f7824 */ /* 0x000fc400078e00ff */
[-C--:B------:R-:W-:Y:S01]  /*4530*/  FMUL.FTZ R77, R77, R76.reuse ;  /* 0x0000004c4d4d7220 */ /* 0x080fe20000410000 */
[----:B------:R-:W-:Y:S02]  /*4540*/  IMAD.U32 R13, R12, 0x10000, RZ ;  /* 0x000100000c0d7824 */ /* 0x000fe400078e00ff */
[----:B------:R-:W-:Y:S01]  /*4550*/  FMUL.FTZ R80, R14, R73 ;  /* 0x000000490e507220 */ /* 0x000fe20000410000 */
[----:B------:R-:W-:Y:S01]  /*4560*/  LOP3.LUT R12, R12, 0xffff0000, RZ, 0xc0, !PT ;  /* 0xffff00000c0c7812 */ /* 0x000fe200078ec0ff */
[C---:B------:R-:W-:Y:S01]  /*4570*/  FFMA.FTZ R78, R15.reuse, R76, -R78 ;  /* 0x0000004c0f4e7223 */ /* 0x040fe2000001084e */
[----:B------:R-:W-:Y:S01]  /*4580*/  FFMA.FTZ R77, R15, R74, R77 ;  /* 0x0000004a0f4d7223 */ /* 0x000fe2000001004d */
[-C--:B------:R-:W-:Y:S01]  /*4590*/  FMUL.FTZ R14, R14, R75.reuse ;  /* 0x0000004b0e0e7220 */ /* 0x080fe20000410000 */
[----:B------:R-:W-:Y:S01]  /*45a0*/  LOP3.LUT R67, R67, 0xffff0000, RZ, 0xc0, !PT ;  /* 0xffff000043437812 */ /* 0x000fe200078ec0ff */
[----:B------:R-:W-:Y:S01]  /*45b0*/  IMAD.U32 R71, R71, 0x10000, RZ ;  /* 0x0001000047477824 */ /* 0x000fe200078e00ff */
[----:B------:R-:W-:Y:S01]  /*45c0*/  LOP3.LUT R15, R66, 0xffff0000, RZ, 0xc0, !PT ;  /* 0xffff0000420f7812 */ /* 0x000fe200078ec0ff */
[C---:B------:R-:W-:Y:S01]  /*45d0*/  FFMA.FTZ R80, R65.reuse, R75, -R80 ;  /* 0x0000004b41507223 */ /* 0x040fe20000010850 */
[----:B------:R-:W-:Y:S01]  /*45e0*/  FFMA.FTZ R65, R65, R73, R14 ;  /* 0x0000004941417223 */ /* 0x000fe2000001000e */
[----:B------:R-:W-:Y:S01]  /*45f0*/  FMUL.FTZ R73, R64, R67 ;  /* 0x0000004340497220 */ /* 0x000fe20000410000 */
[CC--:B------:R-:W-:Y:S01]  /*4600*/  FMUL.FTZ R14, R12.reuse, R70.reuse ;  /* 0x000000460c0e7220 */ /* 0x0c0fe20000410000 */
[----:B------:R-:W-:Y:S01]  /*4610*/  FMUL.FTZ R75, R12, R71 ;  /* 0x000000470c4b7220 */ /* 0x000fe20000410000 */
        /* <DEDUP_REMOVED lines=10> */
.L_x_485:
[----:B------:R-:W-:Y:S05]  /*46c0*/  BSYNC B3 ;  /* 0x0000000000037941 */ /* 0x000fea0003800000 */
.L_x_484:
[----:B----4-:R0:W-:Y:S02]  /*46d0*/  ST.E.128 desc[UR56][R68.64], R12 ;  /* 0x0000000c44007985 */ /* 0x0101e4000c101d38 */
.L_x_483:
[----:B------:R-:W-:Y:S05]  /*46e0*/  BSYNC B2 ;  /* 0x0000000000027941 */ /* 0x000fea0003800000 */
.L_x_482:
        /* <DEDUP_REMOVED lines=9> */
[----:B------:R-:W-:Y:S01]  /*4780*/  SHF.R.U32.HI R66, RZ, 0x10, R61 ;  /* 0x00000010ff427819 */ /* 0x000fe2000001163d */
[----:B----4-:R-:W-:Y:S01]  /*4790*/  IMAD.U32 R68, R15, 0x10000, RZ ;  /* 0x000100000f447824 */ /* 0x010fe200078e00ff */
[----:B------:R-:W-:Y:S02]  /*47a0*/  SHF.R.U64 R69, R62, 0x10, R63 ;  /* 0x000000103e457819 */ /* 0x000fe4000000123f */
[----:B------:R-:W-:Y:S02]  /*47b0*/  SHF.R.U64 R67, R60, 0x10, R61 ;  /* 0x000000103c437819 */ /* 0x000fe4000000123d */
[----:B------:R-:W-:Y:S02]  /*47c0*/  SHF.R.U32.HI R70, RZ, 0x10, R63 ;  /* 0x00000010ff467819 */ /* 0x000fe4000001163f */
[----:B------:R-:W-:Y:S02]  /*47d0*/  PRMT R62, R119, 0x5432, R66 ;  /* 0x00005432773e7816 */ /* 0x000fe40000000042 */
[----:B------:R-:W-:-:S02]  /*47e0*/  PRMT R66, R118, 0x5432, R69 ;  /* 0x0000543276427816 */ /* 0x000fc40000000045 */
[----:B------:R-:W-:Y:S01]  /*47f0*/  PRMT R67, R172, 0x5410, R67 ;  /* 0x00005410ac437816 */ /* 0x000fe20000000043 */
[----:B------:R-:W-:Y:S01]  /*4800*/  IMAD.U32 R71, R62, 0x10000, RZ ;  /* 0x000100003e477824 */ /* 0x000fe200078e00ff */
[----:B------:R-:W-:Y:S02]  /*4810*/  PRMT R63, R83, 0x5432, R70 ;  /* 0x00005432533f7816 */ /* 0x000fe40000000046 */
[----:B------:R-:W-:Y:S02]  /*4820*/  LOP3.LUT R73, R13, 0xffff0000, RZ, 0xc0, !PT ;  /* 0xffff00000d497812 */ /* 0x000fe400078ec0ff */
[C---:B------:R-:W-:Y:S01]  /*4830*/  LOP3.LUT R70, R66.reuse, 0xffff0000, RZ, 0xc0, !PT ;  /* 0xffff000042467812 */ /* 0x040fe200078ec0ff */
[----:B------:R-:W-:Y:S01]  /*4840*/  IMAD.U32 R69, R63, 0x10000, RZ ;  /* 0x000100003f457824 */ /* 0x000fe200078e00ff */
[----:B------:R-:W-:Y:S01]  /*4850*/  LOP3.LUT R72, R67, 0xffff0000, RZ, 0xc0, !PT ;  /* 0xffff000043487812 */ /* 0x000fe200078ec0ff */
[----:B------:R-:W-:Y:S01]  /*4860*/  IMAD.U32 R66, R66, 0x10000, RZ ;  /* 0x0001000042427824 */ /* 0x000fe200078e00ff */
[C---:B------:R-:W-:Y:S01]  /*4870*/  SHF.L.U32 R61, R14.reuse, 0x10, RZ ;  /* 0x000000100e3d7819 */ /* 0x040fe200000006ff */
[C---:B------:R-:W-:Y:S01]  /*4880*/  FMUL.FTZ R74, R73.reuse, R70 ;  /* 0x00000046494a7220 */ /* 0x040fe20000410000 */
[----:B------:R-:W-:Y:S01]  /*4890*/  LOP3.LUT R14, R14, 0xffff0000, RZ, 0xc0, !PT ;  /* 0xffff00000e0e7812 */ /* 0x000fe200078ec0ff */
[----:B------:R-:W-:Y:S01]  /*48a0*/  FMUL.FTZ R73, R73, R72 ;  /* 0x0000004849497220 */ /* 0x000fe20000410000 */
[----:B------:R-:W-:Y:S01]  /*48b0*/  LOP3.LUT R60, R15, 0xffff0000, RZ, 0xc0, !PT ;  /* 0xffff00000f3c7812 */ /* 0x000fe200078ec0ff */
[----:B------:R-:W-:Y:S01]  /*48c0*/  IMAD.U32 R15, R13, 0x10000, RZ ;  /* 0x000100000d0f7824 */ /* 0x000fe200078e00ff */
[----:B------:R-:W-:Y:S01]  /*48d0*/  LOP3.LUT R63, R63, 0xffff0000, RZ, 0xc0, !PT ;  /* 0xffff00003f3f7812 */ /* 0x000fe200078ec0ff */
[----:B------:R-:W-:-:S02]  /*48e0*/  IMAD.U32 R13, R12, 0x10000, RZ ;  /* 0x000100000c0d7824 */ /* 0x000fc400078e00ff */
[----:B------:R-:W-:Y:S01]  /*48f0*/  FMUL.FTZ R76, R14, R69 ;  /* 0x000000450e4c7220 */ /* 0x000fe20000410000 */
[----:B------:R-:W-:Y:S01]  /*4900*/  LOP3.LUT R12, R12, 0xffff0000, RZ, 0xc0, !PT ;  /* 0xffff00000c0c7812 */ /* 0x000fe200078ec0ff */
[C---:B------:R-:W-:Y:S01]  /*4910*/  FFMA.FTZ R74, R15.reuse, R72, -R74 ;  /* 0x000000480f4a7223 */ /* 0x040fe2000001084a */
[----:B------:R-:W-:Y:S01]  /*4920*/  FFMA.FTZ R73, R15, R70, R73 ;  /* 0x000000460f497223 */ /* 0x000fe20000010049 */
[-C--:B------:R-:W-:Y:S01]  /*4930*/  FMUL.FTZ R14, R14, R71.reuse ;  /* 0x000000470e0e7220 */ /* 0x080fe20000410000 */
[----:B------:R-:W-:Y:S01]  /*4940*/  LOP3.LUT R15, R62, 0xffff0000, RZ, 0xc0, !PT ;  /* 0xffff00003e0f7812 */ /* 0x000fe200078ec0ff */
[----:B------:R-:W-:Y:S02]  /*4950*/  IMAD.U32 R67, R67, 0x10000, RZ ;  /* 0x0001000043437824 */ /* 0x000fe400078e00ff */
        /* <DEDUP_REMOVED lines=15> */
.L_x_489:
[----:B------:R-:W-:Y:S05]  /*4a50*/  BSYNC B3 ;  /* 0x0000000000037941 */ /* 0x000fea0003800000 */
.L_x_488:
[----:B----4-:R0:W-:Y:S02]  /*4a60*/  ST.E.128 desc[UR56][R64.64], R12 ;  /* 0x0000000c40007985 */ /* 0x0101e4000c101d38 */
.L_x_487:
[----:B------:R-:W-:Y:S05]  /*4a70*/  BSYNC B2 ;  /* 0x0000000000027941 */ /* 0x000fea0003800000 */
.L_x_486:
[----:B------:R-:W-:-:S13]  /*4a80*/  ISETP.NE.AND P3, PT, R20, RZ, PT ;  /* 0x000000ff1400720c */ /* 0x000fda0003f65270 */
[----:B------:R-:W-:Y:S05]  /*4a90*/  @!P3 BRA `(.L_x_469) ;  /* 0x0000000000d0b947 */ /* 0x000fea0003800000 */
[----:B0---4-:R0:W4:Y:S01]  /*4aa0*/  LDS.128 R12, [R31+0x24000] ;  /* 0x024000001f0c7984 */ /* 0x0111220000000c00 */
[C---:B---3--:R-:W-:Y:S01]  /*4ab0*/  LEA R60, P3, R23.reuse, R11, 0x1 ;  /* 0x0000000b173c7211 */ /* 0x048fe200078608ff */
[----:B------:R-:W-:Y:S03]  /*4ac0*/  BSSY B2, `(.L_x_490) ;  /* 0x0000030000027945 */ /* 0x000fe60003800000 */
[----:B--2---:R-:W-:Y:S02]  /*4ad0*/  LEA.HI.X R61, R23, R82, R198, 0x1, P3 ;  /* 0x00000052173d7211 */ /* 0x004fe400018f0cc6 */
[----:B------:R-:W-:-:S13]  /*4ae0*/  ISETP.GE.AND P3, PT, R208, R121, PT ;  /* 0x00000079d000720c */ /* 0x000fda0003f66270 */
[----:B0-----:R-:W-:Y:S05]  /*4af0*/  @P3 BRA `(.L_x_491) ;  /* 0x0000000000b03947 */ /* 0x001fea0003800000 */
[----:B------:R-:W-:Y:S02]  /*4b00*/  SHF.R.U64 R63, R58, 0x10, R59 ;  /* 0x000000103a3f7819 */ /* 0x000fe4000000123b */
[----:B------:R-:W-:Y:S01]  /*4b10*/  SHF.R.U64 R65, R56, 0x10, R57 ;  /* 0x0000001038417819 */ /* 0x000fe20000001239 */
[----:B----4-:R-:W-:Y:S01]  /*4b20*/  IMAD.U32 R56, R14, 0x10000, RZ ;  /* 0x000100000e387824 */ /* 0x010fe200078e00ff */
[----:B------:R-:W-:Y:S02]  /*4b30*/  SHF.R.U32.HI R58, RZ, 0x10, R59 ;  /* 0x00000010ff3a7819 */ /* 0x000fe4000001163b */
[----:B------:R-:W-:Y:S02]  /*4b40*/  SHF.R.U32.HI R62, RZ, 0x10, R57 ;  /* 0x00000010ff3e7819 */ /* 0x000fe40000011639 */
[----:B------:R-:W-:Y:S02]  /*4b50*/  PRMT R170, R170, 0x5410, R63 ;  /* 0x00005410aaaa7816 */ /* 0x000fe4000000003f */
[----:B------:R-:W-:-:S02]  /*4b60*/  PRMT R168, R168, 0x5410, R65 ;  /* 0x00005410a8a87816 */ /* 0x000fc40000000041 */
[----:B------:R-:W-:Y:S02]  /*4b70*/  PRMT R171, R171, 0x5410, R58 ;  /* 0x00005410abab7816 */ /* 0x000fe4000000003a */
[----:B------:R-:W-:Y:S02]  /*4b80*/  PRMT R169, R169, 0x5410, R62 ;  /* 0x00005410a9a97816 */ /* 0x000fe4000000003e */
[----:B------:R-:W-:Y:S02]  /*4b90*/  LOP3.LUT R58, R13, 0xffff0000, RZ, 0xc0, !PT ;  /* 0xffff00000d3a7812 */ /* 0x000fe400078ec0ff */
[----:B------:R-:W-:Y:S01]  /*4ba0*/  LOP3.LUT R64, R170, 0xffff0000, RZ, 0xc0, !PT ;  /* 0xffff0000aa407812 */ /* 0x000fe200078ec0ff */
[----:B------:R-:W-:Y:S01]  /*4bb0*/  IMAD.U32 R63, R169, 0x10000, RZ ;  /* 0x00010000a93f7824 */ /* 0x000fe200078e00ff */
[----:B------:R-:W-:Y:S01]  /*4bc0*/  LOP3.LUT R62, R168, 0xffff0000, RZ, 0xc0, !PT ;  /* 0xffff0000a83e7812 */ /* 0x000fe200078ec0ff */
[----:B------:R-:W-:Y:S01]  /*4bd0*/  IMAD.U32 R170, R170, 0x10000, RZ ;  /* 0x00010000aaaa7824 */ /* 0x000fe200078e00ff */
[----:B------:R-:W-:Y:S01]  /*4be0*/  SHF.L.U32 R59, R13, 0x10, RZ ;  /* 0x000000100d3b7819 */ /* 0x000fe200000006ff */
[----:B------:R-:W-:Y:S01]  /*4bf0*/  FMUL.FTZ R66, R58, R64 ;  /* 0x000000403a427220 */ /* 0x000fe20000410000 */
[----:B------:R-:W-:Y:S01]  /*4c00*/  LOP3.LUT R57, R14, 0xffff0000, RZ, 0xc0, !PT ;  /* 0xffff00000e397812 */ /* 0x000fe200078ec0ff */
[----:B------:R-:W-:Y:S01]  /*4c10*/  FMUL.FTZ R65, R58, R62 ;  /* 0x0000003e3a417220 */ /* 0x000fe20000410000 */
[C---:B------:R-:W-:Y:S01]  /*4c20*/  LOP3.LUT R11, R15.reuse, 0xffff0000, RZ, 0xc0, !PT ;  /* 0xffff00000f0b7812 */ /* 0x040fe200078ec0ff */
[----:B------:R-:W-:Y:S01]  /*4c30*/  IMAD.U32 R14, R15, 0x10000, RZ ;  /* 0x000100000f0e7824 */ /* 0x000fe200078e00ff */
[C---:B------:R-:W-:Y:S01]  /*4c40*/  LOP3.LUT R58, R12.reuse, 0xffff0000, RZ, 0xc0, !PT ;  /* 0xffff00000c3a7812 */ /* 0x040fe200078ec0ff */
[----:B------:R-:W-:-:S02]  /*4c50*/  IMAD.U32 R13, R12, 0x10000, RZ ;  /* 0x000100000c0d7824 */ /* 0x000fc400078e00ff */
[----:B------:R-:W-:Y:S01]  /*4c60*/  FFMA.FTZ R12, R59, R62, -R66 ;  /* 0x0000003e3b0c7223 */ /* 0x000fe20000010842 */
[----:B------:R-:W-:Y:S02]  /*4c70*/  IMAD.U32 R15, R171, 0x10000, RZ ;  /* 0x00010000ab0f7824 */ /* 0x000fe400078e00ff */
[----:B------:R-:W-:Y:S01]  /*4c80*/  FFMA.FTZ R59, R59, R64, R65 ;  /* 0x000000403b3b7223 */ /* 0x000fe20000010041 */
[----:B------:R-:W-:Y:S01]  /*4c90*/  FMUL.FTZ R65, R57, R63 ;  /* 0x0000003f39417220 */ /* 0x000fe20000410000 */
[----:B------:R-:W-:Y:S01]  /*4ca0*/  LOP3.LUT R171, R171, 0xffff0000, RZ, 0xc0, !PT ;  /* 0xffff0000abab7812 */ /* 0x000fe200078ec0ff */
[-C--:B------:R-:W-:Y:S01]  /*4cb0*/  FMUL.FTZ R67, R57, R15.reuse ;  /* 0x0000000f39437220 */ /* 0x080fe20000410000 */
[----:B------:R-:W-:Y:S01]  /*4cc0*/  LOP3.LUT R169, R169, 0xffff0000, RZ, 0xc0, !PT ;  /* 0xffff0000a9a97812 */ /* 0x000fe200078ec0ff */
[----:B------:R-:W-:Y:S02]  /*4cd0*/  IMAD.U32 R168, R168, 0x10000, RZ ;  /* 0x00010000a8a87824 */ /* 0x000fe400078e00ff */
[C---:B------:R-:W-:Y:S01]  /*4ce0*/  FFMA.FTZ R62, R56.reuse, R15, R65 ;  /* 0x0000000f383e7223 */ /* 0x040fe20000010041 */
[----:B------:R-:W-:Y:S01]  /*4cf0*/  FFMA.FTZ R57, R56, R63, -R67 ;  /* 0x0000003f38397223 */ /* 0x000fe20000010843 */
[C---:B------:R-:W-:Y:S01]  /*4d00*/  FMUL.FTZ R15, R11.reuse, R171 ;  /* 0x000000ab0b0f7220 */ /* 0x040fe20000410000 */
[-C--:B------:R-:W-:Y:S01]  /*4d10*/  FMUL.FTZ R64, R11, R169.reuse ;  /* 0x000000a90b407220 */ /* 0x080fe20000410000 */
[C---:B------:R-:W-:Y:S01]  /*4d20*/  FMUL.FTZ R56, R58.reuse, R170 ;  /* 0x000000aa3a387220 */ /* 0x040fe20000410000 */
[-C--:B------:R-:W-:Y:S01]  /*4d30*/  FMUL.FTZ R11, R58, R168.reuse ;  /* 0x000000a83a0b7220 */ /* 0x080fe20000410000 */
[C---:B------:R-:W-:Y:S01]  /*4d40*/  FFMA.FTZ R15, R14.reuse, R169, -R15 ;  /* 0x000000a90e0f7223 */ /* 0x040fe2000001080f */
[----:B------:R-:W-:Y:S01]  /*4d50*/  FFMA.FTZ R64, R14, R171, R64 ;  /* 0x000000ab0e407223 */ /* 0x000fe20000010040 */
[C---:B------:R-:W-:Y:S01]  /*4d60*/  FFMA.FTZ R56, R13.reuse, R168, -R56 ;  /* 0x000000a80d387223 */ /* 0x040fe20000010838 */
[----:B------:R-:W-:Y:S01]  /*4d70*/  FFMA.FTZ R11, R13, R170, R11 ;  /* 0x000000aa0d0b7223 */ /* 0x000fe2000001000b */
[----:B------:R-:W-:-:S02]  /*4d80*/  F2FP.BF16.F32.PACK_AB R13, R59, R12 ;  /* 0x0000000c3b0d723e */ /* 0x000fc400000010ff */
[----:B------:R-:W-:Y:S02]  /*4d90*/  F2FP.BF16.F32.PACK_AB R15, R64, R15 ;  /* 0x0000000f400f723e */ /* 0x000fe400000010ff */
[----:B------:R-:W-:Y:S02]  /*4da0*/  F2FP.BF16.F32.PACK_AB R14, R62, R57 ;  /* 0x000000393e0e723e */ /* 0x000fe400000010ff */
[----:B------:R-:W-:-:S07]  /*4db0*/  F2FP.BF16.F32.PACK_AB R12, R11, R56 ;  /* 0x000000380b0c723e */ /* 0x000fce00000010ff */
.L_x_491:
[----:B------:R-:W-:Y:S05]  /*4dc0*/  BSYNC B2 ;  /* 0x0000000000027941 */ /* 0x000fea0003800000 */
.L_x_490:
[----:B----4-:R0:W-:Y:S02]  /*4dd0*/  ST.E.128 desc[UR56][R60.64], R12 ;  /* 0x0000000c3c007985 */ /* 0x0101e4000c101d38 */
.L_x_469:
[----:B------:R-:W-:Y:S05]  /*4de0*/  BSYNC B1 ;  /* 0x0000000000017941 */ /* 0x000fea0003800000 */
.L_x_468:
[----:B------:R-:W-:-:S03]  /*4df0*/  UMOV UR4, 0xffffffff ;  /* 0xffffffff00047882 */ /* 0x000fc60000000000 */
[----:B------:R-:W-:Y:S05]  /*4e00*/  BRA.DIV UR4, `(.L_x_492) ;  /* 0x000001be04d07947 */ /* 0x000fea000b800000 */
[----:B-1----:R-:W1:Y:S04]  /*4e10*/  SHFL.IDX PT, R117, R117, 0x1, 0x1c1f ;  /* 0x003c1f0075757f89 */ /* 0x002e6800000e0000 */
[----:B------:R-:W0:Y:S02]  /*4e20*/  SHFL.IDX PT, R120, R120, 0x1, 0x1c1f ;  /* 0x003c1f0078787f89 */ /* 0x000e2400000e0000 */
.L_x_796:
[----:B------:R-:W-:Y:S05]  /*4e30*/  @P4 BRA `(.L_x_493) ;  /* 0x0000005800244947 */ /* 0x000fea0003800000 */
[----:B------:R-:W-:Y:S01]  /*4e40*/  ISETP.NE.AND P3, PT, R6, RZ, PT ;  /* 0x000000ff0600720c */ /* 0x000fe20003f65270 */
[----:B------:R-:W-:-:S12]  /*4e50*/  BSSY B1, `(.L_x_494) ;  /* 0x0000036000017945 */ /* 0x000fd80003800000 */
[----:B------:R-:W-:Y:S05]  /*4e60*/  @!P3 BRA `(.L_x_495) ;  /* 0x0000000000d0b947 */ /* 0x000fea0003800000 */
[----:B0---4-:R0:W4:Y:S01]  /*4e70*/  LDS.128 R12, [R28+0x20000] ;  /* 0x020000001c0c7984 */ /* 0x0111220000000c00 */
[C---:B------:R-:W-:Y:S01]  /*4e80*/  LEA R56, P3, R16.reuse, R120, 0x1 ;  /* 0x0000007810387211 */ /* 0x040fe200078608ff */
[----:B------:R-:W-:Y:S03]  /*4e90*/  BSSY B2, `(.L_x_496) ;  /* 0x0000030000027945 */ /* 0x000fe60003800000 */
[----:B-1----:R-:W-:Y:S02]  /*4ea0*/  LEA.HI.X R57, R16, R117, R17, 0x1, P3 ;  /* 0x0000007510397211 */ /* 0x002fe400018f0c11 */
[----:B------:R-:W-:-:S13]  /*4eb0*/  ISETP.GE.AND P3, PT, R194, R121, PT ;  /* 0x00000079c200720c */ /* 0x000fda0003f66270 */
[----:B0-----:R-:W-:Y:S05]  /*4ec0*/  @P3 BRA `(.L_x_497) ;  /* 0x0000000000b03947 */ /* 0x001fea0003800000 */
[--C-:B------:R-:W-:Y:S01]  /*4ed0*/  SHF.R.U64 R59, R52, 0x10, R53.reuse ;  /* 0x00000010343b7819 */ /* 0x100fe20000001235 */
[----:B----4-:R-:W-:Y:S01]  /*4ee0*/  IMAD.U32 R52, R14, 0x10000, RZ ;  /* 0x000100000e347824 */ /* 0x010fe200078e00ff */
[----:B------:R-:W-:Y:S02]  /*4ef0*/  SHF.R.U32.HI R60, RZ, 0x10, R53 ;  /* 0x00000010ff3c7819 */ /* 0x000fe40000011635 */
[--C-:B------:R-:W-:Y:S02]  /*4f00*/  SHF.R.U64 R53, R54, 0x10, R55.reuse ;  /* 0x0000001036357819 */ /* 0x100fe40000001237 */
        /* <DEDUP_REMOVED lines=10> */
[----:B------:R-:W-:Y:S01]  /*4fb0*/  LOP3.LUT R54, R14, 0xffff0000, RZ, 0xc0, !PT ;  /* 0xffff00000e367812 */ /* 0x000fe200078ec0ff */
[C---:B------:R-:W-:Y:S01]  /*4fc0*/  IMAD.U32 R14, R15.reuse, 0x10000, RZ ;  /* 0x000100000f0e7824 */ /* 0x040fe200078e00ff */
[----:B---3--:R-:W-:Y:S01]  /*4fd0*/  LOP3.LUT R11, R15, 0xffff0000, RZ, 0xc0, !PT ;  /* 0xffff00000f0b7812 */ /* 0x008fe200078ec0ff */
[----:B------:R-:W-:Y:S01]  /*4fe0*/  FMUL.FTZ R62, R53, R60 ;  /* 0x0000003c353e7220 */ /* 0x000fe20000410000 */
[----:B------:R-:W-:Y:S01]  /*4ff0*/  IMAD.U32 R15, R13, 0x10000, RZ ;  /* 0x000100000d0f7824 */ /* 0x000fe200078e00ff */
[----:B------:R-:W-:Y:S01]  /*5000*/  SHF.L.U32 R55, R165, 0x10, RZ ;  /* 0x00000010a5377819 */ /* 0x000fe200000006ff */
[----:B------:R-:W-:Y:S01]  /*5010*/  FMUL.FTZ R53, R53, R58 ;  /* 0x0000003a35357220 */ /* 0x000fe20000410000 */
[----:B------:R-:W-:-:S02]  /*5020*/  IMAD.U32 R13, R12, 0x10000, RZ ;  /* 0x000100000c0d7824 */ /* 0x000fc400078e00ff */
[----:B------:R-:W-:Y:S01]  /*5030*/  FFMA.FTZ R62, R15, R58, -R62 ;  /* 0x0000003a0f3e7223 */ /* 0x000fe2000001083e */
[----:B------:R-:W-:Y:S01]  /*5040*/  LOP3.LUT R167, R167, 0xffff0000, RZ, 0xc0, !PT ;  /* 0xffff0000a7a77812 */ /* 0x000fe200078ec0ff */
[----:B------:R-:W-:Y:S01]  /*5050*/  FFMA.FTZ R53, R15, R60, R53 ;  /* 0x0000003c0f357223 */ /* 0x000fe20000010035 */
[C---:B------:R-:W-:Y:S01]  /*5060*/  FMUL.FTZ R15, R54.reuse, R55 ;  /* 0x00000037360f7220 */ /* 0x040fe20000410000 */
        /* <DEDUP_REMOVED lines=18> */
.L_x_497:
[----:B------:R-:W-:Y:S05]  /*5190*/  BSYNC B2 ;  /* 0x0000000000027941 */ /* 0x000fea0003800000 */
.L_x_496:
[----:B----4-:R0:W-:Y:S02]  /*51a0*/  ST.E.128 desc[UR56][R56.64], R12 ;  /* 0x0000000c38007985 */ /* 0x0101e4000c101d38 */
.L_x_495:
[----:B------:R-:W-:Y:S05]  /*51b0*/  BSYNC B1 ;  /* 0x0000000000017941 */ /* 0x000fea0003800000 */
.L_x_494:
[----:B------:R-:W-:Y:S01]  /*51c0*/  ISETP.NE.AND P3, PT, R7, RZ, PT ;  /* 0x000000ff0700720c */ /* 0x000fe20003f65270 */
[----:B------:R-:W-:-:S12]  /*51d0*/  BSSY B1, `(.L_x_498) ;  /* 0x000003a000017945 */ /* 0x000fd80003800000 */
[----:B------:R-:W-:Y:S05]  /*51e0*/  @!P3 BRA `(.L_x_499) ;  /* 0x0000000000e0b947 */ /* 0x000fea0003800000 */
[----:B0---4-:R0:W4:Y:S01]  /*51f0*/  LDS.128 R12, [R31+0x20000] ;  /* 0x020000001f0c7984 */ /* 0x0111220000000c00 */
[----:B------:R-:W-:Y:S01]  /*5200*/  ISETP.GE.AND P3, PT, R206, R121, PT ;  /* 0x00000079ce00720c */ /* 0x000fe20003f66270 */
[----:B---3--:R-:W-:Y:S01]  /*5210*/  IMAD.SHL.U32 R11, R196, 0x8, RZ ;  /* 0x00000008c40b7824 */ /* 0x008fe200078e00ff */
[----:B------:R-:W-:Y:S01]  /*5220*/  BSSY B2, `(.L_x_500) ;  /* 0x0000033000027945 */ /* 0x000fe20003800000 */
[----:B------:R-:W-:Y:S02]  /*5230*/  IMAD.MOV.U32 R52, RZ, RZ, R120 ;  /* 0x000000ffff347224 */ /* 0x000fe400078e0078 */
[----:B-1----:R-:W-:Y:S02]  /*5240*/  IMAD.MOV.U32 R53, RZ, RZ, R117 ;  /* 0x000000ffff357224 */ /* 0x002fe400078e0075 */
[----:B------:R-:W-:-:S06]  /*5250*/  IMAD.WIDE R52, R11, 0x2, R52 ;  /* 0x000000020b347825 */ /* 0x000fcc00078e0234 */
[----:B0-----:R-:W-:Y:S05]  /*5260*/  @P3 BRA `(.L_x_501) ;  /* 0x0000000000b83947 */ /* 0x001fea0003800000 */
[----:B------:R-:W-:Y:S01]  /*5270*/  SHF.R.U64 R58, R48, 0x10, R49 ;  /* 0x00000010303a7819 */ /* 0x000fe20000001231 */
[----:B----4-:R-:W-:Y:S01]  /*5280*/  IMAD.U32 R48, R14, 0x10000, RZ ;  /* 0x000100000e307824 */ /* 0x010fe200078e00ff */
[--C-:B------:R-:W-:Y:S02]  /*5290*/  SHF.R.U64 R11, R50, 0x10, R51.reuse ;  /* 0x00000010320b7819 */ /* 0x100fe40000001233 */
[----:B------:R-:W-:Y:S02]  /*52a0*/  SHF.R.U32.HI R54, RZ, 0x10, R51 ;  /* 0x00000010ff367819 */ /* 0x000fe40000011633 */
[----:B------:R-:W-:Y:S02]  /*52b0*/  SHF.R.U32.HI R56, RZ, 0x10, R49 ;  /* 0x00000010ff387819 */ /* 0x000fe40000011631 */
[----:B------:R-:W-:Y:S02]  /*52c0*/  PRMT R159, R159, 0x5410, R58 ;  /* 0x000054109f9f7816 */ /* 0x000fe4000000003a */
[----:B------:R-:W-:Y:S01]  /*52d0*/  PRMT R162, R162, 0x5410, R11 ;  /* 0x00005410a2a27816 */ /* 0x000fe2000000000b */
[----:B------:R-:W-:Y:S01]  /*52e0*/  IMAD.U32 R11, R12, 0x10000, RZ ;  /* 0x000100000c0b7824 */ /* 0x000fe200078e00ff */
[----:B------:R-:W-:-:S02]  /*52f0*/  PRMT R163, R163, 0x5410, R54 ;  /* 0x00005410a3a37816 */ /* 0x000fc40000000036 */
[----:B------:R-:W-:Y:S01]  /*5300*/  LOP3.LUT R49, R14, 0xffff0000, RZ, 0xc0, !PT ;  /* 0xffff00000e317812 */ /* 0x000fe200078ec0ff */
[----:B------:R-:W-:Y:S01]  /*5310*/  IMAD.U32 R14, R13, 0x10000, RZ ;  /* 0x000100000d0e7824 */ /* 0x000fe200078e00ff */
[----:B------:R-:W-:Y:S01]  /*5320*/  PRMT R161, R161, 0x5410, R56 ;  /* 0x00005410a1a17816 */ /* 0x000fe20000000038 */
[----:B------:R-:W-:Y:S01]  /*5330*/  IMAD.U32 R56, R163, 0x10000, RZ ;  /* 0x00010000a3387824 */ /* 0x000fe200078e00ff */
[----:B------:R-:W-:Y:S02]  /*5340*/  LOP3.LUT R13, R13, 0xffff0000, RZ, 0xc0, !PT ;  /* 0xffff00000d0d7812 */ /* 0x000fe400078ec0ff */
[C---:B------:R-:W-:Y:S01]  /*5350*/  LOP3.LUT R55, R162.reuse, 0xffff0000, RZ, 0xc0, !PT ;  /* 0xffff0000a2377812 */ /* 0x040fe200078ec0ff */
[----:B------:R-:W-:Y:S01]  /*5360*/  IMAD.U32 R162, R162, 0x10000, RZ ;  /* 0x00010000a2a27824 */ /* 0x000fe200078e00ff */
[C---:B------:R-:W-:Y:S01]  /*5370*/  LOP3.LUT R51, R159.reuse, 0xffff0000, RZ, 0xc0, !PT ;  /* 0xffff00009f337812 */ /* 0x040fe200078ec0ff */
[----:B------:R-:W-:Y:S01]  /*5380*/  IMAD.U32 R159, R159, 0x10000, RZ ;  /* 0x000100009f9f7824 */ /* 0x000fe200078e00ff */
[----:B------:R-:W-:Y:S01]  /*5390*/  SHF.L.U32 R54, R161, 0x10, RZ ;  /* 0x00000010a1367819 */ /* 0x000fe200000006ff */
[----:B------:R-:W-:Y:S01]  /*53a0*/  FMUL.FTZ R57, R13, R55 ;  /* 0x000000370d397220 */ /* 0x000fe20000410000 */
[----:B------:R-:W-:Y:S01]  /*53b0*/  LOP3.LUT R50, R15, 0xffff0000, RZ, 0xc0, !PT ;  /* 0xffff00000f327812 */ /* 0x000fe200078ec0ff */
[-C--:B------:R-:W-:Y:S01]  /*53c0*/  FMUL.FTZ R58, R13, R51.reuse ;  /* 0x000000330d3a7220 */ /* 0x080fe20000410000 */
[C---:B------:R-:W-:Y:S01]  /*53d0*/  FMUL.FTZ R13, R49.reuse, R56 ;  /* 0x00000038310d7220 */ /* 0x040fe20000410000 */
[----:B------:R-:W-:Y:S01]  /*53e0*/  LOP3.LUT R12, R12, 0xffff0000, RZ, 0xc0, !PT ;  /* 0xffff00000c0c7812 */ /* 0x000fe200078ec0ff */
[-C--:B------:R-:W-:Y:S01]  /*53f0*/  FMUL.FTZ R49, R49, R54.reuse ;  /* 0x0000003631317220 */ /* 0x080fe20000410000 */
[----:B------:R-:W-:Y:S01]  /*5400*/  LOP3.LUT R163, R163, 0xffff0000, RZ, 0xc0, !PT ;  /* 0xffff0000a3a37812 */ /* 0x000fe200078ec0ff */
[C---:B------:R-:W-:Y:S01]  /*5410*/  FFMA.FTZ R57, R14.reuse, R51, -R57 ;  /* 0x000000330e397223 */ /* 0x040fe20000010839 */
[----:B------:R-:W-:Y:S01]  /*5420*/  LOP3.LUT R161, R161, 0xffff0000, RZ, 0xc0, !PT ;  /* 0xffff0000a1a17812 */ /* 0x000fe200078ec0ff */
[----:B------:R-:W-:Y:S01]  /*5430*/  FFMA.FTZ R58, R14, R55, R58 ;  /* 0x000000370e3a7223 */ /* 0x000fe2000001003a */
[C---:B------:R-:W-:Y:S01]  /*5440*/  FFMA.FTZ R54, R48.reuse, R54, -R13 ;  /* 0x0000003630367223 */ /* 0x040fe2000001080d */
[----:B------:R-:W-:Y:S01]  /*5450*/  FFMA.FTZ R49, R48, R56, R49 ;  /* 0x0000003830317223 */ /* 0x000fe20000010031 */
[----:B------:R-:W-:-:S02]  /*5460*/  IMAD.U32 R15, R15, 0x10000, RZ ;  /* 0x000100000f0f7824 */ /* 0x000fc400078e00ff */
[----:B------:R-:W-:Y:S01]  /*5470*/  FMUL.FTZ R48, R50, R163 ;  /* 0x000000a332307220 */ /* 0x000fe20000410000 */
[CC--:B------:R-:W-:Y:S01]  /*5480*/  FMUL.FTZ R14, R12.reuse, R162.reuse ;  /* 0x000000a20c0e7220 */ /* 0x0c0fe20000410000 */
[----:B------:R-:W-:Y:S01]  /*5490*/  FMUL.FTZ R13, R12, R159 ;  /* 0x0000009f0c0d7220 */ /* 0x000fe20000410000 */
[-C--:B------:R-:W-:Y:S01]  /*54a0*/  FMUL.FTZ R50, R50, R161.reuse ;  /* 0x000000a132327220 */ /* 0x080fe20000410000 */
[----:B------:R-:W-:Y:S01]  /*54b0*/  FFMA.FTZ R48, R15, R161, -R48 ;  /* 0x000000a10f307223 */ /* 0x000fe20000010830 */
[C---:B------:R-:W-:Y:S01]  /*54c0*/  FFMA.FTZ R14, R11.reuse, R159, -R14 ;  /* 0x0000009f0b0e7223 */ /* 0x040fe2000001080e */
[----:B------:R-:W-:Y:S01]  /*54d0*/  FFMA.FTZ R13, R11, R162, R13 ;  /* 0x000000a20b0d7223 */ /* 0x000fe2000001000d */
[----:B------:R-:W-:Y:S01]  /*54e0*/  FFMA.FTZ R15, R15, R163, R50 ;  /* 0x000000a30f0f7223 */ /* 0x000fe20000010032 */
[----:B------:R-:W-:Y:S02]  /*54f0*/  F2FP.BF16.F32.PACK_AB R57, R58, R57 ;  /* 0x000000393a39723e */ /* 0x000fe400000010ff */
[----:B------:R-:W-:-:S02]  /*5500*/  F2FP.BF16.F32.PACK_AB R54, R49, R54 ;  /* 0x000000363136723e */ /* 0x000fc400000010ff */
[----:B------:R-:W-:Y:S01]  /*5510*/  F2FP.BF16.F32.PACK_AB R12, R13, R14 ;  /* 0x0000000e0d0c723e */ /* 0x000fe200000010ff */
[----:B------:R-:W-:Y:S01]  /*5520*/  IMAD.MOV.U32 R13, RZ, RZ, R57 ;  /* 0x000000ffff0d7224 */ /* 0x000fe200078e0039 */
[----:B------:R-:W-:Y:S01]  /*5530*/  F2FP.BF16.F32.PACK_AB R15, R15, R48 ;  /* 0x000000300f0f723e */ /* 0x000fe200000010ff */
[----:B------:R-:W-:-:S07]  /*5540*/  IMAD.MOV.U32 R14, RZ, RZ, R54 ;  /* 0x000000ffff0e7224 */ /* 0x000fce00078e0036 */
.L_x_501:
[----:B------:R-:W-:Y:S05]  /*5550*/  BSYNC B2 ;  /* 0x0000000000027941 */ /* 0x000fea0003800000 */
.L_x_500:
[----:B----4-:R0:W-:Y:S02]  /*5560*/  ST.E.128 desc[UR56][R52.64], R12 ;  /* 0x0000000c34007985 */ /* 0x0101e4000c101d38 */
.L_x_499:
[----:B------:R-:W-:Y:S05]  /*5570*/  BSYNC B1 ;  /* 0x0000000000017941 */ /* 0x000fea0003800000 */
.L_x_498:
        /* <DEDUP_REMOVED lines=17> */
[----:B------:R-:W-:-:S02]  /*5690*/  PRMT R154, R154, 0x5410, R11 ;  /* 0x000054109a9a7816 */ /* 0x000fc4000000000b */
[----:B------:R-:W-:Y:S02]  /*56a0*/  PRMT R156, R156, 0x5410, R47 ;  /* 0x000054109c9c7816 */ /* 0x000fe4000000002f */
[----:B------:R-:W-:Y:S01]  /*56b0*/  LOP3.LUT R45, R14, 0xffff0000, RZ, 0xc0, !PT ;  /* 0xffff00000e2d7812 */ /* 0x000fe200078ec0ff */
[C---:B------:R-:W-:Y:S01]  /*56c0*/  IMAD.U32 R14, R13.reuse, 0x10000, RZ ;  /* 0x000100000d0e7824 */ /* 0x040fe200078e00ff */
[----:B------:R-:W-:Y:S01]  /*56d0*/  PRMT R150, R150, 0x5410, R51 ;  /* 0x0000541096967816 */ /* 0x000fe20000000033 */
[----:B------:R-:W-:Y:S01]  /*56e0*/  IMAD.U32 R52, R156, 0x10000, RZ ;  /* 0x000100009c347824 */ /* 0x000fe200078e00ff */
[----:B------:R-:W-:Y:S02]  /*56f0*/  LOP3.LUT R13, R13, 0xffff0000, RZ, 0xc0, !PT ;  /* 0xffff00000d0d7812 */ /* 0x000fe400078ec0ff */
[----:B------:R-:W-:Y:S01]  /*5700*/  LOP3.LUT R51, R154, 0xffff0000, RZ, 0xc0, !PT ;  /* 0xffff00009a337812 */ /* 0x000fe200078ec0ff */
[----:B------:R-:W-:Y:S01]  /*5710*/  IMAD.U32 R50, R150, 0x10000, RZ ;  /* 0x0001000096327824 */ /* 0x000fe200078e00ff */
[----:B------:R-:W-:Y:S01]  /*5720*/  LOP3.LUT R47, R149, 0xffff0000, RZ, 0xc0, !PT ;  /* 0xffff0000952f7812 */ /* 0x000fe200078ec0ff */
[----:B------:R-:W-:Y:S01]  /*5730*/  IMAD.U32 R154, R154, 0x10000, RZ ;  /* 0x000100009a9a7824 */ /* 0x000fe200078e00ff */
[C---:B------:R-:W-:Y:S01]  /*5740*/  SHF.L.U32 R11, R12.reuse, 0x10, RZ ;  /* 0x000000100c0b7819 */ /* 0x040fe200000006ff */
[C---:B------:R-:W-:Y:S01]  /*5750*/  FMUL.FTZ R53, R13.reuse, R51 ;  /* 0x000000330d357220 */ /* 0x040fe20000410000 */
[----:B------:R-:W-:Y:S01]  /*5760*/  LOP3.LUT R12, R12, 0xffff0000, RZ, 0xc0, !PT ;  /* 0xffff00000c0c7812 */ /* 0x000fe200078ec0ff */
[-C--:B------:R-:W-:Y:S01]  /*5770*/  FMUL.FTZ R54, R13, R47.reuse ;  /* 0x0000002f0d367220 */ /* 0x080fe20000410000 */
[----:B------:R-:W-:Y:S01]  /*5780*/  FMUL.FTZ R13, R45, R52 ;  /* 0x000000342d0d7220 */ /* 0x000fe20000410000 */
[----:B------:R-:W-:Y:S01]  /*5790*/  LOP3.LUT R46, R15, 0xffff0000, RZ, 0xc0, !PT ;  /* 0xffff00000f2e7812 */ /* 0x000fe200078ec0ff */
[-C--:B------:R-:W-:Y:S01]  /*57a0*/  FMUL.FTZ R45, R45, R50.reuse ;  /* 0x000000322d2d7220 */ /* 0x080fe20000410000 */
[----:B------:R-:W-:Y:S01]  /*57b0*/  LOP3.LUT R156, R156, 0xffff0000, RZ, 0xc0, !PT ;  /* 0xffff00009c9c7812 */ /* 0x000fe200078ec0ff */
[----:B------:R-:W-:Y:S01]  /*57c0*/  IMAD.U32 R149, R149, 0x10000, RZ ;  /* 0x0001000095957824 */ /* 0x000fe200078e00ff */
[----:B------:R-:W-:Y:S01]  /*57d0*/  LOP3.LUT R150, R150, 0xffff0000, RZ, 0xc0, !PT ;  /* 0xffff000096967812 */ /* 0x000fe200078ec0ff */
[C---:B------:R-:W-:Y:S01]  /*57e0*/  FFMA.FTZ R53, R14.reuse, R47, -R53 ;  /* 0x0000002f0e357223 */ /* 0x040fe20000010835 */
[----:B------:R-:W-:Y:S01]  /*57f0*/  FFMA.FTZ R54, R14, R51, R54 ;  /* 0x000000330e367223 */ /* 0x000fe20000010036 */
[C---:B------:R-:W-:Y:S01]  /*5800*/  FFMA.FTZ R50, R44.reuse, R50, -R13 ;  /* 0x000000322c327223 */ /* 0x040fe2000001080d */
[----:B------:R-:W-:Y:S01]  /*5810*/  FFMA.FTZ R45, R44, R52, R45 ;  /* 0x000000342c2d7223 */ /* 0x000fe2000001002d */
[C---:B------:R-:W-:Y:S01]  /*5820*/  FMUL.FTZ R14, R12.reuse, R154 ;  /* 0x0000009a0c0e7220 */ /* 0x040fe20000410000 */
[----:B------:R-:W-:Y:S01]  /*5830*/  FMUL.FTZ R13, R12, R149 ;  /* 0x000000950c0d7220 */ /* 0x000fe20000410000 */
[----:B------:R-:W-:-:S02]  /*5840*/  IMAD.U32 R15, R15, 0x10000, RZ ;  /* 0x000100000f0f7824 */ /* 0x000fc400078e00ff */
[C---:B------:R-:W-:Y:S01]  /*5850*/  FMUL.FTZ R44, R46.reuse, R156 ;  /* 0x0000009c2e2c7220 */ /* 0x040fe20000410000 */
[----:B------:R-:W-:Y:S01]  /*5860*/  FMUL.FTZ R47, R46, R150 ;  /* 0x000000962e2f7220 */ /* 0x000fe20000410000 */
[C---:B------:R-:W-:Y:S01]  /*5870*/  FFMA.FTZ R14, R11.reuse, R149, -R14 ;  /* 0x000000950b0e7223 */ /* 0x040fe2000001080e */
[----:B------:R-:W-:Y:S01]  /*5880*/  FFMA.FTZ R13, R11, R154, R13 ;  /* 0x0000009a0b0d7223 */ /* 0x000fe2000001000d */
[C---:B------:R-:W-:Y:S01]  /*5890*/  FFMA.FTZ R44, R15.reuse, R150, -R44 ;  /* 0x000000960f2c7223 */ /* 0x040fe2000001082c */
[----:B------:R-:W-:Y:S01]  /*58a0*/  FFMA.FTZ R47, R15, R156, R47 ;  /* 0x0000009c0f2f7223 */ /* 0x000fe2000001002f */
[----:B------:R-:W-:Y:S02]  /*58b0*/  F2FP.BF16.F32.PACK_AB R53, R54, R53 ;  /* 0x000000353635723e */ /* 0x000fe400000010ff */
[----:B------:R-:W-:Y:S02]  /*58c0*/  F2FP.BF16.F32.PACK_AB R50, R45, R50 ;  /* 0x000000322d32723e */ /* 0x000fe400000010ff */
[----:B------:R-:W-:Y:S01]  /*58d0*/  F2FP.BF16.F32.PACK_AB R12, R13, R14 ;  /* 0x0000000e0d0c723e */ /* 0x000fe200000010ff */
[----:B------:R-:W-:Y:S01]  /*58e0*/  IMAD.MOV.U32 R13, RZ, RZ, R53 ;  /* 0x000000ffff0d7224 */ /* 0x000fe200078e0035 */
[----:B------:R-:W-:Y:S01]  /*58f0*/  F2FP.BF16.F32.PACK_AB R15, R47, R44 ;  /* 0x0000002c2f0f723e */ /* 0x000fe200000010ff */
[----:B------:R-:W-:-:S07]  /*5900*/  IMAD.MOV.U32 R14, RZ, RZ, R50 ;  /* 0x000000ffff0e7224 */ /* 0x000fce00078e0032 */
.L_x_505:
[----:B------:R-:W-:Y:S05]  /*5910*/  BSYNC B2 ;  /* 0x0000000000027941 */ /* 0x000fea0003800000 */
.L_x_504:
[----:B----4-:R0:W-:Y:S02]  /*5920*/  ST.E.128 desc[UR56][R48.64], R12 ;  /* 0x0000000c30007985 */ /* 0x0101e4000c101d38 */
.L_x_503:
[----:B------:R-:W-:Y:S05]  /*5930*/  BSYNC B1 ;  /* 0x0000000000017941 */ /* 0x000fea0003800000 */
.L_x_502:
        /* <DEDUP_REMOVED lines=9> */
[----:B------:R-:W-:Y:S01]  /*59d0*/  SHF.R.U64 R48, R40, 0x10, R41 ;  /* 0x0000001028307819 */ /* 0x000fe20000001229 */
[----:B----4-:R-:W-:Y:S01]  /*59e0*/  IMAD.U32 R40, R14, 0x10000, RZ ;  /* 0x000100000e287824 */ /* 0x010fe200078e00ff */
[--C-:B------:R-:W-:Y:S02]  /*59f0*/  SHF.R.U64 R46, R42, 0x10, R43.reuse ;  /* 0x000000102a2e7819 */ /* 0x100fe4000000122b */
[----:B------:R-:W-:Y:S02]  /*5a00*/  SHF.R.U32.HI R43, RZ, 0x10, R43 ;  /* 0x00000010ff2b7819 */ /* 0x000fe4000001162b */
[----:B---3--:R-:W-:Y:S02]  /*5a10*/  SHF.R.U32.HI R11, RZ, 0x10, R41 ;  /* 0x00000010ff0b7819 */ /* 0x008fe40000011629 */
        /* <DEDUP_REMOVED lines=12> */
[----:B------:R-:W-:Y:S01]  /*5ae0*/  SHF.L.U32 R48, R148, 0x10, RZ ;  /* 0x0000001094307819 */ /* 0x000fe200000006ff */
[C---:B------:R-:W-:Y:S01]  /*5af0*/  FMUL.FTZ R49, R13.reuse, R47 ;  /* 0x0000002f0d317220 */ /* 0x040fe20000410000 */
[----:B------:R-:W-:Y:S01]  /*5b00*/  LOP3.LUT R12, R12, 0xffff0000, RZ, 0xc0, !PT ;  /* 0xffff00000c0c7812 */ /* 0x000fe200078ec0ff */
[-C--:B------:R-:W-:Y:S01]  /*5b10*/  FMUL.FTZ R50, R13, R43.reuse ;  /* 0x0000002b0d327220 */ /* 0x080fe20000410000 */
[----:B------:R-:W-:Y:S01]  /*5b20*/  LOP3.LUT R42, R15, 0xffff0000, RZ, 0xc0, !PT ;  /* 0xffff00000f2a7812 */ /* 0x000fe200078ec0ff */
[C---:B------:R-:W-:Y:S01]  /*5b30*/  FMUL.FTZ R13, R41.reuse, R48 ;  /* 0x00000030290d7220 */ /* 0x040fe20000410000 */
[-C--:B------:R-:W-:Y:S01]  /*5b40*/  FMUL.FTZ R41, R41, R46.reuse ;  /* 0x0000002e29297220 */ /* 0x080fe20000410000 */
[----:B------:R-:W-:Y:S01]  /*5b50*/  LOP3.LUT R148, R148, 0xffff0000, RZ, 0xc0, !PT ;  /* 0xffff000094947812 */ /* 0x000fe200078ec0ff */
[----:B------:R-:W-:Y:S01]  /*5b60*/  IMAD.U32 R145, R145, 0x10000, RZ ;  /* 0x0001000091917824 */ /* 0x000fe200078e00ff */
[----:B------:R-:W-:Y:S01]  /*5b70*/  LOP3.LUT R146, R146, 0xffff0000, RZ, 0xc0, !PT ;  /* 0xffff000092927812 */ /* 0x000fe200078ec0ff */
[C---:B------:R-:W-:Y:S01]  /*5b80*/  FFMA.FTZ R49, R14.reuse, R43, -R49 ;  /* 0x0000002b0e317223 */ /* 0x040fe20000010831 */
[----:B------:R-:W-:Y:S01]  /*5b90*/  FFMA.FTZ R50, R14, R47, R50 ;  /* 0x0000002f0e327223 */ /* 0x000fe20000010032 */
[----:B------:R-:W-:Y:S01]  /*5ba0*/  FFMA.FTZ R13, R40, R46, -R13 ;  /* 0x0000002e280d7223 */ /* 0x000fe2000001080d */
[----:B------:R-:W-:Y:S01]  /*5bb0*/  FMUL.FTZ R14, R12, R147 ;  /* 0x000000930c0e7220 */ /* 0x000fe20000410000 */
[----:B------:R-:W-:Y:S01]  /*5bc0*/  FFMA.FTZ R40, R40, R48, R41 ;  /* 0x0000003028287223 */ /* 0x000fe20000010029 */
[----:B------:R-:W-:Y:S01]  /*5bd0*/  FMUL.FTZ R12, R12, R145 ;  /* 0x000000910c0c7220 */ /* 0x000fe20000410000 */
[----:B------:R-:W-:-:S02]  /*5be0*/  IMAD.U32 R15, R15, 0x10000, RZ ;  /* 0x000100000f0f7824 */ /* 0x000fc400078e00ff */
[C---:B------:R-:W-:Y:S01]  /*5bf0*/  FMUL.FTZ R46, R42.reuse, R148 ;  /* 0x000000942a2e7220 */ /* 0x040fe20000410000 */
[-C--:B------:R-:W-:Y:S01]  /*5c00*/  FMUL.FTZ R41, R42, R146.reuse ;  /* 0x000000922a297220 */ /* 0x080fe20000410000 */
        /* <DEDUP_REMOVED lines=10> */
.L_x_509:
[----:B------:R-:W-:Y:S05]  /*5cb0*/  BSYNC B2 ;  /* 0x0000000000027941 */ /* 0x000fea0003800000 */
.L_x_508:
[----:B----4-:R0:W-:Y:S02]  /*5cc0*/  ST.E.128 desc[UR56][R44.64], R12 ;  /* 0x0000000c2c007985 */ /* 0x0101e4000c101d38 */
.L_x_507:
[----:B------:R-:W-:Y:S05]  /*5cd0*/  BSYNC B1 ;  /* 0x0000000000017941 */ /* 0x000fea0003800000 */
.L_x_506:
        /* <DEDUP_REMOVED lines=11> */
[--C-:B---3--:R-:W-:Y:S02]  /*5d90*/  SHF.R.U64 R11, R38, 0x10, R39.reuse ;  /* 0x00000010260b7819 */ /* 0x108fe40000001227 */
        /* <DEDUP_REMOVED lines=16> */
[C---:B------:R-:W-:Y:S01]  /*5ea0*/  FMUL.FTZ R45, R13.reuse, R43 ;  /* 0x0000002b0d2d7220 */ /* 0x040fe20000410000 */
[----:B------:R-:W-:Y:S01]  /*5eb0*/  LOP3.LUT R12, R12, 0xffff0000, RZ, 0xc0, !PT ;  /* 0xffff00000c0c7812 */ /* 0x000fe200078ec0ff */
[-C--:B------:R-:W-:Y:S01]  /*5ec0*/  FMUL.FTZ R46, R13, R39.reuse ;  /* 0x000000270d2e7220 */ /* 0x080fe20000410000 */
[----:B------:R-:W-:Y:S01]  /*5ed0*/  FMUL.FTZ R13, R37, R44 ;  /* 0x0000002c250d7220 */ /* 0x000fe20000410000 */
        /* <DEDUP_REMOVED lines=23> */
.L_x_513:
[----:B------:R-:W-:Y:S05]  /*6050*/  BSYNC B2 ;  /* 0x0000000000027941 */ /* 0x000fea0003800000 */
.L_x_512:
[----:B----4-:R0:W-:Y:S02]  /*6060*/  ST.E.128 desc[UR56][R40.64], R12 ;  /* 0x0000000c28007985 */ /* 0x0101e4000c101d38 */
.L_x_511:
[----:B------:R-:W-:Y:S05]  /*6070*/  BSYNC B1 ;  /* 0x0000000000017941 */ /* 0x000fea0003800000 */
.L_x_510:
[----:B------:R-:W-:-:S13]  /*6080*/  ISETP.NE.AND P3, PT, R20, RZ, PT ;  /* 0x000000ff1400720c */ /* 0x000fda0003f65270 */
        /* <DEDUP_REMOVED lines=16> */
[----:B------:R-:W-:Y:S01]  /*6190*/  IMAD.U32 R14, R13, 0x10000, RZ ;  /* 0x000100000d0e7824 */ /* 0x000fe200078e00ff */
[----:B------:R-:W-:Y:S01]  /*61a0*/  PRMT R118, R118, 0x5410, R11 ;  /* 0x0000541076767816 */ /* 0x000fe2000000000b */
[----:B------:R-:W-:Y:S01]  /*61b0*/  IMAD.U32 R40, R131, 0x10000, RZ ;  /* 0x0001000083287824 */ /* 0x000fe200078e00ff */
[----:B------:R-:W-:Y:S01]  /*61c0*/  LOP3.LUT R13, R13, 0xffff0000, RZ, 0xc0, !PT ;  /* 0xffff00000d0d7812 */ /* 0x000fe200078ec0ff */
[----:B------:R-:W-:Y:S01]  /*61d0*/  IMAD.U32 R11, R12, 0x10000, RZ ;  /* 0x000100000c0b7824 */ /* 0x000fe200078e00ff */
[----:B------:R-:W-:Y:S01]  /*61e0*/  LOP3.LUT R39, R119, 0xffff0000, RZ, 0xc0, !PT ;  /* 0xffff000077277812 */ /* 0x000fe200078ec0ff */
[----:B------:R-:W-:Y:S01]  /*61f0*/  IMAD.U32 R38, R118, 0x10000, RZ ;  /* 0x0001000076267824 */ /* 0x000fe200078e00ff */
[C---:B------:R-:W-:Y:S01]  /*6200*/  LOP3.LUT R35, R83.reuse, 0xffff0000, RZ, 0xc0, !PT ;  /* 0xffff000053237812 */ /* 0x040fe200078ec0ff */
[----:B------:R-:W-:Y:S01]  /*6210*/  IMAD.U32 R83, R83, 0x10000, RZ ;  /* 0x0001000053537824 */ /* 0x000fe200078e00ff */
[----:B------:R-:W-:Y:S01]  /*6220*/  LOP3.LUT R12, R12, 0xffff0000, RZ, 0xc0, !PT ;  /* 0xffff00000c0c7812 */ /* 0x000fe200078ec0ff */
[----:B------:R-:W-:Y:S01]  /*6230*/  FMUL.FTZ R41, R13, R39 ;  /* 0x000000270d297220 */ /* 0x000fe20000410000 */
[----:B------:R-:W-:Y:S01]  /*6240*/  SHF.L.U32 R119, R119, 0x10, RZ ;  /* 0x0000001077777819 */ /* 0x000fe200000006ff */
[-C--:B------:R-:W-:Y:S01]  /*6250*/  FMUL.FTZ R42, R13, R35.reuse ;  /* 0x000000230d2a7220 */ /* 0x080fe20000410000 */
[----:B------:R-:W-:Y:S01]  /*6260*/  LOP3.LUT R34, R15, 0xffff0000, RZ, 0xc0, !PT ;  /* 0xffff00000f227812 */ /* 0x000fe200078ec0ff */
[----:B------:R-:W-:Y:S01]  /*6270*/  FMUL.FTZ R13, R33, R40 ;  /* 0x00000028210d7220 */ /* 0x000fe20000410000 */
[----:B------:R-:W-:Y:S01]  /*6280*/  LOP3.LUT R131, R131, 0xffff0000, RZ, 0xc0, !PT ;  /* 0xffff000083837812 */ /* 0x000fe200078ec0ff */
[-C--:B------:R-:W-:Y:S01]  /*6290*/  FMUL.FTZ R33, R33, R38.reuse ;  /* 0x0000002621217220 */ /* 0x080fe20000410000 */
[----:B------:R-:W-:Y:S01]  /*62a0*/  LOP3.LUT R118, R118, 0xffff0000, RZ, 0xc0, !PT ;  /* 0xffff000076767812 */ /* 0x000fe200078ec0ff */
[C---:B------:R-:W-:Y:S01]  /*62b0*/  FFMA.FTZ R41, R14.reuse, R35, -R41 ;  /* 0x000000230e297223 */ /* 0x040fe20000010829 */
[----:B------:R-:W-:Y:S01]  /*62c0*/  FFMA.FTZ R42, R14, R39, R42 ;  /* 0x000000270e2a7223 */ /* 0x000fe2000001002a */
[----:B------:R-:W-:Y:S01]  /*62d0*/  FFMA.FTZ R13, R32, R38, -R13 ;  /* 0x00000026200d7223 */ /* 0x000fe2000001080d */
[----:B------:R-:W-:Y:S01]  /*62e0*/  FMUL.FTZ R14, R12, R119 ;  /* 0x000000770c0e7220 */ /* 0x000fe20000410000 */
[----:B------:R-:W-:-:S02]  /*62f0*/  IMAD.U32 R15, R15, 0x10000, RZ ;  /* 0x000100000f0f7824 */ /* 0x000fc400078e00ff */
[----:B------:R-:W-:Y:S01]  /*6300*/  FFMA.FTZ R32, R32, R40, R33 ;  /* 0x0000002820207223 */ /* 0x000fe20000010021 */
[----:B------:R-:W-:Y:S01]  /*6310*/  FMUL.FTZ R38, R34, R131 ;  /* 0x0000008322267220 */ /* 0x000fe20000410000 */
[-C--:B------:R-:W-:Y:S01]  /*6320*/  FMUL.FTZ R12, R12, R83.reuse ;  /* 0x000000530c0c7220 */ /* 0x080fe20000410000 */
[-C--:B------:R-:W-:Y:S01]  /*6330*/  FMUL.FTZ R34, R34, R118.reuse ;  /* 0x0000007622227220 */ /* 0x080fe20000410000 */
[----:B------:R-:W-:Y:S01]  /*6340*/  FFMA.FTZ R14, R11, R83, -R14 ;  /* 0x000000530b0e7223 */ /* 0x000fe2000001080e */
[----:B------:R-:W-:Y:S01]  /*6350*/  FFMA.FTZ R38, R15, R118, -R38 ;  /* 0x000000760f267223 */ /* 0x000fe20000010826 */
        /* <DEDUP_REMOVED lines=8> */
.L_x_515:
[----:B------:R-:W-:Y:S05]  /*63e0*/  BSYNC B1 ;  /* 0x0000000000017941 */ /* 0x000fea0003800000 */
.L_x_514:
[----:B----4-:R0:W-:Y:S01]  /*63f0*/  ST.E.128 desc[UR56][R36.64], R12 ;  /* 0x0000000c24007985 */ /* 0x0101e2000c101d38 */
[----:B------:R-:W-:Y:S05]  /*6400*/  BRA `(.L_x_493) ;  /* 0x0000004000b07947 */ /* 0x000fea0003800000 */
.L_x_459:
        /* <DEDUP_REMOVED lines=19> */
[----:B------:R-:W-:Y:S02]  /*6540*/  CS2R R40, SRZ ;  /* 0x0000000000287805 */ /* 0x000fe4000001ff00 */
[----:B------:R-:W-:Y:S01]  /*6550*/  CS2R R54, SRZ ;  /* 0x0000000000367805 */ /* 0x000fe2000001ff00 */
[----:B------:R-:W-:Y:S01]  /*6560*/  IMAD.X R33, R11, 0x1, R102, P2 ;  /* 0x000000010b217824 */ /* 0x000fe200010e0666 */
[----:B------:R-:W-:Y:S02]  /*6570*/  LEA R56, P2, R32, UR4, 0x1 ;  /* 0x0000000420387c11 */ /* 0x000fe4000f8408ff */
[----:B------:R-:W-:-:S02]  /*6580*/  CS2R R52, SRZ ;  /* 0x0000000000347805 */ /* 0x000fc4000001ff00 */
        /* <DEDUP_REMOVED lines=8> */
[----:B------:R-:W-:Y:S02]  /*6610*/  CS2R R36, SRZ ;  /* 0x0000000000247805 */ /* 0x000fe4000001ff00 */
[----:B------:R-:W-:Y:S02]  /*6620*/  CS2R R50, SRZ ;  /* 0x0000000000327805 */ /* 0x000fe4000001ff00 */
[----:B------:R-:W-:-:S05]  /*6630*/  CS2R R48, SRZ ;  /* 0x0000000000307805 */ /* 0x000fca000001ff00 */
[----:B------:R0:W5:Y:S04]  /*6640*/  @!P2 LDG.E.128 R40, desc[UR56][R56.64] ;  /* 0x000000383828a981 */ /* 0x000168000c1e1d00 */
[----:B------:R0:W5:Y:S01]  /*6650*/  @!P2 LDG.E.128 R52, desc[UR56][R60.64] ;  /* 0x000000383c34a981 */ /* 0x000162000c1e1d00 */
[----:B------:R-:W-:Y:S02]  /*6660*/  ISETP.GE.AND P2, PT, R193, R121, PT ;  /* 0x00000079c100720c */ /* 0x000fe40003f46270 */
[----:B------:R-:W-:Y:S02]  /*6670*/  CS2R R34, SRZ ;  /* 0x0000000000227805 */ /* 0x000fe4000001ff00 */
[----:B------:R-:W-:Y:S02]  /*6680*/  CS2R R32, SRZ ;  /* 0x0000000000207805 */ /* 0x000fe4000001ff00 */
[----:B------:R-:W-:-:S02]  /*6690*/  CS2R R46, SRZ ;  /* 0x00000000002e7805 */ /* 0x000fc4000001ff00 */
[----:B------:R-:W-:-:S05]  /*66a0*/  CS2R R44, SRZ ;  /* 0x00000000002c7805 */ /* 0x000fca000001ff00 */
[----:B------:R0:W5:Y:S04]  /*66b0*/  @!P2 LDG.E.128 R36, desc[UR56][R56.64+0x40] ;  /* 0x000040383824a981 */ /* 0x000168000c1e1d00 */
[----:B------:R0:W5:Y:S01]  /*66c0*/  @!P2 LDG.E.128 R48, desc[UR56][R60.64+0x40] ;  /* 0x000040383c30a981 */ /* 0x000162000c1e1d00 */
[----:B------:R-:W-:-:S13]  /*66d0*/  ISETP.GE.AND P2, PT, R192, R121, PT ;  /* 0x00000079c000720c */ /* 0x000fda0003f46270 */
[----:B------:R0:W5:Y:S04]  /*66e0*/  @!P2 LDG.E.128 R32, desc[UR56][R56.64+0x80] ;  /* 0x000080383820a981 */ /* 0x000168000c1e1d00 */
[----:B------:R0:W5:Y:S02]  /*66f0*/  @!P2 LDG.E.128 R44, desc[UR56][R60.64+0x80] ;  /* 0x000080383c2ca981 */ /* 0x000164000c1e1d00 */
.L_x_517:
[----:B------:R-:W-:Y:S05]  /*6700*/  BSYNC B1 ;  /* 0x0000000000017941 */ /* 0x000fea0003800000 */
.L_x_516:
        /* <DEDUP_REMOVED lines=22> */
[----:B------:R-:W-:Y:S02]  /*6870*/  CS2R R78, SRZ ;  /* 0x00000000004e7805 */ /* 0x000fe4000001ff00 */
[----:B------:R-:W-:-:S02]  /*6880*/  IADD3 R11, P2, P5, R92, R12, R108 ;  /* 0x0000000c5c0b7210 */ /* 0x000fc40007d5e06c */
[----:B------:R-:W-:Y:S02]  /*6890*/  CS2R R76, SRZ ;  /* 0x00000000004c7805 */ /* 0x000fe4000001ff00 */
        /* <DEDUP_REMOVED lines=23> */
.L_x_519:
[----:B------:R-:W-:Y:S05]  /*6a10*/  BSYNC B1 ;  /* 0x0000000000017941 */ /* 0x000fea0003800000 */
.L_x_518:
[----:B0-----:R-:W-:Y:S01]  /*6a20*/  IMAD.MOV.U32 R12, RZ, RZ, R33 ;  /* 0x000000ffff0c7224 */ /* 0x001fe200078e0021 */
[----:B------:R-:W-:Y:S01]  /*6a30*/  UISETP.NE.AND UP0, UPT, UR59, 0x3, UPT ;  /* 0x000000033b00788c */ /* 0x000fe2000bf05270 */
[----:B------:R-:W-:Y:S02]  /*6a40*/  IMAD.MOV.U32 R11, RZ, RZ, R32 ;  /* 0x000000ffff0b7224 */ /* 0x000fe400078e0020 */
[----:B------:R-:W-:Y:S01]  /*6a50*/  IMAD.MOV.U32 R13, RZ, RZ, R36 ;  /* 0x000000ffff0d7224 */ /* 0x000fe200078e0024 */
[----:B------:R-:W-:Y:S01]  /*6a60*/  PRMT R160, R12, 0x5410, R82 ;  /* 0x000054100ca07816 */ /* 0x000fe20000000052 */
[----:B------:R-:W-:Y:S01]  /*6a70*/  IMAD.MOV.U32 R12, RZ, RZ, R39 ;  /* 0x000000ffff0c7224 */ /* 0x000fe200078e0027 */
        /* <DEDUP_REMOVED lines=17> */
[----:B------:R-:W-:-:S02]  /*6b90*/  MOV R14, R45 ;  /* 0x0000002d000e7202 */ /* 0x000fc40000000f00 */
[----:B------:R-:W-:Y:S02]  /*6ba0*/  PLOP3.LUT P2, PT, PT, PT, UP0, 0x80, 0x0 ;  /* 0x000000000000781c */ /* 0x000fe40003f4f008 */
[----:B------:R-:W-:Y:S01]  /*6bb0*/  PRMT R161, R11, 0x5410, R13 ;  /* 0x000054100ba17816 */ /* 0x000fe2000000000d */
[----:B------:R-:W-:Y:S01]  /*6bc0*/  IMAD.MOV.U32 R11, RZ, RZ, R50 ;  /* 0x000000ffff0b7224 */ /* 0x000fe200078e0032 */
[----:B------:R-:W-:Y:S01]  /*6bd0*/  PRMT R162, R12, 0x5410, R14 ;  /* 0x000054100ca27816 */ /* 0x000fe2000000000e */
[----:B------:R-:W-:Y:S02]  /*6be0*/  IMAD.MOV.U32 R12, RZ, RZ, R51 ;  /* 0x000000ffff0c7224 */ /* 0x000fe400078e0033 */
[----:B------:R-:W-:Y:S01]  /*6bf0*/  IMAD.MOV.U32 R13, RZ, RZ, R48 ;  /* 0x000000ffff0d7224 */ /* 0x000fe200078e0030 */
[----:B------:R-:W-:Y:S01]  /*6c00*/  PRMT R164, R164, 0x5410, R11 ;  /* 0x00005410a4a47816 */ /* 0x000fe2000000000b */
[----:B------:R-:W-:Y:S01]  /*6c10*/  IMAD.MOV.U32 R14, RZ, RZ, R49 ;  /* 0x000000ffff0e7224 */ /* 0x000fe200078e0031 */
[----:B------:R-:W-:Y:S01]  /*6c20*/  PRMT R165, R12, 0x7610, R165 ;  /* 0x000076100ca57816 */ /* 0x000fe200000000a5 */
[----:B------:R-:W-:-:S02]  /*6c30*/  IMAD.MOV.U32 R11, RZ, RZ, R54 ;  /* 0x000000ffff0b7224 */ /* 0x000fc400078e0036 */
        /* <DEDUP_REMOVED lines=9> */
[----:B------:R-:W-:Y:S01]  /*6cd0*/  PRMT R170, R170, 0x5410, R13 ;  /* 0x00005410aaaa7816 */ /* 0x000fe2000000000d */
[----:B------:R-:W-:Y:S01]  /*6ce0*/  IMAD.MOV.U32 R14, RZ, RZ, R57 ;  /* 0x000000ffff0e7224 */ /* 0x000fe200078e0039 */
[----:B------:R-:W-:-:S02]  /*6cf0*/  MOV R13, R56 ;  /* 0x00000038000d7202 */ /* 0x000fc40000000f00 */
[----:B------:R-:W-:Y:S01]  /*6d00*/  PRMT R139, R11, 0x5410, R12 ;  /* 0x000054100b8b7816 */ /* 0x000fe2000000000c */
[----:B------:R-:W-:Y:S01]  /*6d10*/  IMAD.MOV.U32 R12, RZ, RZ, R60 ;  /* 0x000000ffff0c7224 */ /* 0x000fe200078e003c */
[----:B------:R-:W-:Y:S01]  /*6d20*/  PRMT R140, R13, 0x5410, R14 ;  /* 0x000054100d8c7816 */ /* 0x000fe2000000000e */
[----:B------:R-:W-:Y:S02]  /*6d30*/  IMAD.MOV.U32 R14, RZ, RZ, R62 ;  /* 0x000000ffff0e7224 */ /* 0x000fe400078e003e */
[----:B------:R-:W-:Y:S02]  /*6d40*/  IMAD.MOV.U32 R13, RZ, RZ, R63 ;  /* 0x000000ffff0d7224 */ /* 0x000fe400078e003f */
[----:B------:R-:W-:-:S03]  /*6d50*/  IMAD.MOV.U32 R11, RZ, RZ, R61 ;  /* 0x000000ffff0b7224 */ /* 0x000fc600078e003d */
[----:B------:R-:W-:Y:S01]  /*6d60*/  PRMT R146, R14, 0x5410, R13 ;  /* 0x000054100e927816 */ /* 0x000fe2000000000d */
[----:B------:R-:W-:Y:S01]  /*6d70*/  IMAD.MOV.U32 R14, RZ, RZ, R66 ;  /* 0x000000ffff0e7224 */ /* 0x000fe200078e0042 */
[----:B------:R-:W-:Y:S01]  /*6d80*/  PRMT R147, R12, 0x5410, R11 ;  /* 0x000054100c937816 */ /* 0x000fe2000000000b */
[----:B------:R-:W-:Y:S02]  /*6d90*/  IMAD.MOV.U32 R13, RZ, RZ, R67 ;  /* 0x000000ffff0d7224 */ /* 0x000fe400078e0043 */
[----:B------:R-:W-:Y:S02]  /*6da0*/  IMAD.MOV.U32 R12, RZ, RZ, R64 ;  /* 0x000000ffff0c7224 */ /* 0x000fe400078e0040 */
        /* <DEDUP_REMOVED lines=9> */
[----:B------:R-:W-:Y:S01]  /*6e40*/  IMAD.MOV.U32 R13, RZ, RZ, R75 ;  /* 0x000000ffff0d7224 */ /* 0x000fe200078e004b */
[----:B------:R-:W-:Y:S01]  /*6e50*/  PRMT R145, R12, 0x5410, R11 ;  /* 0x000054100c917816 */ /* 0x000fe2000000000b */
[----:B------:R-:W-:Y:S02]  /*6e60*/  IMAD.MOV.U32 R12, RZ, RZ, R72 ;  /* 0x000000ffff0c7224 */ /* 0x000fe400078e0048 */
[----:B------:R-:W-:Y:S01]  /*6e70*/  IMAD.MOV.U32 R11, RZ, RZ, R73 ;  /* 0x000000ffff0b7224 */ /* 0x000fe200078e0049 */
[----:B------:R-:W-:Y:S01]  /*6e80*/  PRMT R148, R14, 0x5410, R13 ;  /* 0x000054100e947816 */ /* 0x000fe2000000000d */
[----:B------:R-:W-:-:S02]  /*6e90*/  IMAD.MOV.U32 R14, RZ, RZ, R78 ;  /* 0x000000ffff0e7224 */ /* 0x000fc400078e004e */
[----:B------:R-:W-:Y:S01]  /*6ea0*/  IMAD.MOV.U32 R13, RZ, RZ, R79 ;  /* 0x000000ffff0d7224 */ /* 0x000fe200078e004f */
[----:B------:R-:W-:Y:S01]  /*6eb0*/  PRMT R149, R12, 0x5410, R11 ;  /* 0x000054100c957816 */ /* 0x000fe2000000000b */
[----:B------:R-:W-:Y:S02]  /*6ec0*/  IMAD.MOV.U32 R12, RZ, RZ, R76 ;  /* 0x000000ffff0c7224 */ /* 0x000fe400078e004c */
[----:B------:R-:W-:Y:S01]  /*6ed0*/  IMAD.MOV.U32 R11, RZ, RZ, R77 ;  /* 0x000000ffff0b7224 */ /* 0x000fe200078e004d */
[----:B------:R-:W-:-:S04]  /*6ee0*/  PRMT R158, R14, 0x5410, R13 ;  /* 0x000054100e9e7816 */ /* 0x000fc8000000000d */
[----:B------:R-:W-:Y:S01]  /*6ef0*/  PRMT R159, R12, 0x5410, R11 ;  /* 0x000054100c9f7816 */ /* 0x000fe2000000000b */
[----:B------:R-:W-:Y:S06]  /*6f00*/  @!P2 BRA `(.L_x_520) ;  /* 0x000000000004a947 */ /* 0x000fec0003800000 */
[----:B------:R-:W-:Y:S01]  /*6f10*/  BPT.TRAP 0x1 ;  /* 0x000000040000795c */ /* 0x000fe20000300000 */
.L_x_520:
[----:B------:R-:W-:Y:S01]  /*6f20*/  LEA R87, R18, R2, 0x3 ;  /* 0x0000000212577211 */ /* 0x000fe200078e18ff */
[----:B------:R-:W0:Y:S01]  /*6f30*/  LDC R131, c[0x0][0x2f4] ;  /* 0x0000bd00ff837b82 */ /* 0x000e220000000800 */
[----:B------:R-:W-:Y:S01]  /*6f40*/  SHF.L.U32 R88, R202, 0x1f, RZ ;  /* 0x0000001fca587819 */ /* 0x000fe200000006ff */
[----:B------:R-:W-:Y:S03]  /*6f50*/  BSSY B1, `(.L_x_521) ;  /* 0x0000003000017945 */ /* 0x000fe60003800000 */
[----:B------:R-:W1:Y:S02]  /*6f60*/  SYNCS.PHASECHK.TRANS64.TRYWAIT P5, [R87+URZ+0x30890], R88 ;  /* 0x03089058570075a7 */ /* 0x000e6400080a017f */
[----:B-1----:R-:W-:Y:S05]  /*6f70*/  @!P5 BRA `(.L_x_522) ;  /* 0x0000019c00c0d947 */ /* 0x002fea0003800000 */
.L_x_797:
[----:B------:R-:W-:Y:S05]  /*6f80*/  BSYNC B1 ;  /* 0x0000000000017941 */ /* 0x000fea0003800000 */
.L_x_521:
[----:B------:R-:W-:Y:S01]  /*6f90*/  UMOV UR4, 0xffffffff ;  /* 0xffffffff00047882 */ /* 0x000fe20000000000 */
[----:B0-----:R-:W-:Y:S02]  /*6fa0*/  IMAD.IADD R135, R131, 0x1, -R122 ;  /* 0x0000000183877824 */ /* 0x001fe400078e0a7a */
[----:B------:R-:W-:Y:S05]  /*6fb0*/  BRA.DIV UR4, `(.L_x_523) ;  /* 0x0000019e04c47947 */ /* 0x000fea000b800000 */
[----:B------:R0:W2:Y:S04]  /*6fc0*/  SHFL.IDX PT, R119, R117, RZ, 0x1c1f ;  /* 0x001c1fff75777589 */ /* 0x0000a800000e0000 */
[----:B------:R0:W3:Y:S02]  /*6fd0*/  SHFL.IDX PT, R11, R120, RZ, 0x1c1f ;  /* 0x001c1fff780b7589 */ /* 0x0000e400000e0000 */
.L_x_801:
[----:B------:R-:W-:Y:S04]  /*6fe0*/  BSSY B1, `(.L_x_524) ;  /* 0x000017a000017945 */ /* 0x000fe80003800000 */
[----:B------:R-:W-:Y:S05]  /*6ff0*/  @P3 BRA `(.L_x_525) ;  /* 0x0000001400e03947 */ /* 0x000fea0003800000 */
[----:B------:R-:W-:Y:S01]  /*7000*/  ISETP.NE.AND P3, PT, R6, RZ, PT ;  /* 0x000000ff0600720c */ /* 0x000fe20003f65270 */
[----:B------:R-:W-:Y:S01]  /*7010*/  BSSY B2, `(.L_x_526) ;  /* 0x000007c000027945 */ /* 0x000fe20003800000 */
[----:B---3--:R-:W-:-:S11]  /*7020*/  IMAD.MOV.U32 R118, RZ, RZ, R11 ;  /* 0x000000ffff767224 */ /* 0x008fd600078e000b */
[----:B------:R-:W-:Y:S05]  /*7030*/  @!P3 BRA `(.L_x_527) ;  /* 0x0000000400e4b947 */ /* 0x000fea0003800000 */
[----:B------:R-:W-:Y:S01]  /*7040*/  SEL R12, R122, R135, !P0 ;  /* 0x000000877a0c7207 */ /* 0x000fe20004000000 */
[----:B------:R-:W-:Y:S01]  /*7050*/  BSSY B3, `(.L_x_528) ;  /* 0x0000071000037945 */ /* 0x000fe20003800000 */
[----:B------:R-:W-:Y:S02]  /*7060*/  ISETP.GE.AND P3, PT, R16, R121, PT ;  /* 0x000000791000720c */ /* 0x000fe40003f66270 */
[----:B------:R-:W-:-:S04]  /*7070*/  SHF.R.S32.HI R13, RZ, 0x1f, R12 ;  /* 0x0000001fff0d7819 */ /* 0x000fc8000001140c */
[----:B------:R-:W-:-:S04]  /*7080*/  LEA.HI R13, R13, R12, RZ, 0x4 ;  /* 0x0000000c0d0d7211 */ /* 0x000fc800078f20ff */
[----:B------:R-:W-:-:S04]  /*7090*/  LEA.HI.SX32 R150, R13, R115, 0x1c ;  /* 0x000000730d967211 */ /* 0x000fc800078fe2ff */
[----:B------:R-:W-:-:S04]  /*70a0*/  SHF.R.S32.HI R13, RZ, 0x1f, R150 ;  /* 0x0000001fff0d7819 */ /* 0x000fc80000011496 */
[----:B------:R-:W-:Y:S01]  /*70b0*/  LEA.HI R13, R13, R150, RZ, 0x3 ;  /* 0x000000960d0d7211 */ /* 0x000fe200078f18ff */
[----:B------:R-:W-:-:S03]  /*70c0*/  IMAD.SHL.U32 R150, R150, 0x8, RZ ;  /* 0x0000000896967824 */ /* 0x000fc600078e00ff */
[----:B------:R-:W-:Y:S02]  /*70d0*/  SHF.R.S32.HI R13, RZ, 0x3, R13 ;  /* 0x00000003ff0d7819 */ /* 0x000fe4000001140d */
[----:B------:R-:W-:-:S03]  /*70e0*/  LOP3.LUT R12, R216, 0x38, R150, 0xf8, !PT ;  /* 0x00000038d80c7812 */ /* 0x000fc600078ef896 */
[----:B------:R-:W-:Y:S01]  /*70f0*/  IMAD R13, R13, 0x1800, R218 ;  /* 0x000018000d0d7824 */ /* 0x000fe200078e02da */
[----:B------:R-:W-:-:S05]  /*7100*/  LOP3.LUT R12, R12, R217, RZ, 0x3c, !PT ;  /* 0x000000d90c0c7212 */ /* 0x000fca00078e3cff */
[----:B------:R-:W-:-:S04]  /*7110*/  IMAD.IADD R12, R13, 0x1, R12 ;  /* 0x000000010d0c7824 */ /* 0x000fc800078e020c */
[C---:B------:R-:W-:Y:S02]  /*7120*/  IMAD R80, R18.reuse, 0x4800, R12 ;  /* 0x0000480012507824 */ /* 0x040fe400078e020c */
[----:B------:R-:W-:Y:S02]  /*7130*/  IMAD R12, R18, 0x4800, R136 ;  /* 0x00004800120c7824 */ /* 0x000fe400078e0288 */
[--C-:B------:R-:W-:Y:S02]  /*7140*/  IMAD R80, R80, 0x2, R2.reuse ;  /* 0x0000000250507824 */ /* 0x100fe400078e0202 */
[----:B------:R-:W-:-:S04]  /*7150*/  IMAD R12, R12, 0x2, R2 ;  /* 0x000000020c0c7824 */ /* 0x000fc800078e0202 */
[----:B------:R-:W3:Y:S04]  /*7160*/  LDS.128 R80, [R80+0x1e400] ;  /* 0x01e4000050507984 */ /* 0x000ee80000000c00 */
[----:B------:R-:W4:Y:S01]  /*7170*/  LDS.128 R12, [R12+0x1e400] ;  /* 0x01e400000c0c7984 */ /* 0x000f220000000c00 */
[----:B------:R-:W-:Y:S05]  /*7180*/  @P3 BRA `(.L_x_529) ;  /* 0x0000000400743947 */ /* 0x000fea0003800000 */
[----:B------:R-:W-:Y:S02]  /*7190*/  SHF.R.U64 R42, R42, 0x10, R43 ;  /* 0x000000102a2a7819 */ /* 0x000fe4000000122b */
[----:B------:R-:W-:Y:S02]  /*71a0*/  SHF.R.U64 R152, R40, 0x10, R41 ;  /* 0x0000001028987819 */ /* 0x000fe40000001229 */
[----:B------:R-:W-:Y:S02]  /*71b0*/  SHF.R.U32.HI R151, RZ, 0x10, R53 ;  /* 0x00000010ff977819 */ /* 0x000fe40000011635 */
[----:B------:R-:W-:Y:S02]  /*71c0*/  SHF.R.U32.HI R41, RZ, 0x10, R41 ;  /* 0x00000010ff297819 */ /* 0x000fe40000011629 */
[----:B------:R-:W-:Y:S02]  /*71d0*/  SHF.R.U64 R40, R52, 0x10, R53 ;  /* 0x0000001034287819 */ /* 0x000fe40000001235 */
[----:B------:R-:W-:-:S02]  /*71e0*/  PRMT R52, R153, 0x5432, R42 ;  /* 0x0000543299347816 */ /* 0x000fc4000000002a */
[C---:B------:R-:W-:Y:S02]  /*71f0*/  PRMT R42, R154.reuse, 0x5410, R151 ;  /* 0x000054109a2a7816 */ /* 0x040fe40000000097 */
[----:B------:R-:W-:Y:S02]  /*7200*/  PRMT R41, R153, 0x5410, R41 ;  /* 0x0000541099297816 */ /* 0x000fe40000000029 */
[----:B------:R-:W-:Y:S01]  /*7210*/  PRMT R152, R154, 0x5432, R152 ;  /* 0x000054329a987816 */ /* 0x000fe20000000098 */
[C---:B---3--:R-:W-:Y:S01]  /*7220*/  IMAD.U32 R154, R81.reuse, 0x10000, RZ ;  /* 0x00010000519a7824 */ /* 0x048fe200078e00ff */
[--C-:B------:R-:W-:Y:S01]  /*7230*/  SHF.R.U64 R53, R54, 0x10, R55.reuse ;  /* 0x0000001036357819 */ /* 0x100fe20000001237 */
[----:B------:R-:W-:Y:S01]  /*7240*/  IMAD.U32 R153, R42, 0x10000, RZ ;  /* 0x000100002a997824 */ /* 0x000fe200078e00ff */
[----:B------:R-:W-:Y:S01]  /*7250*/  LOP3.LUT R81, R81, 0xffff0000, RZ, 0xc0, !PT ;  /* 0xffff000051517812 */ /* 0x000fe200078ec0ff */
[----:B------:R-:W-:Y:S01]  /*7260*/  IMAD.U32 R151, R41, 0x10000, RZ ;  /* 0x0001000029977824 */ /* 0x000fe200078e00ff */
[----:B------:R-:W-:Y:S01]  /*7270*/  SHF.R.U32.HI R55, RZ, 0x10, R55 ;  /* 0x00000010ff377819 */ /* 0x000fe20000011637 */
[----:B----4-:R-:W-:-:S02]  /*7280*/  IMAD.U32 R54, R13, 0x10000, RZ ;  /* 0x000100000d367824 */ /* 0x010fc400078e00ff */
[C---:B------:R-:W-:Y:S01]  /*7290*/  FMUL.FTZ R155, R154.reuse, R153 ;  /* 0x000000999a9b7220 */ /* 0x040fe20000410000 */
[-C--:B------:R-:W-:Y:S01]  /*72a0*/  FMUL.FTZ R154, R154, R151.reuse ;  /* 0x000000979a9a7220 */ /* 0x080fe20000410000 */
[----:B------:R-:W-:Y:S02]  /*72b0*/  SHF.R.U32.HI R43, RZ, 0x10, R43 ;  /* 0x00000010ff2b7819 */ /* 0x000fe4000001162b */
[C---:B------:R-:W-:Y:S01]  /*72c0*/  FFMA.FTZ R151, R54.reuse, R151, -R155 ;  /* 0x0000009736977223 */ /* 0x040fe2000001089b */
[----:B------:R-:W-:Y:S01]  /*72d0*/  FFMA.FTZ R54, R54, R153, R154 ;  /* 0x0000009936367223 */ /* 0x000fe2000001009a */
[----:B------:R-:W-:Y:S02]  /*72e0*/  LOP3.LUT R153, R42, 0xffff0000, RZ, 0xc0, !PT ;  /* 0xffff00002a997812 */ /* 0x000fe400078ec0ff */
[----:B------:R-:W-:Y:S02]  /*72f0*/  LOP3.LUT R154, R41, 0xffff0000, RZ, 0xc0, !PT ;  /* 0xffff0000299a7812 */ /* 0x000fe400078ec0ff */
[----:B------:R-:W-:Y:S01]  /*7300*/  LOP3.LUT R41, R13, 0xffff0000, RZ, 0xc0, !PT ;  /* 0xffff00000d297812 */ /* 0x000fe200078ec0ff */
[CC--:B------:R-:W-:Y:S01]  /*7310*/  FMUL.FTZ R42, R81.reuse, R153.reuse ;  /* 0x00000099512a7220 */ /* 0x0c0fe20000410000 */
[----:B------:R-:W-:Y:S01]  /*7320*/  PRMT R40, R170, 0x5432, R40 ;  /* 0x00005432aa287816 */ /* 0x000fe20000000028 */
[-C--:B------:R-:W-:Y:S01]  /*7330*/  FMUL.FTZ R13, R81, R154.reuse ;  /* 0x0000009a510d7220 */ /* 0x080fe20000410000 */
[----:B------:R-:W-:Y:S01]  /*7340*/  PRMT R81, R164, 0x5410, R43 ;  /* 0x00005410a4517816 */ /* 0x000fe2000000002b */
[----:B------:R-:W-:Y:S01]  /*7350*/  FFMA.FTZ R42, R41, R154, -R42 ;  /* 0x0000009a292a7223 */ /* 0x000fe2000001082a */
[----:B------:R-:W-:Y:S01]  /*7360*/  SHF.L.U32 R154, R83, 0x10, RZ ;  /* 0x00000010539a7819 */ /* 0x000fe200000006ff */
[----:B------:R-:W-:Y:S01]  /*7370*/  FFMA.FTZ R41, R41, R153, R13 ;  /* 0x0000009929297223 */ /* 0x000fe2000001000d */
[----:B------:R-:W-:Y:S01]  /*7380*/  PRMT R13, R168, 0x5410, R55 ;  /* 0x00005410a80d7816 */ /* 0x000fe20000000037 */
[----:B------:R-:W-:Y:S01]  /*7390*/  IMAD.U32 R55, R81, 0x10000, RZ ;  /* 0x0001000051377824 */ /* 0x000fe200078e00ff */
[----:B------:R-:W-:Y:S01]  /*73a0*/  PRMT R43, R167, 0x5410, R53 ;  /* 0x00005410a72b7816 */ /* 0x000fe20000000035 */
[----:B------:R-:W-:Y:S01]  /*73b0*/  IMAD.U32 R53, R15, 0x10000, RZ ;  /* 0x000100000f357824 */ /* 0x000fe200078e00ff */
[----:B------:R-:W-:Y:S01]  /*73c0*/  LOP3.LUT R83, R83, 0xffff0000, RZ, 0xc0, !PT ;  /* 0xffff000053537812 */ /* 0x000fe200078ec0ff */
[----:B------:R-:W-:Y:S01]  /*73d0*/  IMAD.U32 R153, R13, 0x10000, RZ ;  /* 0x000100000d997824 */ /* 0x000fe200078e00ff */
[----:B------:R-:W-:-:S02]  /*73e0*/  F2FP.BF16.F32.PACK_AB R42, R42, R151 ;  /* 0x000000972a2a723e */ /* 0x000fc400000010ff */
[----:B------:R-:W-:Y:S01]  /*73f0*/  F2FP.BF16.F32.PACK_AB R41, R41, R54 ;  /* 0x000000362929723e */ /* 0x000fe200000010ff */
[C---:B------:R-:W-:Y:S01]  /*7400*/  FMUL.FTZ R155, R154.reuse, R153 ;  /* 0x000000999a9b7220 */ /* 0x040fe20000410000 */
[----:B------:R-:W-:-:S03]  /*7410*/  FMUL.FTZ R154, R154, R55 ;  /* 0x000000379a9a7220 */ /* 0x000fc60000410000 */
[C---:B------:R-:W-:Y:S01]  /*7420*/  FFMA.FTZ R55, R53.reuse, R55, -R155 ;  /* 0x0000003735377223 */ /* 0x040fe2000001089b */
[----:B------:R-:W-:Y:S01]  /*7430*/  FFMA.FTZ R53, R53, R153, R154 ;  /* 0x0000009935357223 */ /* 0x000fe2000001009a */
[----:B------:R-:W-:Y:S01]  /*7440*/  LOP3.LUT R153, R81, 0xffff0000, RZ, 0xc0, !PT ;  /* 0xffff000051997812 */ /* 0x000fe200078ec0ff */
[C---:B------:R-:W-:Y:S01]  /*7450*/  IMAD.U32 R154, R152.reuse, 0x10000, RZ ;  /* 0x00010000989a7824 */ /* 0x040fe200078e00ff */
[----:B------:R-:W-:Y:S02]  /*7460*/  LOP3.LUT R81, R13, 0xffff0000, RZ, 0xc0, !PT ;  /* 0xffff00000d517812 */ /* 0x000fe400078ec0ff */
[----:B------:R-:W-:Y:S02]  /*7470*/  LOP3.LUT R13, R15, 0xffff0000, RZ, 0xc0, !PT ;  /* 0xffff00000f0d7812 */ /* 0x000fe400078ec0ff */
[----:B------:R-:W-:Y:S01]  /*7480*/  LOP3.LUT R152, R152, 0xffff0000, RZ, 0xc0, !PT ;  /* 0xffff000098987812 */ /* 0x000fe200078ec0ff */
[C---:B------:R-:W-:Y:S01]  /*7490*/  FMUL.FTZ R15, R83.reuse, R81 ;  /* 0x00000051530f7220 */ /* 0x040fe20000410000 */
[----:B------:R-:W-:-:S03]  /*74a0*/  FMUL.FTZ R83, R83, R153 ;  /* 0x0000009953537220 */ /* 0x000fc60000410000 */
[C---:B------:R-:W-:Y:S01]  /*74b0*/  FFMA.FTZ R15, R13.reuse, R153, -R15 ;  /* 0x000000990d0f7223 */ /* 0x040fe2000001080f */
[----:B------:R-:W-:Y:S01]  /*74c0*/  FFMA.FTZ R13, R13, R81, R83 ;  /* 0x000000510d0d7223 */ /* 0x000fe20000010053 */
[C---:B------:R-:W-:Y:S01]  /*74d0*/  IMAD.U32 R153, R80.reuse, 0x10000, RZ ;  /* 0x0001000050997824 */ /* 0x040fe200078e00ff */
[----:B------:R-:W-:Y:S01]  /*74e0*/  LOP3.LUT R80, R80, 0xffff0000, RZ, 0xc0, !PT ;  /* 0xffff000050507812 */ /* 0x000fe200078ec0ff */
[C---:B------:R-:W-:Y:S01]  /*74f0*/  IMAD.U32 R83, R40.reuse, 0x10000, RZ ;  /* 0x0001000028537824 */ /* 0x040fe200078e00ff */
[----:B------:R-:W-:Y:S01]  /*7500*/  LOP3.LUT R40, R40, 0xffff0000, RZ, 0xc0, !PT ;  /* 0xffff000028287812 */ /* 0x000fe200078ec0ff */
[----:B------:R-:W-:Y:S01]  /*7510*/  IMAD.U32 R81, R12, 0x10000, RZ ;  /* 0x000100000c517824 */ /* 0x000fe200078e00ff */
[----:B------:R-:W-:Y:S01]  /*7520*/  F2FP.BF16.F32.PACK_AB R53, R13, R53 ;  /* 0x000000350d35723e */ /* 0x000fe200000010ff */
[C---:B------:R-:W-:Y:S01]  /*7530*/  FMUL.FTZ R155, R153.reuse, R83 ;  /* 0x00000053999b7220 */ /* 0x040fe20000410000 */
[----:B------:R-:W-:Y:S01]  /*7540*/  FMUL.FTZ R153, R153, R154 ;  /* 0x0000009a99997220 */ /* 0x000fe20000410000 */
[----:B------:R-:W-:Y:S01]  /*7550*/  F2FP.BF16.F32.PACK_AB R15, R15, R55 ;  /* 0x000000370f0f723e */ /* 0x000fe200000010ff */
[----:B------:R-:W-:-:S02]  /*7560*/  IMAD.MOV.U32 R13, RZ, RZ, R42 ;  /* 0x000000ffff0d7224 */ /* 0x000fc400078e002a */
[C---:B------:R-:W-:Y:S01]  /*7570*/  FFMA.FTZ R155, R81.reuse, R154, -R155 ;  /* 0x0000009a519b7223 */ /* 0x040fe2000001089b */
[----:B------:R-:W-:Y:S01]  /*7580*/  FFMA.FTZ R153, R81, R83, R153 ;  /* 0x0000005351997223 */ /* 0x000fe20000010099 */
[----:B------:R-:W-:Y:S01]  /*7590*/  LOP3.LUT R81, R12, 0xffff0000, RZ, 0xc0, !PT ;  /* 0xffff00000c517812 */ /* 0x000fe200078ec0ff */
[C---:B------:R-:W-:Y:S01]  /*75a0*/  FMUL.FTZ R12, R80.reuse, R40 ;  /* 0x00000028500c7220 */ /* 0x040fe20000410000 */
[-C--:B------:R-:W-:Y:S01]  /*75b0*/  FMUL.FTZ R80, R80, R152.reuse ;  /* 0x0000009850507220 */ /* 0x080fe20000410000 */
[C---:B------:R-:W-:Y:S01]  /*75c0*/  IMAD.U32 R154, R82.reuse, 0x10000, RZ ;  /* 0x00010000529a7824 */ /* 0x040fe200078e00ff */
[----:B------:R-:W-:Y:S01]  /*75d0*/  LOP3.LUT R82, R82, 0xffff0000, RZ, 0xc0, !PT ;  /* 0xffff000052527812 */ /* 0x000fe200078ec0ff */
[C---:B------:R-:W-:Y:S01]  /*75e0*/  FFMA.FTZ R12, R81.reuse, R152, -R12 ;  /* 0x00000098510c7223 */ /* 0x040fe2000001080c */
[----:B------:R-:W-:Y:S01]  /*75f0*/  FFMA.FTZ R40, R81, R40, R80 ;  /* 0x0000002851287223 */ /* 0x000fe20000010050 */
[C---:B------:R-:W-:Y:S01]  /*7600*/  IMAD.U32 R81, R43.reuse, 0x10000, RZ ;  /* 0x000100002b517824 */ /* 0x040fe200078e00ff */
[----:B------:R-:W-:Y:S01]  /*7610*/  SHF.L.U32 R80, R14, 0x10, RZ ;  /* 0x000000100e507819 */ /* 0x000fe200000006ff */
[----:B------:R-:W-:Y:S01]  /*7620*/  IMAD.U32 R83, R52, 0x10000, RZ ;  /* 0x0001000034537824 */ /* 0x000fe200078e00ff */
[----:B------:R-:W-:Y:S01]  /*7630*/  LOP3.LUT R43, R43, 0xffff0000, RZ, 0xc0, !PT ;  /* 0xffff00002b2b7812 */ /* 0x000fe200078ec0ff */
[----:B------:R-:W-:Y:S01]  /*7640*/  FMUL.FTZ R152, R154, R81 ;  /* 0x000000519a987220 */ /* 0x000fe20000410000 */
[----:B------:R-:W-:Y:S01]  /*7650*/  LOP3.LUT R52, R52, 0xffff0000, RZ, 0xc0, !PT ;  /* 0xffff000034347812 */ /* 0x000fe200078ec0ff */
[-C--:B------:R-:W-:Y:S01]  /*7660*/  FMUL.FTZ R154, R154, R83.reuse ;  /* 0x000000539a9a7220 */ /* 0x080fe20000410000 */
[----:B------:R-:W-:Y:S01]  /*7670*/  LOP3.LUT R14, R14, 0xffff0000, RZ, 0xc0, !PT ;  /* 0xffff00000e0e7812 */ /* 0x000fe200078ec0ff */
[----:B------:R-:W-:Y:S01]  /*7680*/  FFMA.FTZ R152, R80, R83, -R152 ;  /* 0x0000005350987223 */ /* 0x000fe20000010898 */
[----:B------:R-:W-:Y:S01]  /*7690*/  F2FP.BF16.F32.PACK_AB R40, R40, R153 ;  /* 0x000000992828723e */ /* 0x000fe200000010ff */
[----:B------:R-:W-:Y:S01]  /*76a0*/  FFMA.FTZ R154, R80, R81, R154 ;  /* 0x00000051509a7223 */ /* 0x000fe2000001009a */
[C---:B------:R-:W-:Y:S01]  /*76b0*/  FMUL.FTZ R80, R82.reuse, R43 ;  /* 0x0000002b52507220 */ /* 0x040fe20000410000 */
[----:B------:R-:W-:Y:S01]  /*76c0*/  FMUL.FTZ R82, R82, R52 ;  /* 0x0000003452527220 */ /* 0x000fe20000410000 */
[----:B------:R-:W-:Y:S01]  /*76d0*/  F2FP.BF16.F32.PACK_AB R12, R12, R155 ;  /* 0x0000009b0c0c723e */ /* 0x000fe200000010ff */
[----:B------:R-:W-:-:S02]  /*76e0*/  IMAD.MOV.U32 R81, RZ, RZ, R41 ;  /* 0x000000ffff517224 */ /* 0x000fc400078e0029 */
[C---:B------:R-:W-:Y:S01]  /*76f0*/  FFMA.FTZ R80, R14.reuse, R52, -R80 ;  /* 0x000000340e507223 */ /* 0x040fe20000010850 */
[----:B------:R-:W-:Y:S01]  /*7700*/  FFMA.FTZ R82, R14, R43, R82 ;  /* 0x0000002b0e527223 */ /* 0x000fe20000010052 */
[----:B------:R-:W-:-:S03]  /*7710*/  IMAD.MOV.U32 R83, RZ, RZ, R53 ;  /* 0x000000ffff537224 */ /* 0x000fc600078e0035 */
[----:B------:R-:W-:Y:S01]  /*7720*/  F2FP.BF16.F32.PACK_AB R152, R80, R152 ;  /* 0x000000985098723e */ /* 0x000fe200000010ff */
[----:B------:R-:W-:Y:S01]  /*7730*/  IMAD.MOV.U32 R80, RZ, RZ, R40 ;  /* 0x000000ffff507224 */ /* 0x000fe200078e0028 */
[----:B------:R-:W-:-:S03]  /*7740*/  F2FP.BF16.F32.PACK_AB R82, R82, R154 ;  /* 0x0000009a5252723e */ /* 0x000fc600000010ff */
[----:B------:R-:W-:-:S07]  /*7750*/  IMAD.MOV.U32 R14, RZ, RZ, R152 ;  /* 0x000000ffff0e7224 */ /* 0x000fce00078e0098 */
.L_x_529:
[----:B------:R-:W-:Y:S05]  /*7760*/  BSYNC B3 ;  /* 0x0000000000037941 */ /* 0x000fea0003800000 */
.L_x_528:
[----:B------:R-:W-:-:S04]  /*7770*/  LEA R40, P3, R3, R11, 0x1 ;  /* 0x0000000b03287211 */ /* 0x000fc800078608ff */
[----:B--2---:R-:W-:Y:S02]  /*7780*/  LEA.HI.X R41, R3, R119, R111, 0x1, P3 ;  /* 0x0000007703297211 */ /* 0x004fe400018f0c6f */
[----:B------:R-:W-:-:S03]  /*7790*/  ISETP.GE.AND P3, PT, R150, R131, PT ;  /* 0x000000839600720c */ /* 0x000fc60003f66270 */
[----:B----4-:R2:W-:Y:S10]  /*77a0*/  ST.E.128 desc[UR56][R40.64], R12 ;  /* 0x0000000c28007985 */ /* 0x0105f4000c101d38 */
[----:B--2---:R-:W-:-:S05]  /*77b0*/  @!P3 IMAD.WIDE R12, R150, 0x2, R118 ;  /* 0x00000002960cb825 */ /* 0x004fca00078e0276 */
[----:B---3--:R3:W-:Y:S02]  /*77c0*/  @!P3 ST.E.128 desc[UR56][R12.64], R80 ;  /* 0x000000500c00b985 */ /* 0x0087e4000c101d38 */
.L_x_527:
[----:B------:R-:W-:Y:S05]  /*77d0*/  BSYNC B2 ;  /* 0x0000000000027941 */ /* 0x000fea0003800000 */
.L_x_526:
[----:B------:R-:W-:Y:S01]  /*77e0*/  ISETP.NE.AND P3, PT, R7, RZ, PT ;  /* 0x000000ff0700720c */ /* 0x000fe20003f65270 */
[----:B------:R-:W-:-:S12]  /*77f0*/  BSSY B2, `(.L_x_530) ;  /* 0x000007c000027945 */ /* 0x000fd80003800000 */
[----:B------:R-:W-:Y:S05]  /*7800*/  @!P3 BRA `(.L_x_531) ;  /* 0x0000000400e8b947 */ /* 0x000fea0003800000 */
[----:B---3--:R-:W-:Y:S01]  /*7810*/  SEL R12, R122, R135, !P1 ;  /* 0x000000877a0c7207 */ /* 0x008fe20004800000 */
[----:B------:R-:W-:Y:S01]  /*7820*/  BSSY B3, `(.L_x_532) ;  /* 0x0000074000037945 */ /* 0x000fe20003800000 */
[C---:B------:R-:W-:Y:S02]  /*7830*/  LEA R52, P3, R4.reuse, R11, 0x1 ;  /* 0x0000000b04347211 */ /* 0x040fe400078608ff */
[----:B------:R-:W-:Y:S02]  /*7840*/  SHF.R.S32.HI R13, RZ, 0x1f, R12 ;  /* 0x0000001fff0d7819 */ /* 0x000fe4000001140c */
[----:B--2---:R-:W-:Y:S02]  /*7850*/  LEA.HI.X R53, R4, R119, R110, 0x1, P3 ;  /* 0x0000007704357211 */ /* 0x004fe400018f0c6e */
[----:B------:R-:W-:Y:S02]  /*7860*/  LEA.HI R13, R13, R12, RZ, 0x4 ;  /* 0x0000000c0d0d7211 */ /* 0x000fe400078f20ff */
[----:B------:R-:W-:-:S02]  /*7870*/  ISETP.GE.AND P3, PT, R193, R121, PT ;  /* 0x00000079c100720c */ /* 0x000fc40003f66270 */
        /* <DEDUP_REMOVED lines=8> */
[----:B------:R-:W-:Y:S02]  /*7900*/  IMAD.IADD R13, R13, 0x1, R12 ;  /* 0x000000010d0d7824 */ /* 0x000fe400078e020c */
[C---:B------:R-:W-:Y:S02]  /*7910*/  IMAD R12, R18.reuse, 0x4800, R134 ;  /* 0x00004800120c7824 */ /* 0x040fe400078e0286 */
[----:B------:R-:W-:Y:S02]  /*7920*/  IMAD R40, R18, 0x4800, R13 ;  /* 0x0000480012287824 */ /* 0x000fe400078e020d */
[--C-:B------:R-:W-:Y:S02]  /*7930*/  IMAD R12, R12, 0x2, R2.reuse ;  /* 0x000000020c0c7824 */ /* 0x100fe400078e0202 */
[----:B------:R-:W-:-:S04]  /*7940*/  IMAD R40, R40, 0x2, R2 ;  /* 0x0000000228287824 */ /* 0x000fc800078e0202 */
[----:B------:R-:W2:Y:S04]  /*7950*/  LDS.128 R12, [R12+0x1e400] ;  /* 0x01e400000c0c7984 */ /* 0x000ea80000000c00 */
[----:B------:R-:W3:Y:S01]  /*7960*/  LDS.128 R40, [R40+0x1e400] ;  /* 0x01e4000028287984 */ /* 0x000ee20000000c00 */
[----:B------:R-:W-:Y:S05]  /*7970*/  @P3 BRA `(.L_x_533) ;  /* 0x0000000400783947 */ /* 0x000fea0003800000 */
[----:B------:R-:W-:Y:S01]  /*7980*/  SHF.R.U32.HI R55, RZ, 0x10, R49 ;  /* 0x00000010ff377819 */ /* 0x000fe20000011631 */
[----:B---3--:R-:W-:Y:S01]  /*7990*/  IMAD.U32 R150, R41, 0x10000, RZ ;  /* 0x0001000029967824 */ /* 0x008fe200078e00ff */
[----:B------:R-:W-:Y:S01]  /*79a0*/  SHF.R.U32.HI R80, RZ, 0x10, R37 ;  /* 0x00000010ff507819 */ /* 0x000fe20000011625 */
[----:B--2---:R-:W-:Y:S01]  /*79b0*/  IMAD.U32 R81, R13, 0x10000, RZ ;  /* 0x000100000d517824 */ /* 0x004fe200078e00ff */
[----:B------:R-:W-:Y:S02]  /*79c0*/  PRMT R55, R166, 0x5410, R55 ;  /* 0x00005410a6377816 */ /* 0x000fe40000000037 */
[----:B------:R-:W-:Y:S02]  /*79d0*/  PRMT R80, R169, 0x5432, R80 ;  /* 0x00005432a9507816 */ /* 0x000fe40000000050 */
[----:B------:R-:W-:Y:S02]  /*79e0*/  SHF.L.U32 R83, R55, 0x10, RZ ;  /* 0x0000001037537819 */ /* 0x000fe400000006ff */
[----:B------:R-:W-:Y:S01]  /*79f0*/  LOP3.LUT R41, R41, 0xffff0000, RZ, 0xc0, !PT ;  /* 0xffff000029297812 */ /* 0x000fe200078ec0ff */
[----:B------:R-:W-:Y:S01]  /*7a00*/  IMAD.U32 R82, R80, 0x10000, RZ ;  /* 0x0001000050527824 */ /* 0x000fe200078e00ff */
[----:B------:R-:W-:Y:S01]  /*7a10*/  LOP3.LUT R13, R13, 0xffff0000, RZ, 0xc0, !PT ;  /* 0xffff00000d0d7812 */ /* 0x000fe200078ec0ff */
[----:B------:R-:W-:Y:S01]  /*7a20*/  FMUL.FTZ R151, R150, R83 ;  /* 0x0000005396977220 */ /* 0x000fe20000410000 */
[----:B------:R-:W-:Y:S01]  /*7a30*/  SHF.R.U64 R36, R36, 0x10, R37 ;  /* 0x0000001024247819 */ /* 0x000fe20000001225 */
[-C--:B------:R-:W-:Y:S01]  /*7a40*/  FMUL.FTZ R150, R150, R82.reuse ;  /* 0x0000005296967220 */ /* 0x080fe20000410000 */
[----:B------:R-:W-:Y:S01]  /*7a50*/  SHF.R.U64 R48, R48, 0x10, R49 ;  /* 0x0000001030307819 */ /* 0x000fe20000001231 */
[----:B------:R-:W-:Y:S01]  /*7a60*/  FFMA.FTZ R82, R81, R82, -R151 ;  /* 0x0000005251527223 */ /* 0x000fe20000010897 */
[----:B------:R-:W-:-:S02]  /*7a70*/  IMAD.U32 R151, R43, 0x10000, RZ ;  /* 0x000100002b977824 */ /* 0x000fc400078e00ff */
[----:B------:R-:W-:Y:S01]  /*7a80*/  FFMA.FTZ R81, R81, R83, R150 ;  /* 0x0000005351517223 */ /* 0x000fe20000010096 */
[----:B------:R-:W-:Y:S02]  /*7a90*/  LOP3.LUT R83, R80, 0xffff0000, RZ, 0xc0, !PT ;  /* 0xffff000050537812 */ /* 0x000fe400078ec0ff */
[----:B------:R-:W-:Y:S02]  /*7aa0*/  LOP3.LUT R80, R55, 0xffff0000, RZ, 0xc0, !PT ;  /* 0xffff000037507812 */ /* 0x000fe400078ec0ff */
[----:B------:R-:W-:Y:S02]  /*7ab0*/  LOP3.LUT R43, R43, 0xffff0000, RZ, 0xc0, !PT ;  /* 0xffff00002b2b7812 */ /* 0x000fe400078ec0ff */
[----:B------:R-:W-:Y:S01]  /*7ac0*/  SHF.R.U64 R50, R50, 0x10, R51 ;  /* 0x0000001032327819 */ /* 0x000fe20000001233 */
[C---:B------:R-:W-:Y:S01]  /*7ad0*/  FMUL.FTZ R55, R41.reuse, R80 ;  /* 0x0000005029377220 */ /* 0x040fe20000410000 */
[----:B------:R-:W-:Y:S01]  /*7ae0*/  FMUL.FTZ R41, R41, R83 ;  /* 0x0000005329297220 */ /* 0x000fe20000410000 */
[----:B------:R-:W-:-:S02]  /*7af0*/  SHF.R.U64 R38, R38, 0x10, R39 ;  /* 0x0000001026267819 */ /* 0x000fc40000001227 */
[C---:B------:R-:W-:Y:S01]  /*7b00*/  FFMA.FTZ R55, R13.reuse, R83, -R55 ;  /* 0x000000530d377223 */ /* 0x040fe20000010837 */
[----:B------:R-:W-:Y:S01]  /*7b10*/  FFMA.FTZ R13, R13, R80, R41 ;  /* 0x000000500d0d7223 */ /* 0x000fe20000010029 */
[----:B------:R-:W-:Y:S01]  /*7b20*/  SHF.R.U32.HI R41, RZ, 0x10, R51 ;  /* 0x00000010ff297819 */ /* 0x000fe20000011633 */
[----:B------:R-:W-:Y:S01]  /*7b30*/  IMAD.U32 R83, R15, 0x10000, RZ ;  /* 0x000100000f537824 */ /* 0x000fe200078e00ff */
[----:B------:R-:W-:Y:S02]  /*7b40*/  SHF.R.U32.HI R80, RZ, 0x10, R39 ;  /* 0x00000010ff507819 */ /* 0x000fe40000011627 */
[----:B------:R-:W-:Y:S02]  /*7b50*/  PRMT R41, R165, 0x5410, R41 ;  /* 0x00005410a5297816 */ /* 0x000fe40000000029 */
[----:B------:R-:W-:Y:S02]  /*7b60*/  PRMT R80, R168, 0x5432, R80 ;  /* 0x00005432a8507816 */ /* 0x000fe40000000050 */
[----:B------:R-:W-:Y:S01]  /*7b70*/  LOP3.LUT R15, R15, 0xffff0000, RZ, 0xc0, !PT ;  /* 0xffff00000f0f7812 */ /* 0x000fe200078ec0ff */
[C---:B------:R-:W-:Y:S01]  /*7b80*/  IMAD.U32 R150, R41.reuse, 0x10000, RZ ;  /* 0x0001000029967824 */ /* 0x040fe200078e00ff */
[----:B------:R-:W-:Y:S01]  /*7b90*/  LOP3.LUT R41, R41, 0xffff0000, RZ, 0xc0, !PT ;  /* 0xffff000029297812 */ /* 0x000fe200078ec0ff */
[C---:B------:R-:W-:Y:S01]  /*7ba0*/  IMAD.U32 R152, R80.reuse, 0x10000, RZ ;  /* 0x0001000050987824 */ /* 0x040fe200078e00ff */
[----:B------:R-:W-:Y:S01]  /*7bb0*/  LOP3.LUT R37, R80, 0xffff0000, RZ, 0xc0, !PT ;  /* 0xffff000050257812 */ /* 0x000fe200078ec0ff */
[----:B------:R-:W-:Y:S01]  /*7bc0*/  FMUL.FTZ R153, R151, R150 ;  /* 0x0000009697997220 */ /* 0x000fe20000410000 */
[----:B------:R-:W-:Y:S01]  /*7bd0*/  LOP3.LUT R39, R12, 0xffff0000, RZ, 0xc0, !PT ;  /* 0xffff00000c277812 */ /* 0x000fe200078ec0ff */
[----:B------:R-:W-:Y:S01]  /*7be0*/  FMUL.FTZ R49, R43, R41 ;  /* 0x000000292b317220 */ /* 0x000fe20000410000 */
[-C--:B------:R-:W-:Y:S01]  /*7bf0*/  FMUL.FTZ R151, R151, R152.reuse ;  /* 0x0000009897977220 */ /* 0x080fe20000410000 */
[-C--:B------:R-:W-:Y:S01]  /*7c00*/  FMUL.FTZ R43, R43, R37.reuse ;  /* 0x000000252b2b7220 */ /* 0x080fe20000410000 */
[----:B------:R-:W-:Y:S01]  /*7c10*/  FFMA.FTZ R152, R83, R152, -R153 ;  /* 0x0000009853987223 */ /* 0x000fe20000010899 */
[----:B------:R-:W-:Y:S01]  /*7c20*/  FFMA.FTZ R37, R15, R37, -R49 ;  /* 0x000000250f257223 */ /* 0x000fe20000010831 */
[----:B------:R-:W-:Y:S01]  /*7c30*/  FFMA.FTZ R151, R83, R150, R151 ;  /* 0x0000009653977223 */ /* 0x000fe20000010097 */
[----:B------:R-:W-:Y:S01]  /*7c40*/  FFMA.FTZ R15, R15, R41, R43 ;  /* 0x000000290f0f7223 */ /* 0x000fe2000001002b */
[----:B------:R-:W-:Y:S01]  /*7c50*/  PRMT R41, R167, 0x5432, R36 ;  /* 0x00005432a7297816 */ /* 0x000fe20000000024 */
[----:B------:R-:W-:Y:S01]  /*7c60*/  IMAD.U32 R83, R40, 0x10000, RZ ;  /* 0x0001000028537824 */ /* 0x000fe200078e00ff */
[----:B------:R-:W-:Y:S01]  /*7c70*/  PRMT R36, R166, 0x5432, R48 ;  /* 0x00005432a6247816 */ /* 0x000fe20000000030 */
[----:B------:R-:W-:Y:S01]  /*7c80*/  IMAD.U32 R43, R12, 0x10000, RZ ;  /* 0x000100000c2b7824 */ /* 0x000fe200078e00ff */
[----:B------:R-:W-:Y:S01]  /*7c90*/  LOP3.LUT R40, R40, 0xffff0000, RZ, 0xc0, !PT ;  /* 0xffff000028287812 */ /* 0x000fe200078ec0ff */
[C---:B------:R-:W-:Y:S01]  /*7ca0*/  IMAD.U32 R49, R41.reuse, 0x10000, RZ ;  /* 0x0001000029317824 */ /* 0x040fe200078e00ff */
[----:B------:R-:W-:Y:S01]  /*7cb0*/  LOP3.LUT R41, R41, 0xffff0000, RZ, 0xc0, !PT ;  /* 0xffff000029297812 */ /* 0x000fe200078ec0ff */
[C---:B------:R-:W-:Y:S01]  /*7cc0*/  IMAD.U32 R48, R36.reuse, 0x10000, RZ ;  /* 0x0001000024307824 */ /* 0x040fe200078e00ff */
[----:B------:R-:W-:-:S02]  /*7cd0*/  LOP3.LUT R36, R36, 0xffff0000, RZ, 0xc0, !PT ;  /* 0xffff000024247812 */ /* 0x000fc400078ec0ff */
[----:B------:R-:W-:Y:S01]  /*7ce0*/  PRMT R50, R164, 0x5432, R50 ;  /* 0x00005432a4327816 */ /* 0x000fe20000000032 */
[C---:B------:R-:W-:Y:S01]  /*7cf0*/  FMUL.FTZ R80, R83.reuse, R48 ;  /* 0x0000003053507220 */ /* 0x040fe20000410000 */
[----:B------:R-:W-:Y:S01]  /*7d00*/  FMUL.FTZ R83, R83, R49 ;  /* 0x0000003153537220 */ /* 0x000fe20000410000 */
[C---:B------:R-:W-:Y:S01]  /*7d10*/  FMUL.FTZ R12, R40.reuse, R36 ;  /* 0x00000024280c7220 */ /* 0x040fe20000410000 */
[-C--:B------:R-:W-:Y:S01]  /*7d20*/  FMUL.FTZ R40, R40, R41.reuse ;  /* 0x0000002928287220 */ /* 0x080fe20000410000 */
[----:B------:R-:W-:Y:S01]  /*7d30*/  PRMT R38, R165, 0x5432, R38 ;  /* 0x00005432a5267816 */ /* 0x000fe20000000026 */
[----:B------:R-:W-:Y:S01]  /*7d40*/  FFMA.FTZ R83, R43, R48, R83 ;  /* 0x000000302b537223 */ /* 0x000fe20000010053 */
[----:B------:R-:W-:Y:S01]  /*7d50*/  SHF.L.U32 R48, R42, 0x10, RZ ;  /* 0x000000102a307819 */ /* 0x000fe200000006ff */
[C---:B------:R-:W-:Y:S01]  /*7d60*/  FFMA.FTZ R36, R39.reuse, R36, R40 ;  /* 0x0000002427247223 */ /* 0x040fe20000010028 */
[----:B------:R-:W-:Y:S01]  /*7d70*/  FFMA.FTZ R12, R39, R41, -R12 ;  /* 0x00000029270c7223 */ /* 0x000fe2000001080c */
[----:B------:R-:W-:-:S02]  /*7d80*/  IMAD.U32 R40, R50, 0x10000, RZ ;  /* 0x0001000032287824 */ /* 0x000fc400078e00ff */
[----:B------:R-:W-:Y:S01]  /*7d90*/  FFMA.FTZ R80, R43, R49, -R80 ;  /* 0x000000312b507223 */ /* 0x000fe20000010850 */
[----:B------:R-:W-:Y:S01]  /*7da0*/  IMAD.U32 R41, R38, 0x10000, RZ ;  /* 0x0001000026297824 */ /* 0x000fe200078e00ff */
[----:B------:R-:W-:Y:S01]  /*7db0*/  LOP3.LUT R42, R42, 0xffff0000, RZ, 0xc0, !PT ;  /* 0xffff00002a2a7812 */ /* 0x000fe200078ec0ff */
[-C--:B------:R-:W-:Y:S01]  /*7dc0*/  FMUL.FTZ R43, R48, R40.reuse ;  /* 0x00000028302b7220 */ /* 0x080fe20000410000 */
[----:B------:R-:W-:Y:S02]  /*7dd0*/  IMAD.U32 R39, R14, 0x10000, RZ ;  /* 0x000100000e277824 */ /* 0x000fe400078e00ff */
[-C--:B------:R-:W-:Y:S01]  /*7de0*/  FMUL.FTZ R48, R48, R41.reuse ;  /* 0x0000002930307220 */ /* 0x080fe20000410000 */
[----:B------:R-:W-:Y:S01]  /*7df0*/  LOP3.LUT R50, R50, 0xffff0000, RZ, 0xc0, !PT ;  /* 0xffff000032327812 */ /* 0x000fe200078ec0ff */
[C---:B------:R-:W-:Y:S02]  /*7e00*/  FFMA.FTZ R43, R39.reuse, R41, -R43 ;  /* 0x00000029272b7223 */ /* 0x040fe4000001082b */
[----:B------:R-:W-:Y:S01]  /*7e10*/  FFMA.FTZ R48, R39, R40, R48 ;  /* 0x0000002827307223 */ /* 0x000fe20000010030 */
[----:B------:R-:W-:Y:S01]  /*7e20*/  LOP3.LUT R38, R38, 0xffff0000, RZ, 0xc0, !PT ;  /* 0xffff000026267812 */ /* 0x000fe200078ec0ff */
[----:B------:R-:W-:Y:S01]  /*7e30*/  FMUL.FTZ R39, R42, R50 ;  /* 0x000000322a277220 */ /* 0x000fe20000410000 */
[----:B------:R-:W-:-:S02]  /*7e40*/  LOP3.LUT R14, R14, 0xffff0000, RZ, 0xc0, !PT ;  /* 0xffff00000e0e7812 */ /* 0x000fc400078ec0ff */
[----:B------:R-:W-:Y:S01]  /*7e50*/  F2FP.BF16.F32.PACK_AB R55, R55, R82 ;  /* 0x000000523737723e */ /* 0x000fe200000010ff */
[----:B------:R-:W-:Y:S01]  /*7e60*/  FMUL.FTZ R42, R42, R38 ;  /* 0x000000262a2a7220 */ /* 0x000fe20000410000 */
[----:B------:R-:W-:Y:S01]  /*7e70*/  F2FP.BF16.F32.PACK_AB R37, R37, R152 ;  /* 0x000000982525723e */ /* 0x000fe200000010ff */
[C---:B------:R-:W-:Y:S01]  /*7e80*/  FFMA.FTZ R39, R14.reuse, R38, -R39 ;  /* 0x000000260e277223 */ /* 0x040fe20000010827 */
[----:B------:R-:W-:Y:S01]  /*7e90*/  F2FP.BF16.F32.PACK_AB R81, R13, R81 ;  /* 0x000000510d51723e */ /* 0x000fe200000010ff */
[----:B------:R-:W-:Y:S01]  /*7ea0*/  FFMA.FTZ R42, R14, R50, R42 ;  /* 0x000000320e2a7223 */ /* 0x000fe2000001002a */
[----:B------:R-:W-:Y:S01]  /*7eb0*/  F2FP.BF16.F32.PACK_AB R151, R15, R151 ;  /* 0x000000970f97723e */ /* 0x000fe200000010ff */
[----:B------:R-:W-:Y:S01]  /*7ec0*/  IMAD.MOV.U32 R13, RZ, RZ, R55 ;  /* 0x000000ffff0d7224 */ /* 0x000fe200078e0037 */
[----:B------:R-:W-:Y:S01]  /*7ed0*/  F2FP.BF16.F32.PACK_AB R36, R36, R83 ;  /* 0x000000532424723e */ /* 0x000fe200000010ff */
[----:B------:R-:W-:Y:S01]  /*7ee0*/  IMAD.MOV.U32 R41, RZ, RZ, R81 ;  /* 0x000000ffff297224 */ /* 0x000fe200078e0051 */
[----:B------:R-:W-:Y:S01]  /*7ef0*/  F2FP.BF16.F32.PACK_AB R39, R39, R43 ;  /* 0x0000002b2727723e */ /* 0x000fe200000010ff */
[----:B------:R-:W-:Y:S01]  /*7f00*/  IMAD.MOV.U32 R15, RZ, RZ, R37 ;  /* 0x000000ffff0f7224 */ /* 0x000fe200078e0025 */
[----:B------:R-:W-:Y:S01]  /*7f10*/  F2FP.BF16.F32.PACK_AB R12, R12, R80 ;  /* 0x000000500c0c723e */ /* 0x000fe200000010ff */
[----:B------:R-:W-:Y:S01]  /*7f20*/  IMAD.MOV.U32 R40, RZ, RZ, R36 ;  /* 0x000000ffff287224 */ /* 0x000fe200078e0024 */
[----:B------:R-:W-:Y:S01]  /*7f30*/  F2FP.BF16.F32.PACK_AB R42, R42, R48 ;  /* 0x000000302a2a723e */ /* 0x000fe200000010ff */
[----:B------:R-:W-:-:S02]  /*7f40*/  IMAD.MOV.U32 R14, RZ, RZ, R39 ;  /* 0x000000ffff0e7224 */ /* 0x000fc400078e0027 */
[----:B------:R-:W-:-:S07]  /*7f50*/  IMAD.MOV.U32 R43, RZ, RZ, R151 ;  /* 0x000000ffff2b7224 */ /* 0x000fce00078e0097 */
.L_x_533:
[----:B------:R-:W-:Y:S05]  /*7f60*/  BSYNC B3 ;  /* 0x0000000000037941 */ /* 0x000fea0003800000 */
.L_x_532:
[----:B------:R-:W-:Y:S01]  /*7f70*/  ISETP.GE.AND P3, PT, R54, R131, PT ;  /* 0x000000833600720c */ /* 0x000fe20003f66270 */
[----:B--2---:R4:W-:-:S12]  /*7f80*/  ST.E.128 desc[UR56][R52.64], R12 ;  /* 0x0000000c34007985 */ /* 0x0049d8000c101d38 */
[----:B------:R-:W-:-:S05]  /*7f90*/  @!P3 IMAD.WIDE R36, R54, 0x2, R118 ;  /* 0x000000023624b825 */ /* 0x000fca00078e0276 */
[----:B---3--:R4:W-:Y:S02]  /*7fa0*/  @!P3 ST.E.128 desc[UR56][R36.64], R40 ;  /* 0x000000282400b985 */ /* 0x0089e4000c101d38 */
.L_x_531:
[----:B------:R-:W-:Y:S05]  /*7fb0*/  BSYNC B2 ;  /* 0x0000000000027941 */ /* 0x000fea0003800000 */
.L_x_530:
[----:B------:R-:W-:-:S13]  /*7fc0*/  ISETP.NE.AND P3, PT, R8, RZ, PT ;  /* 0x000000ff0800720c */ /* 0x000fda0003f65270 */
[----:B------:R-:W-:Y:S05]  /*7fd0*/  @!P3 BRA `(.L_x_525) ;  /* 0x0000000400e8b947 */ /* 0x000fea0003800000 */
[----:B---34-:R-:W3:Y:S01]  /*7fe0*/  LDL R12, [R1] ;  /* 0x00000000010c7983 */ /* 0x018ee20000100800 */
[C---:B------:R-:W-:Y:S01]  /*7ff0*/  LEA R40, P3, R5.reuse, R11, 0x1 ;  /* 0x0000000b05287211 */ /* 0x040fe200078608ff */
[----:B------:R-:W-:Y:S03]  /*8000*/  BSSY B2, `(.L_x_534) ;  /* 0x0000073000027945 */ /* 0x000fe60003800000 */
[----:B--2---:R-:W-:Y:S02]  /*8010*/  LEA.HI.X R41, R5, R119, R109, 0x1, P3 ;  /* 0x0000007705297211 */ /* 0x004fe400018f0c6d */
[----:B------:R-:W-:Y:S02]  /*8020*/  ISETP.GE.AND P3, PT, R192, R121, PT ;  /* 0x00000079c000720c */ /* 0x000fe40003f66270 */
[----:B---3--:R-:W-:-:S04]  /*8030*/  LOP3.LUT P5, RZ, R12, 0x1, RZ, 0xc0, !PT ;  /* 0x000000010cff7812 */ /* 0x008fc800078ac0ff */
[----:B------:R-:W-:-:S04]  /*8040*/  SEL R11, R122, R135, !P5 ;  /* 0x000000877a0b7207 */ /* 0x000fc80006800000 */
        /* <DEDUP_REMOVED lines=9> */
[----:B------:R-:W-:-:S04]  /*80e0*/  LOP3.LUT R12, R12, R217, RZ, 0x3c, !PT ;  /* 0x000000d90c0c7212 */ /* 0x000fc800078e3cff */
[----:B------:R-:W-:Y:S01]  /*80f0*/  IADD3 R15, R13, R12, RZ ;  /* 0x0000000c0d0f7210 */ /* 0x000fe20007ffe0ff */
[----:B------:R-:W-:-:S04]  /*8100*/  IMAD R13, R18, 0x4800, R132 ;  /* 0x00004800120d7824 */ /* 0x000fc800078e0284 */
[----:B------:R-:W-:Y:S02]  /*8110*/  IMAD R15, R18, 0x4800, R15 ;  /* 0x00004800120f7824 */ /* 0x000fe400078e020f */
[--C-:B------:R-:W-:Y:S02]  /*8120*/  IMAD R13, R13, 0x2, R2.reuse ;  /* 0x000000020d0d7824 */ /* 0x100fe400078e0202 */
[----:B------:R-:W-:-:S04]  /*8130*/  IMAD R36, R15, 0x2, R2 ;  /* 0x000000020f247824 */ /* 0x000fc800078e0202 */
[----:B------:R-:W2:Y:S04]  /*8140*/  LDS.128 R12, [R13+0x1e400] ;  /* 0x01e400000d0c7984 */ /* 0x000ea80000000c00 */
[----:B------:R-:W3:Y:S01]  /*8150*/  LDS.128 R36, [R36+0x1e400] ;  /* 0x01e4000024247984 */ /* 0x000ee20000000c00 */
[----:B------:R-:W-:Y:S05]  /*8160*/  @P3 BRA `(.L_x_535) ;  /* 0x0000000400703947 */ /* 0x000fea0003800000 */
[--C-:B------:R-:W-:Y:S01]  /*8170*/  SHF.R.U64 R34, R34, 0x10, R35.reuse ;  /* 0x0000001022227819 */ /* 0x100fe20000001223 */
[----:B---3--:R-:W-:Y:S01]  /*8180*/  IMAD.U32 R48, R37, 0x10000, RZ ;  /* 0x0001000025307824 */ /* 0x008fe200078e00ff */
[----:B------:R-:W-:Y:S01]  /*8190*/  SHF.R.U32.HI R42, RZ, 0x10, R35 ;  /* 0x00000010ff2a7819 */ /* 0x000fe20000011623 */
[----:B------:R-:W-:Y:S01]  /*81a0*/  IMAD.U32 R52, R39, 0x10000, RZ ;  /* 0x0001000027347824 */ /* 0x000fe200078e00ff */
[--C-:B------:R-:W-:Y:S01]  /*81b0*/  SHF.R.U64 R35, R44, 0x10, R45.reuse ;  /* 0x000000102c237819 */ /* 0x100fe2000000122d */
[----:B--2---:R-:W-:Y:S01]  /*81c0*/  IMAD.U32 R51, R15, 0x10000, RZ ;  /* 0x000100000f337824 */ /* 0x004fe200078e00ff */
[----:B------:R-:W-:Y:S01]  /*81d0*/  SHF.R.U32.HI R44, RZ, 0x10, R45 ;  /* 0x00000010ff2c7819 */ /* 0x000fe2000001162d */
[----:B------:R-:W-:Y:S01]  /*81e0*/  IMAD.U32 R45, R13, 0x10000, RZ ;  /* 0x000100000d2d7824 */ /* 0x000fe200078e00ff */
[--C-:B------:R-:W-:Y:S01]  /*81f0*/  SHF.R.U64 R32, R32, 0x10, R33.reuse ;  /* 0x0000001020207819 */ /* 0x100fe20000001221 */
[----:B------:R-:W-:Y:S01]  /*8200*/  IMAD.U32 R53, R38, 0x10000, RZ ;  /* 0x0001000026357824 */ /* 0x000fe200078e00ff */
[----:B------:R-:W-:Y:S01]  /*8210*/  SHF.R.U32.HI R33, RZ, 0x10, R33 ;  /* 0x00000010ff217819 */ /* 0x000fe20000011621 */
[----:B------:R-:W-:Y:S01]  /*8220*/  IMAD.U32 R50, R14, 0x10000, RZ ;  /* 0x000100000e327824 */ /* 0x000fe200078e00ff */
[----:B------:R-:W-:-:S02]  /*8230*/  PRMT R44, R162, 0x5432, R44 ;  /* 0x00005432a22c7816 */ /* 0x000fc4000000002c */
[----:B------:R-:W-:Y:S02]  /*8240*/  SHF.R.U64 R43, R46, 0x10, R47 ;  /* 0x000000102e2b7819 */ /* 0x000fe4000000122f */
[----:B------:R-:W-:Y:S02]  /*8250*/  PRMT R33, R160, 0x5410, R33 ;  /* 0x00005410a0217816 */ /* 0x000fe40000000021 */
[----:B------:R-:W-:Y:S02]  /*8260*/  SHF.L.U32 R54, R44, 0x10, RZ ;  /* 0x000000102c367819 */ /* 0x000fe400000006ff */
[----:B------:R-:W-:Y:S01]  /*8270*/  SHF.R.U32.HI R46, RZ, 0x10, R47 ;  /* 0x00000010ff2e7819 */ /* 0x000fe2000001162f */
[----:B------:R-:W-:Y:S01]  /*8280*/  IMAD.U32 R55, R33, 0x10000, RZ ;  /* 0x0001000021377824 */ /* 0x000fe200078e00ff */
[----:B------:R-:W-:Y:S02]  /*8290*/  PRMT R35, R161, 0x5432, R35 ;  /* 0x00005432a1237816 */ /* 0x000fe40000000023 */
[----:B------:R-:W-:Y:S01]  /*82a0*/  LOP3.LUT R49, R37, 0xffff0000, RZ, 0xc0, !PT ;  /* 0xffff000025317812 */ /* 0x000fe200078ec0ff */
[----:B------:R-:W-:Y:S01]  /*82b0*/  IMAD.U32 R37, R36, 0x10000, RZ ;  /* 0x0001000024257824 */ /* 0x000fe200078e00ff */
[----:B------:R-:W-:Y:S01]  /*82c0*/  PRMT R161, R161, 0x5410, R43 ;  /* 0x00005410a1a17816 */ /* 0x000fe2000000002b */
[----:B------:R-:W-:Y:S01]  /*82d0*/  FMUL.FTZ R43, R48, R54 ;  /* 0x00000036302b7220 */ /* 0x000fe20000410000 */
[----:B------:R-:W-:Y:S01]  /*82e0*/  LOP3.LUT R44, R44, 0xffff0000, RZ, 0xc0, !PT ;  /* 0xffff00002c2c7812 */ /* 0x000fe200078ec0ff */
[-C--:B------:R-:W-:Y:S01]  /*82f0*/  FMUL.FTZ R48, R48, R55.reuse ;  /* 0x0000003730307220 */ /* 0x080fe20000410000 */
[----:B------:R-:W-:Y:S01]  /*8300*/  PRMT R46, R162, 0x5410, R46 ;  /* 0x00005410a22e7816 */ /* 0x000fe2000000002e */
[----:B------:R-:W-:Y:S01]  /*8310*/  FFMA.FTZ R43, R45, R55, -R43 ;  /* 0x000000372d2b7223 */ /* 0x000fe2000001082b */
[----:B------:R-:W-:Y:S01]  /*8320*/  LOP3.LUT R33, R33, 0xffff0000, RZ, 0xc0, !PT ;  /* 0xffff000021217812 */ /* 0x000fe200078ec0ff */
[----:B------:R-:W-:Y:S01]  /*8330*/  FMUL.FTZ R80, R49, R44 ;  /* 0x0000002c31507220 */ /* 0x000fe20000410000 */
[----:B------:R-:W-:Y:S01]  /*8340*/  LOP3.LUT R47, R13, 0xffff0000, RZ, 0xc0, !PT ;  /* 0xffff00000d2f7812 */ /* 0x000fe200078ec0ff */
[----:B------:R-:W-:Y:S01]  /*8350*/  IMAD.U32 R55, R46, 0x10000, RZ ;  /* 0x000100002e377824 */ /* 0x000fe200078e00ff */
[----:B------:R-:W-:Y:S01]  /*8360*/  PRMT R42, R160, 0x5432, R42 ;  /* 0x00005432a02a7816 */ /* 0x000fe2000000002a */
[-C--:B------:R-:W-:Y:S01]  /*8370*/  FMUL.FTZ R49, R49, R33.reuse ;  /* 0x0000002131317220 */ /* 0x080fe20000410000 */
[----:B------:R-:W-:Y:S01]  /*8380*/  LOP3.LUT R39, R39, 0xffff0000, RZ, 0xc0, !PT ;  /* 0xffff000027277812 */ /* 0x000fe200078ec0ff */
[----:B------:R-:W-:Y:S01]  /*8390*/  FFMA.FTZ R48, R45, R54, R48 ;  /* 0x000000362d307223 */ /* 0x000fe20000010030 */
[----:B------:R-:W-:Y:S01]  /*83a0*/  LOP3.LUT R46, R46, 0xffff0000, RZ, 0xc0, !PT ;  /* 0xffff00002e2e7812 */ /* 0x000fe200078ec0ff */
[----:B------:R-:W-:Y:S01]  /*83b0*/  FFMA.FTZ R80, R47, R33, -R80 ;  /* 0x000000212f507223 */ /* 0x000fe20000010850 */
[----:B------:R-:W-:-:S02]  /*83c0*/  IMAD.U32 R45, R42, 0x10000, RZ ;  /* 0x000100002a2d7824 */ /* 0x000fc400078e00ff */
[----:B------:R-:W-:Y:S01]  /*83d0*/  FMUL.FTZ R33, R52, R55 ;  /* 0x0000003734217220 */ /* 0x000fe20000410000 */
[----:B------:R-:W-:Y:S01]  /*83e0*/  PRMT R32, R163, 0x5410, R32 ;  /* 0x00005410a3207816 */ /* 0x000fe20000000020 */
[----:B------:R-:W-:Y:S01]  /*83f0*/  FFMA.FTZ R49, R47, R44, R49 ;  /* 0x0000002c2f317223 */ /* 0x000fe20000010031 */
[----:B------:R-:W-:Y:S01]  /*8400*/  LOP3.LUT R15, R15, 0xffff0000, RZ, 0xc0, !PT ;  /* 0xffff00000f0f7812 */ /* 0x000fe200078ec0ff */
[----:B------:R-:W-:Y:S01]  /*8410*/  FMUL.FTZ R47, R39, R46 ;  /* 0x0000002e272f7220 */ /* 0x000fe20000410000 */
[----:B------:R-:W-:Y:S01]  /*8420*/  LOP3.LUT R42, R42, 0xffff0000, RZ, 0xc0, !PT ;  /* 0xffff00002a2a7812 */ /* 0x000fe200078ec0ff */
[-C--:B------:R-:W-:Y:S01]  /*8430*/  FMUL.FTZ R52, R52, R45.reuse ;  /* 0x0000002d34347220 */ /* 0x080fe20000410000 */
[----:B------:R-:W-:Y:S01]  /*8440*/  FFMA.FTZ R33, R51, R45, -R33 ;  /* 0x0000002d33217223 */ /* 0x000fe20000010821 */
[----:B------:R-:W-:Y:S01]  /*8450*/  IMAD.U32 R45, R35, 0x10000, RZ ;  /* 0x00010000232d7824 */ /* 0x000fe200078e00ff */
[----:B------:R-:W-:Y:S01]  /*8460*/  LOP3.LUT R36, R36, 0xffff0000, RZ, 0xc0, !PT ;  /* 0xffff000024247812 */ /* 0x000fe200078ec0ff */
[----:B------:R-:W-:-:S02]  /*8470*/  IMAD.U32 R44, R32, 0x10000, RZ ;  /* 0x00010000202c7824 */ /* 0x000fc400078e00ff */
[-C--:B------:R-:W-:Y:S01]  /*8480*/  FMUL.FTZ R39, R39, R42.reuse ;  /* 0x0000002a27277220 */ /* 0x080fe20000410000 */
[----:B------:R-:W-:Y:S01]  /*8490*/  FFMA.FTZ R47, R15, R42, -R47 ;  /* 0x0000002a0f2f7223 */ /* 0x000fe2000001082f */
[----:B------:R-:W-:Y:S01]  /*84a0*/  LOP3.LUT R42, R32, 0xffff0000, RZ, 0xc0, !PT ;  /* 0xffff0000202a7812 */ /* 0x000fe200078ec0ff */
[----:B------:R-:W-:Y:S01]  /*84b0*/  FMUL.FTZ R32, R37, R45 ;  /* 0x0000002d25207220 */ /* 0x000fe20000410000 */
[----:B------:R-:W-:Y:S01]  /*84c0*/  LOP3.LUT R35, R35, 0xffff0000, RZ, 0xc0, !PT ;  /* 0xffff000023237812 */ /* 0x000fe200078ec0ff */
[C---:B------:R-:W-:Y:S02]  /*84d0*/  IMAD.U32 R13, R12.reuse, 0x10000, RZ ;  /* 0x000100000c0d7824 */ /* 0x040fe400078e00ff */
[----:B------:R-:W-:Y:S01]  /*84e0*/  FMUL.FTZ R37, R37, R44 ;  /* 0x0000002c25257220 */ /* 0x000fe20000410000 */
[----:B------:R-:W-:Y:S01]  /*84f0*/  LOP3.LUT R12, R12, 0xffff0000, RZ, 0xc0, !PT ;  /* 0xffff00000c0c7812 */ /* 0x000fe200078ec0ff */
[----:B------:R-:W-:Y:S01]  /*8500*/  FFMA.FTZ R39, R15, R46, R39 ;  /* 0x0000002e0f277223 */ /* 0x000fe20000010027 */
[----:B------:R-:W-:Y:S01]  /*8510*/  PRMT R34, R163, 0x5432, R34 ;  /* 0x00005432a3227816 */ /* 0x000fe20000000022 */
[C---:B------:R-:W-:Y:S01]  /*8520*/  FMUL.FTZ R15, R36.reuse, R35 ;  /* 0x00000023240f7220 */ /* 0x040fe20000410000 */
[C---:B------:R-:W-:Y:S01]  /*8530*/  FFMA.FTZ R32, R13.reuse, R44, -R32 ;  /* 0x0000002c0d207223 */ /* 0x040fe20000010820 */
[----:B------:R-:W-:Y:S01]  /*8540*/  FFMA.FTZ R37, R13, R45, R37 ;  /* 0x0000002d0d257223 */ /* 0x000fe20000010025 */
[-C--:B------:R-:W-:Y:S01]  /*8550*/  FMUL.FTZ R13, R36, R42.reuse ;  /* 0x0000002a240d7220 */ /* 0x080fe20000410000 */
[C---:B------:R-:W-:Y:S01]  /*8560*/  IMAD.U32 R36, R161.reuse, 0x10000, RZ ;  /* 0x00010000a1247824 */ /* 0x040fe200078e00ff */
[----:B------:R-:W-:Y:S01]  /*8570*/  LOP3.LUT R38, R38, 0xffff0000, RZ, 0xc0, !PT ;  /* 0xffff000026267812 */ /* 0x000fe200078ec0ff */
[----:B------:R-:W-:Y:S01]  /*8580*/  FFMA.FTZ R15, R12, R42, -R15 ;  /* 0x0000002a0c0f7223 */ /* 0x000fe2000001080f */
[----:B------:R-:W-:Y:S01]  /*8590*/  LOP3.LUT R161, R161, 0xffff0000, RZ, 0xc0, !PT ;  /* 0xffff0000a1a17812 */ /* 0x000fe200078ec0ff */
[C---:B------:R-:W-:Y:S01]  /*85a0*/  IMAD.U32 R42, R34.reuse, 0x10000, RZ ;  /* 0x00010000222a7824 */ /* 0x040fe200078e00ff */
[----:B------:R-:W-:Y:S01]  /*85b0*/  LOP3.LUT R45, R34, 0xffff0000, RZ, 0xc0, !PT ;  /* 0xffff0000222d7812 */ /* 0x000fe200078ec0ff */
[----:B------:R-:W-:Y:S01]  /*85c0*/  FFMA.FTZ R12, R12, R35, R13 ;  /* 0x000000230c0c7223 */ /* 0x000fe2000001000d */
[----:B------:R-:W-:Y:S01]  /*85d0*/  LOP3.LUT R14, R14, 0xffff0000, RZ, 0xc0, !PT ;  /* 0xffff00000e0e7812 */ /* 0x000fe200078ec0ff */
[C---:B------:R-:W-:Y:S01]  /*85e0*/  FMUL.FTZ R13, R53.reuse, R36 ;  /* 0x00000024350d7220 */ /* 0x040fe20000410000 */
[C---:B------:R-:W-:Y:S01]  /*85f0*/  FMUL.FTZ R35, R38.reuse, R161 ;  /* 0x000000a126237220 */ /* 0x040fe20000410000 */
[-C--:B------:R-:W-:Y:S01]  /*8600*/  FMUL.FTZ R53, R53, R42.reuse ;  /* 0x0000002a35357220 */ /* 0x080fe20000410000 */
[-C--:B------:R-:W-:Y:S01]  /*8610*/  FMUL.FTZ R38, R38, R45.reuse ;  /* 0x0000002d26267220 */ /* 0x080fe20000410000 */
[----:B------:R-:W-:Y:S01]  /*8620*/  FFMA.FTZ R13, R50, R42, -R13 ;  /* 0x0000002a320d7223 */ /* 0x000fe2000001080d */
[----:B------:R-:W-:Y:S01]  /*8630*/  FFMA.FTZ R34, R14, R45, -R35 ;  /* 0x0000002d0e227223 */ /* 0x000fe20000010823 */
[----:B------:R-:W-:Y:S01]  /*8640*/  FFMA.FTZ R52, R51, R55, R52 ;  /* 0x0000003733347223 */ /* 0x000fe20000010034 */
[----:B------:R-:W-:Y:S01]  /*8650*/  FFMA.FTZ R53, R50, R36, R53 ;  /* 0x0000002432357223 */ /* 0x000fe20000010035 */
[----:B------:R-:W-:Y:S01]  /*8660*/  FFMA.FTZ R38, R14, R161, R38 ;  /* 0x000000a10e267223 */ /* 0x000fe20000010026 */
[----:B------:R-:W-:-:S02]  /*8670*/  F2FP.BF16.F32.PACK_AB R43, R80, R43 ;  /* 0x0000002b502b723e */ /* 0x000fc400000010ff */
[----:B------:R-:W-:Y:S02]  /*8680*/  F2FP.BF16.F32.PACK_AB R48, R49, R48 ;  /* 0x000000303130723e */ /* 0x000fe400000010ff */
[----:B------:R-:W-:Y:S02]  /*8690*/  F2FP.BF16.F32.PACK_AB R42, R15, R32 ;  /* 0x000000200f2a723e */ /* 0x000fe400000010ff */
[----:B------:R-:W-:Y:S02]  /*86a0*/  F2FP.BF16.F32.PACK_AB R33, R47, R33 ;  /* 0x000000212f21723e */ /* 0x000fe400000010ff */
[----:B------:R-:W-:Y:S01]  /*86b0*/  F2FP.BF16.F32.PACK_AB R36, R12, R37 ;  /* 0x000000250c24723e */ /* 0x000fe200000010ff */
[----:B------:R-:W-:Y:S01]  /*86c0*/  IMAD.MOV.U32 R12, RZ, RZ, R42 ;  /* 0x000000ffff0c7224 */ /* 0x000fe200078e002a */
[----:B------:R-:W-:Y:S01]  /*86d0*/  F2FP.BF16.F32.PACK_AB R14, R34, R13 ;  /* 0x0000000d220e723e */ /* 0x000fe200000010ff */
[----:B------:R-:W-:Y:S01]  /*86e0*/  IMAD.MOV.U32 R13, RZ, RZ, R43 ;  /* 0x000000ffff0d7224 */ /* 0x000fe200078e002b */
[----:B------:R-:W-:Y:S01]  /*86f0*/  F2FP.BF16.F32.PACK_AB R39, R39, R52 ;  /* 0x000000342727723e */ /* 0x000fe200000010ff */
[----:B------:R-:W-:Y:S01]  /*8700*/  IMAD.MOV.U32 R37, RZ, RZ, R48 ;  /* 0x000000ffff257224 */ /* 0x000fe200078e0030 */
[----:B------:R-:W-:-:S02]  /*8710*/  F2FP.BF16.F32.PACK_AB R38, R38, R53 ;  /* 0x000000352626723e */ /* 0x000fc400000010ff */
[----:B------:R-:W-:-:S07]  /*8720*/  MOV R15, R33 ;  /* 0x00000021000f7202 */ /* 0x000fce0000000f00 */
.L_x_535:
[----:B------:R-:W-:Y:S05]  /*8730*/  BSYNC B2 ;  /* 0x0000000000027941 */ /* 0x000fea0003800000 */
.L_x_534:
[----:B------:R-:W-:Y:S01]  /*8740*/  ISETP.GE.AND P3, PT, R11, R131, PT ;  /* 0x000000830b00720c */ /* 0x000fe20003f66270 */
[----:B--2---:R2:W-:-:S12]  /*8750*/  ST.E.128 desc[UR56][R40.64], R12 ;  /* 0x0000000c28007985 */ /* 0x0045d8000c101d38 */
[----:B------:R-:W-:-:S05]  /*8760*/  @!P3 IMAD.WIDE R118, R11, 0x2, R118 ;  /* 0x000000020b76b825 */ /* 0x000fca00078e0276 */
[----:B---3--:R2:W-:Y:S02]  /*8770*/  @!P3 ST.E.128 desc[UR56][R118.64], R36 ;  /* 0x000000247600b985 */ /* 0x0085e4000c101d38 */
.L_x_525:
[----:B------:R-:W-:Y:S05]  /*8780*/  BSYNC B1 ;  /* 0x0000000000017941 */ /* 0x000fea0003800000 */
.L_x_524:
[----:B------:R-:W-:-:S03]  /*8790*/  UMOV UR4, 0xffffffff ;  /* 0xffffffff00047882 */ /* 0x000fc60000000000 */
[----:B------:R-:W-:Y:S05]  /*87a0*/  BRA.DIV UR4, `(.L_x_536) ;  /* 0x0000018a04147947 */ /* 0x000fea000b800000 */
[----:B0-----:R-:W0:Y:S04]  /*87b0*/  SHFL.IDX PT, R117, R117, 0x1, 0x1c1f ;  /* 0x003c1f0075757f89 */ /* 0x001e2800000e0000 */
[----:B--2-4-:R2:W4:Y:S02]  /*87c0*/  SHFL.IDX PT, R36, R120, 0x1, 0x1c1f ;  /* 0x003c1f0078247f89 */ /* 0x01452400000e0000 */
.L_x_805:
[----:B------:R-:W-:Y:S05]  /*87d0*/  @P4 BRA `(.L_x_493) ;  /* 0x0000001c00bc4947 */ /* 0x000fea0003800000 */
[----:B------:R-:W-:Y:S01]  /*87e0*/  ISETP.NE.AND P3, PT, R6, RZ, PT ;  /* 0x000000ff0600720c */ /* 0x000fe20003f65270 */
[----:B------:R-:W-:Y:S01]  /*87f0*/  BSSY B1, `(.L_x_537) ;  /* 0x000007d000017945 */ /* 0x000fe20003800000 */
[----:B0-----:R-:W-:-:S11]  /*8800*/  IMAD.MOV.U32 R37, RZ, RZ, R117 ;  /* 0x000000ffff257224 */ /* 0x001fd600078e0075 */
[----:B------:R-:W-:Y:S05]  /*8810*/  @!P3 BRA `(.L_x_538) ;  /* 0x0000000400e8b947 */ /* 0x000fea0003800000 */
[----:B---3--:R-:W-:Y:S01]  /*8820*/  SEL R11, R122, R135, !P0 ;  /* 0x000000877a0b7207 */ /* 0x008fe20004000000 */
[----:B------:R-:W-:Y:S01]  /*8830*/  BSSY B2, `(.L_x_539) ;  /* 0x0000076000027945 */ /* 0x000fe20003800000 */
[----:B------:R-:W-:Y:S02]  /*8840*/  SHF.R.U32.HI R13, RZ, 0x3, R203 ;  /* 0x00000003ff0d7819 */ /* 0x000fe400000116cb */
[----:B------:R-:W-:Y:S02]  /*8850*/  SHF.R.S32.HI R12, RZ, 0x1f, R11 ;  /* 0x0000001fff0c7819 */ /* 0x000fe4000001140b */
[----:B----4-:R-:W-:Y:S02]  /*8860*/  LEA R38, P3, R3, R36, 0x1 ;  /* 0x0000002403267211 */ /* 0x010fe400078608ff */
[----:B------:R-:W-:Y:S02]  /*8870*/  LEA.HI R12, R12, R11, RZ, 0x4 ;  /* 0x0000000b0c0c7211 */ /* 0x000fe400078f20ff */
[----:B------:R-:W-:-:S02]  /*8880*/  ISETP.GE.AND P4, PT, R16, R121, PT ;  /* 0x000000791000720c */ /* 0x000fc40003f86270 */
[----:B------:R-:W-:Y:S02]  /*8890*/  LEA.HI.SX32 R12, R12, R115, 0x1c ;  /* 0x000000730c0c7211 */ /* 0x000fe400078fe2ff */
[----:B------:R-:W-:Y:S02]  /*88a0*/  LEA.HI.X R39, R3, R117, R111, 0x1, P3 ;  /* 0x0000007503277211 */ /* 0x000fe400018f0c6f */
[----:B------:R-:W-:Y:S01]  /*88b0*/  SHF.R.S32.HI R11, RZ, 0x1f, R12 ;  /* 0x0000001fff0b7819 */ /* 0x000fe2000001140c */
[----:B------:R-:W-:-:S03]  /*88c0*/  IMAD.SHL.U32 R40, R12, 0x8, RZ ;  /* 0x000000080c287824 */ /* 0x000fc600078e00ff */
[----:B------:R-:W-:Y:S02]  /*88d0*/  LEA.HI R11, R11, R12, RZ, 0x3 ;  /* 0x0000000c0b0b7211 */ /* 0x000fe400078f18ff */
[----:B------:R-:W-:Y:S02]  /*88e0*/  ISETP.GE.AND P3, PT, R40, R131, PT ;  /* 0x000000832800720c */ /* 0x000fe40003f66270 */
        /* <DEDUP_REMOVED lines=8> */
[----:B------:R-:W-:Y:S02]  /*8970*/  IMAD R32, R13, 0x2, R2 ;  /* 0x000000020d207824 */ /* 0x000fe400078e0202 */
[----:B------:R-:W-:Y:S01]  /*8980*/  @!P3 IMAD.WIDE R40, R40, 0x2, R36 ;  /* 0x000000022828b825 */ /* 0x000fe200078e0224 */
[----:B------:R0:W3:Y:S04]  /*8990*/  LDS.128 R12, [R11+0x1e400] ;  /* 0x01e400000b0c7984 */ /* 0x0000e80000000c00 */
[----:B------:R-:W4:Y:S01]  /*89a0*/  LDS.128 R32, [R32+0x1e400] ;  /* 0x01e4000020207984 */ /* 0x000f220000000c00 */
[----:B------:R-:W-:Y:S05]  /*89b0*/  @P4 BRA `(.L_x_540) ;  /* 0x0000000400744947 */ /* 0x000fea0003800000 */
[----:B------:R-:W-:Y:S01]  /*89c0*/  SHF.R.U64 R42, R64, 0x10, R65 ;  /* 0x00000010402a7819 */ /* 0x000fe20000001241 */
[----:B----4-:R-:W-:Y:S01]  /*89d0*/  IMAD.U32 R47, R33, 0x10000, RZ ;  /* 0x00010000212f7824 */ /* 0x010fe200078e00ff */
[----:B------:R-:W-:Y:S01]  /*89e0*/  SHF.R.U64 R44, R76, 0x10, R77 ;  /* 0x000000104c2c7819 */ /* 0x000fe2000000124d */
[----:B------:R-:W-:Y:S01]  /*89f0*/  IMAD.U32 R52, R35, 0x10000, RZ ;  /* 0x0001000023347824 */ /* 0x000fe200078e00ff */
[----:B------:R-:W-:Y:S01]  /*8a00*/  SHF.R.U32.HI R64, RZ, 0x10, R65 ;  /* 0x00000010ff407819 */ /* 0x000fe20000011641 */
[----:B---3--:R-:W-:Y:S01]  /*8a10*/  IMAD.U32 R45, R13, 0x10000, RZ ;  /* 0x000100000d2d7824 */ /* 0x008fe200078e00ff */
[----:B------:R-:W-:Y:S01]  /*8a20*/  SHF.R.U32.HI R76, RZ, 0x10, R77 ;  /* 0x00000010ff4c7819 */ /* 0x000fe2000001164d */
[----:B------:R-:W-:Y:S01]  /*8a30*/  IMAD.U32 R50, R15, 0x10000, RZ ;  /* 0x000100000f327824 */ /* 0x000fe200078e00ff */
[----:B------:R-:W-:Y:S02]  /*8a40*/  PRMT R64, R157, 0x5432, R64 ;  /* 0x000054329d407816 */ /* 0x000fe40000000040 */
[----:B------:R-:W-:-:S02]  /*8a50*/  PRMT R76, R159, 0x5432, R76 ;  /* 0x000054329f4c7816 */ /* 0x000fc4000000004c */
[----:B------:R-:W-:Y:S02]  /*8a60*/  SHF.R.U64 R43, R78, 0x10, R79 ;  /* 0x000000104e2b7819 */ /* 0x000fe4000000124f */
[----:B0-----:R-:W-:Y:S01]  /*8a70*/  SHF.R.U64 R11, R66, 0x10, R67 ;  /* 0x00000010420b7819 */ /* 0x001fe20000001243 */
[----:B------:R-:W-:Y:S01]  /*8a80*/  IMAD.U32 R54, R76, 0x10000, RZ ;  /* 0x000100004c367824 */ /* 0x000fe200078e00ff */
[----:B------:R-:W-:Y:S02]  /*8a90*/  SHF.R.U32.HI R79, RZ, 0x10, R79 ;  /* 0x00000010ff4f7819 */ /* 0x000fe4000001164f */
[----:B------:R-:W-:Y:S01]  /*8aa0*/  PRMT R159, R159, 0x5410, R44 ;  /* 0x000054109f9f7816 */ /* 0x000fe2000000002c */
[----:B------:R-:W-:Y:S01]  /*8ab0*/  IMAD.U32 R44, R64, 0x10000, RZ ;  /* 0x00010000402c7824 */ /* 0x000fe200078e00ff */
[----:B------:R-:W-:Y:S01]  /*8ac0*/  SHF.R.U32.HI R67, RZ, 0x10, R67 ;  /* 0x00000010ff437819 */ /* 0x000fe20000011643 */
[----:B------:R-:W-:Y:S01]  /*8ad0*/  FMUL.FTZ R66, R47, R54 ;  /* 0x000000362f427220 */ /* 0x000fe20000410000 */
[----:B------:R-:W-:Y:S01]  /*8ae0*/  LOP3.LUT R48, R33, 0xffff0000, RZ, 0xc0, !PT ;  /* 0xffff000021307812 */ /* 0x000fe200078ec0ff */
[----:B------:R-:W-:Y:S01]  /*8af0*/  IMAD.U32 R33, R32, 0x10000, RZ ;  /* 0x0001000020217824 */ /* 0x000fe200078e00ff */
[----:B------:R-:W-:Y:S01]  /*8b00*/  LOP3.LUT R53, R76, 0xffff0000, RZ, 0xc0, !PT ;  /* 0xffff00004c357812 */ /* 0x000fe200078ec0ff */
[-C--:B------:R-:W-:Y:S01]  /*8b10*/  FMUL.FTZ R76, R47, R44.reuse ;  /* 0x0000002c2f4c7220 */ /* 0x080fe20000410000 */
[----:B------:R-:W-:Y:S01]  /*8b20*/  PRMT R79, R158, 0x5432, R79 ;  /* 0x000054329e4f7816 */ /* 0x000fe2000000004f */
[----:B------:R-:W-:Y:S01]  /*8b30*/  FFMA.FTZ R44, R45, R44, -R66 ;  /* 0x0000002c2d2c7223 */ /* 0x000fe20000010842 */
[----:B------:R-:W-:Y:S01]  /*8b40*/  PRMT R67, R156, 0x5432, R67 ;  /* 0x000054329c437816 */ /* 0x000fe20000000043 */
[----:B------:R-:W-:Y:S01]  /*8b50*/  FMUL.FTZ R77, R48, R53 ;  /* 0x00000035304d7220 */ /* 0x000fe20000410000 */
[----:B------:R-:W-:Y:S01]  /*8b60*/  LOP3.LUT R47, R64, 0xffff0000, RZ, 0xc0, !PT ;  /* 0xffff0000402f7812 */ /* 0x000fe200078ec0ff */
[----:B------:R-:W-:Y:S01]  /*8b70*/  IMAD.U32 R55, R79, 0x10000, RZ ;  /* 0x000100004f377824 */ /* 0x000fe200078e00ff */
[----:B------:R-:W-:Y:S01]  /*8b80*/  LOP3.LUT R46, R13, 0xffff0000, RZ, 0xc0, !PT ;  /* 0xffff00000d2e7812 */ /* 0x000fe200078ec0ff */
[----:B------:R-:W-:Y:S01]  /*8b90*/  IMAD.U32 R65, R67, 0x10000, RZ ;  /* 0x0001000043417824 */ /* 0x000fe200078e00ff */
[----:B------:R-:W-:Y:S01]  /*8ba0*/  PRMT R42, R157, 0x5410, R42 ;  /* 0x000054109d2a7816 */ /* 0x000fe2000000002a */
[----:B------:R-:W-:Y:S01]  /*8bb0*/  FMUL.FTZ R81, R48, R47 ;  /* 0x0000002f30517220 */ /* 0x000fe20000410000 */
[----:B------:R-:W-:-:S02]  /*8bc0*/  IMAD.U32 R66, R159, 0x10000, RZ ;  /* 0x000100009f427824 */ /* 0x000fc400078e00ff */
[----:B------:R-:W-:Y:S01]  /*8bd0*/  FFMA.FTZ R47, R46, R47, -R77 ;  /* 0x0000002f2e2f7223 */ /* 0x000fe2000001084d */
[C---:B------:R-:W-:Y:S01]  /*8be0*/  FMUL.FTZ R77, R52.reuse, R55 ;  /* 0x00000037344d7220 */ /* 0x040fe20000410000 */
[----:B------:R-:W-:Y:S01]  /*8bf0*/  FMUL.FTZ R52, R52, R65 ;  /* 0x0000004134347220 */ /* 0x000fe20000410000 */
[----:B------:R-:W-:Y:S01]  /*8c00*/  FFMA.FTZ R46, R46, R53, R81 ;  /* 0x000000352e2e7223 */ /* 0x000fe20000010051 */
[----:B------:R-:W-:Y:S01]  /*8c10*/  FFMA.FTZ R45, R45, R54, R76 ;  /* 0x000000362d2d7223 */ /* 0x000fe2000001004c */
[C---:B------:R-:W-:Y:S01]  /*8c20*/  FFMA.FTZ R48, R50.reuse, R65, -R77 ;  /* 0x0000004132307223 */ /* 0x040fe2000001084d */
[----:B------:R-:W-:Y:S01]  /*8c30*/  FFMA.FTZ R50, R50, R55, R52 ;  /* 0x0000003732327223 */ /* 0x000fe20000010034 */
[C---:B------:R-:W-:Y:S01]  /*8c40*/  IMAD.U32 R52, R42.reuse, 0x10000, RZ ;  /* 0x000100002a347824 */ /* 0x040fe200078e00ff */
[----:B------:R-:W-:Y:S01]  /*8c50*/  LOP3.LUT R53, R42, 0xffff0000, RZ, 0xc0, !PT ;  /* 0xffff00002a357812 */ /* 0x000fe200078ec0ff */
[----:B------:R-:W-:Y:S01]  /*8c60*/  IMAD.U32 R13, R12, 0x10000, RZ ;  /* 0x000100000c0d7824 */ /* 0x000fe200078e00ff */
[----:B------:R-:W-:Y:S01]  /*8c70*/  LOP3.LUT R35, R35, 0xffff0000, RZ, 0xc0, !PT ;  /* 0xffff000023237812 */ /* 0x000fe200078ec0ff */
[----:B------:R-:W-:Y:S01]  /*8c80*/  FMUL.FTZ R42, R33, R66 ;  /* 0x00000042212a7220 */ /* 0x000fe20000410000 */
[----:B------:R-:W-:Y:S01]  /*8c90*/  LOP3.LUT R54, R79, 0xffff0000, RZ, 0xc0, !PT ;  /* 0xffff00004f367812 */ /* 0x000fe200078ec0ff */
[-C--:B------:R-:W-:Y:S01]  /*8ca0*/  FMUL.FTZ R55, R33, R52.reuse ;  /* 0x0000003421377220 */ /* 0x080fe20000410000 */
[----:B------:R-:W-:Y:S01]  /*8cb0*/  LOP3.LUT R32, R32, 0xffff0000, RZ, 0xc0, !PT ;  /* 0xffff000020207812 */ /* 0x000fe200078ec0ff */
[----:B------:R-:W-:Y:S01]  /*8cc0*/  FFMA.FTZ R33, R13, R52, -R42 ;  /* 0x000000340d217223 */ /* 0x000fe2000001082a */
[----:B------:R-:W-:Y:S01]  /*8cd0*/  PRMT R43, R158, 0x5410, R43 ;  /* 0x000054109e2b7816 */ /* 0x000fe2000000002b */
[----:B------:R-:W-:Y:S01]  /*8ce0*/  FMUL.FTZ R76, R35, R54 ;  /* 0x00000036234c7220 */ /* 0x000fe20000410000 */
[----:B------:R-:W-:Y:S01]  /*8cf0*/  LOP3.LUT R64, R67, 0xffff0000, RZ, 0xc0, !PT ;  /* 0xffff000043407812 */ /* 0x000fe200078ec0ff */
[----:B------:R-:W-:Y:S01]  /*8d00*/  FFMA.FTZ R13, R13, R66, R55 ;  /* 0x000000420d0d7223 */ /* 0x000fe20000010037 */
[----:B------:R-:W-:Y:S01]  /*8d10*/  LOP3.LUT R159, R159, 0xffff0000, RZ, 0xc0, !PT ;  /* 0xffff00009f9f7812 */ /* 0x000fe200078ec0ff */
[----:B------:R-:W-:Y:S01]  /*8d20*/  FMUL.FTZ R55, R32, R53 ;  /* 0x0000003520377220 */ /* 0x000fe20000410000 */
[----:B------:R-:W-:Y:S01]  /*8d30*/  PRMT R11, R156, 0x5410, R11 ;  /* 0x000054109c0b7816 */ /* 0x000fe2000000000b */
[-C--:B------:R-:W-:Y:S01]  /*8d40*/  FMUL.FTZ R78, R35, R64.reuse ;  /* 0x00000040234e7220 */ /* 0x080fe20000410000 */
[----:B------:R-:W-:Y:S01]  /*8d50*/  LOP3.LUT R15, R15, 0xffff0000, RZ, 0xc0, !PT ;  /* 0xffff00000f0f7812 */ /* 0x000fe200078ec0ff */
[----:B------:R-:W-:Y:S01]  /*8d60*/  FMUL.FTZ R65, R32, R159 ;  /* 0x0000009f20417220 */ /* 0x000fe20000410000 */
[----:B------:R-:W-:Y:S01]  /*8d70*/  LOP3.LUT R12, R12, 0xffff0000, RZ, 0xc0, !PT ;  /* 0xffff00000c0c7812 */ /* 0x000fe200078ec0ff */
[----:B------:R-:W-:Y:S01]  /*8d80*/  IMAD.U32 R42, R43, 0x10000, RZ ;  /* 0x000100002b2a7824 */ /* 0x000fe200078e00ff */
[C---:B------:R-:W-:Y:S01]  /*8d90*/  SHF.L.U32 R49, R14.reuse, 0x10, RZ ;  /* 0x000000100e317819 */ /* 0x040fe200000006ff */
[----:B------:R-:W-:Y:S01]  /*8da0*/  IMAD.U32 R32, R11, 0x10000, RZ ;  /* 0x000100000b207824 */ /* 0x000fe200078e00ff */
[----:B------:R-:W-:Y:S01]  /*8db0*/  LOP3.LUT R51, R14, 0xffff0000, RZ, 0xc0, !PT ;  /* 0xffff00000e337812 */ /* 0x000fe200078ec0ff */
[C---:B------:R-:W-:Y:S01]  /*8dc0*/  IMAD.U32 R14, R34.reuse, 0x10000, RZ ;  /* 0x00010000220e7824 */ /* 0x040fe200078e00ff */
[----:B------:R-:W-:Y:S01]  /*8dd0*/  LOP3.LUT R34, R34, 0xffff0000, RZ, 0xc0, !PT ;  /* 0xffff000022227812 */ /* 0x000fe200078ec0ff */
[----:B------:R-:W-:Y:S01]  /*8de0*/  FFMA.FTZ R35, R15, R64, -R76 ;  /* 0x000000400f237223 */ /* 0x000fe2000001084c */
[----:B------:R-:W-:Y:S01]  /*8df0*/  LOP3.LUT R43, R43, 0xffff0000, RZ, 0xc0, !PT ;  /* 0xffff00002b2b7812 */ /* 0x000fe200078ec0ff */
[----:B------:R-:W-:Y:S01]  /*8e00*/  FFMA.FTZ R15, R15, R54, R78 ;  /* 0x000000360f0f7223 */ /* 0x000fe2000001004e */
[----:B------:R-:W-:Y:S01]  /*8e10*/  LOP3.LUT R11, R11, 0xffff0000, RZ, 0xc0, !PT ;  /* 0xffff00000b0b7812 */ /* 0x000fe200078ec0ff */
[----:B------:R-:W-:Y:S01]  /*8e20*/  FFMA.FTZ R52, R12, R53, -R65 ;  /* 0x000000350c347223 */ /* 0x000fe20000010841 */
[C---:B------:R-:W-:Y:S01]  /*8e30*/  FMUL.FTZ R54, R14.reuse, R42 ;  /* 0x0000002a0e367220 */ /* 0x040fe20000410000 */
[----:B------:R-:W-:Y:S01]  /*8e40*/  FMUL.FTZ R53, R14, R32 ;  /* 0x000000200e357220 */ /* 0x000fe20000410000 */
[C---:B------:R-:W-:Y:S01]  /*8e50*/  FMUL.FTZ R14, R34.reuse, R43 ;  /* 0x0000002b220e7220 */ /* 0x040fe20000410000 */
[----:B------:R-:W-:Y:S01]  /*8e60*/  FMUL.FTZ R34, R34, R11 ;  /* 0x0000000b22227220 */ /* 0x000fe20000410000 */
[----:B------:R-:W-:Y:S01]  /*8e70*/  FFMA.FTZ R12, R12, R159, R55 ;  /* 0x0000009f0c0c7223 */ /* 0x000fe20000010037 */
[----:B------:R-:W-:Y:S01]  /*8e80*/  F2FP.BF16.F32.PACK_AB R35, R35, R48 ;  /* 0x000000302323723e */ /* 0x000fe200000010ff */
[C---:B------:R-:W-:Y:S01]  /*8e90*/  FFMA.FTZ R54, R49.reuse, R32, -R54 ;  /* 0x0000002031367223 */ /* 0x040fe20000010836 */
[----:B------:R-:W-:Y:S01]  /*8ea0*/  FFMA.FTZ R53, R49, R42, R53 ;  /* 0x0000002a31357223 */ /* 0x000fe20000010035 */
[C---:B------:R-:W-:Y:S01]  /*8eb0*/  FFMA.FTZ R11, R51.reuse, R11, -R14 ;  /* 0x0000000b330b7223 */ /* 0x040fe2000001080e */
[----:B------:R-:W-:Y:S01]  /*8ec0*/  FFMA.FTZ R34, R51, R43, R34 ;  /* 0x0000002b33227223 */ /* 0x000fe20000010022 */
[----:B------:R-:W-:-:S02]  /*8ed0*/  F2FP.BF16.F32.PACK_AB R44, R47, R44 ;  /* 0x0000002c2f2c723e */ /* 0x000fc400000010ff */
[----:B------:R-:W-:Y:S02]  /*8ee0*/  F2FP.BF16.F32.PACK_AB R45, R46, R45 ;  /* 0x0000002d2e2d723e */ /* 0x000fe400000010ff */
[----:B------:R-:W-:Y:S01]  /*8ef0*/  F2FP.BF16.F32.PACK_AB R50, R15, R50 ;  /* 0x000000320f32723e */ /* 0x000fe200000010ff */
[----:B------:R-:W-:Y:S01]  /*8f00*/  IMAD.MOV.U32 R15, RZ, RZ, R35 ;  /* 0x000000ffff0f7224 */ /* 0x000fe200078e0023 */
[----:B------:R-:W-:Y:S02]  /*8f10*/  F2FP.BF16.F32.PACK_AB R33, R52, R33 ;  /* 0x000000213421723e */ /* 0x000fe400000010ff */
[----:B------:R-:W-:Y:S01]  /*8f20*/  F2FP.BF16.F32.PACK_AB R32, R12, R13 ;  /* 0x0000000d0c20723e */ /* 0x000fe200000010ff */
[----:B------:R-:W-:Y:S01]  /*8f30*/  IMAD.MOV.U32 R13, RZ, RZ, R44 ;  /* 0x000000ffff0d7224 */ /* 0x000fe200078e002c */
[----:B------:R-:W-:Y:S01]  /*8f40*/  MOV R12, R33 ;  /* 0x00000021000c7202 */ /* 0x000fe20000000f00 */
[----:B------:R-:W-:Y:S01]  /*8f50*/  IMAD.MOV.U32 R33, RZ, RZ, R45 ;  /* 0x000000ffff217224 */ /* 0x000fe200078e002d */
[----:B------:R-:W-:Y:S01]  /*8f60*/  F2FP.BF16.F32.PACK_AB R14, R11, R54 ;  /* 0x000000360b0e723e */ /* 0x000fe200000010ff */
[----:B------:R-:W-:Y:S01]  /*8f70*/  IMAD.MOV.U32 R35, RZ, RZ, R50 ;  /* 0x000000ffff237224 */ /* 0x000fe200078e0032 */
[----:B------:R-:W-:-:S07]  /*8f80*/  F2FP.BF16.F32.PACK_AB R34, R34, R53 ;  /* 0x000000352222723e */ /* 0x000fce00000010ff */
.L_x_540:
[----:B------:R-:W-:Y:S05]  /*8f90*/  BSYNC B2 ;  /* 0x0000000000027941 */ /* 0x000fea0003800000 */
.L_x_539:
[----:B---3--:R3:W-:Y:S04]  /*8fa0*/  ST.E.128 desc[UR56][R38.64], R12 ;  /* 0x0000000c26007985 */ /* 0x0087e8000c101d38 */
[----:B----4-:R3:W-:Y:S02]  /*8fb0*/  @!P3 ST.E.128 desc[UR56][R40.64], R32 ;  /* 0x000000202800b985 */ /* 0x0107e4000c101d38 */
.L_x_538:
[----:B------:R-:W-:Y:S05]  /*8fc0*/  BSYNC B1 ;  /* 0x0000000000017941 */ /* 0x000fea0003800000 */
.L_x_537:
[----:B------:R-:W-:Y:S01]  /*8fd0*/  ISETP.NE.AND P3, PT, R7, RZ, PT ;  /* 0x000000ff0700720c */ /* 0x000fe20003f65270 */
[----:B------:R-:W-:-:S12]  /*8fe0*/  BSSY B1, `(.L_x_541) ;  /* 0x000007a000017945 */ /* 0x000fd80003800000 */
[----:B------:R-:W-:Y:S05]  /*8ff0*/  @!P3 BRA `(.L_x_542) ;  /* 0x0000000400e0b947 */ /* 0x000fea0003800000 */
[----:B0--3--:R-:W-:Y:S01]  /*9000*/  SEL R11, R122, R135, !P1 ;  /* 0x000000877a0b7207 */ /* 0x009fe20004800000 */
        /* <DEDUP_REMOVED lines=11> */
[----:B------:R-:W-:Y:S02]  /*90c0*/  LOP3.LUT R11, R203, 0x38, R40, 0xf8, !PT ;  /* 0x00000038cb0b7812 */ /* 0x000fe400078ef828 */
[----:B------:R-:W-:Y:S02]  /*90d0*/  SHF.R.S32.HI R12, RZ, 0x3, R12 ;  /* 0x00000003ff0c7819 */ /* 0x000fe4000001140c */
[----:B------:R-:W-:Y:S02]  /*90e0*/  LOP3.LUT R11, R11, R13, RZ, 0x3c, !PT ;  /* 0x0000000d0b0b7212 */ /* 0x000fe400078e3cff */
[----:B------:R-:W-:Y:S01]  /*90f0*/  ISETP.GE.AND P3, PT, R40, R131, PT ;  /* 0x000000832800720c */ /* 0x000fe20003f66270 */
[----:B------:R-:W-:-:S04]  /*9100*/  IMAD R12, R12, 0x1800, R219 ;  /* 0x000018000c0c7824 */ /* 0x000fc800078e02db */
        /* <DEDUP_REMOVED lines=11> */
[--C-:B------:R-:W-:Y:S01]  /*91c0*/  SHF.R.U64 R52, R72, 0x10, R73.reuse ;  /* 0x0000001048347819 */ /* 0x100fe20000001249 */
[----:B---3--:R-:W-:Y:S01]  /*91d0*/  IMAD.U32 R46, R13, 0x10000, RZ ;  /* 0x000100000d2e7824 */ /* 0x008fe200078e00ff */
[----:B------:R-:W-:Y:S01]  /*91e0*/  SHF.R.U32.HI R72, RZ, 0x10, R73 ;  /* 0x00000010ff487819 */ /* 0x000fe20000011649 */
[----:B------:R-:W-:Y:S01]  /*91f0*/  IMAD.U32 R49, R15, 0x10000, RZ ;  /* 0x000100000f317824 */ /* 0x000fe200078e00ff */
[--C-:B------:R-:W-:Y:S01]  /*9200*/  SHF.R.U64 R50, R60, 0x10, R61.reuse ;  /* 0x000000103c327819 */ /* 0x100fe2000000123d */
[----:B0-----:R-:W-:Y:S01]  /*9210*/  IMAD.U32 R11, R12, 0x10000, RZ ;  /* 0x000100000c0b7824 */ /* 0x001fe200078e00ff */
[----:B------:R-:W-:Y:S02]  /*9220*/  SHF.R.U32.HI R60, RZ, 0x10, R61 ;  /* 0x00000010ff3c7819 */ /* 0x000fe4000001163d */
[----:B------:R-:W-:-:S02]  /*9230*/  LOP3.LUT R47, R35, 0xffff0000, RZ, 0xc0, !PT ;  /* 0xffff0000232f7812 */ /* 0x000fc400078ec0ff */
[----:B------:R-:W-:Y:S02]  /*9240*/  PRMT R35, R146, 0x5410, R53 ;  /* 0x0000541092237816 */ /* 0x000fe40000000035 */
[----:B------:R-:W-:Y:S02]  /*9250*/  PRMT R53, R149, 0x5432, R72 ;  /* 0x0000543295357816 */ /* 0x000fe40000000048 */
[C---:B------:R-:W-:Y:S02]  /*9260*/  PRMT R50, R147.reuse, 0x5410, R50 ;  /* 0x0000541093327816 */ /* 0x040fe40000000032 */
[----:B------:R-:W-:Y:S01]  /*9270*/  PRMT R147, R147, 0x5432, R60 ;  /* 0x0000543293937816 */ /* 0x000fe2000000003c */
[----:B------:R-:W-:Y:S01]  /*9280*/  IMAD.U32 R54, R53, 0x10000, RZ ;  /* 0x0001000035367824 */ /* 0x000fe200078e00ff */
[--C-:B------:R-:W-:Y:S02]  /*9290*/  SHF.R.U64 R43, R74, 0x10, R75.reuse ;  /* 0x000000104a2b7819 */ /* 0x100fe4000000124b */
[----:B------:R-:W-:-:S02]  /*92a0*/  SHF.R.U32.HI R75, RZ, 0x10, R75 ;  /* 0x00000010ff4b7819 */ /* 0x000fc4000001164b */
[----:B------:R-:W-:Y:S02]  /*92b0*/  SHF.L.U32 R45, R33, 0x10, RZ ;  /* 0x00000010212d7819 */ /* 0x000fe400000006ff */
[----:B------:R-:W-:Y:S02]  /*92c0*/  SHF.R.U32.HI R63, RZ, 0x10, R63 ;  /* 0x00000010ff3f7819 */ /* 0x000fe4000001163f */
[----:B------:R-:W-:Y:S01]  /*92d0*/  PRMT R149, R149, 0x5410, R52 ;  /* 0x0000541095957816 */ /* 0x000fe20000000034 */
[----:B------:R-:W-:Y:S01]  /*92e0*/  IMAD.U32 R52, R147, 0x10000, RZ ;  /* 0x0001000093347824 */ /* 0x000fe200078e00ff */
[C---:B------:R-:W-:Y:S01]  /*92f0*/  PRMT R43, R148.reuse, 0x5410, R43 ;  /* 0x00005410942b7816 */ /* 0x040fe2000000002b */
[C---:B------:R-:W-:Y:S01]  /*9300*/  FMUL.FTZ R55, R45.reuse, R54 ;  /* 0x000000362d377220 */ /* 0x040fe20000410000 */
[----:B------:R-:W-:Y:S01]  /*9310*/  PRMT R148, R148, 0x5432, R75 ;  /* 0x0000543294947816 */ /* 0x000fe2000000004b */
[-C--:B------:R-:W-:Y:S01]  /*9320*/  FMUL.FTZ R61, R45, R52.reuse ;  /* 0x000000342d3d7220 */ /* 0x080fe20000410000 */
[----:B------:R-:W-:Y:S01]  /*9330*/  LOP3.LUT R48, R33, 0xffff0000, RZ, 0xc0, !PT ;  /* 0xffff000021307812 */ /* 0x000fe200078ec0ff */
[----:B------:R-:W-:Y:S01]  /*9340*/  FFMA.FTZ R45, R46, R52, -R55 ;  /* 0x000000342e2d7223 */ /* 0x000fe20000010837 */
[----:B------:R-:W-:Y:S01]  /*9350*/  LOP3.LUT R53, R53, 0xffff0000, RZ, 0xc0, !PT ;  /* 0xffff000035357812 */ /* 0x000fe200078ec0ff */
[----:B------:R-:W-:Y:S01]  /*9360*/  IMAD.U32 R60, R148, 0x10000, RZ ;  /* 0x00010000943c7824 */ /* 0x000fe200078e00ff */
[----:B------:R-:W-:Y:S01]  /*9370*/  PRMT R146, R146, 0x5432, R63 ;  /* 0x0000543292927816 */ /* 0x000fe2000000003f */
[----:B------:R-:W-:Y:S01]  /*9380*/  FFMA.FTZ R46, R46, R54, R61 ;  /* 0x000000362e2e7223 */ /* 0x000fe2000001003d */
[----:B------:R-:W-:Y:S01]  /*9390*/  LOP3.LUT R147, R147, 0xffff0000, RZ, 0xc0, !PT ;  /* 0xffff000093937812 */ /* 0x000fe200078ec0ff */
[----:B------:R-:W-:Y:S01]  /*93a0*/  FMUL.FTZ R55, R48, R53 ;  /* 0x0000003530377220 */ /* 0x000fe20000410000 */
[----:B------:R-:W-:Y:S01]  /*93b0*/  LOP3.LUT R44, R13, 0xffff0000, RZ, 0xc0, !PT ;  /* 0xffff00000d2c7812 */ /* 0x000fe200078ec0ff */
[----:B------:R-:W-:-:S02]  /*93c0*/  IMAD.U32 R52, R146, 0x10000, RZ ;  /* 0x0001000092347824 */ /* 0x000fc400078e00ff */
[C---:B------:R-:W-:Y:S01]  /*93d0*/  FMUL.FTZ R54, R51.reuse, R60 ;  /* 0x0000003c33367220 */ /* 0x040fe20000410000 */
[-C--:B------:R-:W-:Y:S01]  /*93e0*/  FMUL.FTZ R61, R48, R147.reuse ;  /* 0x00000093303d7220 */ /* 0x080fe20000410000 */
[----:B------:R-:W-:Y:S01]  /*93f0*/  LOP3.LUT R148, R148, 0xffff0000, RZ, 0xc0, !PT ;  /* 0xffff000094947812 */ /* 0x000fe200078ec0ff */
[C---:B------:R-:W-:Y:S01]  /*9400*/  FFMA.FTZ R48, R44.reuse, R147, -R55 ;  /* 0x000000932c307223 */ /* 0x040fe20000010837 */
[-C--:B------:R-:W-:Y:S01]  /*9410*/  FMUL.FTZ R55, R51, R52.reuse ;  /* 0x0000003433377220 */ /* 0x080fe20000410000 */
[----:B------:R-:W-:Y:S01]  /*9420*/  FFMA.FTZ R51, R44, R53, R61 ;  /* 0x000000352c337223 */ /* 0x000fe2000001003d */
[----:B------:R-:W-:Y:S01]  /*9430*/  LOP3.LUT R146, R146, 0xffff0000, RZ, 0xc0, !PT ;  /* 0xffff000092927812 */ /* 0x000fe200078ec0ff */
[----:B------:R-:W-:Y:S01]  /*9440*/  FFMA.FTZ R44, R49, R52, -R54 ;  /* 0x00000034312c7223 */ /* 0x000fe20000010836 */
[----:B------:R-:W-:Y:S01]  /*9450*/  SHF.L.U32 R54, R149, 0x10, RZ ;  /* 0x0000001095367819 */ /* 0x000fe200000006ff */
[----:B------:R-:W-:Y:S02]  /*9460*/  IMAD.U32 R33, R32, 0x10000, RZ ;  /* 0x0001000020217824 */ /* 0x000fe400078e00ff */
[----:B------:R-:W-:Y:S01]  /*9470*/  FFMA.FTZ R55, R49, R60, R55 ;  /* 0x0000003c31377223 */ /* 0x000fe20000010037 */
[----:B------:R-:W-:Y:S01]  /*9480*/  IMAD.U32 R52, R50, 0x10000, RZ ;  /* 0x0001000032347824 */ /* 0x000fe200078e00ff */
[----:B------:R-:W-:Y:S01]  /*9490*/  LOP3.LUT R42, R15, 0xffff0000, RZ, 0xc0, !PT ;  /* 0xffff00000f2a7812 */ /* 0x000fe200078ec0ff */
[C---:B------:R-:W-:Y:S01]  /*94a0*/  FMUL.FTZ R49, R47.reuse, R148 ;  /* 0x000000942f317220 */ /* 0x040fe20000410000 */
[-C--:B------:R-:W-:Y:S01]  /*94b0*/  FMUL.FTZ R53, R47, R146.reuse ;  /* 0x000000922f357220 */ /* 0x080fe20000410000 */
[----:B------:R-:W-:Y:S01]  /*94c0*/  LOP3.LUT R32, R32, 0xffff0000, RZ, 0xc0, !PT ;  /* 0xffff000020207812 */ /* 0x000fe200078ec0ff */
[----:B------:R-:W-:Y:S01]  /*94d0*/  IMAD.U32 R13, R14, 0x10000, RZ ;  /* 0x000100000e0d7824 */ /* 0x000fe200078e00ff */
[----:B------:R-:W-:Y:S01]  /*94e0*/  LOP3.LUT R149, R149, 0xffff0000, RZ, 0xc0, !PT ;  /* 0xffff000095957812 */ /* 0x000fe200078ec0ff */
[----:B------:R-:W-:Y:S01]  /*94f0*/  FFMA.FTZ R61, R42, R146, -R49 ;  /* 0x000000922a3d7223 */ /* 0x000fe20000010831 */
[----:B------:R-:W-:Y:S01]  /*9500*/  LOP3.LUT R47, R50, 0xffff0000, RZ, 0xc0, !PT ;  /* 0xffff0000322f7812 */ /* 0x000fe200078ec0ff */
[C---:B------:R-:W-:Y:S01]  /*9510*/  FMUL.FTZ R50, R33.reuse, R54 ;  /* 0x0000003621327220 */ /* 0x040fe20000410000 */
[----:B------:R-:W-:Y:S01]  /*9520*/  FMUL.FTZ R33, R33, R52 ;  /* 0x0000003421217220 */ /* 0x000fe20000410000 */
[----:B------:R-:W-:Y:S01]  /*9530*/  FFMA.FTZ R148, R42, R148, R53 ;  /* 0x000000942a947223 */ /* 0x000fe20000010035 */
[----:B------:R-:W-:Y:S01]  /*9540*/  LOP3.LUT R12, R12, 0xffff0000, RZ, 0xc0, !PT ;  /* 0xffff00000c0c7812 */ /* 0x000fe200078ec0ff */
[----:B------:R-:W-:Y:S01]  /*9550*/  FMUL.FTZ R49, R32, R149 ;  /* 0x0000009520317220 */ /* 0x000fe20000410000 */
[----:B------:R-:W-:Y:S01]  /*9560*/  LOP3.LUT R15, R14, 0xffff0000, RZ, 0xc0, !PT ;  /* 0xffff00000e0f7812 */ /* 0x000fe200078ec0ff */
[----:B------:R-:W-:Y:S01]  /*9570*/  FMUL.FTZ R53, R32, R47 ;  /* 0x0000002f20357220 */ /* 0x000fe20000410000 */
[----:B------:R-:W-:-:S02]  /*9580*/  IMAD.U32 R14, R34, 0x10000, RZ ;  /* 0x00010000220e7824 */ /* 0x000fc400078e00ff */
[C---:B------:R-:W-:Y:S01]  /*9590*/  FFMA.FTZ R50, R11.reuse, R52, -R50 ;  /* 0x000000340b327223 */ /* 0x040fe20000010832 */
[----:B------:R-:W-:Y:S01]  /*95a0*/  FFMA.FTZ R33, R11, R54, R33 ;  /* 0x000000360b217223 */ /* 0x000fe20000010021 */
[----:B------:R-:W-:Y:S01]  /*95b0*/  IMAD.U32 R32, R43, 0x10000, RZ ;  /* 0x000100002b207824 */ /* 0x000fe200078e00ff */
[----:B------:R-:W-:Y:S01]  /*95c0*/  LOP3.LUT R34, R34, 0xffff0000, RZ, 0xc0, !PT ;  /* 0xffff000022227812 */ /* 0x000fe200078ec0ff */
[----:B------:R-:W-:Y:S01]  /*95d0*/  IMAD.U32 R11, R35, 0x10000, RZ ;  /* 0x00010000230b7824 */ /* 0x000fe200078e00ff */
[----:B------:R-:W-:Y:S01]  /*95e0*/  LOP3.LUT R43, R43, 0xffff0000, RZ, 0xc0, !PT ;  /* 0xffff00002b2b7812 */ /* 0x000fe200078ec0ff */
[----:B------:R-:W-:Y:S01]  /*95f0*/  FFMA.FTZ R49, R12, R47, -R49 ;  /* 0x0000002f0c317223 */ /* 0x000fe20000010831 */
[----:B------:R-:W-:Y:S01]  /*9600*/  LOP3.LUT R35, R35, 0xffff0000, RZ, 0xc0, !PT ;  /* 0xffff000023237812 */ /* 0x000fe200078ec0ff */
[CC--:B------:R-:W-:Y:S01]  /*9610*/  FMUL.FTZ R42, R14.reuse, R32.reuse ;  /* 0x000000200e2a7220 */ /* 0x0c0fe20000410000 */
[----:B------:R-:W-:Y:S01]  /*9620*/  FMUL.FTZ R47, R14, R11 ;  /* 0x0000000b0e2f7220 */ /* 0x000fe20000410000 */
[----:B------:R-:W-:Y:S01]  /*9630*/  FMUL.FTZ R14, R34, R43 ;  /* 0x0000002b220e7220 */ /* 0x000fe20000410000 */
[----:B------:R-:W-:Y:S01]  /*9640*/  FFMA.FTZ R12, R12, R149, R53 ;  /* 0x000000950c0c7223 */ /* 0x000fe20000010035 */
[----:B------:R-:W-:Y:S01]  /*9650*/  FMUL.FTZ R34, R34, R35 ;  /* 0x0000002322227220 */ /* 0x000fe20000410000 */
[----:B------:R-:W-:Y:S01]  /*9660*/  FFMA.FTZ R42, R13, R11, -R42 ;  /* 0x0000000b0d2a7223 */ /* 0x000fe2000001082a */
[----:B------:R-:W-:Y:S01]  /*9670*/  FFMA.FTZ R35, R15, R35, -R14 ;  /* 0x000000230f237223 */ /* 0x000fe2000001080e */
[----:B------:R-:W-:Y:S01]  /*9680*/  FFMA.FTZ R47, R13, R32, R47 ;  /* 0x000000200d2f7223 */ /* 0x000fe2000001002f */
[----:B------:R-:W-:Y:S01]  /*9690*/  FFMA.FTZ R34, R15, R43, R34 ;  /* 0x0000002b0f227223 */ /* 0x000fe20000010022 */
[----:B------:R-:W-:-:S02]  /*96a0*/  F2FP.BF16.F32.PACK_AB R46, R51, R46 ;  /* 0x0000002e332e723e */ /* 0x000fc400000010ff */
        /* <DEDUP_REMOVED lines=9> */
[----:B------:R-:W-:-:S07]  /*9740*/  F2FP.BF16.F32.PACK_AB R34, R34, R47 ;  /* 0x0000002f2222723e */ /* 0x000fce00000010ff */
.L_x_544:
[----:B------:R-:W-:Y:S05]  /*9750*/  BSYNC B2 ;  /* 0x0000000000027941 */ /* 0x000fea0003800000 */
.L_x_543:
[----:B---3--:R3:W-:Y:S04]  /*9760*/  ST.E.128 desc[UR56][R38.64], R12 ;  /* 0x0000000c26007985 */ /* 0x0087e8000c101d38 */
[----:B----4-:R3:W-:Y:S02]  /*9770*/  @!P3 ST.E.128 desc[UR56][R40.64], R32 ;  /* 0x000000202800b985 */ /* 0x0107e4000c101d38 */
.L_x_542:
[----:B------:R-:W-:Y:S05]  /*9780*/  BSYNC B1 ;  /* 0x0000000000017941 */ /* 0x000fea0003800000 */
.L_x_541:
[----:B------:R-:W-:-:S13]  /*9790*/  ISETP.NE.AND P3, PT, R8, RZ, PT ;  /* 0x000000ff0800720c */ /* 0x000fda0003f65270 */
[----:B------:R-:W-:Y:S05]  /*97a0*/  @!P3 BRA `(.L_x_493) ;  /* 0x0000000c00c8b947 */ /* 0x000fea0003800000 */
[----:B0--3--:R-:W3:Y:S01]  /*97b0*/  LDL R11, [R1] ;  /* 0x00000000010b7983 */ /* 0x009ee20000100800 */
[----:B------:R-:W-:Y:S01]  /*97c0*/  SHF.R.U32.HI R13, RZ, 0x3, R203 ;  /* 0x00000003ff0d7819 */ /* 0x000fe200000116cb */
[----:B------:R-:W-:Y:S01]  /*97d0*/  BSSY B1, `(.L_x_545) ;  /* 0x0000074000017945 */ /* 0x000fe20003800000 */
[----:B----4-:R-:W-:-:S04]  /*97e0*/  LEA R38, P3, R5, R36, 0x1 ;  /* 0x0000002405267211 */ /* 0x010fc800078608ff */
[----:B------:R-:W-:Y:S02]  /*97f0*/  LEA.HI.X R39, R5, R117, R109, 0x1, P3 ;  /* 0x0000007505277211 */ /* 0x000fe400018f0c6d */
[----:B------:R-:W-:Y:S02]  /*9800*/  ISETP.GE.AND P3, PT, R192, R121, PT ;  /* 0x00000079c000720c */ /* 0x000fe40003f66270 */
[----:B---3--:R-:W-:-:S04]  /*9810*/  LOP3.LUT P4, RZ, R11, 0x1, RZ, 0xc0, !PT ;  /* 0x000000010bff7812 */ /* 0x008fc8000788c0ff */
[----:B------:R-:W-:-:S04]  /*9820*/  SEL R135, R122, R135, !P4 ;  /* 0x000000877a877207 */ /* 0x000fc80006000000 */
[----:B------:R-:W-:-:S04]  /*9830*/  SHF.R.S32.HI R12, RZ, 0x1f, R135 ;  /* 0x0000001fff0c7819 */ /* 0x000fc80000011487 */
[----:B------:R-:W-:-:S04]  /*9840*/  LEA.HI R12, R12, R135, RZ, 0x4 ;  /* 0x000000870c0c7211 */ /* 0x000fc800078f20ff */
[----:B------:R-:W-:-:S04]  /*9850*/  LEA.HI.SX32 R12, R12, R113, 0x1c ;  /* 0x000000710c0c7211 */ /* 0x000fc800078fe2ff */
[----:B------:R-:W-:Y:S01]  /*9860*/  SHF.R.S32.HI R11, RZ, 0x1f, R12 ;  /* 0x0000001fff0b7819 */ /* 0x000fe2000001140c */
[----:B------:R-:W-:-:S03]  /*9870*/  IMAD.SHL.U32 R40, R12, 0x8, RZ ;  /* 0x000000080c287824 */ /* 0x000fc600078e00ff */
[----:B------:R-:W-:-:S04]  /*9880*/  LEA.HI R11, R11, R12, RZ, 0x3 ;  /* 0x0000000c0b0b7211 */ /* 0x000fc800078f18ff */
        /* <DEDUP_REMOVED lines=8> */
[----:B------:R-:W-:-:S03]  /*9910*/  IMAD R32, R13, 0x2, R2 ;  /* 0x000000020d207824 */ /* 0x000fc600078e0202 */
[----:B------:R0:W3:Y:S04]  /*9920*/  LDS.128 R12, [R11+0x1e400] ;  /* 0x01e400000b0c7984 */ /* 0x0000e80000000c00 */
[----:B------:R-:W4:Y:S01]  /*9930*/  LDS.128 R32, [R32+0x1e400] ;  /* 0x01e4000020207984 */ /* 0x000f220000000c00 */
[----:B------:R-:W-:Y:S05]  /*9940*/  @P3 BRA `(.L_x_546) ;  /* 0x0000000400703947 */ /* 0x000fea0003800000 */
[----:B------:R-:W-:Y:S01]  /*9950*/  SHF.R.U64 R54, R68, 0x10, R69 ;  /* 0x0000001044367819 */ /* 0x000fe20000001245 */
[----:B----4-:R-:W-:Y:S01]  /*9960*/  IMAD.U32 R45, R33, 0x10000, RZ ;  /* 0x00010000212d7824 */ /* 0x010fe200078e00ff */
[----:B------:R-:W-:Y:S01]  /*9970*/  SHF.R.U64 R49, R56, 0x10, R57 ;  /* 0x0000001038317819 */ /* 0x000fe20000001239 */
[----:B---3--:R-:W-:Y:S01]  /*9980*/  IMAD.U32 R42, R13, 0x10000, RZ ;  /* 0x000100000d2a7824 */ /* 0x008fe200078e00ff */
[----:B------:R-:W-:Y:S01]  /*9990*/  SHF.R.U32.HI R68, RZ, 0x10, R69 ;  /* 0x00000010ff447819 */ /* 0x000fe20000011645 */
[----:B------:R-:W-:Y:S01]  /*99a0*/  IMAD.U32 R47, R35, 0x10000, RZ ;  /* 0x00010000232f7824 */ /* 0x000fe200078e00ff */
[----:B------:R-:W-:Y:S01]  /*99b0*/  SHF.R.U32.HI R57, RZ, 0x10, R57 ;  /* 0x00000010ff397819 */ /* 0x000fe20000011639 */
[----:B------:R-:W-:Y:S01]  /*99c0*/  IMAD.U32 R44, R32, 0x10000, RZ ;  /* 0x00010000202c7824 */ /* 0x000fe200078e00ff */
[----:B------:R-:W-:Y:S01]  /*99d0*/  PRMT R48, R140, 0x5410, R49 ;  /* 0x000054108c307816 */ /* 0x000fe20000000031 */
[----:B0-----:R-:W-:Y:S01]  /*99e0*/  IMAD.U32 R11, R14, 0x10000, RZ ;  /* 0x000100000e0b7824 */ /* 0x001fe200078e00ff */
[----:B------:R-:W-:-:S02]  /*99f0*/  PRMT R51, R145, 0x5432, R68 ;  /* 0x0000543291337816 */ /* 0x000fc40000000044 */
[----:B------:R-:W-:Y:S02]  /*9a00*/  SHF.R.U64 R53, R70, 0x10, R71 ;  /* 0x0000001046357819 */ /* 0x000fe40000001247 */
[----:B------:R-:W-:Y:S01]  /*9a10*/  PRMT R140, R140, 0x5432, R57 ;  /* 0x000054328c8c7816 */ /* 0x000fe20000000039 */
[----:B------:R-:W-:Y:S01]  /*9a20*/  IMAD.U32 R52, R51, 0x10000, RZ ;  /* 0x0001000033347824 */ /* 0x000fe200078e00ff */
[----:B------:R-:W-:Y:S02]  /*9a30*/  SHF.R.U32.HI R71, RZ, 0x10, R71 ;  /* 0x00000010ff477819 */ /* 0x000fe40000011647 */
[----:B------:R-:W-:Y:S01]  /*9a40*/  SHF.R.U64 R50, R58, 0x10, R59 ;  /* 0x000000103a327819 */ /* 0x000fe2000000123b */
[----:B------:R-:W-:Y:S01]  /*9a50*/  IMAD.U32 R49, R140, 0x10000, RZ ;  /* 0x000100008c317824 */ /* 0x000fe200078e00ff */
[C---:B------:R-:W-:Y:S01]  /*9a60*/  PRMT R53, R144.reuse, 0x5410, R53 ;  /* 0x0000541090357816 */ /* 0x040fe20000000035 */
[CC--:B------:R-:W-:Y:S01]  /*9a70*/  FMUL.FTZ R55, R45.reuse, R52.reuse ;  /* 0x000000342d377220 */ /* 0x0c0fe20000410000 */
[----:B------:R-:W-:Y:S01]  /*9a80*/  SHF.R.U32.HI R58, RZ, 0x10, R59 ;  /* 0x00000010ff3a7819 */ /* 0x000fe2000001163b */
[-C--:B------:R-:W-:Y:S01]  /*9a90*/  FMUL.FTZ R45, R45, R49.reuse ;  /* 0x000000312d2d7220 */ /* 0x080fe20000410000 */
[----:B------:R-:W-:Y:S01]  /*9aa0*/  PRMT R144, R144, 0x5432, R71 ;  /* 0x0000543290907816 */ /* 0x000fe20000000047 */
[C---:B------:R-:W-:Y:S01]  /*9ab0*/  FFMA.FTZ R55, R42.reuse, R49, -R55 ;  /* 0x000000312a377223 */ /* 0x040fe20000010837 */
[C---:B------:R-:W-:Y:S01]  /*9ac0*/  PRMT R50, R139.reuse, 0x5410, R50 ;  /* 0x000054108b327816 */ /* 0x040fe20000000032 */
[----:B------:R-:W-:Y:S01]  /*9ad0*/  FFMA.FTZ R45, R42, R52, R45 ;  /* 0x000000342a2d7223 */ /* 0x000fe2000001002d */
[----:B------:R-:W-:-:S02]  /*9ae0*/  PRMT R139, R139, 0x5432, R58 ;  /* 0x000054328b8b7816 */ /* 0x000fc4000000003a */
[----:B------:R-:W-:Y:S01]  /*9af0*/  PRMT R145, R145, 0x5410, R54 ;  /* 0x0000541091917816 */ /* 0x000fe20000000036 */
[----:B------:R-:W-:Y:S01]  /*9b00*/  IMAD.U32 R54, R144, 0x10000, RZ ;  /* 0x0001000090367824 */ /* 0x000fe200078e00ff */
[----:B------:R-:W-:Y:S01]  /*9b10*/  LOP3.LUT R46, R33, 0xffff0000, RZ, 0xc0, !PT ;  /* 0xffff0000212e7812 */ /* 0x000fe200078ec0ff */
[----:B------:R-:W-:Y:S01]  /*9b20*/  IMAD.U32 R33, R15, 0x10000, RZ ;  /* 0x000100000f217824 */ /* 0x000fe200078e00ff */
[----:B------:R-:W-:Y:S01]  /*9b30*/  LOP3.LUT R51, R51, 0xffff0000, RZ, 0xc0, !PT ;  /* 0xffff000033337812 */ /* 0x000fe200078ec0ff */
[----:B------:R-:W-:Y:S01]  /*9b40*/  IMAD.U32 R42, R139, 0x10000, RZ ;  /* 0x000100008b2a7824 */ /* 0x000fe200078e00ff */
[----:B------:R-:W-:Y:S01]  /*9b50*/  LOP3.LUT R140, R140, 0xffff0000, RZ, 0xc0, !PT ;  /* 0xffff00008c8c7812 */ /* 0x000fe200078ec0ff */
[----:B------:R-:W-:Y:S01]  /*9b60*/  FMUL.FTZ R58, R47, R54 ;  /* 0x000000362f3a7220 */ /* 0x000fe20000410000 */
[----:B------:R-:W-:Y:S01]  /*9b70*/  LOP3.LUT R43, R13, 0xffff0000, RZ, 0xc0, !PT ;  /* 0xffff00000d2b7812 */ /* 0x000fe200078ec0ff */
[CC--:B------:R-:W-:Y:S01]  /*9b80*/  FMUL.FTZ R56, R46.reuse, R51.reuse ;  /* 0x000000332e387220 */ /* 0x0c0fe20000410000 */
[----:B------:R-:W-:Y:S01]  /*9b90*/  LOP3.LUT R35, R35, 0xffff0000, RZ, 0xc0, !PT ;  /* 0xffff000023237812 */ /* 0x000fe200078ec0ff */
[----:B------:R-:W-:Y:S01]  /*9ba0*/  FMUL.FTZ R46, R46, R140 ;  /* 0x0000008c2e2e7220 */ /* 0x000fe20000410000 */
[----:B------:R-:W-:Y:S01]  /*9bb0*/  LOP3.LUT R144, R144, 0xffff0000, RZ, 0xc0, !PT ;  /* 0xffff000090907812 */ /* 0x000fe200078ec0ff */
[-C--:B------:R-:W-:Y:S01]  /*9bc0*/  FMUL.FTZ R47, R47, R42.reuse ;  /* 0x0000002a2f2f7220 */ /* 0x080fe20000410000 */
[----:B------:R-:W-:Y:S01]  /*9bd0*/  FFMA.FTZ R58, R33, R42, -R58 ;  /* 0x0000002a213a7223 */ /* 0x000fe2000001083a */
[----:B------:R-:W-:Y:S01]  /*9be0*/  LOP3.LUT R42, R139, 0xffff0000, RZ, 0xc0, !PT ;  /* 0xffff00008b2a7812 */ /* 0x000fe200078ec0ff */
[----:B------:R-:W-:Y:S01]  /*9bf0*/  FFMA.FTZ R52, R43, R51, R46 ;  /* 0x000000332b347223 */ /* 0x000fe2000001002e */
[----:B------:R-:W-:Y:S01]  /*9c00*/  LOP3.LUT R15, R15, 0xffff0000, RZ, 0xc0, !PT ;  /* 0xffff00000f0f7812 */ /* 0x000fe200078ec0ff */
[----:B------:R-:W-:Y:S01]  /*9c10*/  FFMA.FTZ R56, R43, R140, -R56 ;  /* 0x0000008c2b387223 */ /* 0x000fe20000010838 */
[----:B------:R-:W-:Y:S01]  /*9c20*/  FFMA.FTZ R47, R33, R54, R47 ;  /* 0x00000036212f7223 */ /* 0x000fe2000001002f */
[----:B------:R-:W-:Y:S01]  /*9c30*/  FMUL.FTZ R46, R35, R144 ;  /* 0x00000090232e7220 */ /* 0x000fe20000410000 */
[----:B------:R-:W-:Y:S01]  /*9c40*/  SHF.L.U32 R33, R48, 0x10, RZ ;  /* 0x0000001030217819 */ /* 0x000fe200000006ff */
[----:B------:R-:W-:Y:S01]  /*9c50*/  IMAD.U32 R43, R145, 0x10000, RZ ;  /* 0x00010000912b7824 */ /* 0x000fe200078e00ff */
[----:B------:R-:W-:Y:S01]  /*9c60*/  LOP3.LUT R32, R32, 0xffff0000, RZ, 0xc0, !PT ;  /* 0xffff000020207812 */ /* 0x000fe200078ec0ff */
[-C--:B------:R-:W-:Y:S01]  /*9c70*/  FMUL.FTZ R54, R35, R42.reuse ;  /* 0x0000002a23367220 */ /* 0x080fe20000410000 */
[----:B------:R-:W-:Y:S01]  /*9c80*/  LOP3.LUT R145, R145, 0xffff0000, RZ, 0xc0, !PT ;  /* 0xffff000091917812 */ /* 0x000fe200078ec0ff */
[C---:B------:R-:W-:Y:S01]  /*9c90*/  FFMA.FTZ R49, R15.reuse, R42, -R46 ;  /* 0x0000002a0f317223 */ /* 0x040fe2000001082e */
[----:B------:R-:W-:Y:S01]  /*9ca0*/  SHF.L.U32 R41, R12, 0x10, RZ ;  /* 0x000000100c297819 */ /* 0x000fe200000006ff */
[----:B------:R-:W-:Y:S01]  /*9cb0*/  FMUL.FTZ R42, R44, R43 ;  /* 0x0000002b2c2a7220 */ /* 0x000fe20000410000 */
[----:B------:R-:W-:Y:S01]  /*9cc0*/  LOP3.LUT R12, R12, 0xffff0000, RZ, 0xc0, !PT ;  /* 0xffff00000c0c7812 */ /* 0x000fe200078ec0ff */
[----:B------:R-:W-:Y:S01]  /*9cd0*/  FMUL.FTZ R44, R44, R33 ;  /* 0x000000212c2c7220 */ /* 0x000fe20000410000 */
[----:B------:R-:W-:Y:S01]  /*9ce0*/  LOP3.LUT R35, R48, 0xffff0000, RZ, 0xc0, !PT ;  /* 0xffff000030237812 */ /* 0x000fe200078ec0ff */
[----:B------:R-:W-:Y:S01]  /*9cf0*/  FFMA.FTZ R54, R15, R144, R54 ;  /* 0x000000900f367223 */ /* 0x000fe20000010036 */
[----:B------:R-:W-:Y:S01]  /*9d00*/  FMUL.FTZ R15, R32, R145 ;  /* 0x00000091200f7220 */ /* 0x000fe20000410000 */
[----:B------:R-:W-:Y:S01]  /*9d10*/  FFMA.FTZ R33, R41, R33, -R42 ;  /* 0x0000002129217223 */ /* 0x000fe2000001082a */
[----:B------:R-:W-:-:S02]  /*9d20*/  IMAD.U32 R13, R34, 0x10000, RZ ;  /* 0x00010000220d7824 */ /* 0x000fc400078e00ff */
[----:B------:R-:W-:Y:S01]  /*9d30*/  FFMA.FTZ R44, R41, R43, R44 ;  /* 0x0000002b292c7223 */ /* 0x000fe2000001002c */
[C---:B------:R-:W-:Y:S01]  /*9d40*/  IMAD.U32 R42, R53.reuse, 0x10000, RZ ;  /* 0x00010000352a7824 */ /* 0x040fe200078e00ff */
[----:B------:R-:W-:Y:S01]  /*9d50*/  LOP3.LUT R34, R34, 0xffff0000, RZ, 0xc0, !PT ;  /* 0xffff000022227812 */ /* 0x000fe200078ec0ff */
[-C--:B------:R-:W-:Y:S01]  /*9d60*/  FMUL.FTZ R41, R32, R35.reuse ;  /* 0x0000002320297220 */ /* 0x080fe20000410000 */
        /* <DEDUP_REMOVED lines=24> */
[----:B------:R-:W-:Y:S01]  /*9ef0*/  F2FP.BF16.F32.PACK_AB R32, R41, R44 ;  /* 0x0000002c2920723e */ /* 0x000fe200000010ff */
[----:B------:R-:W-:-:S07]  /*9f00*/  IMAD.MOV.U32 R35, RZ, RZ, R47 ;  /* 0x000000ffff237224 */ /* 0x000fce00078e002f */
.L_x_546:
[----:B------:R-:W-:Y:S05]  /*9f10*/  BSYNC B1 ;  /* 0x0000000000017941 */ /* 0x000fea0003800000 */
.L_x_545:
[----:B---3--:R3:W-:Y:S01]  /*9f20*/  ST.E.128 desc[UR56][R38.64], R12 ;  /* 0x0000000c26007985 */ /* 0x0087e2000c101d38 */
[----:B------:R-:W-:-:S13]  /*9f30*/  ISETP.GE.AND P3, PT, R40, R131, PT ;  /* 0x000000832800720c */ /* 0x000fda0003f66270 */
[----:B------:R-:W-:Y:S05]  /*9f40*/  @P3 BRA `(.L_x_493) ;  /* 0x0000000400e03947 */ /* 0x000fea0003800000 */
[----:B------:R-:W-:-:S05]  /*9f50*/  IMAD.WIDE R36, R40, 0x2, R36 ;  /* 0x0000000228247825 */ /* 0x000fca00078e0224 */
[----:B----4-:R4:W-:Y:S01]  /*9f60*/  ST.E.128 desc[UR56][R36.64], R32 ;  /* 0x0000002024007985 */ /* 0x0109e2000c101d38 */
[----:B------:R-:W-:Y:S05]  /*9f70*/  BRA `(.L_x_493) ;  /* 0x0000000400d47947 */ /* 0x000fea0003800000 */
.L_x_458:
[----:B------:R-:W-:-:S06]  /*9f80*/  UISETP.NE.AND UP0, UPT, UR59, 0x3, UPT ;  /* 0x000000033b00788c */ /* 0x000fcc000bf05270 */
[----:B------:R-:W-:-:S13]  /*9f90*/  PLOP3.LUT P2, PT, PT, PT, UP0, 0x80, 0x0 ;  /* 0x000000000000781c */ /* 0x000fda0003f4f008 */
[----:B------:R-:W-:Y:S05]  /*9fa0*/  @!P2 BRA `(.L_x_547) ;  /* 0x000000000004a947 */ /* 0x000fea0003800000 */
[----:B------:R-:W-:Y:S01]  /*9fb0*/  BPT.TRAP 0x1 ;  /* 0x000000040000795c */ /* 0x000fe20000300000 */
.L_x_547:
[----:B------:R-:W-:Y:S01]  /*9fc0*/  IMAD R87, R18, 0x8, R2 ;  /* 0x0000000812577824 */ /* 0x000fe200078e0202 */
[----:B------:R-:W-:Y:S01]  /*9fd0*/  SHF.L.U32 R88, R202, 0x1f, RZ ;  /* 0x0000001fca587819 */ /* 0x000fe200000006ff */
[----:B------:R-:W-:Y:S01]  /*9fe0*/  BSSY B1, `(.L_x_548) ;  /* 0x0000004000017945 */ /* 0x000fe20003800000 */
[----:B------:R-:W-:Y:S02]  /*9ff0*/  SHF.R.S32.HI R84, RZ, 0x1f, R27 ;  /* 0x0000001fff547819 */ /* 0x000fe4000001141b */
[----:B------:R-:W0:Y:S02]  /*a000*/  SYNCS.PHASECHK.TRANS64.TRYWAIT P3, [R87+URZ+0x30890], R88 ;  /* 0x03089058570075a7 */ /* 0x000e24000806017f */
[----:B0-----:R-:W-:Y:S05]  /*a010*/  @!P3 BRA `(.L_x_549) ;  /* 0x000001700044b947 */ /* 0x001fea0003800000 */
.L_x_806:
[----:B------:R-:W-:Y:S05]  /*a020*/  BSYNC B1 ;  /* 0x0000000000017941 */ /* 0x000fea0003800000 */
.L_x_548:
[----:B------:R-:W-:Y:S01]  /*a030*/  ULDC.64 UR4, c[0x0][0x300] ;  /* 0x0000c00000047ab9 */ /* 0x000fe20000000a00 */
[----:B-----5:R-:W-:Y:S01]  /*a040*/  SHF.R.S32.HI R85, RZ, 0x1f, R21 ;  /* 0x0000001fff557819 */ /* 0x020fe20000011415 */
[----:B------:R-:W-:Y:S02]  /*a050*/  IMAD R14, R84, UR4, RZ ;  /* 0x00000004540e7c24 */ /* 0x000fe4000f8e02ff */
[----:B------:R-:W-:-:S04]  /*a060*/  IMAD.WIDE.U32 R12, R27, UR4, RZ ;  /* 0x000000041b0c7c25 */ /* 0x000fc8000f8e00ff */
[----:B------:R-:W-:Y:S01]  /*a070*/  IMAD R11, R27, UR5, R14 ;  /* 0x000000051b0b7c24 */ /* 0x000fe2000f8e020e */
[----:B------:R-:W-:Y:S01]  /*a080*/  ULDC.64 UR4, c[0x0][0x310] ;  /* 0x0000c40000047ab9 */ /* 0x000fe20000000a00 */
[----:B------:R-:W-:Y:S02]  /*a090*/  IMAD R86, R24, -0x60, R25 ;  /* 0xffffffa018567824 */ /* 0x000fe400078e0219 */
[----:B------:R-:W-:Y:S02]  /*a0a0*/  IMAD R14, R85, UR4, RZ ;  /* 0x00000004550e7c24 */ /* 0x000fe4000f8e02ff */
[----:B------:R-:W-:Y:S01]  /*a0b0*/  IMAD.IADD R13, R13, 0x1, R11 ;  /* 0x000000010d0d7824 */ /* 0x000fe200078e020b */
[----:B------:R-:W-:Y:S01]  /*a0c0*/  VIMNMX R86, R86, 0x60, PT ;  /* 0x0000006056567848 */ /* 0x000fe20003fe0100 */
[C---:B------:R-:W-:Y:S02]  /*a0d0*/  IMAD R11, R21.reuse, UR5, R14 ;  /* 0x00000005150b7c24 */ /* 0x040fe4000f8e020e */
[----:B------:R-:W-:Y:S01]  /*a0e0*/  IMAD.WIDE.U32 R12, R21, UR4, R12 ;  /* 0x00000004150c7c25 */ /* 0x000fe2000f8e000c */
[----:B------:R-:W-:-:S03]  /*a0f0*/  ULDC.64 UR4, c[0x0][0x308] ;  /* 0x0000c20000047ab9 */ /* 0x000fc60000000a00 */
[----:B------:R-:W-:Y:S02]  /*a100*/  IMAD R15, R0, UR4, RZ ;  /* 0x00000004000f7c24 */ /* 0x000fe4000f8e02ff */
[----:B------:R-:W-:Y:S02]  /*a110*/  IMAD.IADD R13, R13, 0x1, R11 ;  /* 0x000000010d0d7824 */ /* 0x000fe400078e020b */
[C---:B------:R-:W-:Y:S02]  /*a120*/  IMAD R15, R30.reuse, UR5, R15 ;  /* 0x000000051e0f7c24 */ /* 0x040fe4000f8e020f */
[----:B------:R-:W-:Y:S01]  /*a130*/  IMAD.WIDE.U32 R12, R30, UR4, R12 ;  /* 0x000000041e0c7c25 */ /* 0x000fe2000f8e000c */
[----:B------:R-:W-:-:S03]  /*a140*/  ULDC.64 UR4, c[0x0][0x2e8] ;  /* 0x0000ba0000047ab9 */ /* 0x000fc60000000a00 */
[----:B------:R-:W-:Y:S01]  /*a150*/  IMAD.IADD R42, R86, 0x1, -R201 ;  /* 0x00000001562a7824 */ /* 0x000fe200078e0ac9 */
[----:B------:R-:W-:Y:S02]  /*a160*/  IADD3 R15, R13, R15, RZ ;  /* 0x0000000f0d0f7210 */ /* 0x000fe40007ffe0ff */
[----:B------:R-:W-:Y:S01]  /*a170*/  LEA R40, P3, R12, UR4, 0x1 ;  /* 0x000000040c287c11 */ /* 0x000fe2000f8608ff */
[----:B------:R-:W-:-:S03]  /*a180*/  UMOV UR4, 0xffffffff ;  /* 0xffffffff00047882 */ /* 0x000fc60000000000 */
[----:B------:R-:W-:Y:S02]  /*a190*/  LEA.HI.X R41, R12, UR5, R15, 0x1, P3 ;  /* 0x000000050c297c11 */ /* 0x000fe400098f0c0f */
[----:B------:R-:W-:Y:S01]  /*a1a0*/  ISETP.GE.AND P3, PT, R42, 0x1, PT ;  /* 0x000000012a00780c */ /* 0x000fe20003f66270 */
[----:B------:R-:W-:-:S12]  /*a1b0*/  BRA.DIV UR4, `(.L_x_550) ;  /* 0x0000016e04f07947 */ /* 0x000fd8000b800000 */
[----:B------:R1:W2:Y:S04]  /*a1c0*/  SHFL.IDX PT, R39, R41, RZ, 0x1c1f ;  /* 0x001c1fff29277589 */ /* 0x0002a800000e0000 */
[----:B------:R1:W3:Y:S02]  /*a1d0*/  SHFL.IDX PT, R38, R40, RZ, 0x1c1f ;  /* 0x001c1fff28267589 */ /* 0x0002e400000e0000 */
.L_x_810:
[----:B------:R-:W-:Y:S04]  /*a1e0*/  BSSY B1, `(.L_x_551) ;  /* 0x0000025000017945 */ /* 0x000fe80003800000 */
[----:B------:R-:W-:Y:S05]  /*a1f0*/  @!P3 BRA `(.L_x_552) ;  /* 0x00000000008cb947 */ /* 0x000fea0003800000 */
[----:B------:R-:W-:Y:S02]  /*a200*/  ULDC UR4, c[0x0][0x2f4] ;  /* 0x0000bd0000047ab9 */ /* 0x000fe40000000800 */
[----:B------:R-:W-:Y:S02]  /*a210*/  ISETP.GE.AND P5, PT, R16, UR4, PT ;  /* 0x0000000410007c0c */ /* 0x000fe4000bfa6270 */
[----:B------:R-:W-:-:S11]  /*a220*/  ISETP.GE.AND P4, PT, R22, UR4, PT ;  /* 0x0000000416007c0c */ /* 0x000fd6000bf86270 */
[----:B------:R-:W4:Y:S01]  /*a230*/  @!P5 LDS.128 R12, [R28+0x1e000] ;  /* 0x01e000001c0cd984 */ /* 0x000f220000000c00 */
[----:B---3--:R-:W-:-:S04]  /*a240*/  @!P5 LEA R36, P3, R16, R38, 0x1 ;  /* 0x000000261024d211 */ /* 0x008fc800078608ff */
[----:B--2---:R-:W-:Y:S02]  /*a250*/  @!P5 LEA.HI.X R37, R16, R39, R17, 0x1, P3 ;  /* 0x000000271025d211 */ /* 0x004fe400018f0c11 */
[----:B------:R-:W-:-:S04]  /*a260*/  @!P4 LEA R34, P3, R22, R38, 0x1 ;  /* 0x000000261622c211 */ /* 0x000fc800078608ff */
[----:B------:R-:W-:Y:S02]  /*a270*/  @!P4 LEA.HI.X R35, R22, R39, R200, 0x1, P3 ;  /* 0x000000271623c211 */ /* 0x000fe400018f0cc8 */
[----:B------:R-:W-:-:S13]  /*a280*/  ISETP.GE.AND P3, PT, R19, UR4, PT ;  /* 0x0000000413007c0c */ /* 0x000fda000bf66270 */
[----:B------:R-:W-:-:S04]  /*a290*/  @!P3 LEA R32, P6, R19, R38, 0x1 ;  /* 0x000000261320b211 */ /* 0x000fc800078c08ff */
[----:B------:R-:W-:Y:S01]  /*a2a0*/  @!P3 LEA.HI.X R33, R19, R39, R199, 0x1, P6 ;  /* 0x000000271321b211 */ /* 0x000fe200030f0cc7 */
[----:B----4-:R2:W-:Y:S01]  /*a2b0*/  @!P5 ST.E.128 desc[UR56][R36.64], R12 ;  /* 0x0000000c2400d985 */ /* 0x0105e2000c101d38 */
[----:B------:R-:W-:-:S13]  /*a2c0*/  ISETP.GE.AND P5, PT, R193, UR4, PT ;  /* 0x00000004c1007c0c */ /* 0x000fda000bfa6270 */
[----:B------:R-:W3:Y:S01]  /*a2d0*/  @!P5 LDS.128 R12, [R31+0x1e000] ;  /* 0x01e000001f0cd984 */ /* 0x000ee20000000c00 */
[----:B------:R-:W-:Y:S02]  /*a2e0*/  @!P5 IMAD.SHL.U32 R11, R196, 0x8, RZ ;  /* 0x00000008c40bd824 */ /* 0x000fe400078e00ff */
[----:B--2---:R-:W-:Y:S02]  /*a2f0*/  @!P5 IMAD.MOV.U32 R36, RZ, RZ, R38 ;  /* 0x000000ffff24d224 */ /* 0x004fe400078e0026 */
[----:B------:R-:W-:Y:S02]  /*a300*/  @!P5 IMAD.MOV.U32 R37, RZ, RZ, R39 ;  /* 0x000000ffff25d224 */ /* 0x000fe400078e0027 */
[----:B------:R-:W-:-:S05]  /*a310*/  @!P5 IMAD.WIDE R36, R11, 0x2, R36 ;  /* 0x000000020b24d825 */ /* 0x000fca00078e0224 */
[----:B---3--:R2:W-:Y:S01]  /*a320*/  @!P5 ST.E.128 desc[UR56][R36.64], R12 ;  /* 0x0000000c2400d985 */ /* 0x0085e2000c101d38 */
[----:B------:R-:W-:-:S13]  /*a330*/  ISETP.GE.AND P5, PT, R192, UR4, PT ;  /* 0x00000004c0007c0c */ /* 0x000fda000bfa6270 */
[----:B------:R-:W3:Y:S01]  /*a340*/  @!P5 LDS.128 R12, [R28+0x21000] ;  /* 0x021000001c0cd984 */ /* 0x000ee20000000c00 */
[----:B------:R-:W-:Y:S02]  /*a350*/  @!P5 IMAD.SHL.U32 R11, R197, 0x8, RZ ;  /* 0x00000008c50bd824 */ /* 0x000fe400078e00ff */
[----:B--2---:R-:W-:Y:S02]  /*a360*/  @!P5 IMAD.MOV.U32 R36, RZ, RZ, R38 ;  /* 0x000000ffff24d224 */ /* 0x004fe400078e0026 */
[----:B------:R-:W-:Y:S02]  /*a370*/  @!P5 IMAD.MOV.U32 R37, RZ, RZ, R39 ;  /* 0x000000ffff25d224 */ /* 0x000fe400078e0027 */
[----:B------:R-:W-:-:S05]  /*a380*/  @!P5 IMAD.WIDE R36, R11, 0x2, R36 ;  /* 0x000000020b24d825 */ /* 0x000fca00078e0224 */
[----:B---3--:R2:W-:Y:S01]  /*a390*/  @!P5 ST.E.128 desc[UR56][R36.64], R12 ;  /* 0x0000000c2400d985 */ /* 0x0085e2000c101d38 */
[----:B------:R-:W-:-:S03]  /*a3a0*/  ISETP.GE.AND P5, PT, R23, UR4, PT ;  /* 0x0000000417007c0c */ /* 0x000fc6000bfa6270 */
[----:B------:R-:W3:Y:S10]  /*a3b0*/  @!P4 LDS.128 R12, [R31+0x21000] ;  /* 0x021000001f0cc984 */ /* 0x000ef40000000c00 */
[----:B--2---:R-:W-:-:S04]  /*a3c0*/  @!P5 LEA R36, P6, R23, R38, 0x1 ;  /* 0x000000261724d211 */ /* 0x004fc800078c08ff */
[----:B------:R-:W-:Y:S01]  /*a3d0*/  @!P5 LEA.HI.X R37, R23, R39, R198, 0x1, P6 ;  /* 0x000000271725d211 */ /* 0x000fe200030f0cc6 */
[----:B---3--:R-:W-:Y:S04]  /*a3e0*/  @!P4 ST.E.128 desc[UR56][R34.64], R12 ;  /* 0x0000000c2200c985 */ /* 0x008fe8000c101d38 */
[----:B------:R-:W2:Y:S04]  /*a3f0*/  @!P3 LDS.128 R12, [R28+0x24000] ;  /* 0x024000001c0cb984 */ /* 0x000ea80000000c00 */
[----:B--2---:R-:W-:Y:S04]  /*a400*/  @!P3 ST.E.128 desc[UR56][R32.64], R12 ;  /* 0x0000000c2000b985 */ /* 0x004fe8000c101d38 */
[----:B------:R-:W2:Y:S04]  /*a410*/  @!P5 LDS.128 R12, [R31+0x24000] ;  /* 0x024000001f0cd984 */ /* 0x000ea80000000c00 */
[----:B--2---:R4:W-:Y:S02]  /*a420*/  @!P5 ST.E.128 desc[UR56][R36.64], R12 ;  /* 0x0000000c2400d985 */ /* 0x0049e4000c101d38 */
.L_x_552:
[----:B------:R-:W-:Y:S05]  /*a430*/  BSYNC B1 ;  /* 0x0000000000017941 */ /* 0x000fea0003800000 */
.L_x_551:
[----:B------:R-:W-:-:S03]  /*a440*/  UMOV UR4, 0xffffffff ;  /* 0xffffffff00047882 */ /* 0x000fc60000000000 */
[----:B------:R-:W-:Y:S05]  /*a450*/  BRA.DIV UR4, `(.L_x_553) ;  /* 0x0000016e04947947 */ /* 0x000fea000b800000 */
[----:B--2---:R2:W0:Y:S04]  /*a460*/  SHFL.IDX PT, R39, R41, 0x1, 0x1c1f ;  /* 0x003c1f0029277f89 */ /* 0x00442800000e0000 */
[----:B---3--:R2:W3:Y:S02]  /*a470*/  SHFL.IDX PT, R38, R40, 0x1, 0x1c1f ;  /* 0x003c1f0028267f89 */ /* 0x0084e400000e0000 */
.L_x_814:
[----:B------:R-:W-:-:S13]  /*a480*/  ISETP.GE.AND P3, PT, R42, 0x41, PT ;  /* 0x000000412a00780c */ /* 0x000fda0003f66270 */
[----:B------:R-:W-:Y:S05]  /*a490*/  @!P3 BRA `(.L_x_493) ;  /* 0x00000000008cb947 */ /* 0x000fea0003800000 */
[----:B------:R-:W-:Y:S02]  /*a4a0*/  ULDC UR4, c[0x0][0x2f4] ;  /* 0x0000bd0000047ab9 */ /* 0x000fe40000000800 */
[----:B------:R-:W-:Y:S02]  /*a4b0*/  ISETP.GE.AND P5, PT, R16, UR4, PT ;  /* 0x0000000410007c0c */ /* 0x000fe4000bfa6270 */
[----:B------:R-:W-:-:S11]  /*a4c0*/  ISETP.GE.AND P4, PT, R22, UR4, PT ;  /* 0x0000000416007c0c */ /* 0x000fd6000bf86270 */
[----:B----4-:R-:W4:Y:S01]  /*a4d0*/  @!P5 LDS.128 R12, [R28+0x20000] ;  /* 0x020000001c0cd984 */ /* 0x010f220000000c00 */
[----:B---3--:R-:W-:-:S04]  /*a4e0*/  @!P5 LEA R36, P3, R16, R38, 0x1 ;  /* 0x000000261024d211 */ /* 0x008fc800078608ff */
[----:B0-----:R-:W-:Y:S02]  /*a4f0*/  @!P5 LEA.HI.X R37, R16, R39, R17, 0x1, P3 ;  /* 0x000000271025d211 */ /* 0x001fe400018f0c11 */
        /* <DEDUP_REMOVED lines=9> */
[----:B0-----:R-:W-:Y:S02]  /*a590*/  @!P5 IMAD.MOV.U32 R36, RZ, RZ, R38 ;  /* 0x000000ffff24d224 */ /* 0x001fe400078e0026 */
[----:B------:R-:W-:Y:S02]  /*a5a0*/  @!P5 IMAD.MOV.U32 R37, RZ, RZ, R39 ;  /* 0x000000ffff25d224 */ /* 0x000fe400078e0027 */
[----:B------:R-:W-:-:S05]  /*a5b0*/  @!P5 IMAD.WIDE R36, R11, 0x2, R36 ;  /* 0x000000020b24d825 */ /* 0x000fca00078e0224 */
[----:B---3--:R0:W-:Y:S01]  /*a5c0*/  @!P5 ST.E.128 desc[UR56][R36.64], R12 ;  /* 0x0000000c2400d985 */ /* 0x0081e2000c101d38 */
[----:B------:R-:W-:-:S13]  /*a5d0*/  ISETP.GE.AND P5, PT, R192, UR4, PT ;  /* 0x00000004c0007c0c */ /* 0x000fda000bfa6270 */
[----:B------:R-:W3:Y:S01]  /*a5e0*/  @!P5 LDS.128 R12, [R28+0x23000] ;  /* 0x023000001c0cd984 */ /* 0x000ee20000000c00 */
[----:B------:R-:W-:Y:S01]  /*a5f0*/  @!P5 SHF.L.U32 R11, R197, 0x3, RZ ;  /* 0x00000003c50bd819 */ /* 0x000fe200000006ff */
[----:B0-----:R-:W-:Y:S02]  /*a600*/  @!P5 IMAD.MOV.U32 R36, RZ, RZ, R38 ;  /* 0x000000ffff24d224 */ /* 0x001fe400078e0026 */
[----:B------:R-:W-:Y:S02]  /*a610*/  @!P5 IMAD.MOV.U32 R37, RZ, RZ, R39 ;  /* 0x000000ffff25d224 */ /* 0x000fe400078e0027 */
[----:B------:R-:W-:-:S05]  /*a620*/  @!P5 IMAD.WIDE R36, R11, 0x2, R36 ;  /* 0x000000020b24d825 */ /* 0x000fca00078e0224 */
[----:B---3--:R0:W-:Y:S01]  /*a630*/  @!P5 ST.E.128 desc[UR56][R36.64], R12 ;  /* 0x0000000c2400d985 */ /* 0x0081e2000c101d38 */
[----:B------:R-:W-:-:S03]  /*a640*/  ISETP.GE.AND P5, PT, R23, UR4, PT ;  /* 0x0000000417007c0c */ /* 0x000fc6000bfa6270 */
[----:B------:R-:W3:Y:S10]  /*a650*/  @!P4 LDS.128 R12, [R31+0x23000] ;  /* 0x023000001f0cc984 */ /* 0x000ef40000000c00 */
[----:B0-----:R-:W-:-:S04]  /*a660*/  @!P5 LEA R36, P6, R23, R38, 0x1 ;  /* 0x000000261724d211 */ /* 0x001fc800078c08ff */
[----:B------:R-:W-:Y:S01]  /*a670*/  @!P5 LEA.HI.X R37, R23, R39, R198, 0x1, P6 ;  /* 0x000000271725d211 */ /* 0x000fe200030f0cc6 */
[----:B---3--:R-:W-:Y:S04]  /*a680*/  @!P4 ST.E.128 desc[UR56][R34.64], R12 ;  /* 0x0000000c2200c985 */ /* 0x008fe8000c101d38 */
[----:B------:R-:W0:Y:S04]  /*a690*/  @!P3 LDS.128 R12, [R28+0x26000] ;  /* 0x026000001c0cb984 */ /* 0x000e280000000c00 */
[----:B0-----:R-:W-:Y:S04]  /*a6a0*/  @!P3 ST.E.128 desc[UR56][R32.64], R12 ;  /* 0x0000000c2000b985 */ /* 0x001fe8000c101d38 */
[----:B------:R-:W0:Y:S04]  /*a6b0*/  @!P5 LDS.128 R12, [R31+0x26000] ;  /* 0x026000001f0cd984 */ /* 0x000e280000000c00 */
[----:B0-----:R0:W-:Y:S02]  /*a6c0*/  @!P5 ST.E.128 desc[UR56][R36.64], R12 ;  /* 0x0000000c2400d985 */ /* 0x0011e4000c101d38 */
.L_x_493:
[----:B------:R-:W-:Y:S05]  /*a6d0*/  BSYNC B0 ;  /* 0x0000000000007941 */ /* 0x000fea0003800000 */
.L_x_457:
[----:B0--3--:R-:W0:Y:S01]  /*a6e0*/  S2R R11, SR_TID.X ;  /* 0x00000000000b7919 */ /* 0x009e220000002100 */
[----:B------:R-:W-:Y:S01]  /*a6f0*/  @!PT LDS RZ, [RZ] ;  /* 0x00000000fffff984 */ /* 0x000fe20000000800 */
[----:B------:R-:W-:Y:S01]  /*a700*/  @!PT LDS RZ, [RZ] ;  /* 0x00000000fffff984 */ /* 0x000fe20000000800 */
[----:B------:R-:W-:Y:S01]  /*a710*/  @!PT LDS RZ, [RZ] ;  /* 0x00000000fffff984 */ /* 0x000fe20000000800 */
[----:B------:R-:W-:Y:S01]  /*a720*/  @!PT LDS RZ, [RZ] ;  /* 0x00000000fffff984 */ /* 0x000fe20000000800 */
[----:B------:R3:W-:Y:S06]  /*a730*/  MEMBAR.ALL.CTA ;  /* 0x0000000000007992 */ /* 0x0007ec0000008000 */
[----:B---3--:R-:W3:Y:S01]  /*a740*/  FENCE.VIEW.ASYNC.S ;  /* 0x00000000000073c6 */ /* 0x008ee20000000000 */
[----:B------:R-:W-:Y:S05]  /*a750*/  WARPSYNC.ALL ;  /* 0x0000000000007948 */ /* 0x000fea0003800000 */
[----:B------:R-:W-:Y:S01]  /*a760*/  BSSY B0, `(.L_x_554) ;  /* 0x0000009000007945 */ /* 0x000fe20003800000 */
[----:B0-----:R-:W-:Y:S01]  /*a770*/  LOP3.LUT R11, R11, 0x7f, RZ, 0xc0, !PT ;  /* 0x0000007f0b0b7812 */ /* 0x001fe200078ec0ff */
[----:B---3--:R0:W-:Y:S03]  /*a780*/  BAR.SYNC.DEFER_BLOCKING R138, 0x80 ;  /* 0x0002008a0000751d */ /* 0x0081e60000010000 */
[----:B------:R-:W-:-:S13]  /*a790*/  ISETP.NE.AND P3, PT, R11, RZ, PT ;  /* 0x000000ff0b00720c */ /* 0x000fda0003f65270 */
[----:B------:R-:W-:-:S05]  /*a7a0*/  @!P3 VIADD R11, R87, 0x308a0 ;  /* 0x000308a0570bb836 */ /* 0x000fca0000000000 */
[----:B------:R-:W-:-:S04]  /*a7b0*/  @!P3 PRMT R11, RZ, 0x654, R11 ;  /* 0x00000654ff0bb816 */ /* 0x000fc8000000000b */
[----:B------:R0:W-:Y:S01]  /*a7c0*/  @!P3 SYNCS.ARRIVE.TRANS64.RED.A1T0 RZ, [R11+URZ], RZ ;  /* 0x000000ff0bffb9a7 */ /* 0x0001e2000810043f */
[----:B------:R-:W-:Y:S05]  /*a7d0*/  @!P2 BRA `(.L_x_555) ;  /* 0x000000000004a947 */ /* 0x000fea0003800000 */
[----:B------:R-:W-:Y:S01]  /*a7e0*/  BPT.TRAP 0x1 ;  /* 0x000000040000795c */ /* 0x000fe20000300000 */
.L_x_555:
[----:B------:R-:W-:Y:S05]  /*a7f0*/  BSYNC B0 ;  /* 0x0000000000007941 */ /* 0x000fea0003800000 */
.L_x_554:
[----:B------:R-:W3:Y:S01]  /*a800*/  SYNCS.PHASECHK.TRANS64.TRYWAIT P2, [R87+URZ+0x308b0], R88 ;  /* 0x0308b058570075a7 */ /* 0x000ee2000804017f */
[----:B------:R-:W-:Y:S01]  /*a810*/  ULDC UR58, c[0x0][0x2f4] ;  /* 0x0000bd00003a7ab9 */ /* 0x000fe20000000800 */
[----:B------:R-:W-:Y:S04]  /*a820*/  BSSY B0, `(.L_x_556) ;  /* 0x0000002000007945 */ /* 0x000fe80003800000 */
[----:B---3--:R-:W-:Y:S05]  /*a830*/  @!P2 BRA `(.L_x_557) ;  /* 0x0000016800e8a947 */ /* 0x008fea0003800000 */
.L_x_815:
[----:B------:R-:W-:Y:S05]  /*a840*/  BSYNC B0 ;  /* 0x0000000000007941 */ /* 0x000fea0003800000 */
.L_x_556:
[----:B------:R-:W-:Y:S01]  /*a850*/  ULDC.64 UR4, c[0x0][0x328] ;  /* 0x0000ca0000047ab9 */ /* 0x000fe20000000a00 */
[----:B------:R-:W-:Y:S01]  /*a860*/  IMAD.IADD R86, R86, 0x1, -R201 ;  /* 0x0000000156567824 */ /* 0x000fe200078e0ac9 */
[----:B------:R-:W-:Y:S01]  /*a870*/  BSSY B0, `(.L_x_558) ;  /* 0x0000036000007945 */ /* 0x000fe20003800000 */
[----:B------:R-:W-:Y:S02]  /*a880*/  IMAD R84, R84, UR4, RZ ;  /* 0x0000000454547c24 */ /* 0x000fe4000f8e02ff */
[----:B----4-:R-:W-:-:S04]  /*a890*/  IMAD.WIDE.U32 R12, R27, UR4, RZ ;  /* 0x000000041b0c7c25 */ /* 0x010fc8000f8e00ff */
[----:B------:R-:W-:Y:S01]  /*a8a0*/  IMAD R27, R27, UR5, R84 ;  /* 0x000000051b1b7c24 */ /* 0x000fe2000f8e0254 */
[----:B------:R-:W-:Y:S02]  /*a8b0*/  ULDC.64 UR4, c[0x0][0x338] ;  /* 0x0000ce0000047ab9 */ /* 0x000fe40000000a00 */
[----:B------:R-:W-:Y:S02]  /*a8c0*/  IMAD R14, R85, UR4, RZ ;  /* 0x00000004550e7c24 */ /* 0x000fe4000f8e02ff */
[----:B------:R-:W-:Y:S02]  /*a8d0*/  IMAD.IADD R13, R13, 0x1, R27 ;  /* 0x000000010d0d7824 */ /* 0x000fe400078e021b */
[C---:B0-----:R-:W-:Y:S02]  /*a8e0*/  IMAD R11, R21.reuse, UR5, R14 ;  /* 0x00000005150b7c24 */ /* 0x041fe4000f8e020e */
[----:B------:R-:W-:Y:S01]  /*a8f0*/  IMAD.WIDE.U32 R12, R21, UR4, R12 ;  /* 0x00000004150c7c25 */ /* 0x000fe2000f8e000c */
[----:B------:R-:W-:-:S03]  /*a900*/  ULDC.64 UR4, c[0x0][0x330] ;  /* 0x0000cc0000047ab9 */ /* 0x000fc60000000a00 */
[----:B------:R-:W-:Y:S02]  /*a910*/  IMAD R15, R0, UR4, RZ ;  /* 0x00000004000f7c24 */ /* 0x000fe4000f8e02ff */
[----:B------:R-:W-:Y:S02]  /*a920*/  IMAD.IADD R13, R13, 0x1, R11 ;  /* 0x000000010d0d7824 */ /* 0x000fe400078e020b */
[C---:B------:R-:W-:Y:S02]  /*a930*/  IMAD R11, R30.reuse, UR5, R15 ;  /* 0x000000051e0b7c24 */ /* 0x040fe4000f8e020f */
[----:B------:R-:W-:Y:S01]  /*a940*/  IMAD.WIDE.U32 R12, R30, UR4, R12 ;  /* 0x000000041e0c7c25 */ /* 0x000fe2000f8e000c */
[----:B------:R-:W-:-:S03]  /*a950*/  ULDC.64 UR4, c[0x0][0x318] ;  /* 0x0000c60000047ab9 */ /* 0x000fc60000000a00 */
[----:B------:R-:W-:Y:S01]  /*a960*/  IMAD.IADD R11, R13, 0x1, R11 ;  /* 0x000000010d0b7824 */ /* 0x000fe200078e020b */
[----:B------:R-:W-:-:S04]  /*a970*/  LEA R21, P2, R12, UR4, 0x1 ;  /* 0x000000040c157c11 */ /* 0x000fc8000f8408ff */
[----:B------:R-:W-:Y:S01]  /*a980*/  LEA.HI.X R11, R12, UR5, R11, 0x1, P2 ;  /* 0x000000050c0b7c11 */ /* 0x000fe200090f0c0b */
[----:B------:R0:W4:Y:S01]  /*a990*/  SHFL.IDX PT, R36, R21, RZ, 0x1c1f ;  /* 0x001c1fff15247589 */ /* 0x00012200000e0000 */
[----:B------:R-:W-:-:S03]  /*a9a0*/  ISETP.GE.AND P2, PT, R86, 0x1, PT ;  /* 0x000000015600780c */ /* 0x000fc60003f46270 */
[----:B------:R0:W0:Y:S10]  /*a9b0*/  SHFL.IDX PT, R37, R11, RZ, 0x1c1f ;  /* 0x001c1fff0b257589 */ /* 0x00003400000e0000 */
[----:B------:R-:W-:Y:S05]  /*a9c0*/  @!P2 BRA `(.L_x_559) ;  /* 0x000000000080a947 */ /* 0x000fea0003800000 */
[----:B------:R-:W-:Y:S02]  /*a9d0*/  ISETP.GE.AND P5, PT, R16, UR58, PT ;  /* 0x0000003a10007c0c */ /* 0x000fe4000bfa6270 */
[----:B------:R-:W-:-:S11]  /*a9e0*/  ISETP.GE.AND P4, PT, R22, UR58, PT ;  /* 0x0000003a16007c0c */ /* 0x000fd6000bf86270 */
[----:B------:R-:W5:Y:S01]  /*a9f0*/  @!P5 LDS.128 R12, [R28] ;  /* 0x000000001c0cd984 */ /* 0x000f620000000c00 */
[----:B----4-:R-:W-:-:S04]  /*aa00*/  @!P5 LEA R38, P2, R16, R36, 0x1 ;  /* 0x000000241026d211 */ /* 0x010fc800078408ff */
[----:B0-----:R-:W-:Y:S02]  /*aa10*/  @!P5 LEA.HI.X R39, R16, R37, R17, 0x1, P2 ;  /* 0x000000251027d211 */ /* 0x001fe400010f0c11 */
[----:B------:R-:W-:-:S04]  /*aa20*/  @!P4 LEA R34, P2, R22, R36, 0x1 ;  /* 0x000000241622c211 */ /* 0x000fc800078408ff */
[----:B------:R-:W-:Y:S02]  /*aa30*/  @!P4 LEA.HI.X R35, R22, R37, R200, 0x1, P2 ;  /* 0x000000251623c211 */ /* 0x000fe400010f0cc8 */
[----:B------:R-:W-:-:S13]  /*aa40*/  ISETP.GE.AND P2, PT, R19, UR58, PT ;  /* 0x0000003a13007c0c */ /* 0x000fda000bf46270 */
[----:B------:R-:W-:-:S04]  /*aa50*/  @!P2 LEA R32, P6, R19, R36, 0x1 ;  /* 0x000000241320a211 */ /* 0x000fc800078c08ff */
[----:B------:R-:W-:Y:S01]  /*aa60*/  @!P2 LEA.HI.X R33, R19, R37, R199, 0x1, P6 ;  /* 0x000000251321a211 */ /* 0x000fe200030f0cc7 */
[----:B-----5:R0:W-:Y:S01]  /*aa70*/  @!P5 ST.E.128 desc[UR56][R38.64], R12 ;  /* 0x0000000c2600d985 */ /* 0x0201e2000c101d38 */
[----:B------:R-:W-:-:S13]  /*aa80*/  ISETP.GE.AND P5, PT, R193, UR58, PT ;  /* 0x0000003ac1007c0c */ /* 0x000fda000bfa6270 */
[----:B------:R-:W4:Y:S01]  /*aa90*/  @!P5 LDS.128 R12, [R31] ;  /* 0x000000001f0cd984 */ /* 0x000f220000000c00 */
[----:B------:R-:W-:-:S04]  /*aaa0*/  @!P5 IMAD.SHL.U32 R27, R196, 0x8, RZ ;  /* 0x00000008c41bd824 */ /* 0x000fc800078e00ff */
[----:B0-----:R-:W-:-:S05]  /*aab0*/  @!P5 IMAD.WIDE R38, R27, 0x2, R36 ;  /* 0x000000021b26d825 */ /* 0x001fca00078e0224 */
[----:B----4-:R0:W-:Y:S01]  /*aac0*/  @!P5 ST.E.128 desc[UR56][R38.64], R12 ;  /* 0x0000000c2600d985 */ /* 0x0101e2000c101d38 */
[----:B------:R-:W-:-:S13]  /*aad0*/  ISETP.GE.AND P5, PT, R192, UR58, PT ;  /* 0x0000003ac0007c0c */ /* 0x000fda000bfa6270 */
[----:B------:R-:W4:Y:S01]  /*aae0*/  @!P5 LDS.128 R12, [R28+0x3000] ;  /* 0x003000001c0cd984 */ /* 0x000f220000000c00 */
[----:B------:R-:W-:Y:S01]  /*aaf0*/  @!P5 IMAD.SHL.U32 R27, R197, 0x8, RZ ;  /* 0x00000008c51bd824 */ /* 0x000fe200078e00ff */
[----:B0-----:R-:W-:Y:S01]  /*ab00*/  @!P5 MOV R39, R37 ;  /* 0x000000250027d202 */ /* 0x001fe20000000f00 */
[----:B------:R-:W-:-:S04]  /*ab10*/  @!P5 IMAD.MOV.U32 R38, RZ, RZ, R36 ;  /* 0x000000ffff26d224 */ /* 0x000fc800078e0024 */
[----:B------:R-:W-:-:S05]  /*ab20*/  @!P5 IMAD.WIDE R38, R27, 0x2, R38 ;  /* 0x000000021b26d825 */ /* 0x000fca00078e0226 */
[----:B----4-:R-:W-:Y:S01]  /*ab30*/  @!P5 ST.E.128 desc[UR56][R38.64], R12 ;  /* 0x0000000c2600d985 */ /* 0x010fe2000c101d38 */
[----:B------:R-:W-:-:S03]  /*ab40*/  ISETP.GE.AND P5, PT, R23, UR58, PT ;  /* 0x0000003a17007c0c */ /* 0x000fc6000bfa6270 */
[----:B------:R-:W0:Y:S10]  /*ab50*/  @!P4 LDS.128 R12, [R31+0x3000] ;  /* 0x003000001f0cc984 */ /* 0x000e340000000c00 */
[----:B------:R-:W-:-:S04]  /*ab60*/  @!P5 LEA R36, P6, R23, R36, 0x1 ;  /* 0x000000241724d211 */ /* 0x000fc800078c08ff */
[----:B------:R-:W-:Y:S01]  /*ab70*/  @!P5 LEA.HI.X R37, R23, R37, R198, 0x1, P6 ;  /* 0x000000251725d211 */ /* 0x000fe200030f0cc6 */
[----:B0-----:R-:W-:Y:S04]  /*ab80*/  @!P4 ST.E.128 desc[UR56][R34.64], R12 ;  /* 0x0000000c2200c985 */ /* 0x001fe8000c101d38 */
[----:B------:R-:W0:Y:S04]  /*ab90*/  @!P2 LDS.128 R12, [R28+0x6000] ;  /* 0x006000001c0ca984 */ /* 0x000e280000000c00 */
[----:B0-----:R-:W-:Y:S04]  /*aba0*/  @!P2 ST.E.128 desc[UR56][R32.64], R12 ;  /* 0x0000000c2000a985 */ /* 0x001fe8000c101d38 */
[----:B------:R-:W0:Y:S04]  /*abb0*/  @!P5 LDS.128 R12, [R31+0x6000] ;  /* 0x006000001f0cd984 */ /* 0x000e280000000c00 */
[----:B0-----:R0:W-:Y:S02]  /*abc0*/  @!P5 ST.E.128 desc[UR56][R36.64], R12 ;  /* 0x0000000c2400d985 */ /* 0x0011e4000c101d38 */
.L_x_559:
[----:B------:R-:W-:Y:S05]  /*abd0*/  BSYNC B0 ;  /* 0x0000000000007941 */ /* 0x000fea0003800000 */
.L_x_558:
[----:B------:R-:W-:Y:S01]  /*abe0*/  ISETP.GE.AND P2, PT, R86, 0x41, PT ;  /* 0x000000415600780c */ /* 0x000fe20003f46270 */
[----:B0-----:R0:W0:Y:S01]  /*abf0*/  SHFL.IDX PT, R37, R11, 0x1, 0x1c1f ;  /* 0x003c1f000b257f89 */ /* 0x00102200000e0000 */
[----:B------:R-:W-:Y:S03]  /*ac00*/  BSSY B0, `(.L_x_560) ;  /* 0x0000023000007945 */ /* 0x000fe60003800000 */
[----:B----4-:R4:W0:Y:S08]  /*ac10*/  SHFL.IDX PT, R36, R21, 0x1, 0x1c1f ;  /* 0x003c1f0015247f89 */ /* 0x01083000000e0000 */
[----:B----4-:R-:W-:Y:S05]  /*ac20*/  @!P2 BRA `(.L_x_561) ;  /* 0x000000000080a947 */ /* 0x010fea0003800000 */
[----:B------:R-:W-:Y:S02]  /*ac30*/  ISETP.GE.AND P5, PT, R16, UR58, PT ;  /* 0x0000003a10007c0c */ /* 0x000fe4000bfa6270 */
[----:B------:R-:W-:-:S11]  /*ac40*/  ISETP.GE.AND P4, PT, R22, UR58, PT ;  /* 0x0000003a16007c0c */ /* 0x000fd6000bf86270 */
[----:B------:R-:W4:Y:S01]  /*ac50*/  @!P5 LDS.128 R12, [R28+0x2000] ;  /* 0x002000001c0cd984 */ /* 0x000f220000000c00 */
[----:B0-----:R-:W-:-:S04]  /*ac60*/  @!P5 LEA R38, P2, R16, R36, 0x1 ;  /* 0x000000241026d211 */ /* 0x001fc800078408ff */
[----:B------:R-:W-:Y:S02]  /*ac70*/  @!P5 LEA.HI.X R39, R16, R37, R17, 0x1, P2 ;  /* 0x000000251027d211 */ /* 0x000fe400010f0c11 */
[----:B------:R-:W-:-:S04]  /*ac80*/  @!P4 LEA R34, P2, R22, R36, 0x1 ;  /* 0x000000241622c211 */ /* 0x000fc800078408ff */
[----:B------:R-:W-:Y:S02]  /*ac90*/  @!P4 LEA.HI.X R35, R22, R37, R200, 0x1, P2 ;  /* 0x000000251623c211 */ /* 0x000fe400010f0cc8 */
[----:B------:R-:W-:-:S13]  /*aca0*/  ISETP.GE.AND P2, PT, R19, UR58, PT ;  /* 0x0000003a13007c0c */ /* 0x000fda000bf46270 */
[----:B------:R-:W-:-:S04]  /*acb0*/  @!P2 LEA R32, P6, R19, R36, 0x1 ;  /* 0x000000241320a211 */ /* 0x000fc800078c08ff */
[----:B------:R-:W-:Y:S01]  /*acc0*/  @!P2 LEA.HI.X R33, R19, R37, R199, 0x1, P6 ;  /* 0x000000251321a211 */ /* 0x000fe200030f0cc7 */
[----:B----4-:R0:W-:Y:S01]  /*acd0*/  @!P5 ST.E.128 desc[UR56][R38.64], R12 ;  /* 0x0000000c2600d985 */ /* 0x0101e2000c101d38 */
[----:B------:R-:W-:-:S13]  /*ace0*/  ISETP.GE.AND P5, PT, R193, UR58, PT ;  /* 0x0000003ac1007c0c */ /* 0x000fda000bfa6270 */
[----:B------:R-:W4:Y:S01]  /*acf0*/  @!P5 LDS.128 R12, [R31+0x2000] ;  /* 0x002000001f0cd984 */ /* 0x000f220000000c00 */
[----:B------:R-:W-:-:S04]  /*ad00*/  @!P5 IMAD.SHL.U32 R11, R196, 0x8, RZ ;  /* 0x00000008c40bd824 */ /* 0x000fc800078e00ff */
[----:B0-----:R-:W-:-:S05]  /*ad10*/  @!P5 IMAD.WIDE R38, R11, 0x2, R36 ;  /* 0x000000020b26d825 */ /* 0x001fca00078e0224 */
[----:B----4-:R0:W-:Y:S01]  /*ad20*/  @!P5 ST.E.128 desc[UR56][R38.64], R12 ;  /* 0x0000000c2600d985 */ /* 0x0101e2000c101d38 */
[----:B------:R-:W-:-:S13]  /*ad30*/  ISETP.GE.AND P5, PT, R192, UR58, PT ;  /* 0x0000003ac0007c0c */ /* 0x000fda000bfa6270 */
[----:B------:R-:W4:Y:S01]  /*ad40*/  @!P5 LDS.128 R12, [R28+0x5000] ;  /* 0x005000001c0cd984 */ /* 0x000f220000000c00 */
[----:B------:R-:W-:Y:S02]  /*ad50*/  @!P5 IMAD.SHL.U32 R11, R197, 0x8, RZ ;  /* 0x00000008c50bd824 */ /* 0x000fe400078e00ff */
[----:B0-----:R-:W-:Y:S02]  /*ad60*/  @!P5 IMAD.MOV.U32 R38, RZ, RZ, R36 ;  /* 0x000000ffff26d224 */ /* 0x001fe400078e0024 */
[----:B------:R-:W-:Y:S02]  /*ad70*/  @!P5 IMAD.MOV.U32 R39, RZ, RZ, R37 ;  /* 0x000000ffff27d224 */ /* 0x000fe400078e0025 */
        /* <DEDUP_REMOVED lines=11> */
.L_x_561:
[----:B------:R-:W-:Y:S05]  /*ae30*/  BSYNC B0 ;  /* 0x0000000000007941 */ /* 0x000fea0003800000 */
.L_x_560:
[----:B0-----:R-:W5:Y:S01]  /*ae40*/  LDL R11, [R1] ;  /* 0x00000000010b7983 */ /* 0x001f620000100800 */
[----:B-1-3--:R-:W-:Y:S01]  /*ae50*/  @!P3 VIADD R87, R87, 0x308c0 ;  /* 0x000308c05757b836 */ /* 0x00afe20000000000 */
[----:B------:R-:W-:Y:S01]  /*ae60*/  PLOP3.LUT P2, PT, PT, PT, PT, 0x8, 0x0 ;  /* 0x000000000000781c */ /* 0x000fe20003f4e170 */
[----:B------:R-:W-:Y:S01]  /*ae70*/  VIADD R18, R18, 0x1 ;  /* 0x0000000112127836 */ /* 0x000fe20000000000 */
[----:B------:R-:W-:Y:S01]  /*ae80*/  @!PT LDS RZ, [RZ] ;  /* 0x00000000fffff984 */ /* 0x000fe20000000800 */
[----:B------:R-:W-:Y:S01]  /*ae90*/  @!PT LDS RZ, [RZ] ;  /* 0x00000000fffff984 */ /* 0x000fe20000000800 */
[----:B------:R-:W-:Y:S01]  /*aea0*/  @!PT LDS RZ, [RZ] ;  /* 0x00000000fffff984 */ /* 0x000fe20000000800 */
[----:B------:R-:W-:Y:S01]  /*aeb0*/  @!PT LDS RZ, [RZ] ;  /* 0x00000000fffff984 */ /* 0x000fe20000000800 */
[----:B------:R0:W-:Y:S06]  /*aec0*/  MEMBAR.ALL.CTA ;  /* 0x0000000000007992 */ /* 0x0001ec0000008000 */
[----:B0-----:R-:W0:Y:S01]  /*aed0*/  FENCE.VIEW.ASYNC.S ;  /* 0x00000000000073c6 */ /* 0x001e220000000000 */
[----:B------:R-:W-:Y:S01]  /*aee0*/  @!P3 PRMT R87, RZ, 0x654, R87 ;  /* 0x00000654ff57b816 */ /* 0x000fe20000000057 */
[----:B0-----:R0:W-:Y:S06]  /*aef0*/  BAR.SYNC.DEFER_BLOCKING R138, 0x80 ;  /* 0x0002008a0000751d */ /* 0x0011ec0000010000 */
[----:B------:R0:W-:Y:S01]  /*af00*/  @!P3 SYNCS.ARRIVE.TRANS64.RED.A1T0 RZ, [R87+URZ], RZ ;  /* 0x000000ff57ffb9a7 */ /* 0x0001e2000810043f */
[----:B------:R-:W-:-:S04]  /*af10*/  ISETP.NE.AND P3, PT, R18, 0x2, PT ;  /* 0x000000021200780c */ /* 0x000fc80003f65270 */
[----:B------:R-:W-:Y:S02]  /*af20*/  SEL R18, R18, RZ, P3 ;  /* 0x000000ff12127207 */ /* 0x000fe40001800000 */
[----:B-----5:R-:W-:Y:S02]  /*af30*/  LOP3.LUT P4, RZ, R11, 0x2, RZ, 0xc0, !PT ;  /* 0x000000020bff7812 */ /* 0x020fe4000788c0ff */
[----:B------:R-:W-:-:S04]  /*af40*/  SEL R11, RZ, 0x1, P3 ;  /* 0x00000001ff0b7807 */ /* 0x000fc80001800000 */
[----:B------:R-:W-:-:S07]  /*af50*/  LOP3.LUT R202, R202, R11, RZ, 0x3c, !PT ;  /* 0x0000000bcaca7212 */ /* 0x000fce00078e3cff */
[----:B0-----:R-:W-:Y:S05]  /*af60*/  @P4 BRA `(.L_x_562) ;  /* 0xffffff7400904947 */ /* 0x001fea000383ffff */
.L_x_452:
[----:B------:R-:W-:Y:S01]  /*af70*/  BSSY B0, `(.L_x_563) ;  /* 0x000003b000007945 */ /* 0x000fe20003800000 */
[----:B------:R-:W-:Y:S02]  /*af80*/  ISETP.GE.AND P1, PT, R142, 0x1, PT ;  /* 0x000000018e00780c */ /* 0x000fe40003f26270 */
[----:B------:R-:W-:Y:S02]  /*af90*/  CS2R R6, SRZ ;  /* 0x0000000000067805 */ /* 0x000fe4000001ff00 */
[----:B------:R-:W-:Y:S01]  /*afa0*/  PLOP3.LUT P0, PT, PT, PT, PT, 0x80, 0x0 ;  /* 0x000000000000781c */ /* 0x000fe20003f0f070 */
[----:B------:R-:W-:Y:S01]  /*afb0*/  IMAD.MOV.U32 R3, RZ, RZ, RZ ;  /* 0x000000ffff037224 */ /* 0x000fe200078e00ff */
[----:B------:R-:W-:Y:S02]  /*afc0*/  CS2R R118, SRZ ;  /* 0x0000000000767805 */ /* 0x000fe4000001ff00 */
[----:B------:R-:W-:Y:S02]  /*afd0*/  CS2R R116, SRZ ;  /* 0x0000000000747805 */ /* 0x000fe4000001ff00 */
[----:B------:R-:W-:-:S02]  /*afe0*/  CS2R R114, SRZ ;  /* 0x0000000000727805 */ /* 0x000fc4000001ff00 */
[----:B------:R-:W-:Y:S02]  /*aff0*/  CS2R R112, SRZ ;  /* 0x0000000000707805 */ /* 0x000fe4000001ff00 */
[----:B------:R-:W-:Y:S01]  /*b000*/  CS2R R106, SRZ ;  /* 0x00000000006a7805 */ /* 0x000fe2000001ff00 */
[----:B------:R-:W-:Y:S01]  /*b010*/  IMAD.MOV.U32 R110, RZ, RZ, RZ ;  /* 0x000000ffff6e7224 */ /* 0x000fe200078e00ff */
[----:B------:R-:W-:Y:S02]  /*b020*/  CS2R R108, SRZ ;  /* 0x00000000006c7805 */ /* 0x000fe4000001ff00 */
[----:B------:R-:W-:Y:S02]  /*b030*/  CS2R R62, SRZ ;  /* 0x00000000003e7805 */ /* 0x000fe4000001ff00 */
[----:B------:R-:W-:Y:S01]  /*b040*/  CS2R R104, SRZ ;  /* 0x0000000000687805 */ /* 0x000fe2000001ff00 */
[----:B------:R-:W-:Y:S01]  /*b050*/  IMAD.MOV.U32 R103, RZ, RZ, RZ ;  /* 0x000000ffff677224 */ /* 0x000fe200078e00ff */
[----:B------:R-:W-:-:S02]  /*b060*/  CS2R R98, SRZ ;  /* 0x0000000000627805 */ /* 0x000fc4000001ff00 */
[----:B------:R-:W-:Y:S02]  /*b070*/  CS2R R100, SRZ ;  /* 0x0000000000647805 */ /* 0x000fe4000001ff00 */
[----:B------:R-:W-:Y:S01]  /*b080*/  CS2R R96, SRZ ;  /* 0x0000000000607805 */ /* 0x000fe2000001ff00 */
[----:B------:R-:W-:Y:S01]  /*b090*/  IMAD.MOV.U32 R95, RZ, RZ, RZ ;  /* 0x000000ffff5f7224 */ /* 0x000fe200078e00ff */
[----:B------:R-:W-:Y:S02]  /*b0a0*/  CS2R R90, SRZ ;  /* 0x00000000005a7805 */ /* 0x000fe4000001ff00 */
[----:B------:R-:W-:Y:S02]  /*b0b0*/  CS2R R92, SRZ ;  /* 0x00000000005c7805 */ /* 0x000fe4000001ff00 */
[----:B------:R-:W-:Y:S02]  /*b0c0*/  CS2R R70, SRZ ;  /* 0x0000000000467805 */ /* 0x000fe4000001ff00 */
[----:B------:R-:W-:-:S02]  /*b0d0*/  CS2R R88, SRZ ;  /* 0x0000000000587805 */ /* 0x000fc4000001ff00 */
[----:B------:R-:W-:Y:S02]  /*b0e0*/  MOV R87, RZ ;  /* 0x000000ff00577202 */ /* 0x000fe40000000f00 */
[----:B--2---:R-:W-:Y:S02]  /*b0f0*/  CS2R R82, SRZ ;  /* 0x0000000000527805 */ /* 0x004fe4000001ff00 */
[----:B------:R-:W-:Y:S02]  /*b100*/  CS2R R84, SRZ ;  /* 0x0000000000547805 */ /* 0x000fe4000001ff00 */
[----:B------:R-:W-:Y:S01]  /*b110*/  CS2R R80, SRZ ;  /* 0x0000000000507805 */ /* 0x000fe2000001ff00 */
[----:B------:R-:W-:Y:S01]  /*b120*/  IMAD.MOV.U32 R79, RZ, RZ, RZ ;  /* 0x000000ffff4f7224 */ /* 0x000fe200078e00ff */
        /* <DEDUP_REMOVED lines=19> */
[----:B------:R-:W-:Y:S01]  /*b260*/  CS2R R40, SRZ ;  /* 0x0000000000287805 */ /* 0x000fe2000001ff00 */
[----:B------:R-:W-:Y:S01]  /*b270*/  IMAD.MOV.U32 R136, RZ, RZ, RZ ;  /* 0x000000ffff887224 */ /* 0x000fe200078e00ff */
[----:B----4-:R-:W-:-:S02]  /*b280*/  CS2R R36, SRZ ;  /* 0x0000000000247805 */ /* 0x010fc4000001ff00 */
[----:B------:R-:W-:Y:S02]  /*b290*/  CS2R R138, SRZ ;  /* 0x00000000008a7805 */ /* 0x000fe4000001ff00 */
[----:B------:R-:W-:Y:S02]  /*b2a0*/  CS2R R124, SRZ ;  /* 0x00000000007c7805 */ /* 0x000fe4000001ff00 */
[----:B------:R-:W-:Y:S01]  /*b2b0*/  CS2R R32, SRZ ;  /* 0x0000000000207805 */ /* 0x000fe2000001ff00 */
[----:B------:R-:W-:Y:S02]  /*b2c0*/  IMAD.MOV.U32 R4, RZ, RZ, RZ ;  /* 0x000000ffff047224 */ /* 0x000fe400078e00ff */
[----:B------:R-:W-:Y:S02]  /*b2d0*/  IMAD.MOV.U32 R0, RZ, RZ, RZ ;  /* 0x000000ffff007224 */ /* 0x000fe400078e00ff */
[----:B------:R-:W-:Y:S01]  /*b2e0*/  IMAD.MOV.U32 R140, RZ, RZ, RZ ;  /* 0x000000ffff8c7224 */ /* 0x000fe200078e00ff */
[----:B------:R-:W-:Y:S06]  /*b2f0*/  @P2 BRA `(.L_x_564) ;  /* 0x0000000000082947 */ /* 0x000fec0003800000 */
[----:B------:R-:W0:Y:S02]  /*b300*/  FENCE.VIEW.ASYNC.G ;  /* 0x00000000000073c6 */ /* 0x000e240000000100 */
[----:B0-----:R-:W-:Y:S06]  /*b310*/  BAR.ARV 0xc, 0x180 ;  /* 0x0306000000007b1d */ /* 0x001fec0000002000 */
.L_x_564:
[----:B------:R-:W-:Y:S05]  /*b320*/  BSYNC B0 ;  /* 0x0000000000007941 */ /* 0x000fea0003800000 */
.L_x_563:
[----:B------:R-:W-:Y:S01]  /*b330*/  CS2R R24, SRZ ;  /* 0x0000000000187805 */ /* 0x000fe2000001ff00 */
[----:B------:R-:W-:Y:S06]  /*b340*/  @!P1 BRA `(.L_x_565) ;  /* 0x000000c400749947 */ /* 0x000fec0003800000 */
[----:B------:R-:W0:Y:S01]  /*b350*/  S2R R8, SR_TID.X ;  /* 0x0000000000087919 */ /* 0x000e220000002100 */
[----:B------:R-:W-:-:S06]  /*b360*/  ULOP3.LUT UP0, URZ, UR60, 0x1bf, URZ, 0xc0, !UPT ;  /* 0x000001bf3c3f7892 */ /* 0x000fcc000f80c03f */
[----:B------:R-:W-:Y:S01]  /*b370*/  PLOP3.LUT P0, PT, PT, PT, UP0, 0x80, 0x0 ;  /* 0x000000000000781c */ /* 0x000fe20003f0f008 */
[----:B0-----:R-:W-:-:S05]  /*b380*/  VIADD R8, R8, 0xffffff80 ;  /* 0xffffff8008087836 */ /* 0x001fca0000000000 */
[----:B------:R-:W-:-:S04]  /*b390*/  SHF.R.S32.HI R5, RZ, 0x1f, R8 ;  /* 0x0000001fff057819 */ /* 0x000fc80000011408 */
[----:B------:R-:W-:-:S04]  /*b3a0*/  LEA.HI R5, R5, R8, RZ, 0x7 ;  /* 0x0000000805057211 */ /* 0x000fc800078f38ff */
[----:B------:R-:W-:-:S05]  /*b3b0*/  SHF.R.S32.HI R5, RZ, 0x7, R5 ;  /* 0x00000007ff057819 */ /* 0x000fca0000011405 */
[----:B------:R-:W0:Y:S02]  /*b3c0*/  SHFL.IDX PT, R0, R5, RZ, 0x1f ;  /* 0x00001fff05007589 */ /* 0x000e2400000e0000 */
[----:B0-----:R-:W-:-:S04]  /*b3d0*/  LEA.HI R3, R0, R0, RZ, 0x1 ;  /* 0x0000000000037211 */ /* 0x001fc800078f08ff */
[----:B------:R-:W-:-:S05]  /*b3e0*/  LOP3.LUT R3, R3, 0x1e, RZ, 0xc0, !PT ;  /* 0x0000001e03037812 */ /* 0x000fca00078ec0ff */
[----:B------:R-:W-:-:S05]  /*b3f0*/  IMAD.IADD R3, R0, 0x1, -R3 ;  /* 0x0000000100037824 */ /* 0x000fca00078e0a03 */
[----:B------:R-:W-:-:S04]  /*b400*/  LEA R3, R3, UR60, 0xd ;  /* 0x0000003c03037c11 */ /* 0x000fc8000f8e68ff */
[----:B------:R-:W-:-:S04]  /*b410*/  SHF.R.U32.HI R3, RZ, 0x4, R3 ;  /* 0x00000004ff037819 */ /* 0x000fc80000011603 */
[----:B------:R-:W-:Y:S01]  /*b420*/  LOP3.LUT R36, R3, 0x3fff, RZ, 0xc0, !PT ;  /* 0x00003fff03247812 */ /* 0x000fe200078ec0ff */
[----:B------:R-:W-:Y:S06]  /*b430*/  @!P0 BRA `(.L_x_566) ;  /* 0x0000000000408947 */ /* 0x000fec0003800000 */
        /* <DEDUP_REMOVED lines=16> */
.L_x_566:
[----:B------:R-:W-:Y:S02]  /*b540*/  ULDC UR4, c[0x0][0x3f4] ;  /* 0x0000fd0000047ab9 */ /* 0x000fe40000000800 */
[----:B------:R-:W-:-:S13]  /*b550*/  ISETP.LT.AND P0, PT, RZ, UR4, PT ;  /* 0x00000004ff007c0c */ /* 0x000fda000bf01270 */
[----:B------:R-:W-:Y:S05]  /*b560*/  @P0 BRA `(.L_x_567) ;  /* 0x0000000000400947 */ /* 0x000fea0003800000 */
[----:B------:R-:W2:Y:S02]  /*b570*/  LDL R20, [R1+0x40] ;  /* 0x0000400001147983 */ /* 0x000ea40000100800 */
[----:B--2---:R-:W-:-:S04]  /*b580*/  LEA.HI R0, R20, R20, RZ, 0x1 ;  /* 0x0000001414007211 */ /* 0x004fc800078f08ff */
[----:B------:R-:W-:-:S05]  /*b590*/  LOP3.LUT R0, R0, 0xfffffffe, RZ, 0xc0, !PT ;  /* 0xfffffffe00007812 */ /* 0x000fca00078ec0ff */
[----:B------:R-:W-:-:S05]  /*b5a0*/  IMAD.IADD R0, R20, 0x1, -R0 ;  /* 0x0000000114007824 */ /* 0x000fca00078e0a00 */
[----:B------:R-:W-:-:S04]  /*b5b0*/  SHF.L.U32 R3, R0, 0x1f, RZ ;  /* 0x0000001f00037819 */ /* 0x000fc800000006ff */
[----:B------:R0:W1:Y:S03]  /*b5c0*/  SYNCS.PHASECHK.TRANS64.TRYWAIT P0, [R2+URZ+0x30800], R3 ;  /* 0x03080003020075a7 */ /* 0x000066000800017f */
[----:B-1----:R-:W-:Y:S05]  /*b5d0*/  @!P0 NANOSLEEP.SYNCS 0x989680 ;  /* 0x009896800000895d */ /* 0x002fea0003900000 */
[----:B------:R-:W1:Y:S01]  /*b5e0*/  @!P0 SYNCS.PHASECHK.TRANS64 P0, [R2+URZ+0x30800], R3 ;  /* 0x03080003020085a7 */ /* 0x000e62000800007f */
[----:B------:R-:W-:Y:S04]  /*b5f0*/  BSSY B0, `(.L_x_568) ;  /* 0x0000006000007945 */ /* 0x000fe80003800000 */
[----:B-1----:R-:W-:Y:S05]  /*b600*/  @P0 BRA `(.L_x_569) ;  /* 0x0000000000100947 */ /* 0x002fea0003800000 */
.L_x_570:
[----:B-1----:R1:W2:Y:S02]  /*b610*/  SYNCS.PHASECHK.TRANS64.TRYWAIT P0, [R2+URZ+0x30800], R3 ;  /* 0x03080003020075a7 */ /* 0x0022a4000800017f */
[----:B--2---:R-:W-:Y:S05]  /*b620*/  @!P0 NANOSLEEP.SYNCS 0x989680 ;  /* 0x009896800000895d */ /* 0x004fea0003900000 */
[----:B------:R-:W2:Y:S02]  /*b630*/  @!P0 SYNCS.PHASECHK.TRANS64 P0, [R2+URZ+0x30800], R3 ;  /* 0x03080003020085a7 */ /* 0x000ea4000800007f */
[----:B--2---:R-:W-:Y:S05]  /*b640*/  @!P0 BRA `(.L_x_570) ;  /* 0xfffffffc00f08947 */ /* 0x004fea000383ffff */
.L_x_569:
[----:B------:R-:W-:Y:S05]  /*b650*/  BSYNC B0 ;  /* 0x0000000000007941 */ /* 0x000fea0003800000 */
.L_x_568:
[----:B------:R-:W-:Y:S05]  /*b660*/  BRA `(.L_x_571) ;  /* 0x0000005800ac7947 */ /* 0x000fea0003800000 */
.L_x_567:
[----:B-----5:R-:W-:Y:S01]  /*b670*/  SHF.R.S32.HI R0, RZ, 0x1f, R137 ;  /* 0x0000001fff007819 */ /* 0x020fe20000011489 */
[----:B------:R-:W-:Y:S01]  /*b680*/  ULOP3.LUT UP0, URZ, UR60, 0x3ff, URZ, 0xc0, !UPT ;  /* 0x000003ff3c3f7892 */ /* 0x000fe2000f80c03f */
[----:B------:R-:W-:Y:S01]  /*b690*/  ULDC.64 UR4, c[0x0][0x3f8] ;  /* 0x0000fe0000047ab9 */ /* 0x000fe20000000a00 */
[----:B------:R-:W-:Y:S02]  /*b6a0*/  ULDC.64 UR6, c[0x0][0x408] ;  /* 0x0001020000067ab9 */ /* 0x000fe40000000a00 */
[C---:B------:R-:W-:Y:S02]  /*b6b0*/  IMAD R6, R0.reuse, UR4, RZ ;  /* 0x0000000400067c24 */ /* 0x040fe4000f8e02ff */
[----:B------:R-:W-:Y:S01]  /*b6c0*/  IMAD R0, R0, UR6, RZ ;  /* 0x0000000600007c24 */ /* 0x000fe2000f8e02ff */
[----:B------:R-:W-:Y:S01]  /*b6d0*/  PLOP3.LUT P2, PT, PT, PT, UP0, 0x80, 0x0 ;  /* 0x000000000000781c */ /* 0x000fe20003f4f008 */
[C---:B------:R-:W-:Y:S02]  /*b6e0*/  IMAD R25, R137.reuse, UR5, R6 ;  /* 0x0000000589197c24 */ /* 0x040fe4000f8e0206 */
[----:B------:R-:W-:Y:S01]  /*b6f0*/  IMAD.WIDE.U32 R4, R137, UR4, RZ ;  /* 0x0000000489047c25 */ /* 0x000fe2000f8e00ff */
[----:B------:R-:W-:-:S03]  /*b700*/  ULDC.64 UR4, c[0x0][0x3e8] ;  /* 0x0000fa0000047ab9 */ /* 0x000fc60000000a00 */
[C---:B------:R-:W-:Y:S01]  /*b710*/  IMAD R27, R137.reuse, UR7, R0 ;  /* 0x00000007891b7c24 */ /* 0x040fe2000f8e0200 */
[----:B------:R-:W-:Y:S01]  /*b720*/  LEA R24, P0, R4, UR4, 0x1 ;  /* 0x0000000404187c11 */ /* 0x000fe2000f8008ff */
[----:B------:R-:W-:Y:S01]  /*b730*/  IMAD.WIDE.U32 R6, R137, UR6, RZ ;  /* 0x0000000689067c25 */ /* 0x000fe2000f8e00ff */
[----:B------:R-:W-:-:S03]  /*b740*/  ULDC.64 UR6, c[0x0][0x400] ;  /* 0x0001000000067ab9 */ /* 0x000fc60000000a00 */
[----:B------:R-:W-:Y:S01]  /*b750*/  IMAD.IADD R25, R25, 0x1, R5 ;  /* 0x0000000119197824 */ /* 0x000fe200078e0205 */
[----:B------:R-:W-:Y:S01]  /*b760*/  LEA R26, P1, R6, UR6, 0x1 ;  /* 0x00000006061a7c11 */ /* 0x000fe2000f8208ff */
[----:B------:R-:W-:-:S03]  /*b770*/  IMAD.IADD R27, R27, 0x1, R7 ;  /* 0x000000011b1b7824 */ /* 0x000fc600078e0207 */
[----:B------:R-:W-:Y:S02]  /*b780*/  LEA.HI.X R25, R4, UR5, R25, 0x1, P0 ;  /* 0x0000000504197c11 */ /* 0x000fe400080f0c19 */
[----:B------:R-:W-:Y:S01]  /*b790*/  LEA.HI.X R27, R6, UR7, R27, 0x1, P1 ;  /* 0x00000007061b7c11 */ /* 0x000fe200088f0c1b */
        /* <DEDUP_REMOVED lines=8> */
[----:B------:R-:W-:Y:S01]  /*b820*/  MOV R6, UR6 ;  /* 0x0000000600067c02 */ /* 0x000fe20008000f00 */
[----:B------:R-:W-:Y:S02]  /*b830*/  IMAD.U32 R7, RZ, RZ, UR7 ;  /* 0x00000007ff077e24 */ /* 0x000fe4000f8e00ff */
[----:B------:R-:W-:-:S02]  /*b840*/  IMAD.U32 R10, RZ, RZ, UR4 ;  /* 0x00000004ff0a7e24 */ /* 0x000fc4000f8e00ff */
[----:B------:R-:W-:Y:S02]  /*b850*/  IMAD.U32 R11, RZ, RZ, UR5 ;  /* 0x00000005ff0b7e24 */ /* 0x000fe4000f8e00ff */
[----:B------:R-:W-:Y:S02]  /*b860*/  IMAD.MOV.U32 R8, RZ, RZ, 0x70 ;  /* 0x00000070ff087424 */ /* 0x000fe400078e00ff */
[----:B------:R-:W-:Y:S02]  /*b870*/  IMAD.MOV.U32 R12, RZ, RZ, 0x1 ;  /* 0x00000001ff0c7424 */ /* 0x000fe400078e00ff */
[----:B0-----:R-:W-:-:S07]  /*b880*/  IMAD.MOV.U32 R13, RZ, RZ, RZ ;  /* 0x000000ffff0d7224 */ /* 0x001fce00078e00ff */
[----:B------:R-:W-:-:S07]  /*b890*/  LEPC R20, `(.L_x_572) ;  /* 0x000000001014794e */ /* 0x000fce0000000000 */
[----:B-1----:R-:W-:Y:S05]  /*b8a0*/  CALL.ABS.NOINC R14 ;  /* 0x000000000e007343 */ /* 0x002fea0003c00000 */
.L_x_572:
[----:B------:R-:W-:Y:S01]  /*b8b0*/  ULDC.U8 UR4, c[0x0][0x410] ;  /* 0x0001040000047ab9 */ /* 0x000fe20000000000 */
[----:B------:R-:W-:Y:S01]  /*b8c0*/  BSSY B0, `(.L_x_573) ;  /* 0x000057d000007945 */ /* 0x000fe20003800000 */
[----:B------:R-:W-:Y:S01]  /*b8d0*/  ISETP.NE.AND P0, PT, RZ, UR4, PT ;  /* 0x00000004ff007c0c */ /* 0x000fe2000bf05270 */
[----:B------:R-:W-:-:S12]  /*b8e0*/  IMAD R6, R29, 0x80, R201 ;  /* 0x000000801d067824 */ /* 0x000fd800078e02c9 */
[----:B------:R-:W-:Y:S05]  /*b8f0*/  @!P0 BRA `(.L_x_574) ;  /* 0x0000002800cc8947 */ /* 0x000fea0003800000 */
[----:B------:R-:W-:-:S03]  /*b900*/  UMOV UR4, 0xffffffff ;  /* 0xffffffff00047882 */ /* 0x000fc60000000000 */
[----:B------:R-:W-:Y:S05]  /*b910*/  BRA.DIV UR4, `(.L_x_575) ;  /* 0x0000015a04c47947 */ /* 0x000fea000b800000 */
[----:B------:R0:W1:Y:S04]  /*b920*/  SHFL.IDX PT, R3, R25, RZ, 0x1c1f ;  /* 0x001c1fff19037589 */ /* 0x00006800000e0000 */
[----:B------:R0:W2:Y:S04]  /*b930*/  SHFL.IDX PT, R0, R24, RZ, 0x1c1f ;  /* 0x001c1fff18007589 */ /* 0x0000a800000e0000 */
[----:B------:R0:W3:Y:S04]  /*b940*/  SHFL.IDX PT, R5, R27, RZ, 0x1c1f ;  /* 0x001c1fff1b057589 */ /* 0x0000e800000e0000 */
[----:B------:R0:W4:Y:S02]  /*b950*/  SHFL.IDX PT, R14, R26, RZ, 0x1c1f ;  /* 0x001c1fff1a0e7589 */ /* 0x00012400000e0000 */
.L_x_821:
[----:B------:R-:W-:Y:S01]  /*b960*/  ULDC UR4, c[0x0][0x448] ;  /* 0x0001120000047ab9 */ /* 0x000fe20000000800 */
[----:B------:R-:W-:Y:S01]  /*b970*/  LOP3.LUT R4, R216, 0x18, R16, 0xf8, !PT ;  /* 0x00000018d8047812 */ /* 0x000fe200078ef810 */
[----:B------:R-:W-:Y:S01]  /*b980*/  IMAD R37, R141, UR4, RZ ;  /* 0x000000048d257c24 */ /* 0x000fe2000f8e02ff */
[----:B------:R-:W-:Y:S01]  /*b990*/  BSSY B1, `(.L_x_576) ;  /* 0x0000058000017945 */ /* 0x000fe20003800000 */
[----:B------:R-:W-:Y:S02]  /*b9a0*/  LOP3.LUT P0, RZ, R224, 0x4, RZ, 0xc0, !PT ;  /* 0x00000004e0ff7812 */ /* 0x000fe4000780c0ff */
[----:B------:R-:W-:Y:S02]  /*b9b0*/  CS2R R30, SRZ ;  /* 0x00000000001e7805 */ /* 0x000fe4000001ff00 */
[----:B------:R-:W-:Y:S02]  /*b9c0*/  LOP3.LUT R7, R4, R217, RZ, 0x3c, !PT ;  /* 0x000000d904077212 */ /* 0x000fe400078e3cff */
[----:B------:R-:W-:-:S02]  /*b9d0*/  CS2R R32, SRZ ;  /* 0x0000000000207805 */ /* 0x000fc4000001ff00 */
[----:B------:R-:W-:Y:S01]  /*b9e0*/  ISETP.GE.AND P1, PT, R6, R37, PT ;  /* 0x000000250600720c */ /* 0x000fe20003f26270 */
[----:B------:R-:W-:Y:S01]  /*b9f0*/  IMAD R37, R29, -0x80, R37 ;  /* 0xffffff801d257824 */ /* 0x000fe200078e0225 */
[----:B------:R-:W-:Y:S01]  /*ba00*/  CS2R R28, SRZ ;  /* 0x00000000001c7805 */ /* 0x000fe2000001ff00 */
[----:B------:R-:W-:Y:S01]  /*ba10*/  IMAD.IADD R7, R218, 0x1, R7 ;  /* 0x00000001da077824 */ /* 0x000fe200078e0207 */
[----:B------:R-:W-:Y:S02]  /*ba20*/  CS2R R34, SRZ ;  /* 0x0000000000227805 */ /* 0x000fe4000001ff00 */
[----:B------:R-:W-:Y:S02]  /*ba30*/  CS2R R38, SRZ ;  /* 0x0000000000267805 */ /* 0x000fe4000001ff00 */
[----:B------:R-:W-:Y:S01]  /*ba40*/  CS2R R40, SRZ ;  /* 0x0000000000287805 */ /* 0x000fe2000001ff00 */
[----:B------:R-:W-:Y:S01]  /*ba50*/  IMAD R9, R7, 0x2, R2 ;  /* 0x0000000207097824 */ /* 0x000fe200078e0202 */
[----:B------:R-:W-:-:S02]  /*ba60*/  CS2R R20, SRZ ;  /* 0x0000000000147805 */ /* 0x000fc4000001ff00 */
[----:B0-----:R-:W-:Y:S02]  /*ba70*/  CS2R R24, SRZ ;  /* 0x0000000000187805 */ /* 0x001fe4000001ff00 */
[----:B------:R-:W-:Y:S02]  /*ba80*/  CS2R R12, SRZ ;  /* 0x00000000000c7805 */ /* 0x000fe4000001ff00 */
[----:B------:R-:W-:Y:S02]  /*ba90*/  CS2R R10, SRZ ;  /* 0x00000000000a7805 */ /* 0x000fe4000001ff00 */
[----:B------:R-:W-:Y:S01]  /*baa0*/  CS2R R6, SRZ ;  /* 0x0000000000067805 */ /* 0x000fe2000001ff00 */
[C---:B------:R-:W-:Y:S01]  /*bab0*/  VIADD R52, R9.reuse, 0x12400 ;  /* 0x0001240009347836 */ /* 0x040fe20000000000 */
[----:B------:R-:W-:Y:S02]  /*bac0*/  IADD3 R8, R9, 0x12440, RZ ;  /* 0x0001244009087810 */ /* 0x000fe40007ffe0ff */
[----:B------:R-:W-:Y:S01]  /*bad0*/  CS2R R26, SRZ ;  /* 0x00000000001a7805 */ /* 0x000fe2000001ff00 */
[----:B------:R-:W-:Y:S06]  /*bae0*/  @P1 BRA `(.L_x_577) ;  /* 0x0000000400081947 */ /* 0x000fec0003800000 */
[----:B------:R-:W1:Y:S01]  /*baf0*/  LDL R43, [R1+0x4c] ;  /* 0x00004c00012b7983 */ /* 0x000e620000100800 */
[----:B------:R-:W-:-:S03]  /*bb00*/  ULDC UR4, c[0x0][0x3f4] ;  /* 0x0000fd0000047ab9 */ /* 0x000fc60000000800 */
[----:B------:R-:W3:Y:S04]  /*bb10*/  LDL R42, [R1+0x50] ;  /* 0x00005000012a7983 */ /* 0x000ee80000100800 */
[----:B------:R-:W3:Y:S01]  /*bb20*/  LDL R15, [R1+0x54] ;  /* 0x00005400010f7983 */ /* 0x000ee20000100800 */
[C---:B------:R-:W-:Y:S01]  /*bb30*/  ISETP.GE.AND P4, PT, R206.reuse, UR4, PT ;  /* 0x00000004ce007c0c */ /* 0x040fe2000bf86270 */
[----:B------:R-:W-:Y:S01]  /*bb40*/  IMAD.SHL.U32 R21, R206, 0x2, RZ ;  /* 0x00000002ce157824 */ /* 0x000fe200078e00ff */
[C---:B------:R-:W-:Y:S01]  /*bb50*/  ISETP.GE.AND P2, PT, R204.reuse, UR4, PT ;  /* 0x00000004cc007c0c */ /* 0x040fe2000bf46270 */
[----:B------:R-:W3:Y:S01]  /*bb60*/  LDL R54, [R1+0x58] ;  /* 0x0000580001367983 */ /* 0x000ee20000100800 */
[----:B------:R-:W-:Y:S02]  /*bb70*/  CS2R R38, SRZ ;  /* 0x0000000000267805 */ /* 0x000fe4000001ff00 */
[----:B------:R-:W-:Y:S01]  /*bb80*/  CS2R R6, SRZ ;  /* 0x0000000000067805 */ /* 0x000fe2000001ff00 */
[----:B------:R-:W-:Y:S01]  /*bb90*/  IMAD.SHL.U32 R27, R204, 0x2, RZ ;  /* 0x00000002cc1b7824 */ /* 0x000fe200078e00ff */
[----:B------:R-:W3:Y:S05]  /*bba0*/  LDL R53, [R1+0x5c] ;  /* 0x00005c0001357983 */ /* 0x000eea0000100800 */
[----:B--2---:R-:W-:-:S02]  /*bbb0*/  @!P4 IADD3 R12, P1, R0, R21, RZ ;  /* 0x00000015000cc210 */ /* 0x004fc40007f3e0ff */
[----:B----4-:R-:W-:Y:S02]  /*bbc0*/  @!P4 IADD3 R20, P3, R14, R21, RZ ;  /* 0x000000150e14c210 */ /* 0x010fe40007f7e0ff */
[----:B------:R-:W-:Y:S02]  /*bbd0*/  CS2R R34, SRZ ;  /* 0x0000000000227805 */ /* 0x000fe4000001ff00 */
[----:B------:R-:W-:Y:S02]  /*bbe0*/  CS2R R10, SRZ ;  /* 0x00000000000a7805 */ /* 0x000fe4000001ff00 */
[----:B------:R-:W-:Y:S01]  /*bbf0*/  CS2R R32, SRZ ;  /* 0x0000000000207805 */ /* 0x000fe2000001ff00 */
[----:B------:R-:W-:Y:S01]  /*bc00*/  IMAD.SHL.U32 R49, R207, 0x2, RZ ;  /* 0x00000002cf317824 */ /* 0x000fe200078e00ff */
[----:B------:R-:W-:Y:S02]  /*bc10*/  CS2R R28, SRZ ;  /* 0x00000000001c7805 */ /* 0x000fe4000001ff00 */
[----:B------:R-:W-:Y:S01]  /*bc20*/  CS2R R40, SRZ ;  /* 0x0000000000287805 */ /* 0x000fe2000001ff00 */
[--C-:B-1----:R-:W-:Y:S01]  /*bc30*/  @!P4 IMAD.X R13, R3, 0x1, R43.reuse, P1 ;  /* 0x00000001030dc824 */ /* 0x102fe200008e062b */
[----:B------:R-:W-:Y:S01]  /*bc40*/  ISETP.GE.AND P1, PT, R205, UR4, PT ;  /* 0x00000004cd007c0c */ /* 0x000fe2000bf26270 */
[----:B---3--:R-:W-:Y:S01]  /*bc50*/  @!P4 IMAD.X R21, R5, 0x1, R43, P3 ;  /* 0x000000010515c824 */ /* 0x008fe200018e062b */
[----:B------:R-:W-:-:S02]  /*bc60*/  @!P2 IADD3 R24, P3, R0, R27, RZ ;  /* 0x0000001b0018a210 */ /* 0x000fc40007f7e0ff */
[----:B------:R0:W5:Y:S01]  /*bc70*/  @!P4 LD.E.64 R38, desc[UR56][R12.64] ;  /* 0x000000380c26c980 */ /* 0x000162000c101b00 */
[----:B------:R-:W-:-:S03]  /*bc80*/  IMAD.SHL.U32 R43, R205, 0x2, RZ ;  /* 0x00000002cd2b7824 */ /* 0x000fc600078e00ff */
[----:B------:R1:W5:Y:S01]  /*bc90*/  @!P4 LD.E.64 R6, desc[UR56][R20.64] ;  /* 0x000000381406c980 */ /* 0x000362000c101b00 */
[----:B------:R-:W-:Y:S01]  /*bca0*/  @!P2 IADD3 R26, P4, R14, R27, RZ ;  /* 0x0000001b0e1aa210 */ /* 0x000fe20007f9e0ff */
[----:B------:R-:W-:-:S03]  /*bcb0*/  @!P2 IMAD.X R25, R3, 0x1, R42, P3 ;  /* 0x000000010319a824 */ /* 0x000fc600018e062a */
[-C--:B------:R-:W-:Y:S01]  /*bcc0*/  @!P1 IADD3 R30, P3, R0, R43.reuse, RZ ;  /* 0x0000002b001e9210 */ /* 0x080fe20007f7e0ff */
[----:B------:R-:W-:Y:S01]  /*bcd0*/  @!P2 IMAD.X R27, R5, 0x1, R42, P4 ;  /* 0x00000001051ba824 */ /* 0x000fe200020e062a */
[----:B------:R-:W-:Y:S01]  /*bce0*/  @!P1 IADD3 R42, P4, R14, R43, RZ ;  /* 0x0000002b0e2a9210 */ /* 0x000fe20007f9e0ff */
[----:B------:R-:W5:Y:S01]  /*bcf0*/  @!P2 LD.E.64 R34, desc[UR56][R24.64] ;  /* 0x000000381822a980 */ /* 0x000f62000c101b00 */
[----:B0-----:R-:W-:Y:S01]  /*bd00*/  CS2R R12, SRZ ;  /* 0x00000000000c7805 */ /* 0x001fe2000001ff00 */
[--C-:B------:R-:W-:Y:S02]  /*bd10*/  @!P1 IMAD.X R31, R3, 0x1, R15.reuse, P3 ;  /* 0x00000001031f9824 */ /* 0x100fe400018e060f */
[----:B------:R-:W5:Y:S01]  /*bd20*/  @!P2 LD.E.64 R10, desc[UR56][R26.64] ;  /* 0x000000381a0aa980 */ /* 0x000f62000c101b00 */
[----:B------:R-:W-:Y:S01]  /*bd30*/  ISETP.GE.AND P2, PT, R207, UR4, PT ;  /* 0x00000004cf007c0c */ /* 0x000fe2000bf46270 */
[----:B------:R-:W-:Y:S01]  /*bd40*/  @!P1 IMAD.X R43, R5, 0x1, R15, P4 ;  /* 0x00000001052b9824 */ /* 0x000fe200020e060f */
[----:B------:R-:W-:Y:S01]  /*bd50*/  ISETP.GE.AND P3, PT, R194, UR4, PT ;  /* 0x00000004c2007c0c */ /* 0x000fe2000bf66270 */
[----:B------:R-:W5:Y:S04]  /*bd60*/  @!P1 LD.E.64 R32, desc[UR56][R30.64] ;  /* 0x000000381e209980 */ /* 0x000f68000c101b00 */
[----:B------:R0:W5:Y:S01]  /*bd70*/  @!P1 LD.E.64 R12, desc[UR56][R42.64] ;  /* 0x000000382a0c9980 */ /* 0x000162000c101b00 */
[----:B------:R-:W-:-:S02]  /*bd80*/  ISETP.GE.AND P1, PT, R208, UR4, PT ;  /* 0x00000004d0007c0c */ /* 0x000fc4000bf26270 */
[----:B------:R-:W-:-:S03]  /*bd90*/  SHF.L.U32 R15, R208, 0x1, RZ ;  /* 0x00000001d00f7819 */ /* 0x000fc600000006ff */
[-C--:B------:R-:W-:Y:S02]  /*bda0*/  @!P2 IADD3 R46, P5, R0, R49.reuse, RZ ;  /* 0x00000031002ea210 */ /* 0x080fe40007fbe0ff */
[C---:B------:R-:W-:Y:S01]  /*bdb0*/  @!P2 IADD3 R48, P4, R14.reuse, R49, RZ ;  /* 0x000000310e30a210 */ /* 0x040fe20007f9e0ff */
[----:B-1----:R-:W-:Y:S02]  /*bdc0*/  @!P3 IMAD.MOV.U32 R20, RZ, RZ, R0 ;  /* 0x000000ffff14b224 */ /* 0x002fe400078e0000 */
[----:B------:R-:W-:Y:S02]  /*bdd0*/  @!P3 IMAD.MOV.U32 R21, RZ, RZ, R3 ;  /* 0x000000ffff15b224 */ /* 0x000fe400078e0003 */
[----:B------:R-:W-:Y:S01]  /*bde0*/  @!P3 IMAD.MOV.U32 R4, RZ, RZ, R14 ;  /* 0x000000ffff04b224 */ /* 0x000fe200078e000e */
[-C--:B------:R-:W-:Y:S01]  /*bdf0*/  @!P1 IADD3 R14, P6, R14, R15.reuse, RZ ;  /* 0x0000000f0e0e9210 */ /* 0x080fe20007fde0ff */
[----:B------:R-:W-:Y:S01]  /*be00*/  @!P2 IMAD.X R47, R3, 0x1, R54, P5 ;  /* 0x00000001032fa824 */ /* 0x000fe200028e0636 */
[----:B------:R-:W-:Y:S01]  /*be10*/  @!P1 IADD3 R50, P5, R0, R15, RZ ;  /* 0x0000000f00329210 */ /* 0x000fe20007fbe0ff */
[----:B0-----:R-:W-:Y:S01]  /*be20*/  @!P3 IMAD.WIDE R42, R194, 0x2, R20 ;  /* 0x00000002c22ab825 */ /* 0x001fe200078e0214 */
[----:B------:R-:W-:-:S02]  /*be30*/  CS2R R26, SRZ ;  /* 0x00000000001a7805 */ /* 0x000fc4000001ff00 */
[----:B------:R-:W-:Y:S02]  /*be40*/  CS2R R24, SRZ ;  /* 0x0000000000187805 */ /* 0x000fe4000001ff00 */
[----:B------:R-:W-:Y:S02]  /*be50*/  CS2R R30, SRZ ;  /* 0x00000000001e7805 */ /* 0x000fe4000001ff00 */
[----:B------:R-:W-:Y:S01]  /*be60*/  CS2R R20, SRZ ;  /* 0x0000000000147805 */ /* 0x000fe2000001ff00 */
[----:B------:R-:W-:Y:S01]  /*be70*/  @!P3 IMAD.WIDE R44, R194, 0x2, R4 ;  /* 0x00000002c22cb825 */ /* 0x000fe200078e0204 */
[----:B------:R0:W5:Y:S03]  /*be80*/  @!P3 LD.E.64 R40, desc[UR56][R42.64] ;  /* 0x000000382a28b980 */ /* 0x000166000c101b00 */
[----:B------:R-:W-:Y:S01]  /*be90*/  @!P2 IMAD.X R49, R5, 0x1, R54, P4 ;  /* 0x000000010531a824 */ /* 0x000fe200020e0636 */
[----:B------:R0:W5:Y:S01]  /*bea0*/  @!P3 LD.E.64 R26, desc[UR56][R44.64] ;  /* 0x000000382c1ab980 */ /* 0x000162000c101b00 */
[----:B------:R-:W-:-:S02]  /*beb0*/  @!P1 IMAD.X R51, R3, 0x1, R53, P5 ;  /* 0x0000000103339824 */ /* 0x000fc400028e0635 */
[----:B------:R-:W-:Y:S01]  /*bec0*/  @!P1 IMAD.X R15, R5, 0x1, R53, P6 ;  /* 0x00000001050f9824 */ /* 0x000fe200030e0635 */
[----:B------:R0:W5:Y:S04]  /*bed0*/  @!P2 LD.E.64 R28, desc[UR56][R46.64] ;  /* 0x000000382e1ca980 */ /* 0x000168000c101b00 */
[----:B------:R0:W5:Y:S04]  /*bee0*/  @!P2 LD.E.64 R24, desc[UR56][R48.64] ;  /* 0x000000383018a980 */ /* 0x000168000c101b00 */
[----:B------:R0:W5:Y:S04]  /*bef0*/  @!P1 LD.E.64 R30, desc[UR56][R50.64] ;  /* 0x00000038321e9980 */ /* 0x000168000c101b00 */
[----:B------:R0:W5:Y:S02]  /*bf00*/  @!P1 LD.E.64 R20, desc[UR56][R14.64] ;  /* 0x000000380e149980 */ /* 0x000164000c101b00 */
.L_x_577:
[----:B------:R-:W-:Y:S05]  /*bf10*/  BSYNC B1 ;  /* 0x0000000000017941 */ /* 0x000fea0003800000 */
.L_x_576:
[----:B0-----:R-:W2:Y:S01]  /*bf20*/  LDL R45, [R1+0x40] ;  /* 0x00004000012d7983 */ /* 0x001ea20000100800 */
[----:B------:R-:W-:Y:S01]  /*bf30*/  @P0 VIADD R8, R52, 0xffffffc0 ;  /* 0xffffffc034080836 */ /* 0x000fe20000000000 */
[----:B-----5:R-:W-:Y:S01]  /*bf40*/  SHF.R.U64 R70, R40, 0x10, R41 ;  /* 0x0000001028467819 */ /* 0x020fe20000001229 */
[----:B------:R-:W-:Y:S01]  /*bf50*/  IMAD.MOV.U32 R43, RZ, RZ, R40 ;  /* 0x000000ffff2b7224 */ /* 0x000fe200078e0028 */
[--C-:B------:R-:W-:Y:S01]  /*bf60*/  SHF.R.U32.HI R69, RZ, 0x10, R35.reuse ;  /* 0x00000010ff457819 */ /* 0x100fe20000011623 */
[----:B------:R-:W-:Y:S01]  /*bf70*/  IMAD.MOV.U32 R40, RZ, RZ, R35 ;  /* 0x000000ffff287224 */ /* 0x000fe200078e0023 */
[--C-:B------:R-:W-:Y:S01]  /*bf80*/  SHF.R.U32.HI R73, RZ, 0x10, R41.reuse ;  /* 0x00000010ff497819 */ /* 0x100fe20000011629 */
[----:B------:R-:W-:Y:S01]  /*bf90*/  IMAD.MOV.U32 R44, RZ, RZ, R41 ;  /* 0x000000ffff2c7224 */ /* 0x000fe200078e0029 */
[----:B------:R-:W-:Y:S01]  /*bfa0*/  MOV R41, R38 ;  /* 0x0000002600297202 */ /* 0x000fe20000000f00 */
[--C-:B------:R-:W-:Y:S01]  /*bfb0*/  IMAD.MOV.U32 R42, RZ, RZ, R39.reuse ;  /* 0x000000ffff2a7224 */ /* 0x100fe200078e0027 */
[--C-:B------:R-:W-:Y:S01]  /*bfc0*/  SHF.R.U64 R68, R38, 0x10, R39.reuse ;  /* 0x0000001026447819 */ /* 0x100fe20000001227 */
[----:B------:R-:W-:Y:S01]  /*bfd0*/  IMAD.MOV.U32 R15, RZ, RZ, R32 ;  /* 0x000000ffff0f7224 */ /* 0x000fe200078e0020 */
[----:B------:R-:W-:Y:S01]  /*bfe0*/  SHF.R.U32.HI R71, RZ, 0x10, R39 ;  /* 0x00000010ff477819 */ /* 0x000fe20000011627 */
[--C-:B------:R-:W-:Y:S01]  /*bff0*/  IMAD.MOV.U32 R38, RZ, RZ, R33.reuse ;  /* 0x000000ffff267224 */ /* 0x100fe200078e0021 */
[--C-:B------:R-:W-:Y:S01]  /*c000*/  SHF.R.U64 R64, R32, 0x10, R33.reuse ;  /* 0x0000001020407819 */ /* 0x100fe20000001221 */
[----:B------:R-:W-:Y:S01]  /*c010*/  IMAD.MOV.U32 R4, RZ, RZ, R28 ;  /* 0x000000ffff047224 */ /* 0x000fe200078e001c */
[----:B------:R-:W-:Y:S01]  /*c020*/  SHF.R.U32.HI R67, RZ, 0x10, R33 ;  /* 0x00000010ff437819 */ /* 0x000fe20000011621 */
[--C-:B----4-:R-:W-:Y:S01]  /*c030*/  IMAD.MOV.U32 R14, RZ, RZ, R29.reuse ;  /* 0x000000ffff0e7224 */ /* 0x110fe200078e001d */
[----:B------:R-:W-:Y:S01]  /*c040*/  SHF.R.U64 R65, R28, 0x10, R29 ;  /* 0x000000101c417819 */ /* 0x000fe2000000121d */
[----:B------:R-:W-:Y:S01]  /*c050*/  IMAD.MOV.U32 R48, RZ, RZ, R27 ;  /* 0x000000ffff307224 */ /* 0x000fe200078e001b */
[----:B------:R-:W-:Y:S01]  /*c060*/  SHF.R.U32.HI R63, RZ, 0x10, R29 ;  /* 0x00000010ff3f7819 */ /* 0x000fe2000001161d */
[----:B------:R-:W-:Y:S01]  /*c070*/  IMAD.MOV.U32 R39, RZ, RZ, R34 ;  /* 0x000000ffff277224 */ /* 0x000fe200078e0022 */
[----:B------:R-:W-:Y:S01]  /*c080*/  SHF.R.U64 R60, R26, 0x10, R27 ;  /* 0x000000101a3c7819 */ /* 0x000fe2000000121b */
[----:B-1----:R-:W-:Y:S01]  /*c090*/  IMAD.MOV.U32 R3, RZ, RZ, R31 ;  /* 0x000000ffff037224 */ /* 0x002fe200078e001f */
[----:B------:R-:W-:Y:S01]  /*c0a0*/  SHF.R.U32.HI R59, RZ, 0x10, R27 ;  /* 0x00000010ff3b7819 */ /* 0x000fe2000001161b */
[----:B------:R-:W-:Y:S01]  /*c0b0*/  IMAD.MOV.U32 R32, RZ, RZ, R6 ;  /* 0x000000ffff207224 */ /* 0x000fe200078e0006 */
[----:B------:R-:W-:Y:S01]  /*c0c0*/  PRMT R27, R40, 0x5410, R69 ;  /* 0x00005410281b7816 */ /* 0x000fe20000000045 */
[----:B------:R-:W-:Y:S01]  /*c0d0*/  IMAD.MOV.U32 R33, RZ, RZ, R7 ;  /* 0x000000ffff217224 */ /* 0x000fe200078e0007 */
[----:B------:R-:W-:Y:S01]  /*c0e0*/  SHF.R.U64 R66, R34, 0x10, R35 ;  /* 0x0000001022427819 */ /* 0x000fe20000001223 */
[----:B------:R-:W-:Y:S01]  /*c0f0*/  IMAD.MOV.U32 R28, RZ, RZ, R10 ;  /* 0x000000ffff1c7224 */ /* 0x000fe200078e000a */
[----:B------:R-:W-:Y:S01]  /*c100*/  SHF.R.U64 R61, R30, 0x10, R31 ;  /* 0x000000101e3d7819 */ /* 0x000fe2000000121f */
[----:B------:R-:W-:Y:S01]  /*c110*/  IMAD.MOV.U32 R29, RZ, RZ, R11 ;  /* 0x000000ffff1d7224 */ /* 0x000fe200078e000b */
[----:B------:R-:W-:Y:S01]  /*c120*/  SHF.R.U32.HI R62, RZ, 0x10, R31 ;  /* 0x00000010ff3e7819 */ /* 0x000fe2000001161f */
[----:B------:R-:W-:Y:S01]  /*c130*/  IMAD.MOV.U32 R46, RZ, RZ, R13 ;  /* 0x000000ffff2e7224 */ /* 0x000fe200078e000d */
[----:B------:R-:W-:Y:S01]  /*c140*/  MOV R47, R26 ;  /* 0x0000001a002f7202 */ /* 0x000fe20000000f00 */
[----:B------:R-:W-:Y:S01]  /*c150*/  BSSY B1, `(.L_x_578) ;  /* 0x000002c000017945 */ /* 0x000fe20003800000 */
[--C-:B------:R-:W-:Y:S01]  /*c160*/  SHF.R.U64 R57, R6, 0x10, R7.reuse ;  /* 0x0000001006397819 */ /* 0x100fe20000001207 */
[----:B------:R-:W-:Y:S01]  /*c170*/  IMAD.MOV.U32 R6, RZ, RZ, R24 ;  /* 0x000000ffff067224 */ /* 0x000fe200078e0018 */
[----:B------:R-:W-:Y:S01]  /*c180*/  SHF.R.U32.HI R58, RZ, 0x10, R7 ;  /* 0x00000010ff3a7819 */ /* 0x000fe20000011607 */
[----:B------:R-:W-:Y:S01]  /*c190*/  IMAD.MOV.U32 R7, RZ, RZ, R25 ;  /* 0x000000ffff077224 */ /* 0x000fe200078e0019 */
[--C-:B------:R-:W-:Y:S01]  /*c1a0*/  SHF.R.U64 R55, R10, 0x10, R11.reuse ;  /* 0x000000100a377819 */ /* 0x100fe2000000120b */
[----:B------:R-:W-:Y:S01]  /*c1b0*/  IMAD.MOV.U32 R10, RZ, RZ, R20 ;  /* 0x000000ffff0a7224 */ /* 0x000fe200078e0014 */
[----:B------:R-:W-:-:S02]  /*c1c0*/  SHF.R.U32.HI R56, RZ, 0x10, R11 ;  /* 0x00000010ff387819 */ /* 0x000fc4000001160b */
[--C-:B------:R-:W-:Y:S02]  /*c1d0*/  SHF.R.U64 R54, R12, 0x10, R13.reuse ;  /* 0x000000100c367819 */ /* 0x100fe4000000120d */
[----:B------:R-:W-:Y:S02]  /*c1e0*/  SHF.R.U32.HI R53, RZ, 0x10, R13 ;  /* 0x00000010ff357819 */ /* 0x000fe4000001160d */
[----:B------:R-:W-:Y:S02]  /*c1f0*/  VIMNMX R40, R37, 0x80, PT ;  /* 0x0000008025287848 */ /* 0x000fe40003fe0100 */
[--C-:B------:R-:W-:Y:S02]  /*c200*/  SHF.R.U64 R49, R20, 0x10, R21.reuse ;  /* 0x0000001014317819 */ /* 0x100fe40000001215 */
[----:B------:R-:W-:Y:S02]  /*c210*/  MOV R11, R21 ;  /* 0x00000015000b7202 */ /* 0x000fe40000000f00 */
[----:B------:R-:W-:-:S02]  /*c220*/  SHF.R.U32.HI R50, RZ, 0x10, R21 ;  /* 0x00000010ff327819 */ /* 0x000fc40000011615 */
[--C-:B------:R-:W-:Y:S02]  /*c230*/  SHF.R.U64 R51, R24, 0x10, R25.reuse ;  /* 0x0000001018337819 */ /* 0x100fe40000001219 */
[----:B------:R-:W-:Y:S02]  /*c240*/  SHF.R.U32.HI R52, RZ, 0x10, R25 ;  /* 0x00000010ff347819 */ /* 0x000fe40000011619 */
[----:B------:R-:W-:Y:S02]  /*c250*/  PRMT R21, R38, 0x5410, R67 ;  /* 0x0000541026157816 */ /* 0x000fe40000000043 */
[----:B------:R-:W-:Y:S02]  /*c260*/  PRMT R34, R43, 0x5410, R70 ;  /* 0x000054102b227816 */ /* 0x000fe40000000046 */
[----:B------:R-:W-:Y:S02]  /*c270*/  PRMT R35, R44, 0x5410, R73 ;  /* 0x000054102c237816 */ /* 0x000fe40000000049 */
[----:B------:R-:W-:-:S02]  /*c280*/  PRMT R31, R42, 0x5410, R71 ;  /* 0x000054102a1f7816 */ /* 0x000fc40000000047 */
[----:B------:R-:W-:Y:S02]  /*c290*/  PRMT R26, R39, 0x5410, R66 ;  /* 0x00005410271a7816 */ /* 0x000fe40000000042 */
[----:B------:R-:W-:Y:S02]  /*c2a0*/  PRMT R20, R15, 0x5410, R64 ;  /* 0x000054100f147816 */ /* 0x000fe40000000040 */
[----:B------:R-:W-:Y:S02]  /*c2b0*/  PRMT R13, R14, 0x5410, R63 ;  /* 0x000054100e0d7816 */ /* 0x000fe4000000003f */
[----:B------:R-:W-:Y:S02]  /*c2c0*/  PRMT R3, R3, 0x5410, R62 ;  /* 0x0000541003037816 */ /* 0x000fe4000000003e */
[----:B------:R-:W-:Y:S02]  /*c2d0*/  PRMT R37, R47, 0x5410, R60 ;  /* 0x000054102f257816 */ /* 0x000fe4000000003c */
[----:B------:R-:W-:-:S02]  /*c2e0*/  ISETP.GE.AND P1, PT, R201, R40, PT ;  /* 0x00000028c900720c */ /* 0x000fc40003f26270 */
[----:B------:R-:W-:Y:S02]  /*c2f0*/  PRMT R38, R48, 0x5410, R59 ;  /* 0x0000541030267816 */ /* 0x000fe4000000003b */
[----:B------:R-:W-:Y:S02]  /*c300*/  PRMT R32, R32, 0x5410, R57 ;  /* 0x0000541020207816 */ /* 0x000fe40000000039 */
[----:B------:R-:W-:Y:S02]  /*c310*/  PRMT R33, R33, 0x5410, R58 ;  /* 0x0000541021217816 */ /* 0x000fe4000000003a */
[----:B------:R-:W-:Y:S02]  /*c320*/  PRMT R28, R28, 0x5410, R55 ;  /* 0x000054101c1c7816 */ /* 0x000fe40000000037 */
[----:B------:R-:W-:Y:S02]  /*c330*/  PRMT R29, R29, 0x5410, R56 ;  /* 0x000054101d1d7816 */ /* 0x000fe40000000038 */
[----:B------:R-:W-:-:S02]  /*c340*/  PRMT R25, R46, 0x5410, R53 ;  /* 0x000054102e197816 */ /* 0x000fc40000000035 */
[----:B--2---:R-:W-:-:S04]  /*c350*/  LEA.HI R0, R45, R45, RZ, 0x1 ;  /* 0x0000002d2d007211 */ /* 0x004fc800078f08ff */
[----:B---3--:R-:W-:Y:S01]  /*c360*/  LOP3.LUT R5, R0, 0xfffffffe, RZ, 0xc0, !PT ;  /* 0xfffffffe00057812 */ /* 0x008fe200078ec0ff */
[----:B------:R-:W-:Y:S01]  /*c370*/  IMAD.MOV.U32 R0, RZ, RZ, R30 ;  /* 0x000000ffff007224 */ /* 0x000fe200078e001e */
[----:B------:R-:W-:-:S03]  /*c380*/  PRMT R30, R41, 0x5410, R68 ;  /* 0x00005410291e7816 */ /* 0x000fc60000000044 */
[----:B------:R-:W-:Y:S01]  /*c390*/  IMAD.IADD R5, R45, 0x1, -R5 ;  /* 0x000000012d057824 */ /* 0x000fe200078e0a05 */
[----:B------:R-:W-:Y:S01]  /*c3a0*/  PRMT R0, R0, 0x5410, R61 ;  /* 0x0000541000007816 */ /* 0x000fe2000000003d */
[----:B------:R-:W-:Y:S01]  /*c3b0*/  IMAD.MOV.U32 R45, RZ, RZ, R12 ;  /* 0x000000ffff2d7224 */ /* 0x000fe200078e000c */
[----:B------:R-:W-:Y:S02]  /*c3c0*/  PRMT R12, R4, 0x5410, R65 ;  /* 0x00005410040c7816 */ /* 0x000fe40000000041 */
[----:B------:R-:W-:Y:S02]  /*c3d0*/  SHF.L.U32 R5, R5, 0x1f, RZ ;  /* 0x0000001f05057819 */ /* 0x000fe400000006ff */
[----:B------:R-:W-:Y:S02]  /*c3e0*/  PRMT R24, R45, 0x5410, R54 ;  /* 0x000054102d187816 */ /* 0x000fe40000000036 */
[----:B------:R-:W0:Y:S02]  /*c3f0*/  SYNCS.PHASECHK.TRANS64.TRYWAIT P0, [R2+URZ+0x30800], R5 ;  /* 0x03080005020075a7 */ /* 0x000e24000800017f */
[----:B0-----:R-:W-:Y:S05]  /*c400*/  @!P0 BRA `(.L_x_579) ;  /* 0x0000015000788947 */ /* 0x001fea0003800000 */
.L_x_822:
[----:B------:R-:W-:Y:S05]  /*c410*/  BSYNC B1 ;  /* 0x0000000000017941 */ /* 0x000fea0003800000 */
.L_x_578:
[----:B------:R-:W-:Y:S01]  /*c420*/  BSSY B1, `(.L_x_580) ;  /* 0x0000101000017945 */ /* 0x000fe20003800000 */
[----:B------:R-:W-:Y:S02]  /*c430*/  PRMT R14, R6, 0x5410, R51 ;  /* 0x00005410060e7816 */ /* 0x000fe40000000033 */
[----:B------:R-:W-:Y:S02]  /*c440*/  PRMT R15, R7, 0x5410, R52 ;  /* 0x00005410070f7816 */ /* 0x000fe40000000034 */
[----:B------:R-:W-:Y:S02]  /*c450*/  PRMT R10, R10, 0x5410, R49 ;  /* 0x000054100a0a7816 */ /* 0x000fe40000000031 */
[----:B------:R-:W-:Y:S01]  /*c460*/  PRMT R11, R11, 0x5410, R50 ;  /* 0x000054100b0b7816 */ /* 0x000fe20000000032 */
[----:B------:R-:W-:Y:S06]  /*c470*/  @P1 BRA `(.L_x_581) ;  /* 0x0000000c00ec1947 */ /* 0x000fec0003800000 */
[----:B0-----:R-:W0:Y:S01]  /*c480*/  LDC R5, c[0x0][0x3f4] ;  /* 0x0000fd00ff057b82 */ /* 0x001e220000000800 */
[----:B------:R-:W-:Y:S01]  /*c490*/  BSSY B2, `(.L_x_582) ;  /* 0x000002e000027945 */ /* 0x000fe20003800000 */
[-C--:B0-----:R-:W-:Y:S02]  /*c4a0*/  ISETP.GE.AND P0, PT, R194, R5.reuse, PT ;  /* 0x00000005c200720c */ /* 0x081fe40003f06270 */
[-C--:B------:R-:W-:Y:S02]  /*c4b0*/  ISETP.GE.AND P1, PT, R206, R5.reuse, PT ;  /* 0x00000005ce00720c */ /* 0x080fe40003f26270 */
[-C--:B------:R-:W-:Y:S02]  /*c4c0*/  ISETP.GE.AND P2, PT, R204, R5.reuse, PT ;  /* 0x00000005cc00720c */ /* 0x080fe40003f46270 */
[-C--:B------:R-:W-:Y:S02]  /*c4d0*/  ISETP.GE.AND P3, PT, R205, R5.reuse, PT ;  /* 0x00000005cd00720c */ /* 0x080fe40003f66270 */
[----:B------:R-:W-:-:S02]  /*c4e0*/  ISETP.GE.AND P4, PT, R207, R5, PT ;  /* 0x00000005cf00720c */ /* 0x000fc40003f86270 */
[----:B------:R-:W-:-:S03]  /*c4f0*/  ISETP.GE.AND P5, PT, R208, R5, PT ;  /* 0x00000005d000720c */ /* 0x000fc60003fa6270 */
[----:B------:R-:W-:Y:S10]  /*c500*/  @P0 BRA `(.L_x_583) ;  /* 0x0000000000980947 */ /* 0x000ff40003800000 */
[----:B------:R-:W0:Y:S01]  /*c510*/  LDS.128 R4, [R9+0x12400] ;  /* 0x0124000009047984 */ /* 0x000e220000000c00 */
[C---:B------:R-:W-:Y:S01]  /*c520*/  IMAD.U32 R45, R37.reuse, 0x10000, RZ ;  /* 0x00010000252d7824 */ /* 0x040fe200078e00ff */
[----:B------:R-:W-:Y:S01]  /*c530*/  LOP3.LUT R48, R37, 0xffff0000, RZ, 0xc0, !PT ;  /* 0xffff000025307812 */ /* 0x000fe200078ec0ff */
[C---:B------:R-:W-:Y:S01]  /*c540*/  IMAD.U32 R44, R34.reuse, 0x10000, RZ ;  /* 0x00010000222c7824 */ /* 0x040fe200078e00ff */
[----:B------:R-:W-:Y:S01]  /*c550*/  LOP3.LUT R46, R34, 0xffff0000, RZ, 0xc0, !PT ;  /* 0xffff0000222e7812 */ /* 0x000fe200078ec0ff */
[C---:B0-----:R-:W-:Y:S01]  /*c560*/  IMAD.U32 R39, R4.reuse, 0x10000, RZ ;  /* 0x0001000004277824 */ /* 0x041fe200078e00ff */
[----:B------:R-:W-:Y:S01]  /*c570*/  LOP3.LUT R4, R4, 0xffff0000, RZ, 0xc0, !PT ;  /* 0xffff000004047812 */ /* 0x000fe200078ec0ff */
[C---:B------:R-:W-:Y:S01]  /*c580*/  IMAD.U32 R41, R5.reuse, 0x10000, RZ ;  /* 0x0001000005297824 */ /* 0x040fe200078e00ff */
[----:B------:R-:W-:Y:S01]  /*c590*/  LOP3.LUT R5, R5, 0xffff0000, RZ, 0xc0, !PT ;  /* 0xffff000005057812 */ /* 0x000fe200078ec0ff */
[C---:B------:R-:W-:Y:S01]  /*c5a0*/  IMAD.U32 R42, R6.reuse, 0x10000, RZ ;  /* 0x00010000062a7824 */ /* 0x040fe200078e00ff */
[----:B------:R-:W-:Y:S01]  /*c5b0*/  LOP3.LUT R6, R6, 0xffff0000, RZ, 0xc0, !PT ;  /* 0xffff000006067812 */ /* 0x000fe200078ec0ff */
[C---:B------:R-:W-:Y:S01]  /*c5c0*/  FMUL.FTZ R50, R4.reuse, R45 ;  /* 0x0000002d04327220 */ /* 0x040fe20000410000 */
[----:B------:R-:W-:Y:S01]  /*c5d0*/  FMUL.FTZ R4, R4, R44 ;  /* 0x0000002c04047220 */ /* 0x000fe20000410000 */
[----:B------:R-:W-:-:S02]  /*c5e0*/  IMAD.U32 R43, R7, 0x10000, RZ ;  /* 0x00010000072b7824 */ /* 0x000fc400078e00ff */
[----:B------:R-:W-:Y:S01]  /*c5f0*/  FMUL.FTZ R52, R5, R48 ;  /* 0x0000003005347220 */ /* 0x000fe20000410000 */
[C---:B------:R-:W-:Y:S01]  /*c600*/  FFMA.FTZ R50, R39.reuse, R44, -R50 ;  /* 0x0000002c27327223 */ /* 0x040fe20000010832 */
[----:B------:R-:W-:Y:S01]  /*c610*/  FFMA.FTZ R45, R39, R45, R4 ;  /* 0x0000002d272d7223 */ /* 0x000fe20000010004 */
[----:B------:R-:W-:Y:S01]  /*c620*/  LOP3.LUT R7, R7, 0xffff0000, RZ, 0xc0, !PT ;  /* 0xffff000007077812 */ /* 0x000fe200078ec0ff */
[-C--:B------:R-:W-:Y:S01]  /*c630*/  FMUL.FTZ R54, R5, R46.reuse ;  /* 0x0000002e05367220 */ /* 0x080fe20000410000 */
[C---:B------:R-:W-:Y:S01]  /*c640*/  LOP3.LUT R44, R38.reuse, 0xffff0000, RZ, 0xc0, !PT ;  /* 0xffff0000262c7812 */ /* 0x040fe200078ec0ff */
[----:B------:R-:W-:Y:S01]  /*c650*/  IMAD.U32 R39, R38, 0x10000, RZ ;  /* 0x0001000026277824 */ /* 0x000fe200078e00ff */
[C---:B------:R-:W-:Y:S01]  /*c660*/  LOP3.LUT R4, R35.reuse, 0xffff0000, RZ, 0xc0, !PT ;  /* 0xffff000023047812 */ /* 0x040fe200078ec0ff */
[----:B------:R-:W-:Y:S02]  /*c670*/  IMAD.U32 R5, R35, 0x10000, RZ ;  /* 0x0001000023057824 */ /* 0x000fe400078e00ff */
[C---:B------:R-:W-:Y:S01]  /*c680*/  FFMA.FTZ R52, R41.reuse, R46, -R52 ;  /* 0x0000002e29347223 */ /* 0x040fe20000010834 */
[----:B------:R-:W-:Y:S01]  /*c690*/  FFMA.FTZ R41, R41, R48, R54 ;  /* 0x0000003029297223 */ /* 0x000fe20000010036 */
        /* <DEDUP_REMOVED lines=11> */
[----:B------:R-:W-:-:S05]  /*c750*/  F2FP.BF16.F32.PACK_AB R7, R44, R7 ;  /* 0x000000072c07723e */ /* 0x000fca00000010ff */
[----:B------:R0:W-:Y:S02]  /*c760*/  STS.128 [R9+0x12400], R4 ;  /* 0x0124000409007388 */ /* 0x0001e40000000c00 */
.L_x_583:
[----:B------:R-:W-:Y:S05]  /*c770*/  BSYNC B2 ;  /* 0x0000000000027941 */ /* 0x000fea0003800000 */
.L_x_582:
[----:B------:R-:W-:Y:S04]  /*c780*/  BSSY B2, `(.L_x_584) ;  /* 0x0000028000027945 */ /* 0x000fe80003800000 */
[----:B------:R-:W-:Y:S05]  /*c790*/  @P1 BRA `(.L_x_585) ;  /* 0x0000000000981947 */ /* 0x000fea0003800000 */
[----:B0-----:R-:W0:Y:S01]  /*c7a0*/  LDS.128 R4, [R8] ;  /* 0x0000000008047984 */ /* 0x001e220000000c00 */
[----:B------:R-:W-:Y:S01]  /*c7b0*/  SHF.L.U32 R44, R30, 0x10, RZ ;  /* 0x000000101e2c7819 */ /* 0x000fe200000006ff */
[C---:B------:R-:W-:Y:S01]  /*c7c0*/  IMAD.U32 R45, R32.reuse, 0x10000, RZ ;  /* 0x00010000202d7824 */ /* 0x040fe200078e00ff */
[----:B------:R-:W-:Y:S02]  /*c7d0*/  LOP3.LUT R48, R32, 0xffff0000, RZ, 0xc0, !PT ;  /* 0xffff000020307812 */ /* 0x000fe400078ec0ff */
        /* <DEDUP_REMOVED lines=33> */
[----:B------:R1:W-:Y:S02]  /*c9f0*/  STS.128 [R8], R4 ;  /* 0x0000000408007388 */ /* 0x0003e40000000c00 */
.L_x_585:
[----:B------:R-:W-:Y:S05]  /*ca00*/  BSYNC B2 ;  /* 0x0000000000027941 */ /* 0x000fea0003800000 */
.L_x_584:
[----:B------:R-:W-:Y:S04]  /*ca10*/  BSSY B2, `(.L_x_586) ;  /* 0x0000028000027945 */ /* 0x000fe80003800000 */
[----:B------:R-:W-:Y:S05]  /*ca20*/  @P2 BRA `(.L_x_587) ;  /* 0x0000000000982947 */ /* 0x000fea0003800000 */
[----:B01----:R-:W0:Y:S01]  /*ca30*/  LDS.128 R4, [R9+0x16400] ;  /* 0x0164000009047984 */ /* 0x003e220000000c00 */
        /* <DEDUP_REMOVED lines=8> */
[----:B------:R-:W-:Y:S01]  /*cac0*/  IMAD.U32 R42, R6, 0x10000, RZ ;  /* 0x00010000062a7824 */ /* 0x000fe200078e00ff */
[----:B------:R-:W-:Y:S01]  /*cad0*/  SHF.L.U32 R43, R7, 0x10, RZ ;  /* 0x00000010072b7819 */ /* 0x000fe200000006ff */
[CC--:B------:R-:W-:Y:S01]  /*cae0*/  FMUL.FTZ R50, R4.reuse, R45.reuse ;  /* 0x0000002d04327220 */ /* 0x0c0fe20000410000 */
[----:B------:R-:W-:Y:S01]  /*caf0*/  FMUL.FTZ R4, R4, R44 ;  /* 0x0000002c04047220 */ /* 0x000fe20000410000 */
[----:B------:R-:W-:Y:S01]  /*cb00*/  FMUL.FTZ R52, R5, R48 ;  /* 0x0000003005347220 */ /* 0x000fe20000410000 */
[----:B------:R-:W-:Y:S01]  /*cb10*/  LOP3.LUT R6, R6, 0xffff0000, RZ, 0xc0, !PT ;  /* 0xffff000006067812 */ /* 0x000fe200078ec0ff */
[C---:B------:R-:W-:Y:S01]  /*cb20*/  FFMA.FTZ R50, R39.reuse, R44, -R50 ;  /* 0x0000002c27327223 */ /* 0x040fe20000010832 */
[----:B------:R-:W-:Y:S01]  /*cb30*/  FFMA.FTZ R45, R39, R45, R4 ;  /* 0x0000002d272d7223 */ /* 0x000fe20000010004 */
[----:B------:R-:W-:Y:S01]  /*cb40*/  LOP3.LUT R7, R7, 0xffff0000, RZ, 0xc0, !PT ;  /* 0xffff000007077812 */ /* 0x000fe200078ec0ff */
[----:B------:R-:W-:Y:S01]  /*cb50*/  FMUL.FTZ R54, R5, R46 ;  /* 0x0000002e05367220 */ /* 0x000fe20000410000 */
[C---:B------:R-:W-:Y:S01]  /*cb60*/  LOP3.LUT R44, R29.reuse, 0xffff0000, RZ, 0xc0, !PT ;  /* 0xffff00001d2c7812 */ /* 0x040fe200078ec0ff */
[----:B------:R-:W-:Y:S01]  /*cb70*/  IMAD.U32 R39, R29, 0x10000, RZ ;  /* 0x000100001d277824 */ /* 0x000fe200078e00ff */
[C---:B------:R-:W-:Y:S01]  /*cb80*/  LOP3.LUT R4, R27.reuse, 0xffff0000, RZ, 0xc0, !PT ;  /* 0xffff00001b047812 */ /* 0x040fe200078ec0ff */
[----:B------:R-:W-:-:S02]  /*cb90*/  IMAD.U32 R5, R27, 0x10000, RZ ;  /* 0x000100001b057824 */ /* 0x000fc400078e00ff */
        /* <DEDUP_REMOVED lines=15> */
.L_x_587:
[----:B------:R-:W-:Y:S05]  /*cc90*/  BSYNC B2 ;  /* 0x0000000000027941 */ /* 0x000fea0003800000 */
.L_x_586:
[----:B------:R-:W-:Y:S04]  /*cca0*/  BSSY B2, `(.L_x_588) ;  /* 0x0000028000027945 */ /* 0x000fe80003800000 */
[----:B------:R-:W-:Y:S05]  /*ccb0*/  @P3 BRA `(.L_x_589) ;  /* 0x0000000000983947 */ /* 0x000fea0003800000 */
[----:B012---:R-:W0:Y:S01]  /*ccc0*/  LDS.128 R4, [R8+0x4000] ;  /* 0x0040000008047984 */ /* 0x007e220000000c00 */
        /* <DEDUP_REMOVED lines=37> */
.L_x_589:
[----:B------:R-:W-:Y:S05]  /*cf20*/  BSYNC B2 ;  /* 0x0000000000027941 */ /* 0x000fea0003800000 */
.L_x_588:
[----:B------:R-:W-:Y:S04]  /*cf30*/  BSSY B2, `(.L_x_590) ;  /* 0x0000028000027945 */ /* 0x000fe80003800000 */
[----:B------:R-:W-:Y:S05]  /*cf40*/  @P4 BRA `(.L_x_591) ;  /* 0x0000000000984947 */ /* 0x000fea0003800000 */
[----:B0123--:R-:W0:Y:S01]  /*cf50*/  LDS.128 R4, [R9+0x1a400] ;  /* 0x01a4000009047984 */ /* 0x00fe220000000c00 */
[C---:B------:R-:W-:Y:S01]  /*cf60*/  IMAD.U32 R45, R14.reuse, 0x10000, RZ ;  /* 0x000100000e2d7824 */ /* 0x040fe200078e00ff */
[----:B------:R-:W-:Y:S01]  /*cf70*/  LOP3.LUT R48, R14, 0xffff0000, RZ, 0xc0, !PT ;  /* 0xffff00000e307812 */ /* 0x000fe200078ec0ff */
[C---:B------:R-:W-:Y:S01]  /*cf80*/  IMAD.U32 R44, R12.reuse, 0x10000, RZ ;  /* 0x000100000c2c7824 */ /* 0x040fe200078e00ff */
[----:B------:R-:W-:Y:S02]  /*cf90*/  LOP3.LUT R46, R12, 0xffff0000, RZ, 0xc0, !PT ;  /* 0xffff00000c2e7812 */ /* 0x000fe400078ec0ff */
[C---:B0-----:R-:W-:Y:S01]  /*cfa0*/  SHF.L.U32 R39, R4.reuse, 0x10, RZ ;  /* 0x0000001004277819 */ /* 0x041fe200000006ff */
[C---:B------:R-:W-:Y:S01]  /*cfb0*/  IMAD.U32 R41, R5.reuse, 0x10000, RZ ;  /* 0x0001000005297824 */ /* 0x040fe200078e00ff */
[----:B------:R-:W-:Y:S01]  /*cfc0*/  LOP3.LUT R4, R4, 0xffff0000, RZ, 0xc0, !PT ;  /* 0xffff000004047812 */ /* 0x000fe200078ec0ff */
[C---:B------:R-:W-:Y:S01]  /*cfd0*/  IMAD.U32 R42, R6.reuse, 0x10000, RZ ;  /* 0x00010000062a7824 */ /* 0x040fe200078e00ff */
[----:B------:R-:W-:Y:S01]  /*cfe0*/  LOP3.LUT R5, R5, 0xffff0000, RZ, 0xc0, !PT ;  /* 0xffff000005057812 */ /* 0x000fe200078ec0ff */
[----:B------:R-:W-:Y:S01]  /*cff0*/  IMAD.U32 R43, R7, 0x10000, RZ ;  /* 0x00010000072b7824 */ /* 0x000fe200078e00ff */
[----:B------:R-:W-:Y:S01]  /*d000*/  LOP3.LUT R6, R6, 0xffff0000, RZ, 0xc0, !PT ;  /* 0xffff000006067812 */ /* 0x000fe200078ec0ff */
[CC--:B------:R-:W-:Y:S01]  /*d010*/  FMUL.FTZ R50, R4.reuse, R45.reuse ;  /* 0x0000002d04327220 */ /* 0x0c0fe20000410000 */
[----:B------:R-:W-:Y:S01]  /*d020*/  FMUL.FTZ R4, R4, R44 ;  /* 0x0000002c04047220 */ /* 0x000fe20000410000 */
[----:B------:R-:W-:Y:S01]  /*d030*/  FMUL.FTZ R52, R5, R48 ;  /* 0x0000003005347220 */ /* 0x000fe20000410000 */
[----:B------:R-:W-:Y:S01]  /*d040*/  LOP3.LUT R7, R7, 0xffff0000, RZ, 0xc0, !PT ;  /* 0xffff000007077812 */ /* 0x000fe200078ec0ff */
[C---:B------:R-:W-:Y:S01]  /*d050*/  FFMA.FTZ R50, R39.reuse, R44, -R50 ;  /* 0x0000002c27327223 */ /* 0x040fe20000010832 */
[----:B------:R-:W-:Y:S01]  /*d060*/  FFMA.FTZ R45, R39, R45, R4 ;  /* 0x0000002d272d7223 */ /* 0x000fe20000010004 */
        /* <DEDUP_REMOVED lines=20> */
.L_x_591:
[----:B------:R-:W-:Y:S05]  /*d1b0*/  BSYNC B2 ;  /* 0x0000000000027941 */ /* 0x000fea0003800000 */
.L_x_590:
[----:B------:R-:W-:Y:S05]  /*d1c0*/  @P5 BRA `(.L_x_581) ;  /* 0x0000000000985947 */ /* 0x000fea0003800000 */
[----:B01234-:R-:W0:Y:S01]  /*d1d0*/  LDS.128 R4, [R8+0x8000] ;  /* 0x0080000008047984 */ /* 0x01fe220000000c00 */
[----:B------:R-:W-:Y:S01]  /*d1e0*/  SHF.L.U32 R45, R10, 0x10, RZ ;  /* 0x000000100a2d7819 */ /* 0x000fe200000006ff */
[----:B------:R-:W-:Y:S01]  /*d1f0*/  IMAD.U32 R44, R0, 0x10000, RZ ;  /* 0x00010000002c7824 */ /* 0x000fe200078e00ff */
        /* <DEDUP_REMOVED lines=35> */
.L_x_581:
[----:B------:R-:W-:Y:S05]  /*d430*/  BSYNC B1 ;  /* 0x0000000000017941 */ /* 0x000fea0003800000 */
.L_x_580:
[----:B01234-:R-:W-:-:S05]  /*d440*/  VIADD R4, R201, 0x40 ;  /* 0x00000040c9047836 */ /* 0x01ffca0000000000 */
[----:B------:R-:W-:-:S13]  /*d450*/  ISETP.GE.AND P0, PT, R4, R40, PT ;  /* 0x000000280400720c */ /* 0x000fda0003f06270 */
[----:B------:R-:W-:Y:S05]  /*d460*/  @P0 BRA `(.L_x_592) ;  /* 0x0000003c00080947 */ /* 0x000fea0003800000 */
[----:B------:R-:W0:Y:S01]  /*d470*/  LDC R5, c[0x0][0x3f4] ;  /* 0x0000fd00ff057b82 */ /* 0x000e220000000800 */
        /* <DEDUP_REMOVED lines=12> */
[----:B------:R-:W-:Y:S02]  /*d540*/  LOP3.LUT R46, R34, 0xffff0000, RZ, 0xc0, !PT ;  /* 0xffff0000222e7812 */ /* 0x000fe400078ec0ff */
[----:B------:R-:W-:Y:S01]  /*d550*/  LOP3.LUT R47, R38, 0xffff0000, RZ, 0xc0, !PT ;  /* 0xffff0000262f7812 */ /* 0x000fe200078ec0ff */
[C---:B0-----:R-:W-:Y:S01]  /*d560*/  IMAD.U32 R39, R4.reuse, 0x10000, RZ ;  /* 0x0001000004277824 */ /* 0x041fe200078e00ff */
[----:B------:R-:W-:Y:S01]  /*d570*/  LOP3.LUT R4, R4, 0xffff0000, RZ, 0xc0, !PT ;  /* 0xffff000004047812 */ /* 0x000fe200078ec0ff */
[C---:B------:R-:W-:Y:S01]  /*d580*/  IMAD.U32 R40, R5.reuse, 0x10000, RZ ;  /* 0x0001000005287824 */ /* 0x040fe200078e00ff */
[----:B------:R-:W-:Y:S01]  /*d590*/  LOP3.LUT R5, R5, 0xffff0000, RZ, 0xc0, !PT ;  /* 0xffff000005057812 */ /* 0x000fe200078ec0ff */
[----:B------:R-:W-:Y:S01]  /*d5a0*/  IMAD.U32 R34, R6, 0x10000, RZ ;  /* 0x0001000006227824 */ /* 0x000fe200078e00ff */
[----:B------:R-:W-:Y:S01]  /*d5b0*/  SHF.L.U32 R37, R7, 0x10, RZ ;  /* 0x0000001007257819 */ /* 0x000fe200000006ff */
[-C--:B------:R-:W-:Y:S01]  /*d5c0*/  FMUL.FTZ R42, R45, R4.reuse ;  /* 0x000000042d2a7220 */ /* 0x080fe20000410000 */
[C---:B------:R-:W-:Y:S01]  /*d5d0*/  FMUL.FTZ R44, R43.reuse, R4 ;  /* 0x000000042b2c7220 */ /* 0x040fe20000410000 */
[----:B------:R-:W-:Y:S01]  /*d5e0*/  FMUL.FTZ R41, R48, R5 ;  /* 0x0000000530297220 */ /* 0x000fe20000410000 */
[----:B------:R-:W-:Y:S01]  /*d5f0*/  LOP3.LUT R6, R6, 0xffff0000, RZ, 0xc0, !PT ;  /* 0xffff000006067812 */ /* 0x000fe200078ec0ff */
[-C--:B------:R-:W-:Y:S01]  /*d600*/  FFMA.FTZ R4, R43, R39.reuse, -R42 ;  /* 0x000000272b047223 */ /* 0x080fe2000001082a */
[----:B------:R-:W-:Y:S01]  /*d610*/  FFMA.FTZ R39, R45, R39, R44 ;  /* 0x000000272d277223 */ /* 0x000fe2000001002c */
[C---:B------:R-:W-:Y:S01]  /*d620*/  FMUL.FTZ R43, R46.reuse, R5 ;  /* 0x000000052e2b7220 */ /* 0x040fe20000410000 */
[----:B------:R-:W-:Y:S01]  /*d630*/  LOP3.LUT R7, R7, 0xffff0000, RZ, 0xc0, !PT ;  /* 0xffff000007077812 */ /* 0x000fe200078ec0ff */
[----:B------:R-:W-:Y:S01]  /*d640*/  FFMA.FTZ R5, R46, R40, -R41 ;  /* 0x000000282e057223 */ /* 0x000fe20000010829 */
[----:B------:R-:W-:Y:S01]  /*d650*/  LOP3.LUT R45, R35, 0xffff0000, RZ, 0xc0, !PT ;  /* 0xffff0000232d7812 */ /* 0x000fe200078ec0ff */
[----:B------:R-:W-:-:S02]  /*d660*/  IMAD.U32 R46, R38, 0x10000, RZ ;  /* 0x00010000262e7824 */ /* 0x000fc400078e00ff */
[----:B------:R-:W-:Y:S01]  /*d670*/  FFMA.FTZ R40, R48, R40, R43 ;  /* 0x0000002830287223 */ /* 0x000fe2000001002b */
[----:B------:R-:W-:Y:S02]  /*d680*/  IMAD.U32 R44, R35, 0x10000, RZ ;  /* 0x00010000232c7824 */ /* 0x000fe400078e00ff */
[-C--:B------:R-:W-:Y:S01]  /*d690*/  FMUL.FTZ R38, R47, R7.reuse ;  /* 0x000000072f267220 */ /* 0x080fe20000410000 */
[-C--:B------:R-:W-:Y:S01]  /*d6a0*/  FMUL.FTZ R35, R46, R6.reuse ;  /* 0x000000062e237220 */ /* 0x080fe20000410000 */
[C---:B------:R-:W-:Y:S01]  /*d6b0*/  FMUL.FTZ R42, R45.reuse, R7 ;  /* 0x000000072d2a7220 */ /* 0x040fe20000410000 */
[C---:B------:R-:W-:Y:S01]  /*d6c0*/  FMUL.FTZ R41, R44.reuse, R6 ;  /* 0x000000062c297220 */ /* 0x040fe20000410000 */
[-C--:B------:R-:W-:Y:S01]  /*d6d0*/  FFMA.FTZ R7, R45, R37.reuse, -R38 ;  /* 0x000000252d077223 */ /* 0x080fe20000010826 */
[-C--:B------:R-:W-:Y:S01]  /*d6e0*/  FFMA.FTZ R6, R44, R34.reuse, -R35 ;  /* 0x000000222c067223 */ /* 0x080fe20000010823 */
[----:B------:R-:W-:Y:S01]  /*d6f0*/  FFMA.FTZ R42, R47, R37, R42 ;  /* 0x000000252f2a7223 */ /* 0x000fe2000001002a */
[----:B------:R-:W-:Y:S01]  /*d700*/  FFMA.FTZ R41, R46, R34, R41 ;  /* 0x000000222e297223 */ /* 0x000fe20000010029 */
[----:B------:R-:W-:-:S02]  /*d710*/  F2FP.BF16.F32.PACK_AB R4, R39, R4 ;  /* 0x000000042704723e */ /* 0x000fc400000010ff */
[----:B------:R-:W-:Y:S02]  /*d720*/  F2FP.BF16.F32.PACK_AB R5, R40, R5 ;  /* 0x000000052805723e */ /* 0x000fe400000010ff */
[----:B------:R-:W-:Y:S02]  /*d730*/  F2FP.BF16.F32.PACK_AB R6, R41, R6 ;  /* 0x000000062906723e */ /* 0x000fe400000010ff */
[----:B------:R-:W-:-:S05]  /*d740*/  F2FP.BF16.F32.PACK_AB R7, R42, R7 ;  /* 0x000000072a07723e */ /* 0x000fca00000010ff */
[----:B------:R0:W-:Y:S02]  /*d750*/  STS.128 [R9+0x14400], R4 ;  /* 0x0144000409007388 */ /* 0x0001e40000000c00 */
.L_x_594:
[----:B------:R-:W-:Y:S05]  /*d760*/  BSYNC B1 ;  /* 0x0000000000017941 */ /* 0x000fea0003800000 */
.L_x_593:
[----:B------:R-:W-:Y:S04]  /*d770*/  BSSY B1, `(.L_x_595) ;  /* 0x0000028000017945 */ /* 0x000fe80003800000 */
[----:B------:R-:W-:Y:S05]  /*d780*/  @P1 BRA `(.L_x_596) ;  /* 0x0000000000981947 */ /* 0x000fea0003800000 */
[----:B0-----:R-:W0:Y:S01]  /*d790*/  LDS.128 R4, [R8+0x2000] ;  /* 0x0020000008047984 */ /* 0x001e220000000c00 */
[----:B------:R-:W-:Y:S01]  /*d7a0*/  IMAD.U32 R40, R30, 0x10000, RZ ;  /* 0x000100001e287824 */ /* 0x000fe200078e00ff */
[C---:B------:R-:W-:Y:S01]  /*d7b0*/  LOP3.LUT R43, R32.reuse, 0xffff0000, RZ, 0xc0, !PT ;  /* 0xffff0000202b7812 */ /* 0x040fe200078ec0ff */
        /* <DEDUP_REMOVED lines=9> */
[-C--:B------:R-:W-:Y:S01]  /*d850*/  FMUL.FTZ R37, R42, R4.reuse ;  /* 0x000000042a257220 */ /* 0x080fe20000410000 */
[----:B------:R-:W-:Y:S01]  /*d860*/  FMUL.FTZ R39, R40, R4 ;  /* 0x0000000428277220 */ /* 0x000fe20000410000 */
[----:B------:R-:W-:Y:S01]  /*d870*/  FMUL.FTZ R38, R43, R5 ;  /* 0x000000052b267220 */ /* 0x000fe20000410000 */
[----:B------:R-:W-:-:S02]  /*d880*/  IMAD.U32 R30, R6, 0x10000, RZ ;  /* 0x00010000061e7824 */ /* 0x000fc400078e00ff */
[-C--:B------:R-:W-:Y:S01]  /*d890*/  FFMA.FTZ R4, R40, R34.reuse, -R37 ;  /* 0x0000002228047223 */ /* 0x080fe20000010825 */
[----:B------:R-:W-:Y:S01]  /*d8a0*/  FFMA.FTZ R39, R42, R34, R39 ;  /* 0x000000222a277223 */ /* 0x000fe20000010027 */
[C---:B------:R-:W-:Y:S01]  /*d8b0*/  FMUL.FTZ R34, R41.reuse, R5 ;  /* 0x0000000529227220 */ /* 0x040fe20000410000 */
[----:B------:R-:W-:Y:S01]  /*d8c0*/  LOP3.LUT R6, R6, 0xffff0000, RZ, 0xc0, !PT ;  /* 0xffff000006067812 */ /* 0x000fe200078ec0ff */
[-C--:B------:R-:W-:Y:S01]  /*d8d0*/  FFMA.FTZ R5, R41, R35.reuse, -R38 ;  /* 0x0000002329057223 */ /* 0x080fe20000010826 */
[----:B------:R-:W-:Y:S01]  /*d8e0*/  LOP3.LUT R40, R31, 0xffff0000, RZ, 0xc0, !PT ;  /* 0xffff00001f287812 */ /* 0x000fe200078ec0ff */
[----:B------:R-:W-:Y:S02]  /*d8f0*/  IMAD.U32 R42, R33, 0x10000, RZ ;  /* 0x00010000212a7824 */ /* 0x000fe400078e00ff */
[----:B------:R-:W-:Y:S01]  /*d900*/  FFMA.FTZ R34, R43, R35, R34 ;  /* 0x000000232b227223 */ /* 0x000fe20000010022 */
[----:B------:R-:W-:Y:S02]  /*d910*/  IMAD.U32 R38, R31, 0x10000, RZ ;  /* 0x000100001f267824 */ /* 0x000fe400078e00ff */
[-C--:B------:R-:W-:Y:S01]  /*d920*/  FMUL.FTZ R35, R44, R7.reuse ;  /* 0x000000072c237220 */ /* 0x080fe20000410000 */
[-C--:B------:R-:W-:Y:S01]  /*d930*/  FMUL.FTZ R31, R42, R6.reuse ;  /* 0x000000062a1f7220 */ /* 0x080fe20000410000 */
[----:B------:R-:W-:Y:S01]  /*d940*/  FMUL.FTZ R37, R40, R7 ;  /* 0x0000000728257220 */ /* 0x000fe20000410000 */
        /* <DEDUP_REMOVED lines=8> */
[----:B------:R-:W-:-:S05]  /*d9d0*/  F2FP.BF16.F32.PACK_AB R7, R32, R7 ;  /* 0x000000072007723e */ /* 0x000fca00000010ff */
[----:B------:R1:W-:Y:S02]  /*d9e0*/  STS.128 [R8+0x2000], R4 ;  /* 0x0020000408007388 */ /* 0x0003e40000000c00 */
.L_x_596:
[----:B------:R-:W-:Y:S05]  /*d9f0*/  BSYNC B1 ;  /* 0x0000000000017941 */ /* 0x000fea0003800000 */
.L_x_595:
[----:B------:R-:W-:Y:S04]  /*da00*/  BSSY B1, `(.L_x_597) ;  /* 0x0000028000017945 */ /* 0x000fe80003800000 */
[----:B------:R-:W-:Y:S05]  /*da10*/  @P2 BRA `(.L_x_598) ;  /* 0x0000000000982947 */ /* 0x000fea0003800000 */
[----:B01----:R-:W0:Y:S01]  /*da20*/  LDS.128 R4, [R9+0x18400] ;  /* 0x0184000009047984 */ /* 0x003e220000000c00 */
[----:B------:R-:W-:Y:S01]  /*da30*/  IMAD.U32 R34, R26, 0x10000, RZ ;  /* 0x000100001a227824 */ /* 0x000fe200078e00ff */
[C---:B------:R-:W-:Y:S01]  /*da40*/  LOP3.LUT R39, R28.reuse, 0xffff0000, RZ, 0xc0, !PT ;  /* 0xffff00001c277812 */ /* 0x040fe200078ec0ff */
[----:B------:R-:W-:Y:S01]  /*da50*/  IMAD.U32 R38, R28, 0x10000, RZ ;  /* 0x000100001c267824 */ /* 0x000fe200078e00ff */
[----:B------:R-:W-:Y:S02]  /*da60*/  LOP3.LUT R37, R26, 0xffff0000, RZ, 0xc0, !PT ;  /* 0xffff00001a257812 */ /* 0x000fe400078ec0ff */
[----:B------:R-:W-:Y:S02]  /*da70*/  LOP3.LUT R40, R29, 0xffff0000, RZ, 0xc0, !PT ;  /* 0xffff00001d287812 */ /* 0x000fe400078ec0ff */
[C---:B0-----:R-:W-:Y:S01]  /*da80*/  SHF.L.U32 R30, R4.reuse, 0x10, RZ ;  /* 0x00000010041e7819 */ /* 0x041fe200000006ff */
[----:B------:R-:W-:Y:S01]  /*da90*/  IMAD.U32 R31, R5, 0x10000, RZ ;  /* 0x00010000051f7824 */ /* 0x000fe200078e00ff */
[----:B------:R-:W-:Y:S01]  /*daa0*/  LOP3.LUT R4, R4, 0xffff0000, RZ, 0xc0, !PT ;  /* 0xffff000004047812 */ /* 0x000fe200078ec0ff */
[----:B------:R-:W-:Y:S01]  /*dab0*/  IMAD.U32 R28, R7, 0x10000, RZ ;  /* 0x00010000071c7824 */ /* 0x000fe200078e00ff */
[----:B------:R-:W-:Y:S01]  /*dac0*/  LOP3.LUT R5, R5, 0xffff0000, RZ, 0xc0, !PT ;  /* 0xffff000005057812 */ /* 0x000fe200078ec0ff */
[----:B------:R-:W-:Y:S01]  /*dad0*/  IMAD.U32 R26, R6, 0x10000, RZ ;  /* 0x00010000061a7824 */ /* 0x000fe200078e00ff */
[----:B------:R-:W-:Y:S01]  /*dae0*/  LOP3.LUT R7, R7, 0xffff0000, RZ, 0xc0, !PT ;  /* 0xffff000007077812 */ /* 0x000fe200078ec0ff */
[-C--:B------:R-:W-:Y:S01]  /*daf0*/  FMUL.FTZ R33, R38, R4.reuse ;  /* 0x0000000426217220 */ /* 0x080fe20000410000 */
[----:B------:R-:W-:Y:S01]  /*db00*/  FMUL.FTZ R35, R34, R4 ;  /* 0x0000000422237220 */ /* 0x000fe20000410000 */
[-C--:B------:R-:W-:Y:S01]  /*db10*/  FMUL.FTZ R32, R39, R5.reuse ;  /* 0x0000000527207220 */ /* 0x080fe20000410000 */
[----:B------:R-:W-:Y:S01]  /*db20*/  LOP3.LUT R6, R6, 0xffff0000, RZ, 0xc0, !PT ;  /* 0xffff000006067812 */ /* 0x000fe200078ec0ff */
[-C--:B------:R-:W-:Y:S01]  /*db30*/  FFMA.FTZ R4, R34, R30.reuse, -R33 ;  /* 0x0000001e22047223 */ /* 0x080fe20000010821 */
[----:B------:R-:W-:Y:S01]  /*db40*/  FFMA.FTZ R35, R38, R30, R35 ;  /* 0x0000001e26237223 */ /* 0x000fe20000010023 */
[C---:B------:R-:W-:Y:S01]  /*db50*/  FMUL.FTZ R30, R37.reuse, R5 ;  /* 0x00000005251e7220 */ /* 0x040fe20000410000 */
[----:B------:R-:W-:Y:S01]  /*db60*/  FFMA.FTZ R5, R37, R31, -R32 ;  /* 0x0000001f25057223 */ /* 0x000fe20000010820 */
[----:B------:R-:W-:Y:S01]  /*db70*/  LOP3.LUT R34, R27, 0xffff0000, RZ, 0xc0, !PT ;  /* 0xffff00001b227812 */ /* 0x000fe200078ec0ff */
[----:B------:R-:W-:-:S02]  /*db80*/  IMAD.U32 R38, R29, 0x10000, RZ ;  /* 0x000100001d267824 */ /* 0x000fc400078e00ff */
        /* <DEDUP_REMOVED lines=15> */
.L_x_598:
[----:B------:R-:W-:Y:S05]  /*dc80*/  BSYNC B1 ;  /* 0x0000000000017941 */ /* 0x000fea0003800000 */
.L_x_597:
[----:B------:R-:W-:Y:S04]  /*dc90*/  BSSY B1, `(.L_x_599) ;  /* 0x0000028000017945 */ /* 0x000fe80003800000 */
[----:B------:R-:W-:Y:S05]  /*dca0*/  @P3 BRA `(.L_x_600) ;  /* 0x0000000000983947 */ /* 0x000fea0003800000 */
[----:B012---:R-:W0:Y:S01]  /*dcb0*/  LDS.128 R4, [R8+0x6000] ;  /* 0x0060000008047984 */ /* 0x007e220000000c00 */
[----:B------:R-:W-:Y:S01]  /*dcc0*/  SHF.L.U32 R32, R24, 0x10, RZ ;  /* 0x0000001018207819 */ /* 0x000fe200000006ff */
[----:B------:R-:W-:Y:S01]  /*dcd0*/  IMAD.U32 R30, R20, 0x10000, RZ ;  /* 0x00010000141e7824 */ /* 0x000fe200078e00ff */
[----:B------:R-:W-:Y:S02]  /*dce0*/  LOP3.LUT R35, R24, 0xffff0000, RZ, 0xc0, !PT ;  /* 0xffff000018237812 */ /* 0x000fe400078ec0ff */
        /* <DEDUP_REMOVED lines=34> */
.L_x_600:
[----:B------:R-:W-:Y:S05]  /*df10*/  BSYNC B1 ;  /* 0x0000000000017941 */ /* 0x000fea0003800000 */
.L_x_599:
[----:B------:R-:W-:Y:S04]  /*df20*/  BSSY B1, `(.L_x_601) ;  /* 0x0000028000017945 */ /* 0x000fe80003800000 */
[----:B------:R-:W-:Y:S05]  /*df30*/  @P4 BRA `(.L_x_602) ;  /* 0x0000000000984947 */ /* 0x000fea0003800000 */
[----:B0123--:R-:W0:Y:S01]  /*df40*/  LDS.128 R4, [R9+0x1c400] ;  /* 0x01c4000009047984 */ /* 0x00fe220000000c00 */
        /* <DEDUP_REMOVED lines=20> */
[----:B------:R-:W-:Y:S01]  /*e090*/  SHF.L.U32 R28, R15, 0x10, RZ ;  /* 0x000000100f1c7819 */ /* 0x000fe200000006ff */
[C---:B------:R-:W-:Y:S01]  /*e0a0*/  IMAD.U32 R24, R13.reuse, 0x10000, RZ ;  /* 0x000100000d187824 */ /* 0x040fe200078e00ff */
[----:B------:R-:W-:Y:S01]  /*e0b0*/  LOP3.LUT R26, R13, 0xffff0000, RZ, 0xc0, !PT ;  /* 0xffff00000d1a7812 */ /* 0x000fe200078ec0ff */
[----:B------:R-:W-:Y:S01]  /*e0c0*/  FFMA.FTZ R20, R31, R21, R20 ;  /* 0x000000151f147223 */ /* 0x000fe20000010014 */
[-C--:B------:R-:W-:Y:S01]  /*e0d0*/  FMUL.FTZ R21, R30, R7.reuse ;  /* 0x000000071e157220 */ /* 0x080fe20000410000 */
[-C--:B------:R-:W-:Y:S01]  /*e0e0*/  FMUL.FTZ R13, R28, R6.reuse ;  /* 0x000000061c0d7220 */ /* 0x080fe20000410000 */
[----:B------:R-:W-:Y:S01]  /*e0f0*/  FMUL.FTZ R15, R24, R6 ;  /* 0x00000006180f7220 */ /* 0x000fe20000410000 */
[C---:B------:R-:W-:Y:S01]  /*e100*/  FMUL.FTZ R25, R26.reuse, R7 ;  /* 0x000000071a197220 */ /* 0x040fe20000410000 */
[----:B------:R-:W-:Y:S01]  /*e110*/  FFMA.FTZ R7, R26, R14, -R21 ;  /* 0x0000000e1a077223 */ /* 0x000fe20000010815 */
        /* <DEDUP_REMOVED lines=8> */
.L_x_602:
[----:B------:R-:W-:Y:S05]  /*e1a0*/  BSYNC B1 ;  /* 0x0000000000017941 */ /* 0x000fea0003800000 */
.L_x_601:
[----:B------:R-:W-:Y:S05]  /*e1b0*/  @P5 BRA `(.L_x_592) ;  /* 0x0000002c00b45947 */ /* 0x000fea0003800000 */
[----:B01234-:R-:W0:Y:S01]  /*e1c0*/  LDS.128 R4, [R8+0xa000] ;  /* 0x00a0000008047984 */ /* 0x01fe220000000c00 */
        /* <DEDUP_REMOVED lines=17> */
[----:B------:R-:W-:Y:S01]  /*e2e0*/  FMUL.FTZ R15, R24, R5 ;  /* 0x00000005180f7220 */ /* 0x000fe20000410000 */
        /* <DEDUP_REMOVED lines=18> */
[----:B------:R0:W-:Y:S01]  /*e410*/  STS.128 [R8+0xa000], R4 ;  /* 0x00a0000408007388 */ /* 0x0001e20000000c00 */
[----:B------:R-:W-:Y:S05]  /*e420*/  BRA `(.L_x_592) ;  /* 0x0000002c00187947 */ /* 0x000fea0003800000 */
.L_x_574:
[----:B------:R-:W-:-:S03]  /*e430*/  UMOV UR4, 0xffffffff ;  /* 0xffffffff00047882 */ /* 0x000fc60000000000 */
[----:B------:R-:W-:Y:S05]  /*e440*/  BRA.DIV UR4, `(.L_x_603) ;  /* 0x00000132047c7947 */ /* 0x000fea000b800000 */
[----:B------:R0:W1:Y:S04]  /*e450*/  SHFL.IDX PT, R3, R25, RZ, 0x1c1f ;  /* 0x001c1fff19037589 */ /* 0x00006800000e0000 */
[----:B------:R0:W2:Y:S04]  /*e460*/  SHFL.IDX PT, R0, R24, RZ, 0x1c1f ;  /* 0x001c1fff18007589 */ /* 0x0000a800000e0000 */
[----:B------:R0:W3:Y:S04]  /*e470*/  SHFL.IDX PT, R21, R27, RZ, 0x1c1f ;  /* 0x001c1fff1b157589 */ /* 0x0000e800000e0000 */
[----:B------:R0:W4:Y:S02]  /*e480*/  SHFL.IDX PT, R20, R26, RZ, 0x1c1f ;  /* 0x001c1fff1a147589 */ /* 0x00012400000e0000 */
.L_x_828:
[----:B------:R-:W-:Y:S01]  /*e490*/  ULDC UR4, c[0x0][0x448] ;  /* 0x0001120000047ab9 */ /* 0x000fe20000000800 */
[----:B------:R-:W-:Y:S01]  /*e4a0*/  BSSY B1, `(.L_x_604) ;  /* 0x0000035000017945 */ /* 0x000fe20003800000 */
[----:B------:R-:W-:Y:S01]  /*e4b0*/  IMAD R37, R141, UR4, RZ ;  /* 0x000000048d257c24 */ /* 0x000fe2000f8e02ff */
[----:B------:R-:W-:Y:S02]  /*e4c0*/  CS2R R4, SRZ ;  /* 0x0000000000047805 */ /* 0x000fe4000001ff00 */
[----:B------:R-:W-:Y:S02]  /*e4d0*/  CS2R R8, SRZ ;  /* 0x0000000000087805 */ /* 0x000fe4000001ff00 */
[----:B------:R-:W-:Y:S02]  /*e4e0*/  CS2R R10, SRZ ;  /* 0x00000000000a7805 */ /* 0x000fe4000001ff00 */
[----:B------:R-:W-:Y:S02]  /*e4f0*/  CS2R R12, SRZ ;  /* 0x00000000000c7805 */ /* 0x000fe4000001ff00 */
[----:B------:R-:W-:Y:S01]  /*e500*/  ISETP.GE.AND P0, PT, R6, R37, PT ;  /* 0x000000250600720c */ /* 0x000fe20003f06270 */
[----:B------:R-:W-:Y:S01]  /*e510*/  IMAD R37, R29, -0x80, R37 ;  /* 0xffffff801d257824 */ /* 0x000fe200078e0225 */
[----:B------:R-:W-:-:S02]  /*e520*/  CS2R R6, SRZ ;  /* 0x0000000000067805 */ /* 0x000fc4000001ff00 */
[----:B------:R-:W-:Y:S02]  /*e530*/  CS2R R14, SRZ ;  /* 0x00000000000e7805 */ /* 0x000fe4000001ff00 */
[----:B0-----:R-:W-:Y:S02]  /*e540*/  CS2R R24, SRZ ;  /* 0x0000000000187805 */ /* 0x001fe4000001ff00 */
[----:B------:R-:W-:Y:S02]  /*e550*/  CS2R R26, SRZ ;  /* 0x00000000001a7805 */ /* 0x000fe4000001ff00 */
[----:B------:R-:W-:Y:S02]  /*e560*/  CS2R R28, SRZ ;  /* 0x00000000001c7805 */ /* 0x000fe4000001ff00 */
[----:B------:R-:W-:Y:S02]  /*e570*/  CS2R R30, SRZ ;  /* 0x00000000001e7805 */ /* 0x000fe4000001ff00 */
[----:B------:R-:W-:-:S02]  /*e580*/  CS2R R32, SRZ ;  /* 0x0000000000207805 */ /* 0x000fc4000001ff00 */
[----:B------:R-:W-:Y:S01]  /*e590*/  CS2R R34, SRZ ;  /* 0x0000000000227805 */ /* 0x000fe2000001ff00 */
[----:B------:R-:W-:Y:S06]  /*e5a0*/  @P0 BRA `(.L_x_605) ;  /* 0x0000000000900947 */ /* 0x000fec0003800000 */
[----:B------:R-:W-:Y:S01]  /*e5b0*/  ULDC UR4, c[0x0][0x3f4] ;  /* 0x0000fd0000047ab9 */ /* 0x000fe20000000800 */
[----:B--2---:R-:W-:Y:S01]  /*e5c0*/  MOV R4, R0 ;  /* 0x0000000000047202 */ /* 0x004fe20000000f00 */
[----:B-1----:R-:W-:Y:S01]  /*e5d0*/  IMAD.MOV.U32 R5, RZ, RZ, R3 ;  /* 0x000000ffff057224 */ /* 0x002fe200078e0003 */
[----:B------:R-:W-:Y:S02]  /*e5e0*/  ISETP.GE.AND P2, PT, R16, UR4, PT ;  /* 0x0000000410007c0c */ /* 0x000fe4000bf46270 */
[----:B------:R-:W-:Y:S02]  /*e5f0*/  CS2R R28, SRZ ;  /* 0x00000000001c7805 */ /* 0x000fe4000001ff00 */
[----:B------:R-:W-:Y:S02]  /*e600*/  ISETP.GE.AND P3, PT, R193, UR4, PT ;  /* 0x00000004c1007c0c */ /* 0x000fe4000bf66270 */
[----:B------:R-:W-:Y:S02]  /*e610*/  CS2R R30, SRZ ;  /* 0x00000000001e7805 */ /* 0x000fe4000001ff00 */
[----:B------:R-:W-:-:S02]  /*e620*/  ISETP.GE.AND P4, PT, R192, UR4, PT ;  /* 0x00000004c0007c0c */ /* 0x000fc4000bf86270 */
[----:B------:R-:W-:Y:S02]  /*e630*/  CS2R R8, SRZ ;  /* 0x0000000000087805 */ /* 0x000fe4000001ff00 */
[----:B------:R-:W-:Y:S02]  /*e640*/  CS2R R10, SRZ ;  /* 0x00000000000a7805 */ /* 0x000fe4000001ff00 */
[----:B------:R-:W-:Y:S02]  /*e650*/  CS2R R32, SRZ ;  /* 0x0000000000207805 */ /* 0x000fe4000001ff00 */
[----:B------:R-:W-:Y:S01]  /*e660*/  CS2R R34, SRZ ;  /* 0x0000000000227805 */ /* 0x000fe2000001ff00 */
[----:B------:R-:W-:Y:S02]  /*e670*/  @!P2 IMAD.SHL.U32 R49, R16, 0x2, RZ ;  /* 0x000000021031a824 */ /* 0x000fe400078e00ff */
[----:B------:R-:W-:Y:S02]  /*e680*/  @!P3 IMAD.SHL.U32 R41, R196, 0x8, RZ ;  /* 0x00000008c429b824 */ /* 0x000fe400078e00ff */
[----:B------:R-:W-:Y:S01]  /*e690*/  @!P4 IMAD.SHL.U32 R45, R197, 0x8, RZ ;  /* 0x00000008c52dc824 */ /* 0x000fe200078e00ff */
[-C--:B------:R-:W-:Y:S01]  /*e6a0*/  @!P2 IADD3 R46, P0, R0, R49.reuse, RZ ;  /* 0x00000031002ea210 */ /* 0x080fe20007f1e0ff */
[----:B------:R-:W-:Y:S01]  /*e6b0*/  @!P3 IMAD.WIDE R38, R41, 0x2, R4 ;  /* 0x000000022926b825 */ /* 0x000fe200078e0204 */
[----:B----4-:R-:W-:-:S02]  /*e6c0*/  @!P2 IADD3 R48, P1, R20, R49, RZ ;  /* 0x000000311430a210 */ /* 0x010fc40007f3e0ff */
[----:B------:R-:W-:Y:S01]  /*e6d0*/  @!P2 SHF.L.U64.HI R0, R16, 0x1, R17 ;  /* 0x000000011000a819 */ /* 0x000fe20000010211 */
[----:B------:R-:W-:Y:S01]  /*e6e0*/  @!P4 IMAD.WIDE R42, R45, 0x2, R4 ;  /* 0x000000022d2ac825 */ /* 0x000fe200078e0204 */
[----:B------:R-:W-:Y:S02]  /*e6f0*/  CS2R R12, SRZ ;  /* 0x00000000000c7805 */ /* 0x000fe4000001ff00 */
[----:B------:R-:W-:Y:S02]  /*e700*/  CS2R R14, SRZ ;  /* 0x00000000000e7805 */ /* 0x000fe4000001ff00 */
[----:B------:R-:W-:Y:S02]  /*e710*/  CS2R R24, SRZ ;  /* 0x0000000000187805 */ /* 0x000fe4000001ff00 */
[----:B------:R-:W-:Y:S02]  /*e720*/  CS2R R26, SRZ ;  /* 0x00000000001a7805 */ /* 0x000fe4000001ff00 */
[----:B------:R-:W-:-:S02]  /*e730*/  CS2R R4, SRZ ;  /* 0x0000000000047805 */ /* 0x000fc4000001ff00 */
[----:B------:R-:W-:Y:S01]  /*e740*/  CS2R R6, SRZ ;  /* 0x0000000000067805 */ /* 0x000fe2000001ff00 */
[--C-:B---3--:R-:W-:Y:S01]  /*e750*/  @!P3 IMAD.WIDE R40, R41, 0x2, R20.reuse ;  /* 0x000000022928b825 */ /* 0x108fe200078e0214 */
[----:B------:R0:W5:Y:S03]  /*e760*/  @!P3 LD.E.128 R28, desc[UR56][R38.64] ;  /* 0x00000038261cb980 */ /* 0x000166000c101d00 */
[----:B------:R-:W-:Y:S01]  /*e770*/  @!P4 IMAD.WIDE R44, R45, 0x2, R20 ;  /* 0x000000022d2cc825 */ /* 0x000fe200078e0214 */
[----:B------:R0:W5:Y:S03]  /*e780*/  @!P3 LD.E.128 R8, desc[UR56][R40.64] ;  /* 0x000000382808b980 */ /* 0x000166000c101d00 */
[--C-:B------:R-:W-:Y:S01]  /*e790*/  @!P2 IMAD.X R47, R3, 0x1, R0.reuse, P0 ;  /* 0x00000001032fa824 */ /* 0x100fe200000e0600 */
[----:B------:R0:W5:Y:S01]  /*e7a0*/  @!P4 LD.E.128 R32, desc[UR56][R42.64] ;  /* 0x000000382a20c980 */ /* 0x000162000c101d00 */
[----:B------:R-:W-:-:S03]  /*e7b0*/  @!P2 IMAD.X R49, R21, 0x1, R0, P1 ;  /* 0x000000011531a824 */ /* 0x000fc600008e0600 */
[----:B------:R0:W5:Y:S04]  /*e7c0*/  @!P4 LD.E.128 R12, desc[UR56][R44.64] ;  /* 0x000000382c0cc980 */ /* 0x000168000c101d00 */
[----:B------:R0:W5:Y:S04]  /*e7d0*/  @!P2 LD.E.128 R24, desc[UR56][R46.64] ;  /* 0x000000382e18a980 */ /* 0x000168000c101d00 */
[----:B------:R0:W5:Y:S02]  /*e7e0*/  @!P2 LD.E.128 R4, desc[UR56][R48.64] ;  /* 0x000000383004a980 */ /* 0x000164000c101d00 */
.L_x_605:
[----:B------:R-:W-:Y:S05]  /*e7f0*/  BSYNC B1 ;  /* 0x0000000000017941 */ /* 0x000fea0003800000 */
.L_x_604:
[----:B---3--:R-:W4:Y:S01]  /*e800*/  LDL R21, [R1+0x40] ;  /* 0x0000400001157983 */ /* 0x008f220000100800 */
[--C-:B-----5:R-:W-:Y:S01]  /*e810*/  SHF.R.U64 R55, R4, 0x10, R5.reuse ;  /* 0x0000001004377819 */ /* 0x120fe20000001205 */
[--C-:B0-----:R-:W-:Y:S01]  /*e820*/  IMAD.MOV.U32 R38, RZ, RZ, R5.reuse ;  /* 0x000000ffff267224 */ /* 0x101fe200078e0005 */
[----:B------:R-:W-:Y:S01]  /*e830*/  SHF.R.U32.HI R53, RZ, 0x10, R5 ;  /* 0x00000010ff357819 */ /* 0x000fe20000011605 */
[--C-:B-1----:R-:W-:Y:S01]  /*e840*/  IMAD.MOV.U32 R3, RZ, RZ, R25.reuse ;  /* 0x000000ffff037224 */ /* 0x102fe200078e0019 */
[----:B------:R-:W-:Y:S01]  /*e850*/  SHF.R.U64 R67, R24, 0x10, R25 ;  /* 0x0000001018437819 */ /* 0x000fe20000001219 */
[----:B------:R-:W-:Y:S01]  /*e860*/  IMAD.MOV.U32 R42, RZ, RZ, R31 ;  /* 0x000000ffff2a7224 */ /* 0x000fe200078e001f */
[----:B------:R-:W-:Y:S01]  /*e870*/  SHF.R.U32.HI R64, RZ, 0x10, R25 ;  /* 0x00000010ff407819 */ /* 0x000fe20000011619 */
[--C-:B------:R-:W-:Y:S01]  /*e880*/  IMAD.MOV.U32 R25, RZ, RZ, R27.reuse ;  /* 0x000000ffff197224 */ /* 0x100fe200078e001b */
[--C-:B------:R-:W-:Y:S01]  /*e890*/  SHF.R.U64 R65, R26, 0x10, R27.reuse ;  /* 0x000000101a417819 */ /* 0x100fe2000000121b */
[----:B--2---:R-:W-:Y:S01]  /*e8a0*/  IMAD.MOV.U32 R0, RZ, RZ, R24 ;  /* 0x000000ffff007224 */ /* 0x004fe200078e0018 */
[----:B------:R-:W-:Y:S01]  /*e8b0*/  SHF.R.U32.HI R62, RZ, 0x10, R27 ;  /* 0x00000010ff3e7819 */ /* 0x000fe2000001161b */
[----:B------:R-:W-:Y:S01]  /*e8c0*/  IMAD.MOV.U32 R46, RZ, RZ, R35 ;  /* 0x000000ffff2e7224 */ /* 0x000fe200078e0023 */
[----:B------:R-:W-:Y:S01]  /*e8d0*/  MOV R27, R29 ;  /* 0x0000001d001b7202 */ /* 0x000fe20000000f00 */
[----:B------:R-:W-:Y:S01]  /*e8e0*/  IMAD.MOV.U32 R24, RZ, RZ, R26 ;  /* 0x000000ffff187224 */ /* 0x000fe200078e001a */
[----:B------:R-:W-:Y:S01]  /*e8f0*/  SHF.R.U32.HI R60, RZ, 0x10, R29 ;  /* 0x00000010ff3c7819 */ /* 0x000fe2000001161d */
[----:B------:R-:W-:Y:S01]  /*e900*/  IMAD.MOV.U32 R26, RZ, RZ, R28 ;  /* 0x000000ffff1a7224 */ /* 0x000fe200078e001c */
[----:B------:R-:W-:Y:S01]  /*e910*/  SHF.R.U32.HI R61, RZ, 0x10, R31 ;  /* 0x00000010ff3d7819 */ /* 0x000fe2000001161f */
[----:B------:R-:W-:Y:S01]  /*e920*/  IMAD.MOV.U32 R41, RZ, RZ, R30 ;  /* 0x000000ffff297224 */ /* 0x000fe200078e001e */
[--C-:B------:R-:W-:Y:S01]  /*e930*/  SHF.R.U64 R54, R34, 0x10, R35.reuse ;  /* 0x0000001022367819 */ /* 0x100fe20000001223 */
[----:B------:R-:W-:Y:S01]  /*e940*/  IMAD.MOV.U32 R43, RZ, RZ, R32 ;  /* 0x000000ffff2b7224 */ /* 0x000fe200078e0020 */
        /* <DEDUP_REMOVED lines=8> */
[----:B------:R-:W-:Y:S01]  /*e9d0*/  PRMT R25, R27, 0x5410, R60 ;  /* 0x000054101b197816 */ /* 0x000fe2000000003c */
[----:B------:R-:W-:Y:S01]  /*e9e0*/  IMAD.MOV.U32 R29, RZ, RZ, R9 ;  /* 0x000000ffff1d7224 */ /* 0x000fe200078e0009 */
[----:B------:R-:W-:Y:S01]  /*e9f0*/  PRMT R27, R42, 0x5410, R61 ;  /* 0x000054102a1b7816 */ /* 0x000fe2000000003d */
[----:B------:R-:W-:Y:S01]  /*ea00*/  IMAD.MOV.U32 R30, RZ, RZ, R10 ;  /* 0x000000ffff1e7224 */ /* 0x000fe200078e000a */
[----:B------:R-:W-:Y:S01]  /*ea10*/  SHF.R.U64 R56, R32, 0x10, R33 ;  /* 0x0000001020387819 */ /* 0x000fe20000001221 */
[----:B------:R-:W-:Y:S01]  /*ea20*/  IMAD.MOV.U32 R31, RZ, RZ, R11 ;  /* 0x000000ffff1f7224 */ /* 0x000fe200078e000b */
[----:B------:R-:W-:Y:S01]  /*ea30*/  SHF.R.U32.HI R59, RZ, 0x10, R33 ;  /* 0x00000010ff3b7819 */ /* 0x000fe20000011621 */
[----:B------:R-:W-:Y:S01]  /*ea40*/  BSSY B1, `(.L_x_606) ;  /* 0x000002a000017945 */ /* 0x000fe20003800000 */
[----:B------:R-:W-:Y:S01]  /*ea50*/  SHF.R.U64 R52, R6, 0x10, R7 ;  /* 0x0000001006347819 */ /* 0x000fe20000001207 */
[----:B------:R-:W-:Y:S01]  /*ea60*/  IMAD.MOV.U32 R6, RZ, RZ, R13 ;  /* 0x000000ffff067224 */ /* 0x000fe200078e000d */
[----:B------:R-:W-:-:S02]  /*ea70*/  MOV R40, R7 ;  /* 0x0000000700287202 */ /* 0x000fc40000000f00 */
[----:B------:R-:W-:Y:S01]  /*ea80*/  SHF.R.U32.HI R51, RZ, 0x10, R7 ;  /* 0x00000010ff337819 */ /* 0x000fe20000011607 */
[----:B------:R-:W-:Y:S01]  /*ea90*/  IMAD.MOV.U32 R7, RZ, RZ, R14 ;  /* 0x000000ffff077224 */ /* 0x000fe200078e000e */
[--C-:B------:R-:W-:Y:S02]  /*eaa0*/  SHF.R.U64 R49, R8, 0x10, R9.reuse ;  /* 0x0000001008317819 */ /* 0x100fe40000001209 */
[----:B------:R-:W-:Y:S02]  /*eab0*/  SHF.R.U32.HI R50, RZ, 0x10, R9 ;  /* 0x00000010ff327819 */ /* 0x000fe40000011609 */
[--C-:B------:R-:W-:Y:S02]  /*eac0*/  SHF.R.U64 R47, R10, 0x10, R11.reuse ;  /* 0x000000100a2f7819 */ /* 0x100fe4000000120b */
[----:B------:R-:W-:Y:S02]  /*ead0*/  SHF.R.U32.HI R48, RZ, 0x10, R11 ;  /* 0x00000010ff307819 */ /* 0x000fe4000001160b */
[----:B------:R-:W-:-:S02]  /*eae0*/  VIMNMX R42, R37, 0x80, PT ;  /* 0x00000080252a7848 */ /* 0x000fc40003fe0100 */
[----:B------:R-:W-:Y:S02]  /*eaf0*/  PRMT R34, R24, 0x5410, R65 ;  /* 0x0000541018227816 */ /* 0x000fe40000000041 */
[--C-:B------:R-:W-:Y:S02]  /*eb00*/  SHF.R.U64 R11, R12, 0x10, R13.reuse ;  /* 0x000000100c0b7819 */ /* 0x100fe4000000120d */
[----:B------:R-:W-:Y:S02]  /*eb10*/  SHF.R.U32.HI R9, RZ, 0x10, R13 ;  /* 0x00000010ff097819 */ /* 0x000fe4000001160d */
[----:B------:R-:W-:Y:S02]  /*eb20*/  PRMT R32, R0, 0x5410, R67 ;  /* 0x0000541000207816 */ /* 0x000fe40000000043 */
[----:B------:R-:W-:Y:S02]  /*eb30*/  PRMT R33, R3, 0x5410, R64 ;  /* 0x0000541003217816 */ /* 0x000fe40000000040 */
[----:B------:R-:W-:-:S02]  /*eb40*/  PRMT R24, R26, 0x5410, R63 ;  /* 0x000054101a187816 */ /* 0x000fc4000000003f */
[--C-:B------:R-:W-:Y:S02]  /*eb50*/  SHF.R.U64 R10, R14, 0x10, R15.reuse ;  /* 0x000000100e0a7819 */ /* 0x100fe4000000120f */
[----:B------:R-:W-:Y:S02]  /*eb60*/  SHF.R.U32.HI R8, RZ, 0x10, R15 ;  /* 0x00000010ff087819 */ /* 0x000fe4000001160f */
[----:B------:R-:W-:Y:S02]  /*eb70*/  PRMT R26, R41, 0x5410, R58 ;  /* 0x00005410291a7816 */ /* 0x000fe4000000003a */
[----:B------:R-:W-:Y:S02]  /*eb80*/  PRMT R0, R43, 0x5410, R56 ;  /* 0x000054102b007816 */ /* 0x000fe40000000038 */
[----:B------:R-:W-:Y:S02]  /*eb90*/  PRMT R3, R44, 0x5410, R59 ;  /* 0x000054102c037816 */ /* 0x000fe4000000003b */
[----:B------:R-:W-:-:S02]  /*eba0*/  PRMT R13, R46, 0x5410, R57 ;  /* 0x000054102e0d7816 */ /* 0x000fc40000000039 */
[----:B------:R-:W-:Y:S02]  /*ebb0*/  ISETP.GE.AND P1, PT, R201, R42, PT ;  /* 0x0000002ac900720c */ /* 0x000fe40003f26270 */
[----:B------:R-:W-:Y:S02]  /*ebc0*/  PRMT R38, R38, 0x5410, R53 ;  /* 0x0000541026267816 */ /* 0x000fe40000000035 */
[----:B------:R-:W-:Y:S02]  /*ebd0*/  PRMT R39, R39, 0x5410, R52 ;  /* 0x0000541027277816 */ /* 0x000fe40000000034 */
[----:B------:R-:W-:Y:S02]  /*ebe0*/  PRMT R40, R40, 0x5410, R51 ;  /* 0x0000541028287816 */ /* 0x000fe40000000033 */
[----:B------:R-:W-:Y:S02]  /*ebf0*/  PRMT R28, R28, 0x5410, R49 ;  /* 0x000054101c1c7816 */ /* 0x000fe40000000031 */
[----:B------:R-:W-:-:S02]  /*ec00*/  PRMT R29, R29, 0x5410, R50 ;  /* 0x000054101d1d7816 */ /* 0x000fc40000000032 */
[----:B------:R-:W-:Y:S02]  /*ec10*/  PRMT R30, R30, 0x5410, R47 ;  /* 0x000054101e1e7816 */ /* 0x000fe4000000002f */
[----:B------:R-:W-:Y:S02]  /*ec20*/  PRMT R31, R31, 0x5410, R48 ;  /* 0x000054101f1f7816 */ /* 0x000fe40000000030 */
[----:B----4-:R-:W-:-:S04]  /*ec30*/  LEA.HI R20, R21, R21, RZ, 0x1 ;  /* 0x0000001515147211 */ /* 0x010fc800078f08ff */
[----:B------:R-:W-:-:S05]  /*ec40*/  LOP3.LUT R20, R20, 0xfffffffe, RZ, 0xc0, !PT ;  /* 0xfffffffe14147812 */ /* 0x000fca00078ec0ff */
[----:B------:R-:W-:Y:S02]  /*ec50*/  IMAD.IADD R21, R21, 0x1, -R20 ;  /* 0x0000000115157824 */ /* 0x000fe400078e0a14 */
[----:B------:R-:W-:Y:S02]  /*ec60*/  IMAD.MOV.U32 R20, RZ, RZ, R4 ;  /* 0x000000ffff147224 */ /* 0x000fe400078e0004 */
[----:B------:R-:W-:Y:S01]  /*ec70*/  IMAD.MOV.U32 R4, RZ, RZ, R12 ;  /* 0x000000ffff047224 */ /* 0x000fe200078e000c */
[----:B------:R-:W-:Y:S01]  /*ec80*/  SHF.L.U32 R5, R21, 0x1f, RZ ;  /* 0x0000001f15057819 */ /* 0x000fe200000006ff */
[----:B------:R-:W-:Y:S01]  /*ec90*/  IMAD.MOV.U32 R21, RZ, RZ, R15 ;  /* 0x000000ffff157224 */ /* 0x000fe200078e000f */
[----:B------:R-:W-:Y:S02]  /*eca0*/  PRMT R12, R45, 0x5410, R54 ;  /* 0x000054102d0c7816 */ /* 0x000fe40000000036 */
[----:B------:R-:W0:Y:S01]  /*ecb0*/  SYNCS.PHASECHK.TRANS64.TRYWAIT P0, [R2+URZ+0x30800], R5 ;  /* 0x03080005020075a7 */ /* 0x000e22000800017f */
[----:B------:R-:W-:Y:S01]  /*ecc0*/  PRMT R37, R20, 0x5410, R55 ;  /* 0x0000541014257816 */ /* 0x000fe20000000037 */
[----:B0-----:R-:W-:Y:S06]  /*ecd0*/  @!P0 BRA `(.L_x_607) ;  /* 0x0000012800cc8947 */ /* 0x001fec0003800000 */
.L_x_829:
[----:B------:R-:W-:Y:S05]  /*ece0*/  BSYNC B1 ;  /* 0x0000000000017941 */ /* 0x000fea0003800000 */
.L_x_606:
[----:B------:R-:W-:Y:S01]  /*ecf0*/  BSSY B1, `(.L_x_608) ;  /* 0x000011f000017945 */ /* 0x000fe20003800000 */
[----:B------:R-:W-:Y:S02]  /*ed00*/  PRMT R14, R4, 0x5410, R11 ;  /* 0x00005410040e7816 */ /* 0x000fe4000000000b */
[----:B------:R-:W-:Y:S02]  /*ed10*/  PRMT R15, R6, 0x5410, R9 ;  /* 0x00005410060f7816 */ /* 0x000fe40000000009 */
[----:B------:R-:W-:Y:S02]  /*ed20*/  PRMT R20, R7, 0x5410, R10 ;  /* 0x0000541007147816 */ /* 0x000fe4000000000a */
[----:B------:R-:W-:Y:S01]  /*ed30*/  PRMT R21, R21, 0x5410, R8 ;  /* 0x0000541015157816 */ /* 0x000fe20000000008 */
[----:B------:R-:W-:Y:S06]  /*ed40*/  @P1 BRA `(.L_x_609) ;  /* 0x0000001000641947 */ /* 0x000fec0003800000 */
[----:B------:R-:W1:Y:S01]  /*ed50*/  LDC R41, c[0x0][0x3f4] ;  /* 0x0000fd00ff297b82 */ /* 0x000e620000000800 */
[----:B------:R-:W-:Y:S01]  /*ed60*/  BSSY B2, `(.L_x_610) ;  /* 0x0000065000027945 */ /* 0x000fe20003800000 */
[-C--:B-1----:R-:W-:Y:S02]  /*ed70*/  ISETP.GE.AND P0, PT, R16, R41.reuse, PT ;  /* 0x000000291000720c */ /* 0x082fe40003f06270 */
[-C--:B------:R-:W-:Y:S02]  /*ed80*/  ISETP.GE.AND P1, PT, R193, R41.reuse, PT ;  /* 0x00000029c100720c */ /* 0x080fe40003f26270 */
[----:B------:R-:W-:-:S09]  /*ed90*/  ISETP.GE.AND P2, PT, R192, R41, PT ;  /* 0x00000029c000720c */ /* 0x000fd20003f46270 */
[----:B------:R-:W-:Y:S05]  /*eda0*/  @P0 BRA `(.L_x_611) ;  /* 0x0000000400800947 */ /* 0x000fea0003800000 */
[----:B------:R-:W1:Y:S01]  /*edb0*/  S2R R44, SR_TID.X ;  /* 0x00000000002c7919 */ /* 0x000e620000002100 */
[----:B------:R-:W-:Y:S01]  /*edc0*/  LOP3.LUT R4, R216, 0x38, R16, 0xf8, !PT ;  /* 0x00000038d8047812 */ /* 0x000fe200078ef810 */
[----:B------:R-:W-:Y:S01]  /*edd0*/  IMAD.U32 R52, R32, 0x10000, RZ ;  /* 0x0001000020347824 */ /* 0x000fe200078e00ff */
[C---:B------:R-:W-:Y:S01]  /*ede0*/  SHF.L.U32 R54, R37.reuse, 0x10, RZ ;  /* 0x0000001025367819 */ /* 0x040fe200000006ff */
[----:B------:R-:W-:Y:S01]  /*edf0*/  IMAD.U32 R53, R38, 0x10000, RZ ;  /* 0x0001000026357824 */ /* 0x000fe200078e00ff */
[----:B0-----:R-:W-:Y:S02]  /*ee00*/  LOP3.LUT R5, R4, R217, RZ, 0x3c, !PT ;  /* 0x000000d904057212 */ /* 0x001fe400078e3cff */
[----:B------:R-:W-:-:S03]  /*ee10*/  LOP3.LUT R51, R37, 0xffff0000, RZ, 0xc0, !PT ;  /* 0xffff000025337812 */ /* 0x000fc600078ec0ff */
[----:B------:R-:W-:-:S04]  /*ee20*/  IMAD.IADD R5, R218, 0x1, R5 ;  /* 0x00000001da057824 */ /* 0x000fc800078e0205 */
[----:B------:R-:W-:Y:S02]  /*ee30*/  IMAD R61, R5, 0x2, R2 ;  /* 0x00000002053d7824 */ /* 0x000fe400078e0202 */
[----:B-1----:R-:W-:-:S05]  /*ee40*/  VIADD R44, R44, 0xffffff80 ;  /* 0xffffff802c2c7836 */ /* 0x002fca0000000000 */
[----:B------:R-:W-:-:S04]  /*ee50*/  SHF.R.S32.HI R43, RZ, 0x1f, R44 ;  /* 0x0000001fff2b7819 */ /* 0x000fc8000001142c */
[----:B------:R-:W-:-:S04]  /*ee60*/  LEA.HI R43, R43, R44, RZ, 0x2 ;  /* 0x0000002c2b2b7211 */ /* 0x000fc800078f10ff */
[----:B------:R-:W-:-:S05]  /*ee70*/  LOP3.LUT R43, R43, 0xfffffffc, RZ, 0xc0, !PT ;  /* 0xfffffffc2b2b7812 */ /* 0x000fca00078ec0ff */
[----:B------:R-:W-:-:S05]  /*ee80*/  IMAD.IADD R43, R44, 0x1, -R43 ;  /* 0x000000012c2b7824 */ /* 0x000fca00078e0a2b */
[----:B------:R-:W-:-:S04]  /*ee90*/  LEA.HI R6, R41, R43, RZ, 0x1d ;  /* 0x0000002b29067211 */ /* 0x000fc800078fe8ff */
[----:B------:R-:W-:Y:S02]  /*eea0*/  SHF.R.S32.HI R9, RZ, 0x1f, R6 ;  /* 0x0000001fff097819 */ /* 0x000fe40000011406 */
[----:B------:R-:W-:Y:S02]  /*eeb0*/  SHF.L.U32 R7, R6, 0x3, RZ ;  /* 0x0000000306077819 */ /* 0x000fe400000006ff */
[----:B------:R-:W-:Y:S02]  /*eec0*/  LEA.HI R9, R9, R6, RZ, 0x3 ;  /* 0x0000000609097211 */ /* 0x000fe400078f18ff */
[----:B------:R-:W-:-:S03]  /*eed0*/  LOP3.LUT R4, R216, 0x38, R7, 0xf8, !PT ;  /* 0x00000038d8047812 */ /* 0x000fc600078ef807 */
[----:B------:R-:W-:Y:S01]  /*eee0*/  IMAD.SHL.U32 R9, R9, 0x400, RZ ;  /* 0x0000040009097824 */ /* 0x000fe200078e00ff */
[----:B------:R-:W-:-:S04]  /*eef0*/  LOP3.LUT R4, R4, R217, RZ, 0x3c, !PT ;  /* 0x000000d904047212 */ /* 0x000fc800078e3cff */
[----:B------:R-:W-:-:S04]  /*ef00*/  LOP3.LUT R9, R9, 0x7fffe000, RZ, 0xc0, !PT ;  /* 0x7fffe00009097812 */ /* 0x000fc800078ec0ff */
[----:B------:R-:W-:Y:S02]  /*ef10*/  IADD3 R9, R4, R9, R218 ;  /* 0x0000000904097210 */ /* 0x000fe40007ffe0da */
[----:B------:R-:W0:Y:S03]  /*ef20*/  LDS.128 R4, [R61+0x12400] ;  /* 0x012400003d047984 */ /* 0x000e260000000c00 */
[----:B------:R-:W-:-:S05]  /*ef30*/  IMAD R62, R9, 0x2, R2 ;  /* 0x00000002093e7824 */ /* 0x000fca00078e0202 */
[----:B------:R-:W1:Y:S01]  /*ef40*/  LDS.128 R8, [R62+0x12400] ;  /* 0x012400003e087984 */ /* 0x000e620000000c00 */
[C---:B0-----:R-:W-:Y:S01]  /*ef50*/  IMAD.U32 R43, R4.reuse, 0x10000, RZ ;  /* 0x00010000042b7824 */ /* 0x041fe200078e00ff */
[----:B------:R-:W-:Y:S01]  /*ef60*/  LOP3.LUT R4, R4, 0xffff0000, RZ, 0xc0, !PT ;  /* 0xffff000004047812 */ /* 0x000fe200078ec0ff */
[C---:B------:R-:W-:Y:S01]  /*ef70*/  IMAD.U32 R44, R5.reuse, 0x10000, RZ ;  /* 0x00010000052c7824 */ /* 0x040fe200078e00ff */
[----:B------:R-:W-:Y:S01]  /*ef80*/  LOP3.LUT R5, R5, 0xffff0000, RZ, 0xc0, !PT ;  /* 0xffff000005057812 */ /* 0x000fe200078ec0ff */
[C---:B------:R-:W-:Y:S01]  /*ef90*/  IMAD.U32 R45, R6.reuse, 0x10000, RZ ;  /* 0x00010000062d7824 */ /* 0x040fe200078e00ff */
[----:B------:R-:W-:Y:S01]  /*efa0*/  LOP3.LUT R6, R6, 0xffff0000, RZ, 0xc0, !PT ;  /* 0xffff000006067812 */ /* 0x000fe200078ec0ff */
[C---:B------:R-:W-:Y:S01]  /*efb0*/  IMAD.U32 R46, R7.reuse, 0x10000, RZ ;  /* 0x00010000072e7824 */ /* 0x040fe200078e00ff */
[----:B------:R-:W-:Y:S01]  /*efc0*/  LOP3.LUT R7, R7, 0xffff0000, RZ, 0xc0, !PT ;  /* 0xffff000007077812 */ /* 0x000fe200078ec0ff */
[C---:B-1----:R-:W-:Y:S01]  /*efd0*/  IMAD.U32 R47, R8.reuse, 0x10000, RZ ;  /* 0x00010000082f7824 */ /* 0x042fe200078e00ff */
[----:B------:R-:W-:Y:S01]  /*efe0*/  LOP3.LUT R8, R8, 0xffff0000, RZ, 0xc0, !PT ;  /* 0xffff000008087812 */ /* 0x000fe200078ec0ff */
[C---:B------:R-:W-:Y:S01]  /*eff0*/  IMAD.U32 R48, R9.reuse, 0x10000, RZ ;  /* 0x0001000009307824 */ /* 0x040fe200078e00ff */
[----:B------:R-:W-:Y:S01]  /*f000*/  LOP3.LUT R9, R9, 0xffff0000, RZ, 0xc0, !PT ;  /* 0xffff000009097812 */ /* 0x000fe200078ec0ff */
[C---:B------:R-:W-:Y:S01]  /*f010*/  FMUL.FTZ R56, R47.reuse, R54 ;  /* 0x000000362f387220 */ /* 0x040fe20000410000 */
[-C--:B------:R-:W-:Y:S01]  /*f020*/  FMUL.FTZ R58, R47, R52.reuse ;  /* 0x000000342f3a7220 */ /* 0x080fe20000410000 */
[----:B------:R-:W-:Y:S01]  /*f030*/  LOP3.LUT R47, R32, 0xffff0000, RZ, 0xc0, !PT ;  /* 0xffff0000202f7812 */ /* 0x000fe200078ec0ff */
[----:B------:R-:W-:Y:S01]  /*f040*/  FMUL.FTZ R55, R8, R51 ;  /* 0x0000003308377220 */ /* 0x000fe20000410000 */
[C---:B------:R-:W-:Y:S01]  /*f050*/  FFMA.FTZ R56, R43.reuse, R52, -R56 ;  /* 0x000000342b387223 */ /* 0x040fe20000010838 */
[----:B------:R-:W-:Y:S01]  /*f060*/  FFMA.FTZ R58, R43, R54, R58 ;  /* 0x000000362b3a7223 */ /* 0x000fe2000001003a */
[----:B------:R-:W-:-:S02]  /*f070*/  IMAD.U32 R43, R33, 0x10000, RZ ;  /* 0x00010000212b7824 */ /* 0x000fc400078e00ff */
[-C--:B------:R-:W-:Y:S01]  /*f080*/  FMUL.FTZ R57, R8, R47.reuse ;  /* 0x0000002f08397220 */ /* 0x080fe20000410000 */
[----:B------:R-:W-:Y:S01]  /*f090*/  FFMA.FTZ R55, R4, R47, -R55 ;  /* 0x0000002f04377223 */ /* 0x000fe20000010837 */
[----:B------:R-:W-:Y:S01]  /*f0a0*/  FMUL.FTZ R47, R48, R53 ;  /* 0x00000035302f7220 */ /* 0x000fe20000410000 */
[----:B------:R-:W-:Y:S02]  /*f0b0*/  IMAD.U32 R49, R10, 0x10000, RZ ;  /* 0x000100000a317824 */ /* 0x000fe400078e00ff */
[----:B------:R-:W-:Y:S01]  /*f0c0*/  FMUL.FTZ R52, R48, R43 ;  /* 0x0000002b30347220 */ /* 0x000fe20000410000 */
[----:B------:R-:W-:Y:S01]  /*f0d0*/  FFMA.FTZ R57, R4, R51, R57 ;  /* 0x0000003304397223 */ /* 0x000fe20000010039 */
[----:B------:R-:W-:Y:S01]  /*f0e0*/  LOP3.LUT R10, R10, 0xffff0000, RZ, 0xc0, !PT ;  /* 0xffff00000a0a7812 */ /* 0x000fe200078ec0ff */
[----:B------:R-:W-:Y:S01]  /*f0f0*/  FFMA.FTZ R48, R44, R43, -R47 ;  /* 0x0000002b2c307223 */ /* 0x000fe2000001082f */
[C---:B------:R-:W-:Y:S01]  /*f100*/  LOP3.LUT R51, R39.reuse, 0xffff0000, RZ, 0xc0, !PT ;  /* 0xffff000027337812 */ /* 0x040fe200078ec0ff */
[----:B------:R-:W-:Y:S01]  /*f110*/  IMAD.U32 R8, R39, 0x10000, RZ ;  /* 0x0001000027087824 */ /* 0x000fe200078e00ff */
[C---:B------:R-:W-:Y:S01]  /*f120*/  LOP3.LUT R43, R34.reuse, 0xffff0000, RZ, 0xc0, !PT ;  /* 0xffff0000222b7812 */ /* 0x040fe200078ec0ff */
[----:B------:R-:W-:-:S02]  /*f130*/  IMAD.U32 R4, R34, 0x10000, RZ ;  /* 0x0001000022047824 */ /* 0x000fc400078e00ff */
[----:B------:R-:W-:Y:S01]  /*f140*/  FFMA.FTZ R52, R44, R53, R52 ;  /* 0x000000352c347223 */ /* 0x000fe20000010034 */
[C---:B------:R-:W-:Y:S01]  /*f150*/  FMUL.FTZ R59, R10.reuse, R51 ;  /* 0x000000330a3b7220 */ /* 0x040fe20000410000 */
[C---:B------:R-:W-:Y:S01]  /*f160*/  FMUL.FTZ R44, R49.reuse, R8 ;  /* 0x00000008312c7220 */ /* 0x040fe20000410000 */
[-C--:B------:R-:W-:Y:S01]  /*f170*/  FMUL.FTZ R54, R49, R4.reuse ;  /* 0x0000000431367220 */ /* 0x080fe20000410000 */
[----:B------:R-:W-:Y:S01]  /*f180*/  FMUL.FTZ R10, R10, R43 ;  /* 0x0000002b0a0a7220 */ /* 0x000fe20000410000 */
[----:B------:R-:W-:Y:S02]  /*f190*/  IMAD.U32 R50, R11, 0x10000, RZ ;  /* 0x000100000b327824 */ /* 0x000fe400078e00ff */
[C---:B------:R-:W-:Y:S01]  /*f1a0*/  FFMA.FTZ R53, R45.reuse, R4, -R44 ;  /* 0x000000042d357223 */ /* 0x040fe2000001082c */
[----:B------:R-:W-:Y:S02]  /*f1b0*/  IMAD.U32 R49, R40, 0x10000, RZ ;  /* 0x0001000028317824 */ /* 0x000fe400078e00ff */
[----:B------:R-:W-:Y:S01]  /*f1c0*/  FFMA.FTZ R54, R45, R8, R54 ;  /* 0x000000082d367223 */ /* 0x000fe20000010036 */
[----:B------:R-:W-:-:S02]  /*f1d0*/  IMAD.U32 R47, R35, 0x10000, RZ ;  /* 0x00010000232f7824 */ /* 0x000fc400078e00ff */
[----:B------:R-:W-:Y:S01]  /*f1e0*/  FFMA.FTZ R51, R6, R51, R10 ;  /* 0x0000003306337223 */ /* 0x000fe2000001000a */
[----:B------:R-:W-:Y:S01]  /*f1f0*/  LOP3.LUT R11, R11, 0xffff0000, RZ, 0xc0, !PT ;  /* 0xffff00000b0b7812 */ /* 0x000fe200078ec0ff */
[----:B------:R-:W-:Y:S01]  /*f200*/  FMUL.FTZ R45, R50, R49 ;  /* 0x00000031322d7220 */ /* 0x000fe20000410000 */
[----:B------:R-:W-:Y:S01]  /*f210*/  FFMA.FTZ R60, R6, R43, -R59 ;  /* 0x0000002b063c7223 */ /* 0x000fe2000001083b */
[----:B------:R-:W-:Y:S01]  /*f220*/  LOP3.LUT R8, R38, 0xffff0000, RZ, 0xc0, !PT ;  /* 0xffff000026087812 */ /* 0x000fe200078ec0ff */
[-C--:B------:R-:W-:Y:S01]  /*f230*/  FMUL.FTZ R43, R50, R47.reuse ;  /* 0x0000002f322b7220 */ /* 0x080fe20000410000 */
[----:B------:R-:W-:Y:S01]  /*f240*/  LOP3.LUT R10, R40, 0xffff0000, RZ, 0xc0, !PT ;  /* 0xffff0000280a7812 */ /* 0x000fe200078ec0ff */
[C---:B------:R-:W-:Y:S01]  /*f250*/  FFMA.FTZ R45, R46.reuse, R47, -R45 ;  /* 0x0000002f2e2d7223 */ /* 0x040fe2000001082d */
[----:B------:R-:W-:Y:S01]  /*f260*/  LOP3.LUT R4, R33, 0xffff0000, RZ, 0xc0, !PT ;  /* 0xffff000021047812 */ /* 0x000fe200078ec0ff */
[----:B------:R-:W-:Y:S01]  /*f270*/  FFMA.FTZ R46, R46, R49, R43 ;  /* 0x000000312e2e7223 */ /* 0x000fe2000001002b */
[----:B------:R-:W-:Y:S01]  /*f280*/  LOP3.LUT R6, R35, 0xffff0000, RZ, 0xc0, !PT ;  /* 0xffff000023067812 */ /* 0x000fe200078ec0ff */
[----:B------:R-:W-:Y:S01]  /*f290*/  FMUL.FTZ R44, R9, R8 ;  /* 0x00000008092c7220 */ /* 0x000fe20000410000 */
[----:B------:R-:W-:Y:S01]  /*f2a0*/  FMUL.FTZ R50, R11, R10 ;  /* 0x0000000a0b327220 */ /* 0x000fe20000410000 */
[----:B------:R-:W-:-:S02]  /*f2b0*/  FMUL.FTZ R43, R9, R4 ;  /* 0x00000004092b7220 */ /* 0x000fc40000410000 */
[----:B------:R-:W-:Y:S01]  /*f2c0*/  FMUL.FTZ R11, R11, R6 ;  /* 0x000000060b0b7220 */ /* 0x000fe20000410000 */
[----:B------:R-:W-:Y:S01]  /*f2d0*/  FFMA.FTZ R9, R5, R4, -R44 ;  /* 0x0000000405097223 */ /* 0x000fe2000001082c */
[----:B------:R-:W-:Y:S01]  /*f2e0*/  FFMA.FTZ R50, R7, R6, -R50 ;  /* 0x0000000607327223 */ /* 0x000fe20000010832 */
[----:B------:R-:W-:Y:S01]  /*f2f0*/  FFMA.FTZ R43, R5, R8, R43 ;  /* 0x00000008052b7223 */ /* 0x000fe2000001002b */
[----:B------:R-:W-:Y:S01]  /*f300*/  FFMA.FTZ R11, R7, R10, R11 ;  /* 0x0000000a070b7223 */ /* 0x000fe2000001000b */
[----:B------:R-:W-:Y:S02]  /*f310*/  F2FP.BF16.F32.PACK_AB R6, R60, R53 ;  /* 0x000000353c06723e */ /* 0x000fe400000010ff */
[----:B------:R-:W-:Y:S02]  /*f320*/  F2FP.BF16.F32.PACK_AB R4, R55, R56 ;  /* 0x000000383704723e */ /* 0x000fe400000010ff */
[----:B------:R-:W-:Y:S02]  /*f330*/  F2FP.BF16.F32.PACK_AB R5, R9, R48 ;  /* 0x000000300905723e */ /* 0x000fe400000010ff */
[----:B------:R-:W-:-:S02]  /*f340*/  F2FP.BF16.F32.PACK_AB R7, R50, R45 ;  /* 0x0000002d3207723e */ /* 0x000fc400000010ff */
[----:B------:R-:W-:Y:S02]  /*f350*/  F2FP.BF16.F32.PACK_AB R10, R51, R54 ;  /* 0x00000036330a723e */ /* 0x000fe400000010ff */
[----:B------:R-:W-:Y:S01]  /*f360*/  F2FP.BF16.F32.PACK_AB R8, R57, R58 ;  /* 0x0000003a3908723e */ /* 0x000fe200000010ff */
[----:B------:R1:W-:Y:S01]  /*f370*/  STS.128 [R61+0x12400], R4 ;  /* 0x012400043d007388 */ /* 0x0003e20000000c00 */
[----:B------:R-:W-:Y:S02]  /*f380*/  F2FP.BF16.F32.PACK_AB R9, R43, R52 ;  /* 0x000000342b09723e */ /* 0x000fe400000010ff */
[----:B------:R-:W-:-:S05]  /*f390*/  F2FP.BF16.F32.PACK_AB R11, R11, R46 ;  /* 0x0000002e0b0b723e */ /* 0x000fca00000010ff */
[----:B------:R1:W-:Y:S02]  /*f3a0*/  STS.128 [R62+0x12400], R8 ;  /* 0x012400083e007388 */ /* 0x0003e40000000c00 */
.L_x_611:
[----:B------:R-:W-:Y:S05]  /*f3b0*/  BSYNC B2 ;  /* 0x0000000000027941 */ /* 0x000fea0003800000 */
.L_x_610:
[----:B------:R-:W-:Y:S04]  /*f3c0*/  BSSY B2, `(.L_x_612) ;  /* 0x0000059000027945 */ /* 0x000fe80003800000 */
[----:B------:R-:W-:Y:S05]  /*f3d0*/  @P1 BRA `(.L_x_613) ;  /* 0x00000004005c1947 */ /* 0x000fea0003800000 */
[----:B------:R-:W2:Y:S01]  /*f3e0*/  LDL R60, [R1+0x70] ;  /* 0x00007000013c7983 */ /* 0x000ea20000100800 */
[----:B-1----:R-:W-:Y:S01]  /*f3f0*/  LEA.HI R4, R41, R196, RZ, 0x1d ;  /* 0x000000c429047211 */ /* 0x002fe200078fe8ff */
[C---:B------:R-:W-:Y:S01]  /*f400*/  IMAD.U32 R55, R28.reuse, 0x10000, RZ ;  /* 0x000100001c377824 */ /* 0x040fe200078e00ff */
[----:B------:R-:W-:Y:S01]  /*f410*/  LOP3.LUT R57, R28, 0xffff0000, RZ, 0xc0, !PT ;  /* 0xffff00001c397812 */ /* 0x000fe200078ec0ff */
[----:B------:R-:W-:Y:S01]  /*f420*/  IMAD.U32 R53, R24, 0x10000, RZ ;  /* 0x0001000018357824 */ /* 0x000fe200078e00ff */
[----:B------:R-:W-:Y:S01]  /*f430*/  SHF.R.S32.HI R7, RZ, 0x1f, R4 ;  /* 0x0000001fff077819 */ /* 0x000fe20000011404 */
[----:B0-----:R-:W-:-:S03]  /*f440*/  IMAD.SHL.U32 R5, R4, 0x8, RZ ;  /* 0x0000000804057824 */ /* 0x001fc600078e00ff */
[----:B------:R-:W-:Y:S02]  /*f450*/  LEA.HI R7, R7, R4, RZ, 0x3 ;  /* 0x0000000407077211 */ /* 0x000fe400078f18ff */
[----:B------:R-:W-:Y:S02]  /*f460*/  LOP3.LUT R4, R216, 0x38, R5, 0xf8, !PT ;  /* 0x00000038d8047812 */ /* 0x000fe400078ef805 */
[----:B------:R-:W-:Y:S02]  /*f470*/  SHF.L.U32 R7, R7, 0xa, RZ ;  /* 0x0000000a07077819 */ /* 0x000fe400000006ff */
[----:B------:R-:W-:Y:S02]  /*f480*/  LOP3.LUT R4, R4, R217, RZ, 0x3c, !PT ;  /* 0x000000d904047212 */ /* 0x000fe400078e3cff */
[----:B------:R-:W-:-:S04]  /*f490*/  LOP3.LUT R7, R7, 0x7fffe000, RZ, 0xc0, !PT ;  /* 0x7fffe00007077812 */ /* 0x000fc800078ec0ff */
[----:B------:R-:W-:-:S05]  /*f4a0*/  IADD3 R9, R4, R7, R218 ;  /* 0x0000000704097210 */ /* 0x000fca0007ffe0da */
[----:B------:R-:W-:-:S05]  /*f4b0*/  IMAD R43, R9, 0x2, R2 ;  /* 0x00000002092b7824 */ /* 0x000fca00078e0202 */
[----:B------:R-:W0:Y:S02]  /*f4c0*/  LDS.128 R8, [R43+0x12400] ;  /* 0x012400002b087984 */ /* 0x000e240000000c00 */
[C---:B0-----:R-:W-:Y:S01]  /*f4d0*/  IMAD.U32 R48, R8.reuse, 0x10000, RZ ;  /* 0x0001000008307824 */ /* 0x041fe200078e00ff */
[----:B------:R-:W-:Y:S01]  /*f4e0*/  LOP3.LUT R8, R8, 0xffff0000, RZ, 0xc0, !PT ;  /* 0xffff000008087812 */ /* 0x000fe200078ec0ff */
[----:B------:R-:W-:Y:S01]  /*f4f0*/  IMAD.U32 R49, R9, 0x10000, RZ ;  /* 0x0001000009317824 */ /* 0x000fe200078e00ff */
[----:B------:R-:W-:Y:S01]  /*f500*/  SHF.L.U32 R51, R11, 0x10, RZ ;  /* 0x000000100b337819 */ /* 0x000fe200000006ff */
[C---:B------:R-:W-:Y:S01]  /*f510*/  FMUL.FTZ R59, R48.reuse, R55 ;  /* 0x00000037303b7220 */ /* 0x040fe20000410000 */
[----:B------:R-:W-:Y:S01]  /*f520*/  FMUL.FTZ R61, R48, R53 ;  /* 0x00000035303d7220 */ /* 0x000fe20000410000 */
[----:B------:R-:W-:Y:S01]  /*f530*/  FMUL.FTZ R63, R8, R57 ;  /* 0x00000039083f7220 */ /* 0x000fe20000410000 */
[----:B------:R-:W-:Y:S01]  /*f540*/  IMAD.U32 R48, R29, 0x10000, RZ ;  /* 0x000100001d307824 */ /* 0x000fe200078e00ff */
[----:B------:R-:W-:Y:S01]  /*f550*/  LOP3.LUT R9, R9, 0xffff0000, RZ, 0xc0, !PT ;  /* 0xffff000009097812 */ /* 0x000fe200078ec0ff */
[C---:B------:R-:W-:Y:S01]  /*f560*/  IMAD.U32 R50, R10.reuse, 0x10000, RZ ;  /* 0x000100000a327824 */ /* 0x040fe200078e00ff */
[----:B------:R-:W-:-:S02]  /*f570*/  LOP3.LUT R10, R10, 0xffff0000, RZ, 0xc0, !PT ;  /* 0xffff00000a0a7812 */ /* 0x000fc400078ec0ff */
[----:B------:R-:W-:Y:S01]  /*f580*/  LOP3.LUT R11, R11, 0xffff0000, RZ, 0xc0, !PT ;  /* 0xffff00000b0b7812 */ /* 0x000fe200078ec0ff */
[----:B--2---:R-:W0:Y:S02]  /*f590*/  LDS.128 R4, [R60] ;  /* 0x000000003c047984 */ /* 0x004e240000000c00 */
[C---:B0-----:R-:W-:Y:S01]  /*f5a0*/  IMAD.U32 R44, R4.reuse, 0x10000, RZ ;  /* 0x00010000042c7824 */ /* 0x041fe200078e00ff */
[----:B------:R-:W-:Y:S01]  /*f5b0*/  LOP3.LUT R4, R4, 0xffff0000, RZ, 0xc0, !PT ;  /* 0xffff000004047812 */ /* 0x000fe200078ec0ff */
[C---:B------:R-:W-:Y:S01]  /*f5c0*/  IMAD.U32 R45, R5.reuse, 0x10000, RZ ;  /* 0x00010000052d7824 */ /* 0x040fe200078e00ff */
[----:B------:R-:W-:Y:S01]  /*f5d0*/  LOP3.LUT R5, R5, 0xffff0000, RZ, 0xc0, !PT ;  /* 0xffff000005057812 */ /* 0x000fe200078ec0ff */
[----:B------:R-:W-:Y:S01]  /*f5e0*/  FFMA.FTZ R59, R44, R53, -R59 ;  /* 0x000000352c3b7223 */ /* 0x000fe2000001083b */
[----:B------:R-:W-:Y:S01]  /*f5f0*/  LOP3.LUT R53, R24, 0xffff0000, RZ, 0xc0, !PT ;  /* 0xffff000018357812 */ /* 0x000fe200078ec0ff */
[----:B------:R-:W-:Y:S01]  /*f600*/  FFMA.FTZ R61, R44, R55, R61 ;  /* 0x000000372c3d7223 */ /* 0x000fe2000001003d */
[----:B------:R-:W-:-:S02]  /*f610*/  IMAD.U32 R44, R25, 0x10000, RZ ;  /* 0x00010000192c7824 */ /* 0x000fc400078e00ff */
[----:B------:R-:W-:Y:S02]  /*f620*/  IMAD.U32 R46, R6, 0x10000, RZ ;  /* 0x00010000062e7824 */ /* 0x000fe400078e00ff */
[-C--:B------:R-:W-:Y:S01]  /*f630*/  FMUL.FTZ R55, R8, R53.reuse ;  /* 0x0000003508377220 */ /* 0x080fe20000410000 */
[----:B------:R-:W-:Y:S01]  /*f640*/  FFMA.FTZ R52, R4, R53, -R63 ;  /* 0x0000003504347223 */ /* 0x000fe2000001083f */
[C---:B------:R-:W-:Y:S01]  /*f650*/  FMUL.FTZ R8, R49.reuse, R48 ;  /* 0x0000003031087220 */ /* 0x040fe20000410000 */
[----:B------:R-:W-:Y:S02]  /*f660*/  IMAD.U32 R53, R30, 0x10000, RZ ;  /* 0x000100001e357824 */ /* 0x000fe400078e00ff */
[-C--:B------:R-:W-:Y:S01]  /*f670*/  FMUL.FTZ R63, R49, R44.reuse ;  /* 0x0000002c313f7220 */ /* 0x080fe20000410000 */
[----:B------:R-:W-:Y:S01]  /*f680*/  FFMA.FTZ R54, R4, R57, R55 ;  /* 0x0000003904367223 */ /* 0x000fe20000010037 */
[----:B------:R-:W-:Y:S01]  /*f690*/  FFMA.FTZ R56, R45, R44, -R8 ;  /* 0x0000002c2d387223 */ /* 0x000fe20000010808 */
[----:B------:R-:W-:-:S02]  /*f6a0*/  IMAD.U32 R49, R26, 0x10000, RZ ;  /* 0x000100001a317824 */ /* 0x000fc400078e00ff */
[----:B------:R-:W-:Y:S01]  /*f6b0*/  FFMA.FTZ R63, R45, R48, R63 ;  /* 0x000000302d3f7223 */ /* 0x000fe2000001003f */
[----:B------:R-:W-:Y:S01]  /*f6c0*/  FMUL.FTZ R57, R50, R53 ;  /* 0x0000003532397220 */ /* 0x000fe20000410000 */
[----:B------:R-:W-:Y:S01]  /*f6d0*/  LOP3.LUT R55, R30, 0xffff0000, RZ, 0xc0, !PT ;  /* 0xffff00001e377812 */ /* 0x000fe200078ec0ff */
[----:B------:R-:W-:Y:S01]  /*f6e0*/  IMAD.U32 R44, R31, 0x10000, RZ ;  /* 0x000100001f2c7824 */ /* 0x000fe200078e00ff */
[----:B------:R-:W-:Y:S01]  /*f6f0*/  LOP3.LUT R45, R26, 0xffff0000, RZ, 0xc0, !PT ;  /* 0xffff00001a2d7812 */ /* 0x000fe200078ec0ff */
[-C--:B------:R-:W-:Y:S01]  /*f700*/  FMUL.FTZ R65, R50, R49.reuse ;  /* 0x0000003132417220 */ /* 0x080fe20000410000 */
[----:B------:R-:W-:Y:S01]  /*f710*/  LOP3.LUT R6, R6, 0xffff0000, RZ, 0xc0, !PT ;  /* 0xffff000006067812 */ /* 0x000fe200078ec0ff */
[----:B------:R-:W-:Y:S01]  /*f720*/  FFMA.FTZ R57, R46, R49, -R57 ;  /* 0x000000312e397223 */ /* 0x000fe20000010839 */
[C---:B------:R-:W-:Y:S01]  /*f730*/  FMUL.FTZ R49, R10.reuse, R55 ;  /* 0x000000370a317220 */ /* 0x040fe20000410000 */
[----:B------:R-:W-:Y:S02]  /*f740*/  IMAD.U32 R47, R7, 0x10000, RZ ;  /* 0x00010000072f7824 */ /* 0x000fe400078e00ff */
[----:B------:R-:W-:Y:S01]  /*f750*/  FMUL.FTZ R10, R10, R45 ;  /* 0x0000002d0a0a7220 */ /* 0x000fe20000410000 */
[----:B------:R-:W-:-:S02]  /*f760*/  IMAD.U32 R4, R27, 0x10000, RZ ;  /* 0x000100001b047824 */ /* 0x000fc400078e00ff */
[----:B------:R-:W-:Y:S01]  /*f770*/  FMUL.FTZ R8, R51, R44 ;  /* 0x0000002c33087220 */ /* 0x000fe20000410000 */
[----:B------:R-:W-:Y:S01]  /*f780*/  FFMA.FTZ R65, R46, R53, R65 ;  /* 0x000000352e417223 */ /* 0x000fe20000010041 */
[C---:B------:R-:W-:Y:S01]  /*f790*/  FFMA.FTZ R46, R6.reuse, R45, -R49 ;  /* 0x0000002d062e7223 */ /* 0x040fe20000010831 */
[----:B------:R-:W-:Y:S01]  /*f7a0*/  FFMA.FTZ R48, R6, R55, R10 ;  /* 0x0000003706307223 */ /* 0x000fe2000001000a */
[-C--:B------:R-:W-:Y:S01]  /*f7b0*/  FFMA.FTZ R49, R47, R4.reuse, -R8 ;  /* 0x000000042f317223 */ /* 0x080fe20000010808 */
[----:B------:R-:W-:Y:S01]  /*f7c0*/  FMUL.FTZ R50, R51, R4 ;  /* 0x0000000433327220 */ /* 0x000fe20000410000 */
[----:B------:R-:W-:Y:S02]  /*f7d0*/  LOP3.LUT R8, R29, 0xffff0000, RZ, 0xc0, !PT ;  /* 0xffff00001d087812 */ /* 0x000fe400078ec0ff */
[----:B------:R-:W-:Y:S01]  /*f7e0*/  LOP3.LUT R10, R31, 0xffff0000, RZ, 0xc0, !PT ;  /* 0xffff00001f0a7812 */ /* 0x000fe200078ec0ff */
[----:B------:R-:W-:Y:S01]  /*f7f0*/  FFMA.FTZ R50, R47, R44, R50 ;  /* 0x0000002c2f327223 */ /* 0x000fe20000010032 */
[----:B------:R-:W-:Y:S01]  /*f800*/  LOP3.LUT R4, R25, 0xffff0000, RZ, 0xc0, !PT ;  /* 0xffff000019047812 */ /* 0x000fe200078ec0ff */
[----:B------:R-:W-:Y:S01]  /*f810*/  FMUL.FTZ R44, R9, R8 ;  /* 0x00000008092c7220 */ /* 0x000fe20000410000 */
[----:B------:R-:W-:Y:S01]  /*f820*/  LOP3.LUT R6, R27, 0xffff0000, RZ, 0xc0, !PT ;  /* 0xffff00001b067812 */ /* 0x000fe200078ec0ff */
[----:B------:R-:W-:Y:S01]  /*f830*/  FMUL.FTZ R58, R11, R10 ;  /* 0x0000000a0b3a7220 */ /* 0x000fe20000410000 */
[----:B------:R-:W-:Y:S01]  /*f840*/  LOP3.LUT R7, R7, 0xffff0000, RZ, 0xc0, !PT ;  /* 0xffff000007077812 */ /* 0x000fe200078ec0ff */
[-C--:B------:R-:W-:Y:S01]  /*f850*/  FMUL.FTZ R45, R9, R4.reuse ;  /* 0x00000004092d7220 */ /* 0x080fe20000410000 */
[----:B------:R-:W-:Y:S01]  /*f860*/  FFMA.FTZ R9, R5, R4, -R44 ;  /* 0x0000000405097223 */ /* 0x000fe2000001082c */
[-C--:B------:R-:W-:Y:S01]  /*f870*/  FMUL.FTZ R11, R11, R6.reuse ;  /* 0x000000060b0b7220 */ /* 0x080fe20000410000 */
[----:B------:R-:W-:Y:S01]  /*f880*/  F2FP.BF16.F32.PACK_AB R4, R52, R59 ;  /* 0x0000003b3404723e */ /* 0x000fe200000010ff */
[----:B------:R-:W-:Y:S01]  /*f890*/  FFMA.FTZ R58, R7, R6, -R58 ;  /* 0x00000006073a7223 */ /* 0x000fe2000001083a */
[----:B------:R-:W-:Y:S01]  /*f8a0*/  FFMA.FTZ R44, R5, R8, R45 ;  /* 0x00000008052c7223 */ /* 0x000fe2000001002d */
[----:B------:R-:W-:Y:S01]  /*f8b0*/  FFMA.FTZ R11, R7, R10, R11 ;  /* 0x0000000a070b7223 */ /* 0x000fe2000001000b */
[----:B------:R-:W-:-:S02]  /*f8c0*/  F2FP.BF16.F32.PACK_AB R6, R46, R57 ;  /* 0x000000392e06723e */ /* 0x000fc400000010ff */
[----:B------:R-:W-:Y:S02]  /*f8d0*/  F2FP.BF16.F32.PACK_AB R5, R9, R56 ;  /* 0x000000380905723e */ /* 0x000fe400000010ff */
[----:B------:R-:W-:Y:S02]  /*f8e0*/  F2FP.BF16.F32.PACK_AB R7, R58, R49 ;  /* 0x000000313a07723e */ /* 0x000fe400000010ff */
[----:B------:R-:W-:Y:S02]  /*f8f0*/  F2FP.BF16.F32.PACK_AB R10, R48, R65 ;  /* 0x00000041300a723e */ /* 0x000fe400000010ff */
[----:B------:R-:W-:Y:S01]  /*f900*/  F2FP.BF16.F32.PACK_AB R8, R54, R61 ;  /* 0x0000003d3608723e */ /* 0x000fe200000010ff */
[----:B------:R2:W-:Y:S01]  /*f910*/  STS.128 [R60], R4 ;  /* 0x000000043c007388 */ /* 0x0005e20000000c00 */
[----:B------:R-:W-:Y:S02]  /*f920*/  F2FP.BF16.F32.PACK_AB R9, R44, R63 ;  /* 0x0000003f2c09723e */ /* 0x000fe400000010ff */
[----:B------:R-:W-:-:S05]  /*f930*/  F2FP.BF16.F32.PACK_AB R11, R11, R50 ;  /* 0x000000320b0b723e */ /* 0x000fca00000010ff */
[----:B------:R2:W-:Y:S02]  /*f940*/  STS.128 [R43+0x12400], R8 ;  /* 0x012400082b007388 */ /* 0x0005e40000000c00 */
.L_x_613:
[----:B------:R-:W-:Y:S05]  /*f950*/  BSYNC B2 ;  /* 0x0000000000027941 */ /* 0x000fea0003800000 */
.L_x_612:
[----:B------:R-:W-:Y:S05]  /*f960*/  @P2 BRA `(.L_x_609) ;  /* 0x00000004005c2947 */ /* 0x000fea0003800000 */
[----:B-1----:R-:W3:Y:S01]  /*f970*/  LDL R61, [R1+0x68] ;  /* 0x00006800013d7983 */ /* 0x002ee20000100800 */
[----:B------:R-:W-:Y:S01]  /*f980*/  LEA.HI R41, R41, R197, RZ, 0x1d ;  /* 0x000000c529297211 */ /* 0x000fe200078fe8ff */
[C---:B------:R-:W-:Y:S01]  /*f990*/  IMAD.U32 R54, R14.reuse, 0x10000, RZ ;  /* 0x000100000e367824 */ /* 0x040fe200078e00ff */
[----:B------:R-:W-:Y:S01]  /*f9a0*/  LOP3.LUT R51, R14, 0xffff0000, RZ, 0xc0, !PT ;  /* 0xffff00000e337812 */ /* 0x000fe200078ec0ff */
[----:B------:R-:W-:Y:S01]  /*f9b0*/  IMAD.U32 R52, R0, 0x10000, RZ ;  /* 0x0001000000347824 */ /* 0x000fe200078e00ff */
[----:B--2---:R-:W-:Y:S01]  /*f9c0*/  SHF.R.S32.HI R4, RZ, 0x1f, R41 ;  /* 0x0000001fff047819 */ /* 0x004fe20000011429 */
[----:B0-----:R-:W-:Y:S02]  /*f9d0*/  IMAD.SHL.U32 R5, R41, 0x8, RZ ;  /* 0x0000000829057824 */ /* 0x001fe400078e00ff */
[----:B------:R-:W-:Y:S01]  /*f9e0*/  IMAD.U32 R53, R15, 0x10000, RZ ;  /* 0x000100000f357824 */ /* 0x000fe200078e00ff */
[----:B------:R-:W-:Y:S02]  /*f9f0*/  LEA.HI R41, R4, R41, RZ, 0x3 ;  /* 0x0000002904297211 */ /* 0x000fe400078f18ff */
[----:B------:R-:W-:-:S03]  /*fa00*/  LOP3.LUT R4, R216, 0x38, R5, 0xf8, !PT ;  /* 0x00000038d8047812 */ /* 0x000fc600078ef805 */
[----:B------:R-:W-:Y:S01]  /*fa10*/  IMAD.SHL.U32 R41, R41, 0x400, RZ ;  /* 0x0000040029297824 */ /* 0x000fe200078e00ff */
[----:B------:R-:W-:-:S04]  /*fa20*/  LOP3.LUT R4, R4, R217, RZ, 0x3c, !PT ;  /* 0x000000d904047212 */ /* 0x000fc800078e3cff */
[----:B------:R-:W-:-:S04]  /*fa30*/  LOP3.LUT R41, R41, 0x7fffe000, RZ, 0xc0, !PT ;  /* 0x7fffe00029297812 */ /* 0x000fc800078ec0ff */
[----:B------:R-:W-:-:S05]  /*fa40*/  IADD3 R41, R4, R41, R218 ;  /* 0x0000002904297210 */ /* 0x000fca0007ffe0da */
[----:B------:R-:W-:-:S05]  /*fa50*/  IMAD R41, R41, 0x2, R2 ;  /* 0x0000000229297824 */ /* 0x000fca00078e0202 */
[----:B------:R-:W0:Y:S02]  /*fa60*/  LDS.128 R8, [R41+0x12400] ;  /* 0x0124000029087984 */ /* 0x000e240000000c00 */
[C---:B0-----:R-:W-:Y:S01]  /*fa70*/  IMAD.U32 R47, R8.reuse, 0x10000, RZ ;  /* 0x00010000082f7824 */ /* 0x041fe200078e00ff */
[----:B------:R-:W-:Y:S01]  /*fa80*/  LOP3.LUT R8, R8, 0xffff0000, RZ, 0xc0, !PT ;  /* 0xffff000008087812 */ /* 0x000fe200078ec0ff */
[C---:B------:R-:W-:Y:S01]  /*fa90*/  IMAD.U32 R48, R9.reuse, 0x10000, RZ ;  /* 0x0001000009307824 */ /* 0x040fe200078e00ff */
[----:B------:R-:W-:Y:S01]  /*faa0*/  LOP3.LUT R9, R9, 0xffff0000, RZ, 0xc0, !PT ;  /* 0xffff000009097812 */ /* 0x000fe200078ec0ff */
[C---:B------:R-:W-:Y:S01]  /*fab0*/  FMUL.FTZ R56, R47.reuse, R54 ;  /* 0x000000362f387220 */ /* 0x040fe20000410000 */
[----:B------:R-:W-:Y:S01]  /*fac0*/  FMUL.FTZ R58, R47, R52 ;  /* 0x000000342f3a7220 */ /* 0x000fe20000410000 */
[----:B------:R-:W-:Y:S01]  /*fad0*/  LOP3.LUT R47, R0, 0xffff0000, RZ, 0xc0, !PT ;  /* 0xffff0000002f7812 */ /* 0x000fe200078ec0ff */
[----:B------:R-:W-:Y:S01]  /*fae0*/  FMUL.FTZ R55, R8, R51 ;  /* 0x0000003308377220 */ /* 0x000fe20000410000 */
[C---:B------:R-:W-:Y:S01]  /*faf0*/  IMAD.U32 R49, R10.reuse, 0x10000, RZ ;  /* 0x000100000a317824 */ /* 0x040fe200078e00ff */
[----:B------:R-:W-:Y:S01]  /*fb00*/  LOP3.LUT R10, R10, 0xffff0000, RZ, 0xc0, !PT ;  /* 0xffff00000a0a7812 */ /* 0x000fe200078ec0ff */
[----:B------:R-:W-:-:S02]  /*fb10*/  IMAD.U32 R50, R11, 0x10000, RZ ;  /* 0x000100000b327824 */ /* 0x000fc400078e00ff */
[----:B------:R-:W-:Y:S01]  /*fb20*/  FMUL.FTZ R57, R8, R47 ;  /* 0x0000002f08397220 */ /* 0x000fe20000410000 */
[----:B------:R-:W-:Y:S02]  /*fb30*/  SHF.L.U32 R8, R20, 0x10, RZ ;  /* 0x0000001014087819 */ /* 0x000fe400000006ff */
[----:B------:R-:W-:Y:S01]  /*fb40*/  LOP3.LUT R11, R11, 0xffff0000, RZ, 0xc0, !PT ;  /* 0xffff00000b0b7812 */ /* 0x000fe200078ec0ff */
[----:B---3--:R-:W0:Y:S02]  /*fb50*/  LDS.128 R4, [R61] ;  /* 0x000000003d047984 */ /* 0x008e240000000c00 */
[C---:B0-----:R-:W-:Y:S01]  /*fb60*/  IMAD.U32 R43, R4.reuse, 0x10000, RZ ;  /* 0x00010000042b7824 */ /* 0x041fe200078e00ff */
[----:B------:R-:W-:Y:S01]  /*fb70*/  LOP3.LUT R4, R4, 0xffff0000, RZ, 0xc0, !PT ;  /* 0xffff000004047812 */ /* 0x000fe200078ec0ff */
[----:B------:R-:W-:Y:S01]  /*fb80*/  IMAD.U32 R45, R6, 0x10000, RZ ;  /* 0x00010000062d7824 */ /* 0x000fe200078e00ff */
[----:B------:R-:W-:Y:S01]  /*fb90*/  SHF.L.U32 R44, R5, 0x10, RZ ;  /* 0x00000010052c7819 */ /* 0x000fe200000006ff */
[C---:B------:R-:W-:Y:S01]  /*fba0*/  FFMA.FTZ R56, R43.reuse, R52, -R56 ;  /* 0x000000342b387223 */ /* 0x040fe20000010838 */
[----:B------:R-:W-:Y:S01]  /*fbb0*/  FFMA.FTZ R58, R43, R54, R58 ;  /* 0x000000362b3a7223 */ /* 0x000fe2000001003a */
[----:B------:R-:W-:-:S02]  /*fbc0*/  IMAD.U32 R43, R3, 0x10000, RZ ;  /* 0x00010000032b7824 */ /* 0x000fc400078e00ff */
[----:B------:R-:W-:Y:S01]  /*fbd0*/  FFMA.FTZ R55, R4, R47, -R55 ;  /* 0x0000002f04377223 */ /* 0x000fe20000010837 */
[----:B------:R-:W-:Y:S01]  /*fbe0*/  FMUL.FTZ R47, R48, R53 ;  /* 0x00000035302f7220 */ /* 0x000fe20000410000 */
[----:B------:R-:W-:Y:S01]  /*fbf0*/  FFMA.FTZ R57, R4, R51, R57 ;  /* 0x0000003304397223 */ /* 0x000fe20000010039 */
[-C--:B------:R-:W-:Y:S01]  /*fc00*/  FMUL.FTZ R52, R48, R43.reuse ;  /* 0x0000002b30347220 */ /* 0x080fe20000410000 */
[----:B------:R-:W-:Y:S01]  /*fc10*/  LOP3.LUT R51, R20, 0xffff0000, RZ, 0xc0, !PT ;  /* 0xffff000014337812 */ /* 0x000fe200078ec0ff */
[----:B------:R-:W-:Y:S01]  /*fc20*/  FFMA.FTZ R48, R44, R43, -R47 ;  /* 0x0000002b2c307223 */ /* 0x000fe2000001082f */
[C---:B------:R-:W-:Y:S01]  /*fc30*/  LOP3.LUT R43, R12.reuse, 0xffff0000, RZ, 0xc0, !PT ;  /* 0xffff00000c2b7812 */ /* 0x040fe200078ec0ff */
[----:B------:R-:W-:Y:S01]  /*fc40*/  IMAD.U32 R4, R12, 0x10000, RZ ;  /* 0x000100000c047824 */ /* 0x000fe200078e00ff */
[----:B------:R-:W-:Y:S01]  /*fc50*/  LOP3.LUT R6, R6, 0xffff0000, RZ, 0xc0, !PT ;  /* 0xffff000006067812 */ /* 0x000fe200078ec0ff */
[----:B------:R-:W-:Y:S01]  /*fc60*/  FFMA.FTZ R52, R44, R53, R52 ;  /* 0x000000352c347223 */ /* 0x000fe20000010034 */
[C---:B------:R-:W-:Y:S01]  /*fc70*/  FMUL.FTZ R59, R10.reuse, R51 ;  /* 0x000000330a3b7220 */ /* 0x040fe20000410000 */
[C---:B------:R-:W-:Y:S01]  /*fc80*/  FMUL.FTZ R44, R49.reuse, R8 ;  /* 0x00000008312c7220 */ /* 0x040fe20000410000 */
[----:B------:R-:W-:Y:S01]  /*fc90*/  FMUL.FTZ R54, R49, R4 ;  /* 0x0000000431367220 */ /* 0x000fe20000410000 */
[----:B------:R-:W-:Y:S01]  /*fca0*/  FMUL.FTZ R10, R10, R43 ;  /* 0x0000002b0a0a7220 */ /* 0x000fe20000410000 */
[----:B------:R-:W-:-:S02]  /*fcb0*/  IMAD.U32 R49, R21, 0x10000, RZ ;  /* 0x0001000015317824 */ /* 0x000fc400078e00ff */
[----:B------:R-:W-:Y:S01]  /*fcc0*/  FFMA.FTZ R53, R45, R4, -R44 ;  /* 0x000000042d357223 */ /* 0x000fe2000001082c */
[----:B------:R-:W-:Y:S02]  /*fcd0*/  IMAD.U32 R47, R13, 0x10000, RZ ;  /* 0x000100000d2f7824 */ /* 0x000fe400078e00ff */
[----:B------:R-:W-:Y:S01]  /*fce0*/  FFMA.FTZ R54, R45, R8, R54 ;  /* 0x000000082d367223 */ /* 0x000fe20000010036 */
[----:B------:R-:W-:Y:S01]  /*fcf0*/  FFMA.FTZ R51, R6, R51, R10 ;  /* 0x0000003306337223 */ /* 0x000fe2000001000a */
[----:B------:R-:W-:Y:S02]  /*fd00*/  IMAD.U32 R46, R7, 0x10000, RZ ;  /* 0x00010000072e7824 */ /* 0x000fe400078e00ff */
        /* <DEDUP_REMOVED lines=10> */
[----:B------:R-:W-:Y:S01]  /*fdb0*/  LOP3.LUT R5, R5, 0xffff0000, RZ, 0xc0, !PT ;  /* 0xffff000005057812 */ /* 0x000fe200078ec0ff */
[----:B------:R-:W-:Y:S01]  /*fdc0*/  FMUL.FTZ R50, R11, R10 ;  /* 0x0000000a0b327220 */ /* 0x000fe20000410000 */
[----:B------:R-:W-:Y:S01]  /*fdd0*/  LOP3.LUT R7, R7, 0xffff0000, RZ, 0xc0, !PT ;  /* 0xffff000007077812 */ /* 0x000fe200078ec0ff */
[----:B------:R-:W-:Y:S01]  /*fde0*/  FMUL.FTZ R43, R9, R4 ;  /* 0x00000004092b7220 */ /* 0x000fe20000410000 */
[----:B------:R-:W-:Y:S01]  /*fdf0*/  FMUL.FTZ R11, R11, R6 ;  /* 0x000000060b0b7220 */ /* 0x000fe20000410000 */
[----:B------:R-:W-:Y:S01]  /*fe00*/  FFMA.FTZ R9, R5, R4, -R44 ;  /* 0x0000000405097223 */ /* 0x000fe2000001082c */
        /* <DEDUP_REMOVED lines=13> */
.L_x_609:
[----:B------:R-:W-:Y:S05]  /*fee0*/  BSYNC B1 ;  /* 0x0000000000017941 */ /* 0x000fea0003800000 */
.L_x_608:
[----:B-123--:R-:W-:-:S05]  /*fef0*/  VIADD R4, R201, 0x40 ;  /* 0x00000040c9047836 */ /* 0x00efca0000000000 */
[----:B------:R-:W-:-:S13]  /*ff00*/  ISETP.GE.AND P0, PT, R4, R42, PT ;  /* 0x0000002a0400720c */ /* 0x000fda0003f06270 */
[----:B------:R-:W-:Y:S05]  /*ff10*/  @P0 BRA `(.L_x_592) ;  /* 0x00000010005c0947 */ /* 0x000fea0003800000 */
[----:B------:R-:W1:Y:S01]  /*ff20*/  LDC R41, c[0x0][0x3f4] ;  /* 0x0000fd00ff297b82 */ /* 0x000e620000000800 */
[----:B------:R-:W-:Y:S01]  /*ff30*/  BSSY B1, `(.L_x_614) ;  /* 0x0000063000017945 */ /* 0x000fe20003800000 */
[----:B------:R-:W-:Y:S02]  /*ff40*/  SHF.R.U32.HI R59, RZ, 0x3, R203 ;  /* 0x00000003ff3b7819 */ /* 0x000fe400000116cb */
[-C--:B-1----:R-:W-:Y:S02]  /*ff50*/  ISETP.GE.AND P0, PT, R16, R41.reuse, PT ;  /* 0x000000291000720c */ /* 0x082fe40003f06270 */
[-C--:B------:R-:W-:Y:S02]  /*ff60*/  ISETP.GE.AND P1, PT, R193, R41.reuse, PT ;  /* 0x00000029c100720c */ /* 0x080fe40003f26270 */
[----:B------:R-:W-:-:S09]  /*ff70*/  ISETP.GE.AND P2, PT, R192, R41, PT ;  /* 0x00000029c000720c */ /* 0x000fd20003f46270 */
[----:B------:R-:W-:Y:S05]  /*ff80*/  @P0 BRA `(.L_x_615) ;  /* 0x0000000400740947 */ /* 0x000fea0003800000 */
[----:B------:R-:W2:Y:S01]  /*ff90*/  LDL R61, [R1+0x6c] ;  /* 0x00006c00013d7983 */ /* 0x000ea20000100800 */
[----:B0-----:R-:W0:Y:S02]  /*ffa0*/  S2R R5, SR_TID.X ;  /* 0x0000000000057919 */ /* 0x001e240000002100 */
[----:B0-----:R-:W-:-:S05]  /*ffb0*/  VIADD R5, R5, 0xffffff80 ;  /* 0xffffff8005057836 */ /* 0x001fca0000000000 */
[----:B------:R-:W-:-:S04]  /*ffc0*/  SHF.R.S32.HI R4, RZ, 0x1f, R5 ;  /* 0x0000001fff047819 */ /* 0x000fc80000011405 */
[----:B------:R-:W-:-:S04]  /*ffd0*/  LEA.HI R4, R4, R5, RZ, 0x2 ;  /* 0x0000000504047211 */ /* 0x000fc800078f10ff */
[----:B------:R-:W-:-:S05]  /*ffe0*/  LOP3.LUT R4, R4, 0xfffffffc, RZ, 0xc0, !PT ;  /* 0xfffffffc04047812 */ /* 0x000fca00078ec0ff */
[----:B------:R-:W-:-:S05]  /*fff0*/  IMAD.IADD R4, R5, 0x1, -R4 ;  /* 0x0000000105047824 */ /* 0x000fca00078e0a04 */
[----:B------:R-:W-:-:S04]  /*10000*/  LEA.HI R4, R41, R4, RZ, 0x1d ;  /* 0x0000000429047211 */ /* 0x000fc800078fe8ff */
[----:B------:R-:W-:Y:S01]  /*10010*/  SHF.R.S32.HI R5, RZ, 0x1f, R4 ;  /* 0x0000001fff057819 */ /* 0x000fe20000011404 */
[----:B------:R-:W-:-:S03]  /*10020*/  IMAD.SHL.U32 R6, R4, 0x8, RZ ;  /* 0x0000000804067824 */ /* 0x000fc600078e00ff */
[----:B------:R-:W-:Y:S02]  /*10030*/  LEA.HI R5, R5, R4, RZ, 0x3 ;  /* 0x0000000405057211 */ /* 0x000fe400078f18ff */
[----:B------:R-:W-:-:S03]  /*10040*/  LOP3.LUT R4, R203, 0x38, R6, 0xf8, !PT ;  /* 0x00000038cb047812 */ /* 0x000fc600078ef806 */
[----:B------:R-:W-:Y:S01]  /*10050*/  IMAD.SHL.U32 R5, R5, 0x400, RZ ;  /* 0x0000040005057824 */ /* 0x000fe200078e00ff */
[----:B------:R-:W-:-:S04]  /*10060*/  LOP3.LUT R4, R4, R59, RZ, 0x3c, !PT ;  /* 0x0000003b04047212 */ /* 0x000fc800078e3cff */
[----:B------:R-:W-:-:S04]  /*10070*/  LOP3.LUT R5, R5, 0x7fffe000, RZ, 0xc0, !PT ;  /* 0x7fffe00005057812 */ /* 0x000fc800078ec0ff */
[----:B------:R-:W-:-:S05]  /*10080*/  IADD3 R9, R4, R5, R219 ;  /* 0x0000000504097210 */ /* 0x000fca0007ffe0db */
[----:B------:R-:W-:-:S05]  /*10090*/  IMAD R42, R9, 0x2, R2 ;  /* 0x00000002092a7824 */ /* 0x000fca00078e0202 */
[----:B------:R-:W0:Y:S01]  /*100a0*/  LDS.128 R8, [R42+0x12400] ;  /* 0x012400002a087984 */ /* 0x000e220000000c00 */
[C---:B------:R-:W-:Y:S02]  /*100b0*/  IMAD.U32 R53, R37.reuse, 0x10000, RZ ;  /* 0x0001000025357824 */ /* 0x040fe400078e00ff */
[----:B------:R-:W-:Y:S01]  /*100c0*/  IMAD.U32 R51, R32, 0x10000, RZ ;  /* 0x0001000020337824 */ /* 0x000fe200078e00ff */
[----:B------:R-:W-:Y:S01]  /*100d0*/  LOP3.LUT R58, R37, 0xffff0000, RZ, 0xc0, !PT ;  /* 0xffff0000253a7812 */ /* 0x000fe200078ec0ff */
[----:B------:R-:W-:Y:S01]  /*100e0*/  IMAD.U32 R60, R38, 0x10000, RZ ;  /* 0x00010000263c7824 */ /* 0x000fe200078e00ff */
[----:B------:R-:W-:Y:S01]  /*100f0*/  LOP3.LUT R32, R32, 0xffff0000, RZ, 0xc0, !PT ;  /* 0xffff000020207812 */ /* 0x000fe200078ec0ff */
[----:B------:R-:W-:Y:S01]  /*10100*/  IMAD.U32 R56, R33, 0x10000, RZ ;  /* 0x0001000021387824 */ /* 0x000fe200078e00ff */
[----:B------:R-:W-:Y:S02]  /*10110*/  SHF.L.U32 R55, R39, 0x10, RZ ;  /* 0x0000001027377819 */ /* 0x000fe400000006ff */
[----:B------:R-:W-:-:S02]  /*10120*/  LOP3.LUT R57, R40, 0xffff0000, RZ, 0xc0, !PT ;  /* 0xffff000028397812 */ /* 0x000fc400078ec0ff */
[----:B------:R-:W-:Y:S01]  /*10130*/  LOP3.LUT R33, R33, 0xffff0000, RZ, 0xc0, !PT ;  /* 0xffff000021217812 */ /* 0x000fe200078ec0ff */
[C---:B0-----:R-:W-:Y:S01]  /*10140*/  IMAD.U32 R47, R8.reuse, 0x10000, RZ ;  /* 0x00010000082f7824 */ /* 0x041fe200078e00ff */
[----:B------:R-:W-:Y:S01]  /*10150*/  LOP3.LUT R8, R8, 0xffff0000, RZ, 0xc0, !PT ;  /* 0xffff000008087812 */ /* 0x000fe200078ec0ff */
[----:B------:R-:W-:Y:S02]  /*10160*/  IMAD.U32 R48, R9, 0x10000, RZ ;  /* 0x0001000009307824 */ /* 0x000fe400078e00ff */
[-C--:B------:R-:W-:Y:S01]  /*10170*/  FMUL.FTZ R52, R53, R47.reuse ;  /* 0x0000002f35347220 */ /* 0x080fe20000410000 */
[----:B------:R-:W-:Y:S01]  /*10180*/  FMUL.FTZ R54, R51, R47 ;  /* 0x0000002f33367220 */ /* 0x000fe20000410000 */
[----:B------:R-:W-:Y:S01]  /*10190*/  FMUL.FTZ R47, R60, R48 ;  /* 0x000000303c2f7220 */ /* 0x000fe20000410000 */
[----:B------:R-:W-:Y:S01]  /*101a0*/  FMUL.FTZ R37, R58, R8 ;  /* 0x000000083a257220 */ /* 0x000fe20000410000 */
[C---:B------:R-:W-:Y:S01]  /*101b0*/  IMAD.U32 R49, R10.reuse, 0x10000, RZ ;  /* 0x000100000a317824 */ /* 0x040fe200078e00ff */
[----:B------:R-:W-:Y:S01]  /*101c0*/  LOP3.LUT R10, R10, 0xffff0000, RZ, 0xc0, !PT ;  /* 0xffff00000a0a7812 */ /* 0x000fe200078ec0ff */
[----:B------:R-:W-:Y:S01]  /*101d0*/  IMAD.U32 R50, R11, 0x10000, RZ ;  /* 0x000100000b327824 */ /* 0x000fe200078e00ff */
[----:B------:R-:W-:-:S02]  /*101e0*/  LOP3.LUT R9, R9, 0xffff0000, RZ, 0xc0, !PT ;  /* 0xffff000009097812 */ /* 0x000fc400078ec0ff */
[----:B------:R-:W-:Y:S01]  /*101f0*/  LOP3.LUT R11, R11, 0xffff0000, RZ, 0xc0, !PT ;  /* 0xffff00000b0b7812 */ /* 0x000fe200078ec0ff */
[----:B--2---:R-:W0:Y:S02]  /*10200*/  LDS.128 R4, [R61] ;  /* 0x000000003d047984 */ /* 0x004e240000000c00 */
[----:B0-----:R-:W-:Y:S01]  /*10210*/  IMAD.U32 R43, R4, 0x10000, RZ ;  /* 0x00010000042b7824 */ /* 0x001fe200078e00ff */
[----:B------:R-:W-:-:S03]  /*10220*/  SHF.L.U32 R44, R5, 0x10, RZ ;  /* 0x00000010052c7819 */ /* 0x000fc600000006ff */
[-C--:B------:R-:W-:Y:S01]  /*10230*/  FFMA.FTZ R52, R51, R43.reuse, -R52 ;  /* 0x0000002b33347223 */ /* 0x080fe20000010834 */
[----:B------:R-:W-:Y:S01]  /*10240*/  FMUL.FTZ R51, R56, R48 ;  /* 0x0000003038337220 */ /* 0x000fe20000410000 */
[----:B------:R-:W-:Y:S01]  /*10250*/  LOP3.LUT R4, R4, 0xffff0000, RZ, 0xc0, !PT ;  /* 0xffff000004047812 */ /* 0x000fe200078ec0ff */
[----:B------:R-:W-:Y:S01]  /*10260*/  FFMA.FTZ R54, R53, R43, R54 ;  /* 0x0000002b35367223 */ /* 0x000fe20000010036 */
[----:B------:R-:W-:Y:S01]  /*10270*/  FMUL.FTZ R43, R32, R8 ;  /* 0x00000008202b7220 */ /* 0x000fe20000410000 */
[----:B------:R-:W-:Y:S02]  /*10280*/  IMAD.U32 R53, R34, 0x10000, RZ ;  /* 0x0001000022357824 */ /* 0x000fe400078e00ff */
[-C--:B------:R-:W-:Y:S01]  /*10290*/  FFMA.FTZ R47, R56, R44.reuse, -R47 ;  /* 0x0000002c382f7223 */ /* 0x080fe2000001082f */
[----:B------:R-:W-:Y:S01]  /*102a0*/  FFMA.FTZ R51, R60, R44, R51 ;  /* 0x0000002c3c337223 */ /* 0x000fe20000010033 */
[----:B------:R-:W-:Y:S01]  /*102b0*/  LOP3.LUT R34, R34, 0xffff0000, RZ, 0xc0, !PT ;  /* 0xffff000022227812 */ /* 0x000fe200078ec0ff */
[-C--:B------:R-:W-:Y:S01]  /*102c0*/  FFMA.FTZ R37, R32, R4.reuse, -R37 ;  /* 0x0000000420257223 */ /* 0x080fe20000010825 */
[----:B------:R-:W-:Y:S01]  /*102d0*/  LOP3.LUT R44, R39, 0xffff0000, RZ, 0xc0, !PT ;  /* 0xffff0000272c7812 */ /* 0x000fe200078ec0ff */
[----:B------:R-:W-:Y:S01]  /*102e0*/  FFMA.FTZ R43, R58, R4, R43 ;  /* 0x000000043a2b7223 */ /* 0x000fe2000001002b */
[----:B------:R-:W-:-:S02]  /*102f0*/  IMAD.U32 R45, R6, 0x10000, RZ ;  /* 0x00010000062d7824 */ /* 0x000fc400078e00ff */
[-C--:B------:R-:W-:Y:S01]  /*10300*/  FMUL.FTZ R4, R55, R49.reuse ;  /* 0x0000003137047220 */ /* 0x080fe20000410000 */
[C---:B------:R-:W-:Y:S01]  /*10310*/  FMUL.FTZ R32, R53.reuse, R49 ;  /* 0x0000003135207220 */ /* 0x040fe20000410000 */
[----:B------:R-:W-:Y:S02]  /*10320*/  IMAD.U32 R48, R40, 0x10000, RZ ;  /* 0x0001000028307824 */ /* 0x000fe400078e00ff */
[-C--:B------:R-:W-:Y:S01]  /*10330*/  FMUL.FTZ R39, R44, R10.reuse ;  /* 0x0000000a2c277220 */ /* 0x080fe20000410000 */
[----:B------:R-:W-:Y:S01]  /*10340*/  FMUL.FTZ R49, R34, R10 ;  /* 0x0000000a22317220 */ /* 0x000fe20000410000 */
[-C--:B------:R-:W-:Y:S01]  /*10350*/  FFMA.FTZ R8, R53, R45.reuse, -R4 ;  /* 0x0000002d35087223 */ /* 0x080fe20000010804 */
[----:B------:R-:W-:Y:S01]  /*10360*/  FFMA.FTZ R10, R55, R45, R32 ;  /* 0x0000002d370a7223 */ /* 0x000fe20000010020 */
[----:B------:R-:W-:Y:S01]  /*10370*/  LOP3.LUT R6, R6, 0xffff0000, RZ, 0xc0, !PT ;  /* 0xffff000006067812 */ /* 0x000fe200078ec0ff */
[----:B------:R-:W-:Y:S02]  /*10380*/  IMAD.U32 R46, R7, 0x10000, RZ ;  /* 0x00010000072e7824 */ /* 0x000fe400078e00ff */
[----:B------:R-:W-:Y:S01]  /*10390*/  FMUL.FTZ R45, R48, R50 ;  /* 0x00000032302d7220 */ /* 0x000fe20000410000 */
[----:B------:R-:W-:Y:S01]  /*103a0*/  IMAD.U32 R4, R35, 0x10000, RZ ;  /* 0x0001000023047824 */ /* 0x000fe200078e00ff */
[----:B------:R-:W-:-:S02]  /*103b0*/  LOP3.LUT R55, R38, 0xffff0000, RZ, 0xc0, !PT ;  /* 0xffff000026377812 */ /* 0x000fc400078ec0ff */
[----:B------:R-:W-:Y:S01]  /*103c0*/  LOP3.LUT R35, R35, 0xffff0000, RZ, 0xc0, !PT ;  /* 0xffff000023237812 */ /* 0x000fe200078ec0ff */
[C---:B------:R-:W-:Y:S01]  /*103d0*/  FMUL.FTZ R53, R4.reuse, R50 ;  /* 0x0000003204357220 */ /* 0x040fe20000410000 */
[----:B------:R-:W-:Y:S01]  /*103e0*/  LOP3.LUT R5, R5, 0xffff0000, RZ, 0xc0, !PT ;  /* 0xffff000005057812 */ /* 0x000fe200078ec0ff */
[----:B------:R-:W-:Y:S01]  /*103f0*/  FFMA.FTZ R45, R4, R46, -R45 ;  /* 0x0000002e042d7223 */ /* 0x000fe2000001082d */
[----:B------:R-:W-:Y:S01]  /*10400*/  LOP3.LUT R7, R7, 0xffff0000, RZ, 0xc0, !PT ;  /* 0xffff000007077812 */ /* 0x000fe200078ec0ff */
[-C--:B------:R-:W-:Y:S01]  /*10410*/  FFMA.FTZ R39, R34, R6.reuse, -R39 ;  /* 0x0000000622277223 */ /* 0x080fe20000010827 */
[----:B------:R-:W-:Y:S01]  /*10420*/  FFMA.FTZ R49, R44, R6, R49 ;  /* 0x000000062c317223 */ /* 0x000fe20000010031 */
[----:B------:R-:W-:Y:S01]  /*10430*/  FMUL.FTZ R4, R55, R9 ;  /* 0x0000000937047220 */ /* 0x000fe20000410000 */
[----:B------:R-:W-:Y:S01]  /*10440*/  FMUL.FTZ R38, R57, R11 ;  /* 0x0000000b39267220 */ /* 0x000fe20000410000 */
[----:B------:R-:W-:Y:S01]  /*10450*/  FMUL.FTZ R6, R33, R9 ;  /* 0x0000000921067220 */ /* 0x000fe20000410000 */
[----:B------:R-:W-:Y:S01]  /*10460*/  FMUL.FTZ R40, R35, R11 ;  /* 0x0000000b23287220 */ /* 0x000fe20000410000 */
        /* <DEDUP_REMOVED lines=9> */
[----:B------:R-:W-:Y:S02]  /*10500*/  F2FP.BF16.F32.PACK_AB R10, R49, R10 ;  /* 0x0000000a310a723e */ /* 0x000fe400000010ff */
[----:B------:R-:W-:Y:S02]  /*10510*/  F2FP.BF16.F32.PACK_AB R8, R43, R54 ;  /* 0x000000362b08723e */ /* 0x000fe400000010ff */
[----:B------:R-:W-:-:S02]  /*10520*/  F2FP.BF16.F32.PACK_AB R9, R34, R51 ;  /* 0x000000332209723e */ /* 0x000fc400000010ff */
[----:B------:R-:W-:Y:S01]  /*10530*/  F2FP.BF16.F32.PACK_AB R11, R40, R53 ;  /* 0x00000035280b723e */ /* 0x000fe200000010ff */
[----:B------:R1:W-:Y:S04]  /*10540*/  STS.128 [R61], R4 ;  /* 0x000000043d007388 */ /* 0x0003e80000000c00 */
[----:B------:R1:W-:Y:S02]  /*10550*/  STS.128 [R42+0x12400], R8 ;  /* 0x012400082a007388 */ /* 0x0003e40000000c00 */
.L_x_615:
[----:B------:R-:W-:Y:S05]  /*10560*/  BSYNC B1 ;  /* 0x0000000000017941 */ /* 0x000fea0003800000 */
.L_x_614:
[----:B------:R-:W-:Y:S04]  /*10570*/  BSSY B1, `(.L_x_616) ;  /* 0x0000059000017945 */ /* 0x000fe80003800000 */
[----:B------:R-:W-:Y:S05]  /*10580*/  @P1 BRA `(.L_x_617) ;  /* 0x00000004005c1947 */ /* 0x000fea0003800000 */
[----:B------:R-:W2:Y:S01]  /*10590*/  LDL R50, [R1+0x64] ;  /* 0x0000640001327983 */ /* 0x000ea20000100800 */
[----:B-1----:R-:W-:Y:S01]  /*105a0*/  LEA.HI R4, R41, R196, RZ, 0x1d ;  /* 0x000000c429047211 */ /* 0x002fe200078fe8ff */
[C---:B------:R-:W-:Y:S01]  /*105b0*/  IMAD.U32 R45, R28.reuse, 0x10000, RZ ;  /* 0x000100001c2d7824 */ /* 0x040fe200078e00ff */
[----:B------:R-:W-:Y:S01]  /*105c0*/  LOP3.LUT R46, R28, 0xffff0000, RZ, 0xc0, !PT ;  /* 0xffff00001c2e7812 */ /* 0x000fe200078ec0ff */
[----:B------:R-:W-:Y:S01]  /*105d0*/  IMAD.U32 R43, R24, 0x10000, RZ ;  /* 0x00010000182b7824 */ /* 0x000fe200078e00ff */
[----:B0-----:R-:W-:Y:S01]  /*105e0*/  SHF.R.S32.HI R5, RZ, 0x1f, R4 ;  /* 0x0000001fff057819 */ /* 0x001fe20000011404 */
[----:B------:R-:W-:Y:S01]  /*105f0*/  IMAD.SHL.U32 R6, R4, 0x8, RZ ;  /* 0x0000000804067824 */ /* 0x000fe200078e00ff */
[----:B------:R-:W-:Y:S01]  /*10600*/  LOP3.LUT R24, R24, 0xffff0000, RZ, 0xc0, !PT ;  /* 0xffff000018187812 */ /* 0x000fe200078ec0ff */
[----:B------:R-:W-:Y:S01]  /*10610*/  IMAD.U32 R53, R30, 0x10000, RZ ;  /* 0x000100001e357824 */ /* 0x000fe200078e00ff */
[----:B------:R-:W-:Y:S01]  /*10620*/  LEA.HI R5, R5, R4, RZ, 0x3 ;  /* 0x0000000405057211 */ /* 0x000fe200078f18ff */
[C---:B------:R-:W-:Y:S01]  /*10630*/  IMAD.U32 R47, R26.reuse, 0x10000, RZ ;  /* 0x000100001a2f7824 */ /* 0x040fe200078e00ff */
[----:B------:R-:W-:Y:S01]  /*10640*/  LOP3.LUT R4, R203, 0x38, R6, 0xf8, !PT ;  /* 0x00000038cb047812 */ /* 0x000fe200078ef806 */
[----:B------:R-:W-:Y:S01]  /*10650*/  IMAD.U32 R48, R29, 0x10000, RZ ;  /* 0x000100001d307824 */ /* 0x000fe200078e00ff */
[----:B------:R-:W-:Y:S01]  /*10660*/  LOP3.LUT R26, R26, 0xffff0000, RZ, 0xc0, !PT ;  /* 0xffff00001a1a7812 */ /* 0x000fe200078ec0ff */
[----:B------:R-:W-:Y:S01]  /*10670*/  IMAD.SHL.U32 R5, R5, 0x400, RZ ;  /* 0x0000040005057824 */ /* 0x000fe200078e00ff */
[----:B------:R-:W-:Y:S01]  /*10680*/  LOP3.LUT R4, R4, R59, RZ, 0x3c, !PT ;  /* 0x0000003b04047212 */ /* 0x000fe200078e3cff */
[----:B------:R-:W-:Y:S01]  /*10690*/  IMAD.U32 R55, R31, 0x10000, RZ ;  /* 0x000100001f377824 */ /* 0x000fe200078e00ff */
[----:B------:R-:W-:Y:S01]  /*106a0*/  LOP3.LUT R30, R30, 0xffff0000, RZ, 0xc0, !PT ;  /* 0xffff00001e1e7812 */ /* 0x000fe200078ec0ff */
[----:B------:R-:W-:Y:S01]  /*106b0*/  IMAD.U32 R28, R25, 0x10000, RZ ;  /* 0x00010000191c7824 */ /* 0x000fe200078e00ff */
[----:B------:R-:W-:-:S02]  /*106c0*/  LOP3.LUT R5, R5, 0x7fffe000, RZ, 0xc0, !PT ;  /* 0x7fffe00005057812 */ /* 0x000fc400078ec0ff */
[----:B------:R-:W-:Y:S02]  /*106d0*/  SHF.L.U32 R51, R27, 0x10, RZ ;  /* 0x000000101b337819 */ /* 0x000fe400000006ff */
[----:B------:R-:W-:Y:S02]  /*106e0*/  IADD3 R9, R4, R5, R219 ;  /* 0x0000000504097210 */ /* 0x000fe40007ffe0db */
[----:B------:R-:W-:Y:S02]  /*106f0*/  LOP3.LUT R29, R29, 0xffff0000, RZ, 0xc0, !PT ;  /* 0xffff00001d1d7812 */ /* 0x000fe400078ec0ff */
[----:B------:R-:W-:Y:S01]  /*10700*/  LOP3.LUT R31, R31, 0xffff0000, RZ, 0xc0, !PT ;  /* 0xffff00001f1f7812 */ /* 0x000fe200078ec0ff */
[----:B------:R-:W-:Y:S01]  /*10710*/  IMAD R32, R9, 0x2, R2 ;  /* 0x0000000209207824 */ /* 0x000fe200078e0202 */
[----:B------:R-:W-:Y:S02]  /*10720*/  LOP3.LUT R25, R25, 0xffff0000, RZ, 0xc0, !PT ;  /* 0xffff000019197812 */ /* 0x000fe400078ec0ff */
[----:B------:R-:W-:-:S02]  /*10730*/  LOP3.LUT R27, R27, 0xffff0000, RZ, 0xc0, !PT ;  /* 0xffff00001b1b7812 */ /* 0x000fc400078ec0ff */
[----:B------:R-:W0:Y:S02]  /*10740*/  LDS.128 R8, [R32+0x12400] ;  /* 0x0124000020087984 */ /* 0x000e240000000c00 */
[----:B0-----:R-:W-:Y:S01]  /*10750*/  SHF.L.U32 R38, R8, 0x10, RZ ;  /* 0x0000001008267819 */ /* 0x001fe200000006ff */
[----:B------:R-:W-:Y:S01]  /*10760*/  IMAD.U32 R40, R10, 0x10000, RZ ;  /* 0x000100000a287824 */ /* 0x000fe200078e00ff */
[----:B------:R-:W-:Y:S01]  /*10770*/  LOP3.LUT R8, R8, 0xffff0000, RZ, 0xc0, !PT ;  /* 0xffff000008087812 */ /* 0x000fe200078ec0ff */
[----:B------:R-:W-:Y:S01]  /*10780*/  IMAD.U32 R39, R9, 0x10000, RZ ;  /* 0x0001000009277824 */ /* 0x000fe200078e00ff */
[----:B------:R-:W-:Y:S01]  /*10790*/  LOP3.LUT R10, R10, 0xffff0000, RZ, 0xc0, !PT ;  /* 0xffff00000a0a7812 */ /* 0x000fe200078ec0ff */
[-C--:B------:R-:W-:Y:S01]  /*107a0*/  FMUL.FTZ R44, R45, R38.reuse ;  /* 0x000000262d2c7220 */ /* 0x080fe20000410000 */
[----:B------:R-:W-:Y:S01]  /*107b0*/  FMUL.FTZ R38, R43, R38 ;  /* 0x000000262b267220 */ /* 0x000fe20000410000 */
[----:B------:R-:W-:Y:S01]  /*107c0*/  IMAD.U32 R42, R11, 0x10000, RZ ;  /* 0x000100000b2a7824 */ /* 0x000fe200078e00ff */
[----:B------:R-:W-:Y:S01]  /*107d0*/  LOP3.LUT R9, R9, 0xffff0000, RZ, 0xc0, !PT ;  /* 0xffff000009097812 */ /* 0x000fe200078ec0ff */
[----:B------:R-:W-:Y:S01]  /*107e0*/  FMUL.FTZ R49, R26, R10 ;  /* 0x0000000a1a317220 */ /* 0x000fe20000410000 */
[----:B------:R-:W-:Y:S01]  /*107f0*/  LOP3.LUT R11, R11, 0xffff0000, RZ, 0xc0, !PT ;  /* 0xffff00000b0b7812 */ /* 0x000fe200078ec0ff */
[----:B--2---:R-:W0:Y:S02]  /*10800*/  LDS.128 R4, [R50] ;  /* 0x0000000032047984 */ /* 0x004e240000000c00 */
[C---:B0-----:R-:W-:Y:S01]  /*10810*/  IMAD.U32 R33, R4.reuse, 0x10000, RZ ;  /* 0x0001000004217824 */ /* 0x041fe200078e00ff */
[----:B------:R-:W-:Y:S01]  /*10820*/  LOP3.LUT R4, R4, 0xffff0000, RZ, 0xc0, !PT ;  /* 0xffff000004047812 */ /* 0x000fe200078ec0ff */
[C---:B------:R-:W-:Y:S01]  /*10830*/  IMAD.U32 R35, R6.reuse, 0x10000, RZ ;  /* 0x0001000006237824 */ /* 0x040fe200078e00ff */
[----:B------:R-:W-:Y:S01]  /*10840*/  LOP3.LUT R6, R6, 0xffff0000, RZ, 0xc0, !PT ;  /* 0xffff000006067812 */ /* 0x000fe200078ec0ff */
[-C--:B------:R-:W-:Y:S01]  /*10850*/  FFMA.FTZ R44, R43, R33.reuse, -R44 ;  /* 0x000000212b2c7223 */ /* 0x080fe2000001082c */
[----:B------:R-:W-:Y:S01]  /*10860*/  FFMA.FTZ R38, R45, R33, R38 ;  /* 0x000000212d267223 */ /* 0x000fe20000010026 */
[-C--:B------:R-:W-:Y:S01]  /*10870*/  FMUL.FTZ R43, R46, R8.reuse ;  /* 0x000000082e2b7220 */ /* 0x080fe20000410000 */
[----:B------:R-:W-:Y:S01]  /*10880*/  FMUL.FTZ R33, R24, R8 ;  /* 0x0000000818217220 */ /* 0x000fe20000410000 */
[----:B------:R-:W-:-:S02]  /*10890*/  IMAD.U32 R34, R5, 0x10000, RZ ;  /* 0x0001000005227824 */ /* 0x000fc400078e00ff */
[-C--:B------:R-:W-:Y:S01]  /*108a0*/  FMUL.FTZ R45, R48, R39.reuse ;  /* 0x00000027302d7220 */ /* 0x080fe20000410000 */
[-C--:B------:R-:W-:Y:S01]  /*108b0*/  FFMA.FTZ R43, R24, R4.reuse, -R43 ;  /* 0x00000004182b7223 */ /* 0x080fe2000001082b */
[----:B------:R-:W-:Y:S01]  /*108c0*/  FFMA.FTZ R33, R46, R4, R33 ;  /* 0x000000042e217223 */ /* 0x000fe20000010021 */
[-C--:B------:R-:W-:Y:S01]  /*108d0*/  FMUL.FTZ R4, R53, R40.reuse ;  /* 0x0000002835047220 */ /* 0x080fe20000410000 */
[----:B------:R-:W-:Y:S02]  /*108e0*/  IMAD.U32 R37, R7, 0x10000, RZ ;  /* 0x0001000007257824 */ /* 0x000fe400078e00ff */
[C---:B------:R-:W-:Y:S01]  /*108f0*/  FMUL.FTZ R40, R47.reuse, R40 ;  /* 0x000000282f287220 */ /* 0x040fe20000410000 */
[----:B------:R-:W-:Y:S01]  /*10900*/  FMUL.FTZ R39, R28, R39 ;  /* 0x000000271c277220 */ /* 0x000fe20000410000 */
[----:B------:R-:W-:Y:S01]  /*10910*/  FFMA.FTZ R8, R47, R35, -R4 ;  /* 0x000000232f087223 */ /* 0x000fe20000010804 */
[----:B------:R-:W-:Y:S01]  /*10920*/  FMUL.FTZ R4, R55, R42 ;  /* 0x0000002a37047220 */ /* 0x000fe20000410000 */
[----:B------:R-:W-:Y:S01]  /*10930*/  FMUL.FTZ R47, R30, R10 ;  /* 0x0000000a1e2f7220 */ /* 0x000fe20000410000 */
[----:B------:R-:W-:Y:S01]  /*10940*/  FFMA.FTZ R45, R28, R34, -R45 ;  /* 0x000000221c2d7223 */ /* 0x000fe2000001082d */
[----:B------:R-:W-:Y:S01]  /*10950*/  LOP3.LUT R5, R5, 0xffff0000, RZ, 0xc0, !PT ;  /* 0xffff000005057812 */ /* 0x000fe200078ec0ff */
[----:B------:R-:W-:Y:S01]  /*10960*/  FFMA.FTZ R49, R30, R6, R49 ;  /* 0x000000061e317223 */ /* 0x000fe20000010031 */
[----:B------:R-:W-:Y:S01]  /*10970*/  LOP3.LUT R7, R7, 0xffff0000, RZ, 0xc0, !PT ;  /* 0xffff000007077812 */ /* 0x000fe200078ec0ff */
[----:B------:R-:W-:Y:S01]  /*10980*/  FFMA.FTZ R28, R51, R37, -R4 ;  /* 0x00000025331c7223 */ /* 0x000fe20000010804 */
[----:B------:R-:W-:Y:S01]  /*10990*/  FFMA.FTZ R39, R48, R34, R39 ;  /* 0x0000002230277223 */ /* 0x000fe20000010027 */
[----:B------:R-:W-:Y:S01]  /*109a0*/  FFMA.FTZ R47, R26, R6, -R47 ;  /* 0x000000061a2f7223 */ /* 0x000fe2000001082f */
[----:B------:R-:W-:Y:S01]  /*109b0*/  FMUL.FTZ R4, R29, R9 ;  /* 0x000000091d047220 */ /* 0x000fe20000410000 */
        /* <DEDUP_REMOVED lines=15> */
[----:B------:R-:W-:Y:S01]  /*10ab0*/  F2FP.BF16.F32.PACK_AB R8, R33, R38 ;  /* 0x000000262108723e */ /* 0x000fe200000010ff */
[----:B------:R2:W-:Y:S01]  /*10ac0*/  STS.128 [R50], R4 ;  /* 0x0000000432007388 */ /* 0x0005e20000000c00 */
[----:B------:R-:W-:-:S02]  /*10ad0*/  F2FP.BF16.F32.PACK_AB R9, R26, R39 ;  /* 0x000000271a09723e */ /* 0x000fc400000010ff */
[----:B------:R-:W-:-:S05]  /*10ae0*/  F2FP.BF16.F32.PACK_AB R11, R25, R42 ;  /* 0x0000002a190b723e */ /* 0x000fca00000010ff */
[----:B------:R2:W-:Y:S02]  /*10af0*/  STS.128 [R32+0x12400], R8 ;  /* 0x0124000820007388 */ /* 0x0005e40000000c00 */
.L_x_617:
[----:B------:R-:W-:Y:S05]  /*10b00*/  BSYNC B1 ;  /* 0x0000000000017941 */ /* 0x000fea0003800000 */
.L_x_616:
[----:B------:R-:W-:Y:S05]  /*10b10*/  @P2 BRA `(.L_x_592) ;  /* 0x00000004005c2947 */ /* 0x000fea0003800000 */
[----:B------:R-:W0:Y:S01]  /*10b20*/  LDL R43, [R1+0x60] ;  /* 0x00006000012b7983 */ /* 0x000e220000100800 */
[----:B------:R-:W-:Y:S01]  /*10b30*/  LEA.HI R41, R41, R197, RZ, 0x1d ;  /* 0x000000c529297211 */ /* 0x000fe200078fe8ff */
[----:B------:R-:W-:Y:S01]  /*10b40*/  IMAD.U32 R35, R14, 0x10000, RZ ;  /* 0x000100000e237824 */ /* 0x000fe200078e00ff */
[----:B------:R-:W-:Y:S01]  /*10b50*/  SHF.L.U32 R33, R0, 0x10, RZ ;  /* 0x0000001000217819 */ /* 0x000fe200000006ff */
[----:B-1----:R-:W-:Y:S01]  /*10b60*/  IMAD.U32 R42, R15, 0x10000, RZ ;  /* 0x000100000f2a7824 */ /* 0x002fe200078e00ff */
[----:B--2---:R-:W-:Y:S01]  /*10b70*/  SHF.R.S32.HI R6, RZ, 0x1f, R41 ;  /* 0x0000001fff067819 */ /* 0x004fe20000011429 */
[----:B------:R-:W-:Y:S01]  /*10b80*/  IMAD.SHL.U32 R4, R41, 0x8, RZ ;  /* 0x0000000829047824 */ /* 0x000fe200078e00ff */
[----:B------:R-:W-:Y:S01]  /*10b90*/  LOP3.LUT R40, R14, 0xffff0000, RZ, 0xc0, !PT ;  /* 0xffff00000e287812 */ /* 0x000fe200078ec0ff */
[----:B------:R-:W-:Y:S01]  /*10ba0*/  IMAD.U32 R38, R3, 0x10000, RZ ;  /* 0x0001000003267824 */ /* 0x000fe200078e00ff */
[----:B------:R-:W-:Y:S01]  /*10bb0*/  LEA.HI R6, R6, R41, RZ, 0x3 ;  /* 0x0000002906067211 */ /* 0x000fe200078f18ff */
[----:B------:R-:W-:Y:S01]  /*10bc0*/  IMAD.U32 R39, R20, 0x10000, RZ ;  /* 0x0001000014277824 */ /* 0x000fe200078e00ff */
[----:B------:R-:W-:Y:S01]  /*10bd0*/  LOP3.LUT R4, R203, 0x38, R4, 0xf8, !PT ;  /* 0x00000038cb047812 */ /* 0x000fe200078ef804 */
[----:B------:R-:W-:Y:S01]  /*10be0*/  IMAD.U32 R37, R12, 0x10000, RZ ;  /* 0x000100000c257824 */ /* 0x000fe200078e00ff */
[----:B------:R-:W-:Y:S01]  /*10bf0*/  LOP3.LUT R0, R0, 0xffff0000, RZ, 0xc0, !PT ;  /* 0xffff000000007812 */ /* 0x000fe200078ec0ff */
[----:B------:R-:W-:Y:S01]  /*10c00*/  IMAD.SHL.U32 R6, R6, 0x400, RZ ;  /* 0x0000040006067824 */ /* 0x000fe200078e00ff */
[----:B------:R-:W-:-:S02]  /*10c10*/  LOP3.LUT R4, R4, R59, RZ, 0x3c, !PT ;  /* 0x0000003b04047212 */ /* 0x000fc400078e3cff */
[----:B------:R-:W-:Y:S02]  /*10c20*/  LOP3.LUT R12, R12, 0xffff0000, RZ, 0xc0, !PT ;  /* 0xffff00000c0c7812 */ /* 0x000fe400078ec0ff */
[----:B------:R-:W-:Y:S02]  /*10c30*/  LOP3.LUT R6, R6, 0x7fffe000, RZ, 0xc0, !PT ;  /* 0x7fffe00006067812 */ /* 0x000fe400078ec0ff */
[----:B------:R-:W-:Y:S02]  /*10c40*/  LOP3.LUT R20, R20, 0xffff0000, RZ, 0xc0, !PT ;  /* 0xffff000014147812 */ /* 0x000fe400078ec0ff */
[----:B------:R-:W-:Y:S02]  /*10c50*/  IADD3 R9, R4, R6, R219 ;  /* 0x0000000604097210 */ /* 0x000fe40007ffe0db */
[----:B------:R-:W-:Y:S02]  /*10c60*/  LOP3.LUT R15, R15, 0xffff0000, RZ, 0xc0, !PT ;  /* 0xffff00000f0f7812 */ /* 0x000fe400078ec0ff */
[----:B------:R-:W-:Y:S01]  /*10c70*/  LOP3.LUT R3, R3, 0xffff0000, RZ, 0xc0, !PT ;  /* 0xffff000003037812 */ /* 0x000fe200078ec0ff */
[----:B------:R-:W-:-:S05]  /*10c80*/  IMAD R24, R9, 0x2, R2 ;  /* 0x0000000209187824 */ /* 0x000fca00078e0202 */
[----:B------:R-:W1:Y:S02]  /*10c90*/  LDS.128 R8, [R24+0x12400] ;  /* 0x0124000018087984 */ /* 0x000e640000000c00 */
[C---:B-1----:R-:W-:Y:S01]  /*10ca0*/  IMAD.U32 R29, R8.reuse, 0x10000, RZ ;  /* 0x00010000081d7824 */ /* 0x042fe200078e00ff */
[----:B------:R-:W-:Y:S01]  /*10cb0*/  LOP3.LUT R8, R8, 0xffff0000, RZ, 0xc0, !PT ;  /* 0xffff000008087812 */ /* 0x000fe200078ec0ff */
[C---:B------:R-:W-:Y:S01]  /*10cc0*/  IMAD.U32 R30, R9.reuse, 0x10000, RZ ;  /* 0x00010000091e7824 */ /* 0x040fe200078e00ff */
[----:B------:R-:W-:Y:S01]  /*10cd0*/  LOP3.LUT R9, R9, 0xffff0000, RZ, 0xc0, !PT ;  /* 0xffff000009097812 */ /* 0x000fe200078ec0ff */
[-C--:B------:R-:W-:Y:S01]  /*10ce0*/  FMUL.FTZ R34, R35, R29.reuse ;  /* 0x0000001d23227220 */ /* 0x080fe20000410000 */
[----:B------:R-:W-:Y:S01]  /*10cf0*/  FMUL.FTZ R14, R33, R29 ;  /* 0x0000001d210e7220 */ /* 0x000fe20000410000 */
[-C--:B------:R-:W-:Y:S01]  /*10d00*/  FMUL.FTZ R29, R40, R8.reuse ;  /* 0x00000008281d7220 */ /* 0x080fe20000410000 */
[C---:B------:R-:W-:Y:S01]  /*10d10*/  IMAD.U32 R31, R10.reuse, 0x10000, RZ ;  /* 0x000100000a1f7824 */ /* 0x040fe200078e00ff */
[----:B------:R-:W-:Y:S01]  /*10d20*/  LOP3.LUT R10, R10, 0xffff0000, RZ, 0xc0, !PT ;  /* 0xffff00000a0a7812 */ /* 0x000fe200078ec0ff */
[C---:B------:R-:W-:Y:S01]  /*10d30*/  IMAD.U32 R32, R11.reuse, 0x10000, RZ ;  /* 0x000100000b207824 */ /* 0x040fe200078e00ff */
[----:B------:R-:W-:Y:S01]  /*10d40*/  LOP3.LUT R11, R11, 0xffff0000, RZ, 0xc0, !PT ;  /* 0xffff00000b0b7812 */ /* 0x000fe200078ec0ff */
[----:B0-----:R-:W0:Y:S02]  /*10d50*/  LDS.128 R4, [R43] ;  /* 0x000000002b047984 */ /* 0x001e240000000c00 */
[C---:B0-----:R-:W-:Y:S01]  /*10d60*/  IMAD.U32 R25, R4.reuse, 0x10000, RZ ;  /* 0x0001000004197824 */ /* 0x041fe200078e00ff */
[----:B------:R-:W-:Y:S01]  /*10d70*/  LOP3.LUT R4, R4, 0xffff0000, RZ, 0xc0, !PT ;  /* 0xffff000004047812 */ /* 0x000fe200078ec0ff */
[C---:B------:R-:W-:Y:S01]  /*10d80*/  IMAD.U32 R26, R5.reuse, 0x10000, RZ ;  /* 0x00010000051a7824 */ /* 0x040fe200078e00ff */
[----:B------:R-:W-:Y:S01]  /*10d90*/  LOP3.LUT R5, R5, 0xffff0000, RZ, 0xc0, !PT ;  /* 0xffff000005057812 */ /* 0x000fe200078ec0ff */
[-C--:B------:R-:W-:Y:S01]  /*10da0*/  FFMA.FTZ R34, R33, R25.reuse, -R34 ;  /* 0x0000001921227223 */ /* 0x080fe20000010822 */
[----:B------:R-:W-:Y:S01]  /*10db0*/  FFMA.FTZ R14, R35, R25, R14 ;  /* 0x00000019230e7223 */ /* 0x000fe2000001000e */
[C---:B------:R-:W-:Y:S01]  /*10dc0*/  FMUL.FTZ R25, R0.reuse, R8 ;  /* 0x0000000800197220 */ /* 0x040fe20000410000 */
[----:B------:R-:W-:Y:S01]  /*10dd0*/  FFMA.FTZ R29, R0, R4, -R29 ;  /* 0x00000004001d7223 */ /* 0x000fe2000001081d */
[-C--:B------:R-:W-:Y:S01]  /*10de0*/  FMUL.FTZ R33, R42, R30.reuse ;  /* 0x0000001e2a217220 */ /* 0x080fe20000410000 */
[----:B------:R-:W-:Y:S01]  /*10df0*/  FMUL.FTZ R35, R38, R30 ;  /* 0x0000001e26237220 */ /* 0x000fe20000410000 */
[----:B------:R-:W-:-:S02]  /*10e00*/  IMAD.U32 R27, R6, 0x10000, RZ ;  /* 0x00010000061b7824 */ /* 0x000fc400078e00ff */
[-C--:B------:R-:W-:Y:S01]  /*10e10*/  FMUL.FTZ R0, R39, R31.reuse ;  /* 0x0000001f27007220 */ /* 0x080fe20000410000 */
[----:B------:R-:W-:Y:S01]  /*10e20*/  FFMA.FTZ R25, R40, R4, R25 ;  /* 0x0000000428197223 */ /* 0x000fe20000010019 */
[-C--:B------:R-:W-:Y:S01]  /*10e30*/  FFMA.FTZ R33, R38, R26.reuse, -R33 ;  /* 0x0000001a26217223 */ /* 0x080fe20000010821 */
[----:B------:R-:W-:Y:S01]  /*10e40*/  FFMA.FTZ R35, R42, R26, R35 ;  /* 0x0000001a2a237223 */ /* 0x000fe20000010023 */
[C---:B------:R-:W-:Y:S01]  /*10e50*/  FMUL.FTZ R4, R37.reuse, R31 ;  /* 0x0000001f25047220 */ /* 0x040fe20000410000 */
[-C--:B------:R-:W-:Y:S01]  /*10e60*/  FFMA.FTZ R8, R37, R27.reuse, -R0 ;  /* 0x0000001b25087223 */ /* 0x080fe20000010800 */
[----:B------:R-:W-:Y:S02]  /*10e70*/  IMAD.U32 R26, R21, 0x10000, RZ ;  /* 0x00010000151a7824 */ /* 0x000fe400078e00ff */
[-C--:B------:R-:W-:Y:S01]  /*10e80*/  FMUL.FTZ R31, R20, R10.reuse ;  /* 0x0000000a141f7220 */ /* 0x080fe20000410000 */
[----:B------:R-:W-:Y:S02]  /*10e90*/  IMAD.U32 R0, R13, 0x10000, RZ ;  /* 0x000100000d007824 */ /* 0x000fe400078e00ff */
[----:B------:R-:W-:Y:S01]  /*10ea0*/  FMUL.FTZ R37, R12, R10 ;  /* 0x0000000a0c257220 */ /* 0x000fe20000410000 */
[----:B------:R-:W-:Y:S01]  /*10eb0*/  LOP3.LUT R6, R6, 0xffff0000, RZ, 0xc0, !PT ;  /* 0xffff000006067812 */ /* 0x000fe200078ec0ff */
[----:B------:R-:W-:Y:S01]  /*10ec0*/  FFMA.FTZ R10, R39, R27, R4 ;  /* 0x0000001b270a7223 */ /* 0x000fe20000010004 */
[----:B------:R-:W-:-:S02]  /*10ed0*/  IMAD.U32 R28, R7, 0x10000, RZ ;  /* 0x00010000071c7824 */ /* 0x000fc400078e00ff */
[-C--:B------:R-:W-:Y:S01]  /*10ee0*/  FMUL.FTZ R27, R26, R32.reuse ;  /* 0x000000201a1b7220 */ /* 0x080fe20000410000 */
[----:B------:R-:W-:Y:S01]  /*10ef0*/  LOP3.LUT R21, R21, 0xffff0000, RZ, 0xc0, !PT ;  /* 0xffff000015157812 */ /* 0x000fe200078ec0ff */
[----:B------:R-:W-:Y:S01]  /*10f00*/  FMUL.FTZ R39, R0, R32 ;  /* 0x0000002000277220 */ /* 0x000fe20000410000 */
[----:B------:R-:W-:Y:S01]  /*10f10*/  LOP3.LUT R13, R13, 0xffff0000, RZ, 0xc0, !PT ;  /* 0xffff00000d0d7812 */ /* 0x000fe200078ec0ff */
[-C--:B------:R-:W-:Y:S01]  /*10f20*/  FFMA.FTZ R31, R12, R6.reuse, -R31 ;  /* 0x000000060c1f7223 */ /* 0x080fe2000001081f */
[----:B------:R-:W-:Y:S01]  /*10f30*/  LOP3.LUT R7, R7, 0xffff0000, RZ, 0xc0, !PT ;  /* 0xffff000007077812 */ /* 0x000fe200078ec0ff */
[----:B------:R-:W-:Y:S01]  /*10f40*/  FFMA.FTZ R37, R20, R6, R37 ;  /* 0x0000000614257223 */ /* 0x000fe20000010025 */
        /* <DEDUP_REMOVED lines=20> */
.L_x_592:
[----:B------:R-:W-:Y:S05]  /*11090*/  BSYNC B0 ;  /* 0x0000000000007941 */ /* 0x000fea0003800000 */
.L_x_573:
[----:B------:R-:W-:Y:S01]  /*110a0*/  @!PT LDS RZ, [RZ] ;  /* 0x00000000fffff984 */ /* 0x000fe20000000800 */
[----:B------:R-:W-:Y:S01]  /*110b0*/  @!PT LDS RZ, [RZ] ;  /* 0x00000000fffff984 */ /* 0x000fe20000000800 */
[----:B------:R-:W-:Y:S01]  /*110c0*/  @!PT LDS RZ, [RZ] ;  /* 0x00000000fffff984 */ /* 0x000fe20000000800 */
[----:B------:R-:W-:Y:S01]  /*110d0*/  @!PT LDS RZ, [RZ] ;  /* 0x00000000fffff984 */ /* 0x000fe20000000800 */
[----:B------:R5:W-:Y:S06]  /*110e0*/  MEMBAR.ALL.CTA ;  /* 0x0000000000007992 */ /* 0x000bec0000008000 */
[----:B-----5:R-:W5:Y:S01]  /*110f0*/  FENCE.VIEW.ASYNC.S ;  /* 0x00000000000073c6 */ /* 0x020f620000000000 */
[----:B------:R-:W-:Y:S05]  /*11100*/  WARPSYNC.ALL ;  /* 0x0000000000007948 */ /* 0x000fea0003800000 */
[----:B-----5:R-:W-:Y:S06]  /*11110*/  BAR.SYNC.DEFER_BLOCKING 0xd, 0x100 ;  /* 0x0344000000007b1d */ /* 0x020fec0000010000 */
.L_x_571:
[----:B------:R-:W-:-:S05]  /*11120*/  IMAD.U32 R0, RZ, RZ, UR59 ;  /* 0x0000003bff007e24 */ /* 0x000fca000f8e00ff */
[----:B------:R-:W-:-:S13]  /*11130*/  ISETP.NE.AND P0, PT, R0, 0x3, PT ;  /* 0x000000030000780c */ /* 0x000fda0003f05270 */
[----:B------:R-:W-:Y:S05]  /*11140*/  @!P0 BRA `(.L_x_618) ;  /* 0x0000000000048947 */ /* 0x000fea0003800000 */
[----:B------:R-:W-:Y:S01]  /*11150*/  BPT.TRAP 0x1 ;  /* 0x000000040000795c */ /* 0x000fe20000300000 */
.L_x_618:
[----:B01----:R-:W-:Y:S01]  /*11160*/  IMAD R3, R209, 0x8, R2 ;  /* 0x00000008d1037824 */ /* 0x003fe200078e0202 */
[----:B------:R-:W-:-:S04]  /*11170*/  SHF.L.U32 R0, R220, 0x1f, RZ ;  /* 0x0000001fdc007819 */ /* 0x000fc800000006ff */
[----:B------:R0:W1:Y:S01]  /*11180*/  SYNCS.PHASECHK.TRANS64.TRYWAIT P1, [R3+URZ+0x30830], R0 ;  /* 0x03083000030075a7 */ /* 0x000062000802017f */
[----:B------:R-:W-:Y:S05]  /*11190*/  @!P0 BRA `(.L_x_619) ;  /* 0x0000000000048947 */ /* 0x000fea0003800000 */
[----:B------:R-:W-:Y:S01]  /*111a0*/  BPT.TRAP 0x1 ;  /* 0x000000040000795c */ /* 0x000fe20000300000 */
.L_x_619:
[----:B------:R-:W-:Y:S01]  /*111b0*/  MOV R119, RZ ;  /* 0x000000ff00777202 */ /* 0x000fe20000000f00 */
[----:B-1----:R-:W-:Y:S06]  /*111c0*/  @P1 BRA `(.L_x_620) ;  /* 0x0000000000081947 */ /* 0x002fec0003800000 */
[----:B------:R-:W1:Y:S02]  /*111d0*/  SYNCS.PHASECHK.TRANS64.TRYWAIT P1, [R3+URZ+0x30830], R0 ;  /* 0x03083000030075a7 */ /* 0x000e64000802017f */
[----:B-1----:R-:W-:Y:S05]  /*111e0*/  @!P1 BRA `(.L_x_621) ;  /* 0x00000104009c9947 */ /* 0x002fea0003800000 */
.L_x_620:
[----:B------:R-:W-:Y:S05]  /*111f0*/  WARPSYNC.ALL ;  /* 0x0000000000007948 */ /* 0x000fea0003800000 */
[----:B01----:R-:W-:Y:S01]  /*11200*/  VIADD R0, R2, 0x1e400 ;  /* 0x0001e40002007836 */ /* 0x003fe20000000000 */
[----:B------:R-:W-:Y:S01]  /*11210*/  R2UR UR4, R36 ;  /* 0x00000000240472ca */ /* 0x000fe200000e0000 */
[----:B--234-:R-:W-:Y:S01]  /*11220*/  IMAD.MOV.U32 R5, RZ, RZ, 0x40000040 ;  /* 0x40000040ff057424 */ /* 0x01cfe200078e00ff */
[----:B------:R-:W-:Y:S01]  /*11230*/  WARPGROUP.ARRIVE ;  /* 0x00000000000079c5 */ /* 0x000fe20000000000 */
[----:B------:R-:W-:Y:S01]  /*11240*/  UMOV UR9, 0x40000040 ;  /* 0x4000004000097882 */ /* 0x000fe20000000000 */
[----:B------:R-:W-:Y:S01]  /*11250*/  SHF.R.U32.HI R0, RZ, 0x4, R0 ;  /* 0x00000004ff007819 */ /* 0x000fe20000011600 */
[----:B------:R-:W-:Y:S01]  /*11260*/  IMAD.MOV.U32 R7, RZ, RZ, 0x40000040 ;  /* 0x40000040ff077424 */ /* 0x000fe200078e00ff */
[----:B------:R-:W-:Y:S01]  /*11270*/  R2UR UR11, R5 ;  /* 0x00000000050b72ca */ /* 0x000fe200000e0000 */
[----:B------:R-:W-:Y:S01]  /*11280*/  IMAD.U32 R9, RZ, RZ, UR9 ;  /* 0x00000009ff097e24 */ /* 0x000fe2000f8e00ff */
[----:B------:R-:W-:Y:S01]  /*11290*/  LOP3.LUT R0, R0, 0x3fff, RZ, 0xc0, !PT ;  /* 0x00003fff00007812 */ /* 0x000fe200078ec0ff */
[----:B------:R-:W-:Y:S01]  /*112a0*/  UMOV UR53, 0x40000040 ;  /* 0x4000004000357882 */ /* 0x000fe20000000000 */
[----:B------:R-:W-:Y:S01]  /*112b0*/  UMOV UR49, 0x40000040 ;  /* 0x4000004000317882 */ /* 0x000fe20000000000 */
[----:B------:R-:W-:Y:S01]  /*112c0*/  UMOV UR45, 0x40000040 ;  /* 0x40000040002d7882 */ /* 0x000fe20000000000 */
[----:B------:R-:W-:Y:S01]  /*112d0*/  LOP3.LUT R221, R0, 0x10000, RZ, 0xfc, !PT ;  /* 0x0001000000dd7812 */ /* 0x000fe200078efcff */
[----:B------:R-:W-:Y:S01]  /*112e0*/  ULOP3.LUT UR4, UR4, 0x10000, URZ, 0xfc, !UPT ;  /* 0x0001000004047892 */ /* 0x000fe2000f8efc3f */
[----:B------:R-:W-:Y:S01]  /*112f0*/  IMAD.MOV.U32 R5, RZ, RZ, 0x40000040 ;  /* 0x40000040ff057424 */ /* 0x000fe200078e00ff */
[----:B------:R-:W-:Y:S01]  /*11300*/  UMOV UR41, 0x40000040 ;  /* 0x4000004000297882 */ /* 0x000fe20000000000 */
[----:B------:R-:W-:Y:S01]  /*11310*/  UMOV UR37, 0x40000040 ;  /* 0x4000004000257882 */ /* 0x000fe20000000000 */
[----:B------:R-:W-:Y:S01]  /*11320*/  IMAD R4, R209, 0x900, R221 ;  /* 0x00000900d1047824 */ /* 0x000fe200078e02dd */
[----:B------:R-:W-:Y:S01]  /*11330*/  UIADD3 UR5, UR4, 0x2, URZ ;  /* 0x0000000204057890 */ /* 0x000fe2000fffe03f */
[----:B------:R-:W-:Y:S01]  /*11340*/  R2UR UR39, R5 ;  /* 0x00000000052772ca */ /* 0x000fe200000e0000 */
[----:B------:R-:W-:Y:S01]  /*11350*/  UMOV UR8, UR4 ;  /* 0x0000000400087c82 */ /* 0x000fe20008000000 */
[C---:B------:R-:W-:Y:S01]  /*11360*/  VIADD R6, R4.reuse, 0x2 ;  /* 0x0000000204067836 */ /* 0x040fe20000000000 */
[----:B------:R-:W-:Y:S01]  /*11370*/  R2UR UR10, R4 ;  /* 0x00000000040a72ca */ /* 0x000fe200000e0000 */
[----:B------:R-:W-:Y:S01]  /*11380*/  IMAD.U32 R8, RZ, RZ, UR8 ;  /* 0x00000008ff087e24 */ /* 0x000fe2000f8e00ff */
[----:B------:R-:W-:-:S02]  /*11390*/  UIADD3 UR52, UR4, 0x406, URZ ;  /* 0x0000040604347890 */ /* 0x000fc4000fffe03f */
[----:B------:R-:W-:Y:S02]  /*113a0*/  UIADD3 UR48, UR4, 0x800, URZ ;  /* 0x0000080004307890 */ /* 0x000fe4000fffe03f */
[----:B------:R0:W-:Y:S01]  /*113b0*/  STL.64 [R1+0x38], R8 ;  /* 0x0000380801007387 */ /* 0x0001e20000100a00 */
[----:B------:R-:W-:Y:S02]  /*113c0*/  UIADD3 UR44, UR4, 0x802, URZ ;  /* 0x00000802042c7890 */ /* 0x000fe4000fffe03f */
[----:B------:R-:W-:Y:S02]  /*113d0*/  UIADD3 UR40, UR4, 0x804, URZ ;  /* 0x0000080404287890 */ /* 0x000fe4000fffe03f */
[----:B------:R-:W-:Y:S02]  /*113e0*/  UIADD3 UR36, UR4, 0x806, URZ ;  /* 0x0000080604247890 */ /* 0x000fe4000fffe03f */
[----:B------:R-:W-:Y:S01]  /*113f0*/  HGMMA.64x96x16.F32.BF16 R24, gdesc[UR8], RZ, !UPT, gsb0 ;  /* 0x01600000081879f0 */ /* 0x000fe2000c0018ff */
[----:B------:R-:W-:Y:S01]  /*11400*/  R2UR UR10, R6 ;  /* 0x00000000060a72ca */ /* 0x000fe200000e0000 */
[----:B------:R-:W-:Y:S01]  /*11410*/  UMOV UR8, UR5 ;  /* 0x0000000500087c82 */ /* 0x000fe20008000000 */
[----:B------:R-:W-:Y:S01]  /*11420*/  R2UR UR11, R7 ;  /* 0x00000000070b72ca */ /* 0x000fe200000e0000 */
[----:B------:R-:W-:Y:S01]  /*11430*/  UMOV UR9, 0x40000040 ;  /* 0x4000004000097882 */ /* 0x000fe20000000000 */
[----:B------:R-:W-:Y:S01]  /*11440*/  VIADD R6, R4, 0x4 ;  /* 0x0000000404067836 */ /* 0x000fe20000000000 */
[----:B------:R-:W-:Y:S01]  /*11450*/  UIADD3 UR5, UR4, 0x4, URZ ;  /* 0x0000000404057890 */ /* 0x000fe2000fffe03f */
[----:B------:R-:W-:-:S02]  /*11460*/  IMAD.MOV.U32 R7, RZ, RZ, 0x40000040 ;  /* 0x40000040ff077424 */ /* 0x000fc400078e00ff */
[----:B0-----:R-:W-:Y:S02]  /*11470*/  IMAD.U32 R8, RZ, RZ, UR8 ;  /* 0x00000008ff087e24 */ /* 0x001fe4000f8e00ff */
[----:B------:R-:W-:-:S05]  /*11480*/  IMAD.U32 R9, RZ, RZ, UR9 ;  /* 0x00000009ff097e24 */ /* 0x000fca000f8e00ff */
[----:B------:R0:W-:Y:S01]  /*11490*/  STL.64 [R1+0x30], R8 ;  /* 0x0000300801007387 */ /* 0x0001e20000100a00 */
[----:B------:R-:W-:Y:S02]  /*114a0*/  WARPGROUP.DEPBAR.LE gsb0, 0x0 ;  /* 0x00008000000079c5 */ /* 0x000fe40000010000 */
[----:B------:R-:W-:-:S06]  /*114b0*/  WARPGROUP.ARRIVE ;  /* 0x00000000000079c5 */ /* 0x000fcc0000000000 */
[----:B------:R-:W-:Y:S01]  /*114c0*/  HGMMA.64x96x16.F32.BF16 R24, gdesc[UR8], R24, gsb0 ;  /* 0x01600000081879f0 */ /* 0x000fe20008001818 */
[----:B------:R-:W-:Y:S01]  /*114d0*/  R2UR UR10, R6 ;  /* 0x00000000060a72ca */ /* 0x000fe200000e0000 */
[----:B------:R-:W-:Y:S01]  /*114e0*/  UMOV UR8, UR5 ;  /* 0x0000000500087c82 */ /* 0x000fe20008000000 */
[----:B------:R-:W-:Y:S01]  /*114f0*/  R2UR UR11, R7 ;  /* 0x00000000070b72ca */ /* 0x000fe200000e0000 */
[----:B------:R-:W-:Y:S01]  /*11500*/  UMOV UR9, 0x40000040 ;  /* 0x4000004000097882 */ /* 0x000fe20000000000 */
[----:B------:R-:W-:Y:S01]  /*11510*/  VIADD R6, R4, 0x6 ;  /* 0x0000000604067836 */ /* 0x000fe20000000000 */
[----:B------:R-:W-:Y:S01]  /*11520*/  UIADD3 UR5, UR4, 0x6, URZ ;  /* 0x0000000604057890 */ /* 0x000fe2000fffe03f */
[----:B------:R-:W-:Y:S01]  /*11530*/  IMAD.MOV.U32 R7, RZ, RZ, 0x40000040 ;  /* 0x40000040ff077424 */ /* 0x000fe200078e00ff */
[----:B0-----:R-:W-:Y:S01]  /*11540*/  MOV R8, UR8 ;  /* 0x0000000800087c02 */ /* 0x001fe20008000f00 */
        /* <DEDUP_REMOVED lines=11> */
[----:B------:R-:W-:Y:S02]  /*11600*/  IMAD.MOV.U32 R7, RZ, RZ, 0x40000040 ;  /* 0x40000040ff077424 */ /* 0x000fe400078e00ff */
        /* <DEDUP_REMOVED lines=11> */
[----:B------:R-:W-:Y:S01]  /*116c0*/  MOV R7, 0x40000040 ;  /* 0x4000004000077802 */ /* 0x000fe20000000f00 */
[----:B------:R-:W-:Y:S01]  /*116d0*/  UIADD3 UR5, UR4, 0x402, URZ ;  /* 0x0000040204057890 */ /* 0x000fe2000fffe03f */
        /* <DEDUP_REMOVED lines=23> */
[----:B------:R-:W-:Y:S02]  /*11850*/  VIADD R6, R4, 0x306 ;  /* 0x0000030604067836 */ /* 0x000fe40000000000 */
[----:B------:R-:W-:Y:S02]  /*11860*/  IMAD.MOV.U32 R7, RZ, RZ, 0x40000040 ;  /* 0x40000040ff077424 */ /* 0x000fe400078e00ff */
[----:B0-----:R-:W-:Y:S01]  /*11870*/  IMAD.U32 R8, RZ, RZ, UR8 ;  /* 0x00000008ff087e24 */ /* 0x001fe2000f8e00ff */
[----:B------:R-:W-:Y:S01]  /*11880*/  R2UR UR54, R6 ;  /* 0x00000000063672ca */ /* 0x000fe200000e0000 */
[----:B------:R-:W-:Y:S01]  /*11890*/  VIADD R6, R4, 0x600 ;  /* 0x0000060004067836 */ /* 0x000fe20000000000 */
[----:B------:R-:W-:Y:S01]  /*118a0*/  R2UR UR55, R7 ;  /* 0x00000000073772ca */ /* 0x000fe200000e0000 */
[----:B------:R-:W-:-:S02]  /*118b0*/  IMAD.MOV.U32 R7, RZ, RZ, 0x40000040 ;  /* 0x40000040ff077424 */ /* 0x000fc400078e00ff */
[----:B------:R-:W-:Y:S01]  /*118c0*/  IMAD.U32 R9, RZ, RZ, UR9 ;  /* 0x00000009ff097e24 */ /* 0x000fe2000f8e00ff */
[----:B------:R-:W-:Y:S02]  /*118d0*/  R2UR UR50, R6 ;  /* 0x00000000063272ca */ /* 0x000fe400000e0000 */
[----:B------:R-:W-:Y:S01]  /*118e0*/  R2UR UR51, R7 ;  /* 0x00000000073372ca */ /* 0x000fe200000e0000 */
[----:B------:R-:W-:Y:S01]  /*118f0*/  IMAD.MOV.U32 R7, RZ, RZ, 0x40000040 ;  /* 0x40000040ff077424 */ /* 0x000fe200078e00ff */
[----:B------:R-:W-:Y:S01]  /*11900*/  IADD3 R6, R4, 0x602, RZ ;  /* 0x0000060204067810 */ /* 0x000fe20007ffe0ff */
[----:B------:R0:W-:Y:S03]  /*11910*/  STL.64 [R1+0x8], R8 ;  /* 0x0000080801007387 */ /* 0x0001e60000100a00 */
[----:B------:R-:W-:Y:S01]  /*11920*/  R2UR UR46, R6 ;  /* 0x00000000062e72ca */ /* 0x000fe200000e0000 */
[----:B------:R-:W-:Y:S01]  /*11930*/  VIADD R6, R4, 0x604 ;  /* 0x0000060404067836 */ /* 0x000fe20000000000 */
[----:B------:R-:W-:Y:S01]  /*11940*/  R2UR UR47, R7 ;  /* 0x00000000072f72ca */ /* 0x000fe200000e0000 */
[----:B------:R-:W-:-:S02]  /*11950*/  IMAD.MOV.U32 R7, RZ, RZ, 0x40000040 ;  /* 0x40000040ff077424 */ /* 0x000fc400078e00ff */
[----:B------:R-:W-:Y:S01]  /*11960*/  VIADD R4, R4, 0x606 ;  /* 0x0000060604047836 */ /* 0x000fe20000000000 */
[----:B------:R-:W-:Y:S02]  /*11970*/  R2UR UR42, R6 ;  /* 0x00000000062a72ca */ /* 0x000fe400000e0000 */
[----:B------:R-:W-:Y:S02]  /*11980*/  R2UR UR43, R7 ;  /* 0x00000000072b72ca */ /* 0x000fe400000e0000 */
[----:B------:R-:W-:Y:S01]  /*11990*/  R2UR UR38, R4 ;  /* 0x00000000042672ca */ /* 0x000fe200000e0000 */
        /* <DEDUP_REMOVED lines=19> */
[----:B0-----:R-:W-:Y:S05]  /*11ad0*/  @!P0 BRA `(.L_x_622) ;  /* 0x0000000000048947 */ /* 0x001fea0003800000 */
[----:B------:R-:W-:Y:S01]  /*11ae0*/  BPT.TRAP 0x1 ;  /* 0x000000040000795c */ /* 0x000fe20000300000 */
.L_x_622:
[----:B------:R-:W2:Y:S01]  /*11af0*/  LDL R12, [R1+0x78] ;  /* 0x00007800010c7983 */ /* 0x000ea20000100800 */
[----:B------:R-:W-:Y:S01]  /*11b00*/  ULDC UR4, c[0x0][0x9d8] ;  /* 0x0002760000047ab9 */ /* 0x000fe20000000800 */
[----:B------:R-:W-:Y:S01]  /*11b10*/  ULDC UR5, c[0x0][0x988] ;  /* 0x0002620000057ab9 */ /* 0x000fe20000000800 */
        /* <DEDUP_REMOVED lines=30> */
[----:B------:R-:W4:Y:S01]  /*11d00*/  MUFU.TANH R29, R29 ;  /* 0x0000001d001d7308 */ /* 0x000f220000002400 */
        /* <DEDUP_REMOVED lines=17> */
[----:B------:R-:W-:Y:S01]  /*11e20*/  P2R R8, PR, RZ, 0x1 ;  /* 0x00000001ff087803 */ /* 0x000fe20000000000 */
[----:B------:R-:W-:Y:S01]  /*11e30*/  FMUL.FTZ R63, R63, UR4 ;  /* 0x000000043f3f7c20 */ /* 0x000fe20008410000 */
[----:B------:R-:W-:Y:S01]  /*11e40*/  FMUL.FTZ R66, R66, UR4 ;  /* 0x0000000442427c20 */ /* 0x000fe20008410000 */
[----:B------:R-:W-:Y:S01]  /*11e50*/  FMUL.FTZ R67, R67, UR4 ;  /* 0x0000000443437c20 */ /* 0x000fe20008410000 */
[----:B------:R-:W-:Y:S01]  /*11e60*/  FMUL.FTZ R70, R70, UR4 ;  /* 0x0000000446467c20 */ /* 0x000fe20008410000 */
[----:B------:R-:W-:Y:S01]  /*11e70*/  FMUL.FTZ R71, R71, UR4 ;  /* 0x0000000447477c20 */ /* 0x000fe20008410000 */
[----:B------:R-:W4:Y:S01]  /*11e80*/  MUFU.TANH R33, R33 ;  /* 0x0000002100217308 */ /* 0x000f220000002400 */
[----:B------:R-:W-:Y:S01]  /*11e90*/  VIADD R3, R3, 0x30840 ;  /* 0x0003084003037836 */ /* 0x000fe20000000000 */
[----:B------:R-:W-:Y:S01]  /*11ea0*/  ULDC UR38, c[0x0][0x9d8] ;  /* 0x0002760000267ab9 */ /* 0x000fe20000000800 */
[----:B------:R-:W-:Y:S01]  /*11eb0*/  ULDC UR39, c[0x0][0x988] ;  /* 0x0002620000277ab9 */ /* 0x000fe20000000800 */
[----:B------:R-:W-:Y:S01]  /*11ec0*/  BSSY B0, `(.L_x_623) ;  /* 0x0000483000007945 */ /* 0x000fe20003800000 */
[-C--:B------:R-:W-:Y:S01]  /*11ed0*/  MOV R118, R119.reuse ;  /* 0x0000007700767202 */ /* 0x080fe20000000f00 */
[----:B------:R-:W-:Y:S01]  /*11ee0*/  IMAD.MOV.U32 R117, RZ, RZ, R119 ;  /* 0x000000ffff757224 */ /* 0x000fe200078e0077 */
[----:B------:R-:W-:Y:S01]  /*11ef0*/  PRMT R3, R222, 0x654, R3 ;  /* 0x00000654de037816 */ /* 0x000fe20000000003 */
[----:B------:R-:W4:Y:S01]  /*11f00*/  MUFU.TANH R6, R27 ;  /* 0x0000001b00067308 */ /* 0x000f220000002400 */
[--C-:B------:R-:W-:Y:S01]  /*11f10*/  IMAD.MOV.U32 R116, RZ, RZ, R119.reuse ;  /* 0x000000ffff747224 */ /* 0x100fe200078e0077 */
[-C--:B------:R-:W-:Y:S01]  /*11f20*/  MOV R107, R119.reuse ;  /* 0x00000077006b7202 */ /* 0x080fe20000000f00 */
[----:B------:R4:W-:Y:S01]  /*11f30*/  SYNCS.ARRIVE.TRANS64.RED.A1T0 RZ, [R3+URZ], RZ ;  /* 0x000000ff03ff79a7 */ /* 0x0009e2000810043f */
[--C-:B------:R-:W-:Y:S01]  /*11f40*/  IMAD.MOV.U32 R115, RZ, RZ, R119.reuse ;  /* 0x000000ffff737224 */ /* 0x100fe200078e0077 */
[-C--:B------:R-:W-:Y:S01]  /*11f50*/  MOV R96, R119.reuse ;  /* 0x0000007700607202 */ /* 0x080fe20000000f00 */
[--C-:B------:R-:W-:Y:S01]  /*11f60*/  IMAD.MOV.U32 R114, RZ, RZ, R119.reuse ;  /* 0x000000ffff727224 */ /* 0x100fe200078e0077 */
[----:B------:R-:W-:Y:S01]  /*11f70*/  MOV R74, R119 ;  /* 0x00000077004a7202 */ /* 0x000fe20000000f00 */
[----:B------:R-:W4:Y:S01]  /*11f80*/  MUFU.TANH R36, R36 ;  /* 0x0000002400247308 */ /* 0x000f220000002400 */
[----:B------:R-:W-:-:S02]  /*11f90*/  IMAD.MOV.U32 R113, RZ, RZ, R119 ;  /* 0x000000ffff717224 */ /* 0x000fc400078e0077 */
[--C-:B------:R-:W-:Y:S02]  /*11fa0*/  IMAD.MOV.U32 R112, RZ, RZ, R119.reuse ;  /* 0x000000ffff707224 */ /* 0x100fe400078e0077 */
[--C-:B------:R-:W-:Y:S02]  /*11fb0*/  IMAD.MOV.U32 R111, RZ, RZ, R119.reuse ;  /* 0x000000ffff6f7224 */ /* 0x100fe400078e0077 */
[--C-:B------:R-:W-:Y:S01]  /*11fc0*/  IMAD.MOV.U32 R110, RZ, RZ, R119.reuse ;  /* 0x000000ffff6e7224 */ /* 0x100fe200078e0077 */
[----:B------:R-:W4:Y:S01]  /*11fd0*/  MUFU.TANH R9, R30 ;  /* 0x0000001e00097308 */ /* 0x000f220000002400 */
[--C-:B------:R-:W-:Y:S02]  /*11fe0*/  IMAD.MOV.U32 R109, RZ, RZ, R119.reuse ;  /* 0x000000ffff6d7224 */ /* 0x100fe400078e0077 */
[--C-:B------:R-:W-:Y:S02]  /*11ff0*/  IMAD.MOV.U32 R108, RZ, RZ, R119.reuse ;  /* 0x000000ffff6c7224 */ /* 0x100fe400078e0077 */
[----:B------:R-:W-:-:S02]  /*12000*/  IMAD.MOV.U32 R106, RZ, RZ, R119 ;  /* 0x000000ffff6a7224 */ /* 0x000fc400078e0077 */
[--C-:B------:R-:W-:Y:S01]  /*12010*/  IMAD.MOV.U32 R105, RZ, RZ, R119.reuse ;  /* 0x000000ffff697224 */ /* 0x100fe200078e0077 */
[----:B------:R-:W4:Y:S01]  /*12020*/  MUFU.TANH R37, R37 ;  /* 0x0000002500257308 */ /* 0x000f220000002400 */
[--C-:B------:R-:W-:Y:S02]  /*12030*/  IMAD.MOV.U32 R104, RZ, RZ, R119.reuse ;  /* 0x000000ffff687224 */ /* 0x100fe400078e0077 */
[--C-:B------:R-:W-:Y:S02]  /*12040*/  IMAD.MOV.U32 R103, RZ, RZ, R119.reuse ;  /* 0x000000ffff677224 */ /* 0x100fe400078e0077 */
[--C-:B------:R-:W-:Y:S02]  /*12050*/  IMAD.MOV.U32 R102, RZ, RZ, R119.reuse ;  /* 0x000000ffff667224 */ /* 0x100fe400078e0077 */
[--C-:B------:R-:W-:Y:S01]  /*12060*/  IMAD.MOV.U32 R101, RZ, RZ, R119.reuse ;  /* 0x000000ffff657224 */ /* 0x100fe200078e0077 */
        /* <DEDUP_REMOVED lines=16> */
[----:B------:R-:W-:-:S07]  /*12170*/  IMAD.MOV.U32 R72, RZ, RZ, R119 ;  /* 0x000000ffff487224 */ /* 0x000fce00078e0077 */
[----:B------:R-:W-:Y:S08]  /*12180*/  MUFU.TANH R73, R59 ;  /* 0x0000003b00497308 */ /* 0x000ff00000002400 */
[----:B------:R-:W4:Y:S08]  /*12190*/  MUFU.TANH R15, R35 ;  /* 0x00000023000f7308 */ /* 0x000f300000002400 */
[----:B------:R-:W4:Y:S08]  /*121a0*/  MUFU.TANH R44, R44 ;  /* 0x0000002c002c7308 */ /* 0x000f300000002400 */
[----:B------:R-:W-:Y:S08]  /*121b0*/  MUFU.TANH R87, R65 ;  /* 0x0000004100577308 */ /* 0x000ff00000002400 */
[----:B------:R-:W4:Y:S08]  /*121c0*/  MUFU.TANH R21, R38 ;  /* 0x0000002600157308 */ /* 0x000f300000002400 */
[----:B------:R-:W4:Y:S08]  /*121d0*/  MUFU.TANH R45, R45 ;  /* 0x0000002d002d7308 */ /* 0x000f300000002400 */
[----:B------:R-:W-:Y:S08]  /*121e0*/  MUFU.TANH R10, R55 ;  /* 0x00000037000a7308 */ /* 0x000ff00000002400 */
[----:B------:R-:W4:Y:S08]  /*121f0*/  MUFU.TANH R39, R39 ;  /* 0x0000002700277308 */ /* 0x000f300000002400 */
[----:B------:R-:W4:Y:S08]  /*12200*/  MUFU.TANH R48, R48 ;  /* 0x0000003000307308 */ /* 0x000f300000002400 */
[----:B------:R-:W-:Y:S08]  /*12210*/  MUFU.TANH R5, R51 ;  /* 0x0000003300057308 */ /* 0x000ff00000002400 */
[----:B------:R0:W4:Y:S08]  /*12220*/  MUFU.TANH R27, R42 ;  /* 0x0000002a001b7308 */ /* 0x0001300000002400 */
[----:B------:R-:W-:Y:S01]  /*12230*/  MUFU.TANH R0, R43 ;  /* 0x0000002b00007308 */ /* 0x000fe20000002400 */
[----:B0-----:R-:W-:-:S07]  /*12240*/  IMAD.MOV.U32 R42, RZ, RZ, R119 ;  /* 0x000000ffff2a7224 */ /* 0x001fce00078e0077 */
[----:B------:R-:W0:Y:S08]  /*12250*/  MUFU.TANH R49, R49 ;  /* 0x0000003100317308 */ /* 0x000e300000002400 */
[----:B------:R-:W0:Y:S08]  /*12260*/  MUFU.TANH R52, R52 ;  /* 0x0000003400347308 */ /* 0x000e300000002400 */
[----:B------:R1:W0:Y:S08]  /*12270*/  MUFU.TANH R31, R46 ;  /* 0x0000002e001f7308 */ /* 0x0002300000002400 */
[----:B------:R-:W0:Y:S01]  /*12280*/  MUFU.TANH R75, R53 ;  /* 0x00000035004b7308 */ /* 0x000e220000002400 */
[----:B-1----:R-:W-:-:S07]  /*12290*/  IMAD.MOV.U32 R46, RZ, RZ, R119 ;  /* 0x000000ffff2e7224 */ /* 0x002fce00078e0077 */
[----:B------:R-:W1:Y:S08]  /*122a0*/  MUFU.TANH R4, R47 ;  /* 0x0000002f00047308 */ /* 0x000e700000002400 */
[----:B------:R-:W1:Y:S08]  /*122b0*/  MUFU.TANH R56, R56 ;  /* 0x0000003800387308 */ /* 0x000e700000002400 */
[----:B------:R3:W1:Y:S08]  /*122c0*/  MUFU.TANH R35, R50 ;  /* 0x0000003200237308 */ /* 0x0006700000002400 */
[----:B------:R1:W1:Y:S01]  /*122d0*/  MUFU.TANH R79, R57 ;  /* 0x00000039004f7308 */ /* 0x0002620000002400 */
[----:B---3--:R-:W-:-:S07]  /*122e0*/  IMAD.MOV.U32 R50, RZ, RZ, R119 ;  /* 0x000000ffff327224 */ /* 0x008fce00078e0077 */
[----:B------:R-:W3:Y:S08]  /*122f0*/  MUFU.TANH R60, R60 ;  /* 0x0000003c003c7308 */ /* 0x000ef00000002400 */
[----:B------:R-:W3:Y:S01]  /*12300*/  MUFU.TANH R54, R54 ;  /* 0x0000003600367308 */ /* 0x000ee20000002400 */
[----:B--2---:R-:W-:-:S04]  /*12310*/  IMAD.IADD R12, R12, 0x1, R142 ;  /* 0x000000010c0c7824 */ /* 0x004fc800078e028e */
[----:B------:R-:W-:Y:S02]  /*12320*/  IMAD R14, R143, -0x60, R12 ;  /* 0xffffffa08f0e7824 */ /* 0x000fe400078e020c */
[----:B------:R-:W-:Y:S01]  /*12330*/  FMUL.FTZ R12, R69, UR4 ;  /* 0x00000004450c7c20 */ /* 0x000fe20008410000 */
[----:B------:R-:W2:Y:S02]  /*12340*/  MUFU.TANH R61, R61 ;  /* 0x0000003d003d7308 */ /* 0x000ea40000002400 */
[C---:B------:R-:W-:Y:S02]  /*12350*/  ISETP.GT.AND P6, PT, R14.reuse, RZ, PT ;  /* 0x000000ff0e00720c */ /* 0x040fe40003fc4270 */
[C---:B------:R-:W-:Y:S02]  /*12360*/  ISETP.GT.AND P5, PT, R14.reuse, 0x1, PT ;  /* 0x000000010e00780c */ /* 0x040fe40003fa4270 */
[----:B------:R-:W-:Y:S02]  /*12370*/  ISETP.GT.AND P4, PT, R14, 0x8, PT ;  /* 0x000000080e00780c */ /* 0x000fe40003f84270 */
[----:B------:R-:W2:Y:S01]  /*12380*/  MUFU.TANH R64, R64 ;  /* 0x0000004000407308 */ /* 0x000ea20000002400 */
[----:B------:R-:W-:-:S02]  /*12390*/  FSEL R93, R24, -INF , P6 ;  /* 0xff800000185d7808 */ /* 0x000fc40003000000 */
[----:B------:R-:W-:Y:S02]  /*123a0*/  FSEL R20, R25, -INF , P5 ;  /* 0xff80000019147808 */ /* 0x000fe40002800000 */
[----:B------:R-:W-:Y:S02]  /*123b0*/  ISETP.GT.AND P3, PT, R14, 0x9, PT ;  /* 0x000000090e00780c */ /* 0x000fe40003f64270 */
[----:B------:R-:W-:Y:S01]  /*123c0*/  FSEL R97, R28, -INF , P4 ;  /* 0xff8000001c617808 */ /* 0x000fe20002000000 */
[----:B------:R-:W2:Y:S01]  /*123d0*/  MUFU.TANH R58, R58 ;  /* 0x0000003a003a7308 */ /* 0x000ea20000002400 */
[----:B------:R-:W-:Y:S02]  /*123e0*/  FMNMX.FTZ R24, R93, R20, !PT ;  /* 0x000000145d187209 */ /* 0x000fe40007810000 */
[----:B------:R-:W-:Y:S02]  /*123f0*/  ISETP.GT.AND P2, PT, R14, 0x10, PT ;  /* 0x000000100e00780c */ /* 0x000fe40003f44270 */
[----:B----4-:R-:W-:-:S02]  /*12400*/  FSEL R99, R29, -INF , P3 ;  /* 0xff8000001d637808 */ /* 0x010fc40001800000 */
[----:B------:R-:W-:Y:S01]  /*12410*/  FMNMX.FTZ R24, R97, R24, !PT ;  /* 0x0000001861187209 */ /* 0x000fe20007810000 */
[----:B------:R-:W4:Y:S01]  /*12420*/  MUFU.TANH R68, R68 ;  /* 0x0000004400447308 */ /* 0x000f220000002400 */
[----:B------:R-:W-:Y:S02]  /*12430*/  ISETP.GT.AND P1, PT, R14, 0x11, PT ;  /* 0x000000110e00780c */ /* 0x000fe40003f24270 */
[----:B------:R-:W-:Y:S02]  /*12440*/  FSEL R69, R32, -INF , P2 ;  /* 0xff80000020457808 */ /* 0x000fe40001000000 */
[----:B------:R-:W-:Y:S02]  /*12450*/  FMNMX.FTZ R24, R99, R24, !PT ;  /* 0x0000001863187209 */ /* 0x000fe40007810000 */
[----:B------:R-:W-:Y:S01]  /*12460*/  FSEL R7, R7, -INF , P6 ;  /* 0xff80000007077808 */ /* 0x000fe20003000000 */
[----:B------:R-:W4:Y:S01]  /*12470*/  MUFU.TANH R12, R12 ;  /* 0x0000000c000c7308 */ /* 0x000f220000002400 */
[----:B------:R-:W-:-:S02]  /*12480*/  ISETP.GT.AND P6, PT, R14, 0x18, PT ;  /* 0x000000180e00780c */ /* 0x000fc40003fc4270 */
[----:B------:R-:W-:Y:S02]  /*12490*/  FSEL R59, R33, -INF , P1 ;  /* 0xff800000213b7808 */ /* 0x000fe40000800000 */
[----:B------:R-:W-:Y:S02]  /*124a0*/  FMNMX.FTZ R24, R69, R24, !PT ;  /* 0x0000001845187209 */ /* 0x000fe40007810000 */
[----:B------:R-:W-:Y:S01]  /*124b0*/  FSEL R6, R6, -INF , P5 ;  /* 0xff80000006067808 */ /* 0x000fe20002800000 */
[----:B------:R-:W-:Y:S01]  /*124c0*/  MUFU.TANH R62, R62 ;  /* 0x0000003e003e7308 */ /* 0x000fe20000002400 */
[----:B------:R-:W-:Y:S02]  /*124d0*/  ISETP.GT.AND P5, PT, R14, 0x19, PT ;  /* 0x000000190e00780c */ /* 0x000fe40003fa4270 */
[----:B------:R-:W-:Y:S02]  /*124e0*/  FSEL R65, R36, -INF , P6 ;  /* 0xff80000024417808 */ /* 0x000fe40003000000 */
[----:B------:R-:W-:-:S02]  /*124f0*/  FMNMX.FTZ R24, R59, R24, !PT ;  /* 0x000000183b187209 */ /* 0x000fc40007810000 */
[----:B------:R-:W-:Y:S01]  /*12500*/  FSEL R9, R9, -INF , P4 ;  /* 0xff80000009097808 */ /* 0x000fe20002000000 */
[----:B------:R-:W4:Y:S01]  /*12510*/  MUFU.TANH R66, R66 ;  /* 0x0000004200427308 */ /* 0x000f220000002400 */
[C---:B------:R-:W-:Y:S02]  /*12520*/  ISETP.GT.AND P4, PT, R14.reuse, 0x20, PT ;  /* 0x000000200e00780c */ /* 0x040fe40003f84270 */
[----:B------:R-:W-:Y:S02]  /*12530*/  FSEL R55, R37, -INF , P5 ;  /* 0xff80000025377808 */ /* 0x000fe40002800000 */
[----:B------:R-:W-:Y:S02]  /*12540*/  FMNMX.FTZ R24, R65, R24, !PT ;  /* 0x0000001841187209 */ /* 0x000fe40007810000 */
[----:B------:R-:W-:Y:S01]  /*12550*/  FSEL R11, R11, -INF , P3 ;  /* 0xff8000000b0b7808 */ /* 0x000fe20001800000 */
[----:B------:R-:W-:Y:S01]  /*12560*/  MUFU.TANH R70, R70 ;  /* 0x0000004600467308 */ /* 0x000fe20000002400 */
[----:B------:R-:W-:-:S02]  /*12570*/  ISETP.GT.AND P3, PT, R14, 0x21, PT ;  /* 0x000000210e00780c */ /* 0x000fc40003f64270 */
[----:B------:R-:W-:Y:S01]  /*12580*/  FSEL R51, R40, -INF , P4 ;  /* 0xff80000028337808 */ /* 0x000fe20002000000 */
[----:B------:R-:W-:Y:S01]  /*12590*/  IMAD.MOV.U32 R40, RZ, RZ, R119 ;  /* 0x000000ffff287224 */ /* 0x000fe200078e0077 */
[----:B------:R-:W-:Y:S02]  /*125a0*/  FMNMX.FTZ R24, R55, R24, !PT ;  /* 0x0000001837187209 */ /* 0x000fe40007810000 */
[----:B------:R-:W-:Y:S01]  /*125b0*/  FSEL R13, R13, -INF , P2 ;  /* 0xff8000000d0d7808 */ /* 0x000fe20001000000 */
[----:B------:R4:W4:Y:S01]  /*125c0*/  MUFU.TANH R95, R71 ;  /* 0x00000047005f7308 */ /* 0x0009220000002400 */
[----:B------:R-:W-:Y:S02]  /*125d0*/  ISETP.GT.AND P2, PT, R14, 0x28, PT ;  /* 0x000000280e00780c */ /* 0x000fe40003f44270 */
[----:B------:R-:W-:Y:S02]  /*125e0*/  FSEL R43, R41, -INF , P3 ;  /* 0xff800000292b7808 */ /* 0x000fe40001800000 */
[----:B------:R-:W-:-:S02]  /*125f0*/  FMNMX.FTZ R24, R51, R24, !PT ;  /* 0x0000001833187209 */ /* 0x000fc40007810000 */
[----:B------:R-:W-:Y:S02]  /*12600*/  FSEL R15, R15, -INF , P1 ;  /* 0xff8000000f0f7808 */ /* 0x000fe40000800000 */
[----:B------:R-:W-:Y:S02]  /*12610*/  ISETP.GT.AND P1, PT, R14, 0x29, PT ;  /* 0x000000290e00780c */ /* 0x000fe40003f24270 */
[----:B------:R-:W-:Y:S01]  /*12620*/  FSEL R37, R44, -INF , P2 ;  /* 0xff8000002c257808 */ /* 0x000fe20001000000 */
[----:B------:R-:W-:Y:S01]  /*12630*/  IMAD.MOV.U32 R44, RZ, RZ, R119 ;  /* 0x000000ffff2c7224 */ /* 0x000fe200078e0077 */
[----:B------:R-:W-:Y:S02]  /*12640*/  FMNMX.FTZ R24, R43, R24, !PT ;  /* 0x000000182b187209 */ /* 0x000fe40007810000 */
[----:B------:R-:W-:Y:S02]  /*12650*/  FSEL R21, R21, -INF , P6 ;  /* 0xff80000015157808 */ /* 0x000fe40003000000 */
[----:B------:R-:W-:-:S02]  /*12660*/  ISETP.GT.AND P6, PT, R14, 0x30, PT ;  /* 0x000000300e00780c */ /* 0x000fc40003fc4270 */
[----:B------:R-:W-:Y:S02]  /*12670*/  FSEL R45, R45, -INF , P1 ;  /* 0xff8000002d2d7808 */ /* 0x000fe40000800000 */
[----:B------:R-:W-:Y:S02]  /*12680*/  FMNMX.FTZ R24, R37, R24, !PT ;  /* 0x0000001825187209 */ /* 0x000fe40007810000 */
[----:B------:R-:W-:Y:S02]  /*12690*/  FSEL R25, R39, -INF , P5 ;  /* 0xff80000027197808 */ /* 0x000fe40002800000 */
[----:B------:R-:W-:Y:S02]  /*126a0*/  ISETP.GT.AND P5, PT, R14, 0x31, PT ;  /* 0x000000310e00780c */ /* 0x000fe40003fa4270 */
[----:B------:R-:W-:Y:S01]  /*126b0*/  FSEL R47, R48, -INF , P6 ;  /* 0xff800000302f7808 */ /* 0x000fe20003000000 */
[----:B------:R-:W-:Y:S01]  /*126c0*/  IMAD.MOV.U32 R48, RZ, RZ, R119 ;  /* 0x000000ffff307224 */ /* 0x000fe200078e0077 */
[----:B------:R-:W-:-:S02]  /*126d0*/  FMNMX.FTZ R24, R45, R24, !PT ;  /* 0x000000182d187209 */ /* 0x000fc40007810000 */
[----:B------:R-:W-:Y:S02]  /*126e0*/  FSEL R27, R27, -INF , P4 ;  /* 0xff8000001b1b7808 */ /* 0x000fe40002000000 */
[----:B------:R-:W-:Y:S02]  /*126f0*/  ISETP.GT.AND P4, PT, R14, 0x38, PT ;  /* 0x000000380e00780c */ /* 0x000fe40003f84270 */
[----:B0-----:R-:W-:Y:S02]  /*12700*/  FSEL R53, R49, -INF , P5 ;  /* 0xff80000031357808 */ /* 0x001fe40002800000 */
[----:B------:R-:W-:Y:S02]  /*12710*/  FMNMX.FTZ R24, R47, R24, !PT ;  /* 0x000000182f187209 */ /* 0x000fe40007810000 */
[----:B------:R-:W-:Y:S01]  /*12720*/  FSEL R29, R0, -INF , P3 ;  /* 0xff800000001d7808 */ /* 0x000fe20001800000 */
[----:B------:R-:W-:Y:S01]  /*12730*/  IMAD.U32 R0, RZ, RZ, UR5 ;  /* 0x00000005ff007e24 */ /* 0x000fe2000f8e00ff */
[----:B------:R-:W-:-:S02]  /*12740*/  ISETP.GT.AND P3, PT, R14, 0x39, PT ;  /* 0x000000390e00780c */ /* 0x000fc40003f64270 */
[----:B-1----:R-:W-:Y:S02]  /*12750*/  FSEL R57, R52, -INF , P4 ;  /* 0xff80000034397808 */ /* 0x002fe40002000000 */
[----:B------:R-:W-:Y:S02]  /*12760*/  FMNMX.FTZ R24, R53, R24, !PT ;  /* 0x0000001835187209 */ /* 0x000fe40007810000 */
[----:B------:R-:W-:Y:S02]  /*12770*/  FSEL R31, R31, -INF , P2 ;  /* 0xff8000001f1f7808 */ /* 0x000fe40001000000 */
        /* <DEDUP_REMOVED lines=14> */
[----:B---3--:R-:W-:Y:S01]  /*12860*/  FSEL R81, R60, -INF , P6 ;  /* 0xff8000003c517808 */ /* 0x008fe20003000000 */
[----:B------:R-:W-:Y:S01]  /*12870*/  IMAD.MOV.U32 R60, RZ, RZ, R119 ;  /* 0x000000ffff3c7224 */ /* 0x000fe200078e0077 */
[----:B------:R-:W-:-:S02]  /*12880*/  FMNMX.FTZ R24, R79, R24, !PT ;  /* 0x000000184f187209 */ /* 0x000fc40007810000 */
[----:B------:R-:W-:Y:S01]  /*12890*/  FSEL R41, R54, -INF , P4 ;  /* 0xff80000036297808 */ /* 0x000fe20002000000 */
[----:B------:R-:W-:Y:S01]  /*128a0*/  IMAD.MOV.U32 R54, RZ, RZ, R119 ;  /* 0x000000ffff367224 */ /* 0x000fe200078e0077 */
[----:B------:R-:W-:Y:S02]  /*128b0*/  ISETP.GT.AND P4, PT, R14, 0x50, PT ;  /* 0x000000500e00780c */ /* 0x000fe40003f84270 */
[----:B--2---:R-:W-:Y:S02]  /*128c0*/  FSEL R83, R61, -INF , P5 ;  /* 0xff8000003d537808 */ /* 0x004fe40002800000 */
[----:B------:R-:W-:Y:S02]  /*128d0*/  FMNMX.FTZ R24, R81, R24, !PT ;  /* 0x0000001851187209 */ /* 0x000fe40007810000 */
[----:B------:R-:W-:Y:S02]  /*128e0*/  FSEL R49, R10, -INF , P3 ;  /* 0xff8000000a317808 */ /* 0x000fe40001800000 */
[----:B------:R-:W-:-:S02]  /*128f0*/  ISETP.GT.AND P3, PT, R14, 0x51, PT ;  /* 0x000000510e00780c */ /* 0x000fc40003f64270 */
[----:B------:R-:W-:Y:S01]  /*12900*/  FSEL R85, R64, -INF , P4 ;  /* 0xff80000040557808 */ /* 0x000fe20002000000 */
[--C-:B------:R-:W-:Y:S01]  /*12910*/  IMAD.MOV.U32 R64, RZ, RZ, R119.reuse ;  /* 0x000000ffff407224 */ /* 0x100fe200078e0077 */
[----:B------:R-:W-:Y:S02]  /*12920*/  FMNMX.FTZ R24, R83, R24, !PT ;  /* 0x0000001853187209 */ /* 0x000fe40007810000 */
[----:B------:R-:W-:Y:S01]  /*12930*/  FSEL R61, R58, -INF , P2 ;  /* 0xff8000003a3d7808 */ /* 0x000fe20001000000 */
[----:B------:R-:W-:Y:S01]  /*12940*/  IMAD.MOV.U32 R58, RZ, RZ, R119 ;  /* 0x000000ffff3a7224 */ /* 0x000fe200078e0077 */
[----:B------:R-:W-:Y:S02]  /*12950*/  ISETP.GT.AND P2, PT, R14, 0x58, PT ;  /* 0x000000580e00780c */ /* 0x000fe40003f44270 */
[----:B------:R-:W-:Y:S02]  /*12960*/  FSEL R87, R87, -INF , P3 ;  /* 0xff80000057577808 */ /* 0x000fe40001800000 */
[----:B------:R-:W-:-:S02]  /*12970*/  FMNMX.FTZ R24, R85, R24, !PT ;  /* 0x0000001855187209 */ /* 0x000fc40007810000 */
[----:B------:R-:W-:Y:S02]  /*12980*/  FSEL R73, R73, -INF , P1 ;  /* 0xff80000049497808 */ /* 0x000fe40000800000 */
[----:B------:R-:W-:Y:S02]  /*12990*/  ISETP.GT.AND P1, PT, R14, 0x59, PT ;  /* 0x000000590e00780c */ /* 0x000fe40003f24270 */
[----:B----4-:R-:W-:Y:S01]  /*129a0*/  FSEL R89, R68, -INF , P2 ;  /* 0xff80000044597808 */ /* 0x010fe20001000000 */
[----:B------:R-:W-:Y:S01]  /*129b0*/  IMAD.MOV.U32 R68, RZ, RZ, R119 ;  /* 0x000000ffff447224 */ /* 0x000fe200078e0077 */
[----:B------:R-:W-:Y:S02]  /*129c0*/  FMNMX.FTZ R24, R87, R24, !PT ;  /* 0x0000001857187209 */ /* 0x000fe40007810000 */
[----:B------:R-:W-:Y:S02]  /*129d0*/  FSEL R91, R12, -INF , P1 ;  /* 0xff8000000c5b7808 */ /* 0x000fe40000800000 */
[----:B------:R-:W-:-:S02]  /*129e0*/  FMNMX.FTZ R24, R89, R24, !PT ;  /* 0x0000001859187209 */ /* 0x000fc40007810000 */
[----:B------:R-:W-:Y:S01]  /*129f0*/  FSEL R71, R66, -INF , P4 ;  /* 0xff80000042477808 */ /* 0x000fe20002000000 */
[----:B------:R-:W-:Y:S01]  /*12a00*/  IMAD.MOV.U32 R66, RZ, RZ, R119 ;  /* 0x000000ffff427224 */ /* 0x000fe200078e0077 */
[----:B------:R-:W-:Y:S02]  /*12a10*/  FMNMX.FTZ R24, R91, R24, !PT ;  /* 0x000000185b187209 */ /* 0x000fe40007810000 */
[----:B------:R-:W-:Y:S02]  /*12a20*/  FSEL R95, R95, -INF , P1 ;  /* 0xff8000005f5f7808 */ /* 0x000fe40000800000 */
[----:B------:R-:W-:Y:S01]  /*12a30*/  MOV R52, R119 ;  /* 0x0000007700347202 */ /* 0x000fe20000000f00 */
[----:B------:R-:W0:Y:S02]  /*12a40*/  SHFL.BFLY PT, R5, R24, 0x2, 0x1f ;  /* 0x0c401f0018057f89 */ /* 0x000e2400000e0000 */
[----:B0-----:R-:W-:-:S05]  /*12a50*/  FMNMX.FTZ R10, R24, R5, !PT ;  /* 0x00000005180a7209 */ /* 0x001fca0007810000 */
[----:B------:R-:W0:Y:S02]  /*12a60*/  SHFL.BFLY PT, R5, R10, 0x1, 0x1f ;  /* 0x0c201f000a057f89 */ /* 0x000e2400000e0000 */
[----:B0-----:R-:W-:Y:S02]  /*12a70*/  FMNMX.FTZ R5, R10, R5, !PT ;  /* 0x000000050a057209 */ /* 0x001fe40007810000 */
[----:B------:R-:W-:Y:S02]  /*12a80*/  FMNMX.FTZ R10, R7, R6, !PT ;  /* 0x00000006070a7209 */ /* 0x000fe40007810000 */
[C---:B------:R-:W-:Y:S01]  /*12a90*/  FSETP.NEU.FTZ.AND P0, PT, R5.reuse, -INF , PT ;  /* 0xff8000000500780b */ /* 0x040fe20003f1d000 */
[----:B------:R-:W-:Y:S01]  /*12aa0*/  FMUL.FTZ R4, R5, R0 ;  /* 0x0000000005047220 */ /* 0x000fe20000410000 */
[----:B------:R-:W-:-:S04]  /*12ab0*/  FMNMX.FTZ R10, R9, R10, !PT ;  /* 0x0000000a090a7209 */ /* 0x000fc80007810000 */
[----:B------:R-:W-:Y:S02]  /*12ac0*/  FMNMX.FTZ R10, R11, R10, !PT ;  /* 0x0000000a0b0a7209 */ /* 0x000fe40007810000 */
[----:B------:R-:W-:Y:S02]  /*12ad0*/  FSEL R12, R4, RZ, P0 ;  /* 0x000000ff040c7208 */ /* 0x000fe40000000000 */
[----:B------:R-:W-:Y:S01]  /*12ae0*/  FMNMX.FTZ R10, R13, R10, !PT ;  /* 0x0000000a0d0a7209 */ /* 0x000fe20007810000 */
[----:B------:R0:W1:Y:S01]  /*12af0*/  MUFU.TANH R4, R63 ;  /* 0x0000003f00047308 */ /* 0x0000620000002400 */
[----:B------:R-:W-:Y:S01]  /*12b00*/  ISETP.NE.AND P0, PT, R8, RZ, PT ;  /* 0x000000ff0800720c */ /* 0x000fe20003f05270 */
[--C-:B------:R-:W-:Y:S01]  /*12b10*/  FFMA.FTZ R186, R65, R0, -R12.reuse ;  /* 0x0000000041ba7223 */ /* 0x100fe2000001080c */
[----:B------:R-:W-:Y:S01]  /*12b20*/  FMNMX.FTZ R10, R15, R10, !PT ;  /* 0x0000000a0f0a7209 */ /* 0x000fe20007810000 */
[-CC-:B------:R-:W-:Y:S01]  /*12b30*/  FFMA.FTZ R184, R69, R0.reuse, -R12.reuse ;  /* 0x0000000045b87223 */ /* 0x180fe2000001080c */
[----:B------:R-:W-:Y:S01]  /*12b40*/  FSEL R65, R62, -INF , P6 ;  /* 0xff8000003e417808 */ /* 0x000fe20003000000 */
[--C-:B------:R-:W-:Y:S01]  /*12b50*/  FFMA.FTZ R180, R51, R0, -R12.reuse ;  /* 0x0000000033b47223 */ /* 0x100fe2000001080c */
[----:B------:R-:W-:Y:S01]  /*12b60*/  FMNMX.FTZ R10, R21, R10, !PT ;  /* 0x0000000a150a7209 */ /* 0x000fe20007810000 */
[----:B------:R2:W3:Y:S01]  /*12b70*/  MUFU.TANH R8, R67 ;  /* 0x0000004300087308 */ /* 0x0004e20000002400 */
[-CC-:B------:R-:W-:Y:S01]  /*12b80*/  FFMA.FTZ R188, R93, R0.reuse, -R12.reuse ;  /* 0x000000005dbc7223 */ /* 0x180fe2000001080c */
[----:B------:R-:W-:Y:S01]  /*12b90*/  FSEL R93, R70, -INF , P2 ;  /* 0xff800000465d7808 */ /* 0x000fe20001000000 */
[--C-:B------:R-:W-:Y:S01]  /*12ba0*/  FFMA.FTZ R190, R97, R0, -R12.reuse ;  /* 0x0000000061be7223 */ /* 0x100fe2000001080c */
[----:B------:R-:W-:Y:S01]  /*12bb0*/  FMNMX.FTZ R10, R25, R10, !PT ;  /* 0x0000000a190a7209 */ /* 0x000fe20007810000 */
[-CC-:B0-----:R-:W-:Y:S01]  /*12bc0*/  FFMA.FTZ R63, R20, R0.reuse, -R12.reuse ;  /* 0x00000000143f7223 */ /* 0x181fe2000001080c */
[-CC-:B------:R-:W-:Y:S01]  /*12bd0*/  FFMA.FTZ R182, R37, R0.reuse, -R12.reuse ;  /* 0x0000000025b67223 */ /* 0x180fe2000001080c */
[--C-:B------:R-:W-:Y:S01]  /*12be0*/  FFMA.FTZ R37, R45, R0, -R12.reuse ;  /* 0x000000002d257223 */ /* 0x100fe2000001080c */
[----:B------:R-:W-:Y:S01]  /*12bf0*/  FMNMX.FTZ R10, R27, R10, !PT ;  /* 0x0000000a1b0a7209 */ /* 0x000fe20007810000 */
[-CC-:B------:R-:W-:Y:S01]  /*12c00*/  FFMA.FTZ R176, R47, R0.reuse, -R12.reuse ;  /* 0x000000002fb07223 */ /* 0x180fe2000001080c */
[----:B-1----:R-:W-:Y:S01]  /*12c10*/  FSEL R69, R4, -INF , P5 ;  /* 0xff80000004457808 */ /* 0x002fe20002800000 */
[--C-:B------:R-:W-:Y:S01]  /*12c20*/  FFMA.FTZ R45, R53, R0, -R12.reuse ;  /* 0x00000000352d7223 */ /* 0x100fe2000001080c */
[----:B------:R-:W-:Y:S01]  /*12c30*/  FMNMX.FTZ R10, R29, R10, !PT ;  /* 0x0000000a1d0a7209 */ /* 0x000fe20007810000 */
[-CC-:B------:R-:W-:Y:S01]  /*12c40*/  FFMA.FTZ R178, R57, R0.reuse, -R12.reuse ;  /* 0x0000000039b27223 */ /* 0x180fe2000001080c */
[-CC-:B------:R-:W-:Y:S01]  /*12c50*/  FFMA.FTZ R47, R75, R0.reuse, -R12.reuse ;  /* 0x000000004b2f7223 */ /* 0x180fe2000001080c */
[--C-:B------:R-:W-:Y:S01]  /*12c60*/  FFMA.FTZ R172, R77, R0, -R12.reuse ;  /* 0x000000004dac7223 */ /* 0x100fe2000001080c */
[----:B------:R-:W-:Y:S01]  /*12c70*/  FMNMX.FTZ R10, R31, R10, !PT ;  /* 0x0000000a1f0a7209 */ /* 0x000fe20007810000 */
[-CC-:B--2---:R-:W-:Y:S01]  /*12c80*/  FFMA.FTZ R67, R99, R0.reuse, -R12.reuse ;  /* 0x0000000063437223 */ /* 0x184fe2000001080c */
[----:B---3--:R-:W-:Y:S01]  /*12c90*/  FSEL R51, R8, -INF , P3 ;  /* 0xff80000008337808 */ /* 0x008fe20001800000 */
[--C-:B------:R-:W-:Y:S01]  /*12ca0*/  FFMA.FTZ R59, R59, R0, -R12.reuse ;  /* 0x000000003b3b7223 */ /* 0x100fe2000001080c */
[----:B------:R-:W-:Y:S01]  /*12cb0*/  FMNMX.FTZ R10, R33, R10, !PT ;  /* 0x0000000a210a7209 */ /* 0x000fe20007810000 */
[-CC-:B------:R-:W-:Y:S01]  /*12cc0*/  FFMA.FTZ R55, R55, R0.reuse, -R12.reuse ;  /* 0x0000000037377223 */ /* 0x180fe2000001080c */
[-CC-:B------:R-:W-:Y:S01]  /*12cd0*/  FFMA.FTZ R43, R43, R0.reuse, -R12.reuse ;  /* 0x000000002b2b7223 */ /* 0x180fe2000001080c */
        /* <DEDUP_REMOVED lines=8> */
[----:B------:R-:W-:Y:S01]  /*12d60*/  FFMA.FTZ R77, R91, R0, -R12 ;  /* 0x000000005b4d7223 */ /* 0x000fe2000001080c */
[----:B------:R-:W-:Y:S01]  /*12d70*/  FMNMX.FTZ R10, R41, R10, !PT ;  /* 0x0000000a290a7209 */ /* 0x000fe20007810000 */
[----:B------:R-:W-:Y:S01]  /*12d80*/  MUFU.EX2 R188, R188 ;  /* 0x000000bc00bc7308 */ /* 0x000fe20000000800 */
[--C-:B------:R-:W-:Y:S01]  /*12d90*/  IMAD.MOV.U32 R99, RZ, RZ, R119.reuse ;  /* 0x000000ffff637224 */ /* 0x100fe200078e0077 */
[----:B------:R-:W-:Y:S01]  /*12da0*/  MOV R85, R119 ;  /* 0x0000007700557202 */ /* 0x000fe20000000f00 */
[--C-:B------:R-:W-:Y:S01]  /*12db0*/  IMAD.MOV.U32 R91, RZ, RZ, R119.reuse ;  /* 0x000000ffff5b7224 */ /* 0x100fe200078e0077 */
[----:B------:R-:W-:Y:S01]  /*12dc0*/  FMNMX.FTZ R10, R49, R10, !PT ;  /* 0x0000000a310a7209 */ /* 0x000fe20007810000 */
[----:B------:R-:W-:-:S02]  /*12dd0*/  IMAD.MOV.U32 R89, RZ, RZ, R119 ;  /* 0x000000ffff597224 */ /* 0x000fc400078e0077 */
[--C-:B------:R-:W-:Y:S01]  /*12de0*/  IMAD.MOV.U32 R87, RZ, RZ, R119.reuse ;  /* 0x000000ffff577224 */ /* 0x100fe200078e0077 */
[----:B------:R-:W-:Y:S01]  /*12df0*/  FMNMX.FTZ R10, R61, R10, !PT ;  /* 0x0000000a3d0a7209 */ /* 0x000fe20007810000 */
[----:B------:R-:W0:Y:S01]  /*12e00*/  MUFU.EX2 R63, R63 ;  /* 0x0000003f003f7308 */ /* 0x000e220000000800 */
[--C-:B------:R-:W-:Y:S02]  /*12e10*/  IMAD.MOV.U32 R83, RZ, RZ, R119.reuse ;  /* 0x000000ffff537224 */ /* 0x100fe400078e0077 */
[----:B------:R-:W-:Y:S01]  /*12e20*/  FMNMX.FTZ R10, R73, R10, !PT ;  /* 0x0000000a490a7209 */ /* 0x000fe20007810000 */
[--C-:B------:R-:W-:Y:S02]  /*12e30*/  IMAD.MOV.U32 R81, RZ, RZ, R119.reuse ;  /* 0x000000ffff517224 */ /* 0x100fe400078e0077 */
[--C-:B------:R-:W-:Y:S01]  /*12e40*/  IMAD.MOV.U32 R79, RZ, RZ, R119.reuse ;  /* 0x000000ffff4f7224 */ /* 0x100fe200078e0077 */
[----:B------:R-:W-:Y:S01]  /*12e50*/  FMNMX.FTZ R10, R65, R10, !PT ;  /* 0x0000000a410a7209 */ /* 0x000fe20007810000 */
[----:B------:R-:W1:Y:S01]  /*12e60*/  MUFU.EX2 R190, R190 ;  /* 0x000000be00be7308 */ /* 0x000e620000000800 */
[----:B------:R-:W-:-:S02]  /*12e70*/  IMAD.MOV.U32 R70, RZ, RZ, R119 ;  /* 0x000000ffff467224 */ /* 0x000fc400078e0077 */
[----:B------:R-:W-:Y:S01]  /*12e80*/  FMNMX.FTZ R10, R69, R10, !PT ;  /* 0x0000000a450a7209 */ /* 0x000fe20007810000 */
[----:B------:R-:W-:-:S03]  /*12e90*/  IMAD.MOV.U32 R62, RZ, RZ, R119 ;  /* 0x000000ffff3e7224 */ /* 0x000fc600078e0077 */
[----:B------:R-:W-:Y:S01]  /*12ea0*/  FMNMX.FTZ R10, R71, R10, !PT ;  /* 0x0000000a470a7209 */ /* 0x000fe20007810000 */
[----:B------:R-:W2:Y:S03]  /*12eb0*/  MUFU.EX2 R67, R67 ;  /* 0x0000004300437308 */ /* 0x000ea60000000800 */
[----:B------:R-:W-:-:S04]  /*12ec0*/  FMNMX.FTZ R10, R51, R10, !PT ;  /* 0x0000000a330a7209 */ /* 0x000fc80007810000 */
[----:B------:R-:W-:Y:S01]  /*12ed0*/  FMNMX.FTZ R10, R93, R10, !PT ;  /* 0x0000000a5d0a7209 */ /* 0x000fe20007810000 */
[----:B------:R-:W3:Y:S03]  /*12ee0*/  MUFU.EX2 R184, R184 ;  /* 0x000000b800b87308 */ /* 0x000ee60000000800 */
[----:B------:R-:W-:-:S05]  /*12ef0*/  FMNMX.FTZ R10, R95, R10, !PT ;  /* 0x0000000a5f0a7209 */ /* 0x000fca0007810000 */
[----:B------:R-:W4:Y:S01]  /*12f00*/  SHFL.BFLY PT, R97, R10, 0x2, 0x1f ;  /* 0x0c401f000a617f89 */ /* 0x000f2200000e0000 */
[----:B------:R-:W3:Y:S08]  /*12f10*/  MUFU.EX2 R59, R59 ;  /* 0x0000003b003b7308 */ /* 0x000ef00000000800 */
[----:B------:R-:W3:Y:S08]  /*12f20*/  MUFU.EX2 R186, R186 ;  /* 0x000000ba00ba7308 */ /* 0x000ef00000000800 */
[----:B------:R-:W3:Y:S01]  /*12f30*/  MUFU.EX2 R55, R55 ;  /* 0x0000003700377308 */ /* 0x000ee20000000800 */
[----:B----4-:R-:W-:-:S07]  /*12f40*/  FMNMX.FTZ R97, R10, R97, !PT ;  /* 0x000000610a617209 */ /* 0x010fce0007810000 */
[----:B------:R-:W-:Y:S01]  /*12f50*/  MUFU.EX2 R180, R180 ;  /* 0x000000b400b47308 */ /* 0x000fe20000000800 */
[----:B------:R-:W4:Y:S07]  /*12f60*/  SHFL.BFLY PT, R4, R97, 0x1, 0x1f ;  /* 0x0c201f0061047f89 */ /* 0x000f2e00000e0000 */
[----:B------:R-:W-:Y:S08]  /*12f70*/  MUFU.EX2 R43, R43 ;  /* 0x0000002b002b7308 */ /* 0x000ff00000000800 */
[----:B------:R-:W-:Y:S08]  /*12f80*/  MUFU.EX2 R182, R182 ;  /* 0x000000b600b67308 */ /* 0x000ff00000000800 */
[----:B------:R-:W-:Y:S01]  /*12f90*/  MUFU.EX2 R37, R37 ;  /* 0x0000002500257308 */ /* 0x000fe20000000800 */
[----:B----4-:R-:W-:Y:S01]  /*12fa0*/  FMNMX.FTZ R4, R97, R4, !PT ;  /* 0x0000000461047209 */ /* 0x010fe20007810000 */
[----:B------:R-:W-:-:S03]  /*12fb0*/  IMAD.MOV.U32 R97, RZ, RZ, R119 ;  /* 0x000000ffff617224 */ /* 0x000fc600078e0077 */
[C---:B------:R-:W-:Y:S01]  /*12fc0*/  FSETP.NEU.FTZ.AND P1, PT, R4.reuse, -INF , PT ;  /* 0xff8000000400780b */ /* 0x040fe20003f3d000 */
[----:B------:R-:W-:Y:S02]  /*12fd0*/  FMUL.FTZ R8, R4, R0 ;  /* 0x0000000004087220 */ /* 0x000fe40000410000 */
[----:B------:R-:W-:Y:S03]  /*12fe0*/  MUFU.EX2 R176, R176 ;  /* 0x000000b000b07308 */ /* 0x000fe60000000800 */
[----:B------:R-:W-:Y:S02]  /*12ff0*/  FSEL R12, R8, RZ, P1 ;  /* 0x000000ff080c7208 */ /* 0x000fe40000800000 */
[----:B------:R-:W-:-:S03]  /*13000*/  ISETP.GE.AND P1, PT, R142, 0x61, PT ;  /* 0x000000618e00780c */ /* 0x000fc60003f26270 */
[----:B------:R-:W-:Y:S01]  /*13010*/  MUFU.EX2 R45, R45 ;  /* 0x0000002d002d7308 */ /* 0x000fe20000000800 */
[-CC-:B------:R-:W-:Y:S01]  /*13020*/  FFMA.FTZ R189, R7, R0.reuse, -R12.reuse ;  /* 0x0000000007bd7223 */ /* 0x180fe2000001080c */
[-CC-:B------:R-:W-:Y:S01]  /*13030*/  FFMA.FTZ R6, R6, R0.reuse, -R12.reuse ;  /* 0x0000000006067223 */ /* 0x180fe2000001080c */
[-CC-:B------:R-:W-:Y:S01]  /*13040*/  FFMA.FTZ R191, R9, R0.reuse, -R12.reuse ;  /* 0x0000000009bf7223 */ /* 0x180fe2000001080c */
[-CC-:B------:R-:W-:Y:S01]  /*13050*/  FFMA.FTZ R8, R11, R0.reuse, -R12.reuse ;  /* 0x000000000b087223 */ /* 0x180fe2000001080c */
[-CC-:B------:R-:W-:Y:S01]  /*13060*/  FFMA.FTZ R185, R13, R0.reuse, -R12.reuse ;  /* 0x000000000db97223 */ /* 0x180fe2000001080c */
[----:B0-----:R-:W-:Y:S01]  /*13070*/  FADD.FTZ R7, R188, R63 ;  /* 0x0000003fbc077221 */ /* 0x001fe20000010000 */
[-CC-:B------:R-:W-:Y:S01]  /*13080*/  FFMA.FTZ R10, R15, R0.reuse, -R12.reuse ;  /* 0x000000000f0a7223 */ /* 0x180fe2000001080c */
[----:B------:R-:W-:Y:S01]  /*13090*/  MUFU.EX2 R189, R189 ;  /* 0x000000bd00bd7308 */ /* 0x000fe20000000800 */
[-CC-:B------:R-:W-:Y:S01]  /*130a0*/  FFMA.FTZ R187, R21, R0.reuse, -R12.reuse ;  /* 0x0000000015bb7223 */ /* 0x180fe2000001080c */
[----:B-1----:R-:W-:Y:S01]  /*130b0*/  FADD.FTZ R28, R190, R7 ;  /* 0x00000007be1c7221 */ /* 0x002fe20000010000 */
[-CC-:B------:R-:W-:Y:S01]  /*130c0*/  FFMA.FTZ R25, R25, R0.reuse, -R12.reuse ;  /* 0x0000000019197223 */ /* 0x180fe2000001080c */
[-CC-:B------:R-:W-:Y:S01]  /*130d0*/  FFMA.FTZ R27, R27, R0.reuse, -R12.reuse ;  /* 0x000000001b1b7223 */ /* 0x180fe2000001080c */
[-C--:B------:R-:W-:Y:S01]  /*130e0*/  FFMA.FTZ R29, R29, R0.reuse, -R12 ;  /* 0x000000001d1d7223 */ /* 0x080fe2000001080c */
[----:B--2---:R-:W-:Y:S01]  /*130f0*/  FADD.FTZ R7, R67, R28 ;  /* 0x0000001c43077221 */ /* 0x004fe20000010000 */
[-CC-:B------:R-:W-:Y:S01]  /*13100*/  FFMA.FTZ R31, R31, R0.reuse, -R12.reuse ;  /* 0x000000001f1f7223 */ /* 0x180fe2000001080c */
[----:B------:R-:W0:Y:S01]  /*13110*/  MUFU.EX2 R6, R6 ;  /* 0x0000000600067308 */ /* 0x000e220000000800 */
[-CC-:B------:R-:W-:Y:S01]  /*13120*/  FFMA.FTZ R33, R33, R0.reuse, -R12.reuse ;  /* 0x0000000021217223 */ /* 0x180fe2000001080c */
[----:B---3--:R-:W-:Y:S01]  /*13130*/  FADD.FTZ R30, R184, R7 ;  /* 0x00000007b81e7221 */ /* 0x008fe20000010000 */
[-CC-:B------:R-:W-:Y:S01]  /*13140*/  FFMA.FTZ R35, R35, R0.reuse, -R12.reuse ;  /* 0x0000000023237223 */ /* 0x180fe2000001080c */
[-CC-:B------:R-:W-:Y:S01]  /*13150*/  FFMA.FTZ R39, R39, R0.reuse, -R12.reuse ;  /* 0x0000000027277223 */ /* 0x180fe2000001080c */
[-C--:B------:R-:W-:Y:S01]  /*13160*/  FFMA.FTZ R41, R41, R0.reuse, -R12 ;  /* 0x0000000029297223 */ /* 0x080fe2000001080c */
[----:B------:R-:W-:Y:S01]  /*13170*/  FADD.FTZ R9, R59, R30 ;  /* 0x0000001e3b097221 */ /* 0x000fe20000010000 */
[-CC-:B------:R-:W-:Y:S01]  /*13180*/  FFMA.FTZ R49, R49, R0.reuse, -R12.reuse ;  /* 0x0000000031317223 */ /* 0x180fe2000001080c */
[----:B------:R-:W1:Y:S01]  /*13190*/  MUFU.EX2 R191, R191 ;  /* 0x000000bf00bf7308 */ /* 0x000e620000000800 */
[-CC-:B------:R-:W-:Y:S01]  /*131a0*/  FFMA.FTZ R61, R61, R0.reuse, -R12.reuse ;  /* 0x000000003d3d7223 */ /* 0x180fe2000001080c */
[----:B------:R-:W-:Y:S01]  /*131b0*/  FADD.FTZ R32, R186, R9 ;  /* 0x00000009ba207221 */ /* 0x000fe20000010000 */
[-CC-:B------:R-:W-:Y:S01]  /*131c0*/  FFMA.FTZ R73, R73, R0.reuse, -R12.reuse ;  /* 0x0000000049497223 */ /* 0x180fe2000001080c */
[-CC-:B------:R-:W-:Y:S01]  /*131d0*/  FFMA.FTZ R65, R65, R0.reuse, -R12.reuse ;  /* 0x0000000041417223 */ /* 0x180fe2000001080c */
[-C--:B------:R-:W-:Y:S01]  /*131e0*/  FFMA.FTZ R69, R69, R0.reuse, -R12 ;  /* 0x0000000045457223 */ /* 0x080fe2000001080c */
[----:B------:R-:W-:Y:S01]  /*131f0*/  FADD.FTZ R9, R55, R32 ;  /* 0x0000002037097221 */ /* 0x000fe20000010000 */
[-C--:B------:R-:W-:Y:S01]  /*13200*/  FFMA.FTZ R71, R71, R0.reuse, -R12 ;  /* 0x0000000047477223 */ /* 0x080fe2000001080c */
[----:B------:R-:W2:Y:S01]  /*13210*/  MUFU.EX2 R8, R8 ;  /* 0x0000000800087308 */ /* 0x000ea20000000800 */
[----:B0-----:R-:W-:Y:S01]  /*13220*/  FADD.FTZ R28, R189, R6 ;  /* 0x00000006bd1c7221 */ /* 0x001fe20000010000 */
[----:B------:R-:W-:Y:S01]  /*13230*/  FADD.FTZ R32, R180, R9 ;  /* 0x00000009b4207221 */ /* 0x000fe20000010000 */
[-CC-:B------:R-:W-:Y:S01]  /*13240*/  FFMA.FTZ R51, R51, R0.reuse, -R12.reuse ;  /* 0x0000000033337223 */ /* 0x180fe2000001080c */
[-CC-:B------:R-:W-:Y:S01]  /*13250*/  FFMA.FTZ R93, R93, R0.reuse, -R12.reuse ;  /* 0x000000005d5d7223 */ /* 0x180fe2000001080c */
[----:B------:R-:W-:Y:S01]  /*13260*/  FFMA.FTZ R95, R95, R0, -R12 ;  /* 0x000000005f5f7223 */ /* 0x000fe2000001080c */
[----:B------:R-:W-:Y:S01]  /*13270*/  FADD.FTZ R9, R43, R32 ;  /* 0x000000202b097221 */ /* 0x000fe20000010000 */
[----:B------:R-:W-:Y:S01]  /*13280*/  F2FP.BF16.F32.PACK_AB R189, R6, R189 ;  /* 0x000000bd06bd723e */ /* 0x000fe200000010ff */
[----:B------:R-:W0:Y:S01]  /*13290*/  MUFU.EX2 R185, R185 ;  /* 0x000000b900b97308 */ /* 0x000e220000000800 */
[----:B-1----:R-:W-:Y:S01]  /*132a0*/  FADD.FTZ R7, R191, R28 ;  /* 0x0000001cbf077221 */ /* 0x002fe20000010000 */
[----:B------:R-:W-:Y:S01]  /*132b0*/  FADD.FTZ R34, R182, R9 ;  /* 0x00000009b6227221 */ /* 0x000fe20000010000 */
[----:B------:R-:W-:-:S02]  /*132c0*/  F2FP.BF16.F32.PACK_AB R188, R63, R188 ;  /* 0x000000bc3fbc723e */ /* 0x000fc400000010ff */
[----:B------:R-:W-:Y:S01]  /*132d0*/  F2FP.BF16.F32.PACK_AB R190, R67, R190 ;  /* 0x000000be43be723e */ /* 0x000fe200000010ff */
[----:B------:R-:W-:Y:S01]  /*132e0*/  IMAD.MOV.U32 R67, RZ, RZ, R119 ;  /* 0x000000ffff437224 */ /* 0x000fe200078e0077 */
[----:B------:R-:W-:Y:S01]  /*132f0*/  F2FP.BF16.F32.PACK_AB R184, R59, R184 ;  /* 0x000000b83bb8723e */ /* 0x000fe200000010ff */
[----:B------:R-:W1:Y:S01]  /*13300*/  MUFU.EX2 R10, R10 ;  /* 0x0000000a000a7308 */ /* 0x000e620000000800 */
[C---:B--2---:R-:W-:Y:S01]  /*13310*/  FADD.FTZ R30, R8.reuse, R7 ;  /* 0x00000007081e7221 */ /* 0x044fe20000010000 */
[----:B------:R-:W-:Y:S01]  /*13320*/  F2FP.BF16.F32.PACK_AB R186, R55, R186 ;  /* 0x000000ba37ba723e */ /* 0x000fe200000010ff */
[--C-:B------:R-:W-:Y:S01]  /*13330*/  IMAD.MOV.U32 R59, RZ, RZ, R119.reuse ;  /* 0x000000ffff3b7224 */ /* 0x100fe200078e0077 */
[----:B------:R-:W-:Y:S01]  /*13340*/  F2FP.BF16.F32.PACK_AB R180, R43, R180 ;  /* 0x000000b42bb4723e */ /* 0x000fe200000010ff */
[--C-:B------:R-:W-:Y:S01]  /*13350*/  IMAD.MOV.U32 R55, RZ, RZ, R119.reuse ;  /* 0x000000ffff377224 */ /* 0x100fe200078e0077 */
[----:B------:R-:W-:Y:S01]  /*13360*/  F2FP.BF16.F32.PACK_AB R182, R37, R182 ;  /* 0x000000b625b6723e */ /* 0x000fe200000010ff */
[----:B------:R-:W-:Y:S01]  /*13370*/  IMAD.MOV.U32 R43, RZ, RZ, R119 ;  /* 0x000000ffff2b7224 */ /* 0x000fe200078e0077 */
[----:B------:R-:W2:Y:S01]  /*13380*/  MUFU.EX2 R187, R187 ;  /* 0x000000bb00bb7308 */ /* 0x000ea20000000800 */
[----:B0-----:R-:W-:Y:S01]  /*13390*/  FADD.FTZ R7, R185, R30 ;  /* 0x0000001eb9077221 */ /* 0x001fe20000010000 */
[----:B------:R-:W-:-:S02]  /*133a0*/  F2FP.BF16.F32.PACK_AB R191, R8, R191 ;  /* 0x000000bf08bf723e */ /* 0x000fc400000010ff */
[----:B------:R-:W-:-:S04]  /*133b0*/  MOV R63, R119 ;  /* 0x00000077003f7202 */ /* 0x000fc80000000f00 */
[----:B------:R0:W3:Y:S01]  /*133c0*/  MUFU.EX2 R14, R25 ;  /* 0x00000019000e7308 */ /* 0x0000e20000000800 */
[C---:B-1----:R-:W-:Y:S01]  /*133d0*/  FADD.FTZ R30, R10.reuse, R7 ;  /* 0x000000070a1e7221 */ /* 0x042fe20000010000 */
[----:B------:R-:W-:-:S06]  /*133e0*/  F2FP.BF16.F32.PACK_AB R185, R10, R185 ;  /* 0x000000b90ab9723e */ /* 0x000fcc00000010ff */
[----:B------:R-:W1:Y:S01]  /*133f0*/  MUFU.EX2 R27, R27 ;  /* 0x0000001b001b7308 */ /* 0x000e620000000800 */
[----:B--2---:R-:W-:Y:S01]  /*13400*/  FADD.FTZ R7, R187, R30 ;  /* 0x0000001ebb077221 */ /* 0x004fe20000010000 */
[----:B0-----:R-:W-:-:S06]  /*13410*/  IMAD.MOV.U32 R25, RZ, RZ, R119 ;  /* 0x000000ffff197224 */ /* 0x001fcc00078e0077 */
[----:B------:R0:W2:Y:S01]  /*13420*/  MUFU.EX2 R20, R29 ;  /* 0x0000001d00147308 */ /* 0x0000a20000000800 */
[C---:B---3--:R-:W-:Y:S01]  /*13430*/  FADD.FTZ R32, R14.reuse, R7 ;  /* 0x000000070e207221 */ /* 0x048fe20000010000 */
[----:B------:R-:W-:Y:S01]  /*13440*/  FADD.FTZ R7, R37, R34 ;  /* 0x0000002225077221 */ /* 0x000fe20000010000 */
[----:B------:R-:W-:Y:S01]  /*13450*/  F2FP.BF16.F32.PACK_AB R187, R14, R187 ;  /* 0x000000bb0ebb723e */ /* 0x000fe200000010ff */
[----:B------:R-:W-:Y:S02]  /*13460*/  IMAD.MOV.U32 R37, RZ, RZ, R119 ;  /* 0x000000ffff257224 */ /* 0x000fe400078e0077 */
[----:B------:R-:W-:Y:S01]  /*13470*/  FADD.FTZ R34, R176, R7 ;  /* 0x00000007b0227221 */ /* 0x000fe20000010000 */
[----:B------:R-:W-:Y:S01]  /*13480*/  F2FP.BF16.F32.PACK_AB R176, R45, R176 ;  /* 0x000000b02db0723e */ /* 0x000fe200000010ff */
[----:B------:R-:W3:Y:S01]  /*13490*/  MUFU.EX2 R31, R31 ;  /* 0x0000001f001f7308 */ /* 0x000ee20000000800 */
[----:B-1----:R-:W-:Y:S01]  /*134a0*/  FADD.FTZ R3, R27, R32 ;  /* 0x000000201b037221 */ /* 0x002fe20000010000 */
[----:B------:R-:W-:Y:S01]  /*134b0*/  FADD.FTZ R7, R45, R34 ;  /* 0x000000222d077221 */ /* 0x000fe20000010000 */
[----:B------:R-:W-:-:S02]  /*134c0*/  IMAD.MOV.U32 R45, RZ, RZ, R119 ;  /* 0x000000ffff2d7224 */ /* 0x000fc400078e0077 */
[----:B0-----:R-:W-:-:S03]  /*134d0*/  IMAD.MOV.U32 R29, RZ, RZ, R119 ;  /* 0x000000ffff1d7224 */ /* 0x001fc600078e0077 */
[----:B------:R0:W1:Y:S01]  /*134e0*/  MUFU.EX2 R24, R33 ;  /* 0x0000002100187308 */ /* 0x0000620000000800 */
[C---:B--2---:R-:W-:Y:S01]  /*134f0*/  FADD.FTZ R32, R20.reuse, R3 ;  /* 0x0000000314207221 */ /* 0x044fe20000010000 */
[----:B------:R-:W-:Y:S01]  /*13500*/  F2FP.BF16.F32.PACK_AB R181, R20, R27 ;  /* 0x0000001b14b5723e */ /* 0x000fe200000010ff */
[----:B------:R-:W-:-:S05]  /*13510*/  IMAD.MOV.U32 R27, RZ, RZ, R119 ;  /* 0x000000ffff1b7224 */ /* 0x000fca00078e0077 */
[----:B------:R-:W2:Y:S01]  /*13520*/  MUFU.EX2 R178, R178 ;  /* 0x000000b200b27308 */ /* 0x000ea20000000800 */
[----:B---3--:R-:W-:Y:S01]  /*13530*/  FADD.FTZ R3, R31, R32 ;  /* 0x000000201f037221 */ /* 0x008fe20000010000 */
[----:B0-----:R-:W-:-:S06]  /*13540*/  IMAD.MOV.U32 R33, RZ, RZ, R119 ;  /* 0x000000ffff217224 */ /* 0x001fcc00078e0077 */
[----:B------:R-:W0:Y:S01]  /*13550*/  MUFU.EX2 R35, R35 ;  /* 0x0000002300237308 */ /* 0x000e220000000800 */
[C---:B-1----:R-:W-:Y:S01]  /*13560*/  FADD.FTZ R34, R24.reuse, R3 ;  /* 0x0000000318227221 */ /* 0x042fe20000010000 */
[----:B------:R-:W-:Y:S01]  /*13570*/  F2FP.BF16.F32.PACK_AB R183, R24, R31 ;  /* 0x0000001f18b7723e */ /* 0x000fe200000010ff */
[--C-:B------:R-:W-:Y:S02]  /*13580*/  IMAD.MOV.U32 R31, RZ, RZ, R119.reuse ;  /* 0x000000ffff1f7224 */ /* 0x100fe400078e0077 */
[----:B------:R-:W-:-:S03]  /*13590*/  IMAD.MOV.U32 R24, RZ, RZ, R119 ;  /* 0x000000ffff187224 */ /* 0x000fc600078e0077 */
[----:B------:R-:W1:Y:S01]  /*135a0*/  MUFU.EX2 R47, R47 ;  /* 0x0000002f002f7308 */ /* 0x000e620000000800 */
[----:B--2---:R-:W-:-:S07]  /*135b0*/  FADD.FTZ R36, R178, R7 ;  /* 0x00000007b2247221 */ /* 0x004fce0000010000 */
[----:B------:R2:W3:Y:S01]  /*135c0*/  MUFU.EX2 R26, R39 ;  /* 0x00000027001a7308 */ /* 0x0004e20000000800 */
[----:B0-----:R-:W-:-:S07]  /*135d0*/  FADD.FTZ R3, R35, R34 ;  /* 0x0000002223037221 */ /* 0x001fce0000010000 */
[----:B------:R-:W0:Y:S01]  /*135e0*/  MUFU.EX2 R172, R172 ;  /* 0x000000ac00ac7308 */ /* 0x000e220000000800 */
[C---:B-1----:R-:W-:Y:S01]  /*135f0*/  FADD.FTZ R7, R47.reuse, R36 ;  /* 0x000000242f077221 */ /* 0x042fe20000010000 */
[----:B------:R-:W-:Y:S01]  /*13600*/  F2FP.BF16.F32.PACK_AB R178, R47, R178 ;  /* 0x000000b22fb2723e */ /* 0x000fe200000010ff */
[--C-:B------:R-:W-:Y:S02]  /*13610*/  IMAD.MOV.U32 R47, RZ, RZ, R119.reuse ;  /* 0x000000ffff2f7224 */ /* 0x100fe400078e0077 */
[----:B--2---:R-:W-:-:S03]  /*13620*/  IMAD.MOV.U32 R39, RZ, RZ, R119 ;  /* 0x000000ffff277224 */ /* 0x004fc600078e0077 */
[----:B------:R-:W1:Y:S01]  /*13630*/  MUFU.EX2 R41, R41 ;  /* 0x0000002900297308 */ /* 0x000e620000000800 */
[C---:B---3--:R-:W-:Y:S01]  /*13640*/  FADD.FTZ R12, R26.reuse, R3 ;  /* 0x000000031a0c7221 */ /* 0x048fe20000010000 */
[----:B------:R-:W-:Y:S01]  /*13650*/  F2FP.BF16.F32.PACK_AB R177, R26, R35 ;  /* 0x000000231ab1723e */ /* 0x000fe200000010ff */
[--C-:B------:R-:W-:Y:S02]  /*13660*/  IMAD.MOV.U32 R35, RZ, RZ, R119.reuse ;  /* 0x000000ffff237224 */ /* 0x100fe400078e0077 */
[----:B------:R-:W-:-:S03]  /*13670*/  IMAD.MOV.U32 R26, RZ, RZ, R119 ;  /* 0x000000ffff1a7224 */ /* 0x000fc600078e0077 */
[----:B------:R-:W2:Y:S01]  /*13680*/  MUFU.EX2 R53, R53 ;  /* 0x0000003500357308 */ /* 0x000ea20000000800 */
[----:B0-----:R-:W-:-:S07]  /*13690*/  FADD.FTZ R34, R172, R7 ;  /* 0x00000007ac227221 */ /* 0x001fce0000010000 */
[----:B------:R0:W3:Y:S01]  /*136a0*/  MUFU.EX2 R28, R49 ;  /* 0x00000031001c7308 */ /* 0x0000e20000000800 */
[----:B-1----:R-:W-:-:S07]  /*136b0*/  FADD.FTZ R3, R41, R12 ;  /* 0x0000000c29037221 */ /* 0x002fce0000010000 */
[----:B------:R-:W1:Y:S01]  /*136c0*/  MUFU.EX2 R174, R174 ;  /* 0x000000ae00ae7308 */ /* 0x000e620000000800 */
[C---:B--2---:R-:W-:Y:S01]  /*136d0*/  FADD.FTZ R7, R53.reuse, R34 ;  /* 0x0000002235077221 */ /* 0x044fe20000010000 */
[----:B------:R-:W-:Y:S01]  /*136e0*/  F2FP.BF16.F32.PACK_AB R172, R53, R172 ;  /* 0x000000ac35ac723e */ /* 0x000fe200000010ff */
[--C-:B------:R-:W-:Y:S02]  /*136f0*/  IMAD.MOV.U32 R53, RZ, RZ, R119.reuse ;  /* 0x000000ffff357224 */ /* 0x100fe400078e0077 */
[----:B0-----:R-:W-:-:S03]  /*13700*/  IMAD.MOV.U32 R49, RZ, RZ, R119 ;  /* 0x000000ffff317224 */ /* 0x001fc600078e0077 */
[----:B------:R-:W0:Y:S01]  /*13710*/  MUFU.EX2 R61, R61 ;  /* 0x0000003d003d7308 */ /* 0x000e220000000800 */
[C---:B---3--:R-:W-:Y:S01]  /*13720*/  FADD.FTZ R34, R28.reuse, R3 ;  /* 0x000000031c227221 */ /* 0x048fe20000010000 */
[----:B------:R-:W-:Y:S01]  /*13730*/  F2FP.BF16.F32.PACK_AB R179, R28, R41 ;  /* 0x000000291cb3723e */ /* 0x000fe200000010ff */
[----:B------:R-:W-:Y:S01]  /*13740*/  IMAD.MOV.U32 R28, RZ, RZ, R119 ;  /* 0x000000ffff1c7224 */ /* 0x000fe200078e0077 */
[----:B------:R-:W-:-:S04]  /*13750*/  MOV R41, R119 ;  /* 0x0000007700297202 */ /* 0x000fc80000000f00 */
[----:B------:R-:W2:Y:S01]  /*13760*/  MUFU.EX2 R57, R57 ;  /* 0x0000003900397308 */ /* 0x000ea20000000800 */
[----:B-1----:R-:W-:-:S07]  /*13770*/  FADD.FTZ R36, R174, R7 ;  /* 0x00000007ae247221 */ /* 0x002fce0000010000 */
[----:B------:R1:W3:Y:S01]  /*13780*/  MUFU.EX2 R30, R73 ;  /* 0x00000049001e7308 */ /* 0x0002e20000000800 */
[----:B0-----:R-:W-:-:S07]  /*13790*/  FADD.FTZ R3, R61, R34 ;  /* 0x000000223d037221 */ /* 0x001fce0000010000 */
[----:B------:R-:W0:Y:S01]  /*137a0*/  MUFU.EX2 R168, R168 ;  /* 0x000000a800a87308 */ /* 0x000e220000000800 */
[C---:B--2---:R-:W-:Y:S01]  /*137b0*/  FADD.FTZ R7, R57.reuse, R36 ;  /* 0x0000002439077221 */ /* 0x044fe20000010000 */
[----:B------:R-:W-:Y:S01]  /*137c0*/  F2FP.BF16.F32.PACK_AB R174, R57, R174 ;  /* 0x000000ae39ae723e */ /* 0x000fe200000010ff */
[--C-:B-1----:R-:W-:Y:S02]  /*137d0*/  IMAD.MOV.U32 R73, RZ, RZ, R119.reuse ;  /* 0x000000ffff497224 */ /* 0x102fe400078e0077 */
[----:B------:R-:W-:-:S03]  /*137e0*/  IMAD.MOV.U32 R57, RZ, RZ, R119 ;  /* 0x000000ffff397224 */ /* 0x000fc600078e0077 */
[----:B------:R-:W1:Y:S01]  /*137f0*/  MUFU.EX2 R65, R65 ;  /* 0x0000004100417308 */ /* 0x000e620000000800 */
[C---:B---3--:R-:W-:Y:S01]  /*13800*/  FADD.FTZ R34, R30.reuse, R3 ;  /* 0x000000031e227221 */ /* 0x048fe20000010000 */
[----:B------:R-:W-:Y:S01]  /*13810*/  F2FP.BF16.F32.PACK_AB R173, R30, R61 ;  /* 0x0000003d1ead723e */ /* 0x000fe200000010ff */
[----:B------:R-:W-:Y:S01]  /*13820*/  IMAD.MOV.U32 R61, RZ, RZ, R119 ;  /* 0x000000ffff3d7224 */ /* 0x000fe200078e0077 */
[----:B------:R-:W-:-:S04]  /*13830*/  MOV R30, R119 ;  /* 0x00000077001e7202 */ /* 0x000fc80000000f00 */
        /* <DEDUP_REMOVED lines=9> */
[----:B------:R0:W2:Y:S01]  /*138d0*/  MUFU.EX2 R12, R51 ;  /* 0x00000033000c7308 */ /* 0x0000a20000000800 */
[C---:B---3--:R-:W-:Y:S01]  /*138e0*/  FADD.FTZ R36, R32.reuse, R3 ;  /* 0x0000000320247221 */ /* 0x048fe20000010000 */
[----:B------:R-:W-:Y:S01]  /*138f0*/  F2FP.BF16.F32.PACK_AB R175, R32, R65 ;  /* 0x0000004120af723e */ /* 0x000fe200000010ff */
[--C-:B------:R-:W-:Y:S02]  /*13900*/  IMAD.MOV.U32 R65, RZ, RZ, R119.reuse ;  /* 0x000000ffff417224 */ /* 0x100fe400078e0077 */
[----:B------:R-:W-:-:S03]  /*13910*/  IMAD.MOV.U32 R32, RZ, RZ, R119 ;  /* 0x000000ffff207224 */ /* 0x000fc600078e0077 */
[----:B------:R-:W3:Y:S01]  /*13920*/  MUFU.EX2 R170, R170 ;  /* 0x000000aa00aa7308 */ /* 0x000ee20000000800 */
[----:B-1----:R-:W-:Y:S01]  /*13930*/  FADD.FTZ R3, R71, R36 ;  /* 0x0000002447037221 */ /* 0x002fe20000010000 */
[--C-:B0-----:R-:W-:Y:S02]  /*13940*/  IMAD.MOV.U32 R51, RZ, RZ, R119.reuse ;  /* 0x000000ffff337224 */ /* 0x101fe400078e0077 */
[----:B------:R-:W-:-:S04]  /*13950*/  IMAD.MOV.U32 R36, RZ, RZ, R119 ;  /* 0x000000ffff247224 */ /* 0x000fc800078e0077 */
[----:B------:R-:W0:Y:S01]  /*13960*/  MUFU.EX2 R93, R93 ;  /* 0x0000005d005d7308 */ /* 0x000e220000000800 */
[C---:B--2---:R-:W-:Y:S01]  /*13970*/  FADD.FTZ R6, R12.reuse, R3 ;  /* 0x000000030c067221 */ /* 0x044fe20000010000 */
[----:B------:R-:W-:Y:S01]  /*13980*/  F2FP.BF16.F32.PACK_AB R169, R12, R71 ;  /* 0x000000470ca9723e */ /* 0x000fe200000010ff */
[----:B------:R-:W-:Y:S02]  /*13990*/  IMAD.MOV.U32 R12, RZ, RZ, 0x3f800000 ;  /* 0x3f800000ff0c7424 */ /* 0x000fe400078e00ff */
[----:B------:R-:W-:-:S03]  /*139a0*/  IMAD.MOV.U32 R71, RZ, RZ, R119 ;  /* 0x000000ffff477224 */ /* 0x000fc600078e0077 */
[----:B------:R-:W1:Y:S01]  /*139b0*/  MUFU.EX2 R77, R77 ;  /* 0x0000004d004d7308 */ /* 0x000e620000000800 */
[----:B---3--:R-:W-:-:S07]  /*139c0*/  FADD.FTZ R38, R170, R7 ;  /* 0x00000007aa267221 */ /* 0x008fce0000010000 */
[----:B------:R2:W3:Y:S01]  /*139d0*/  MUFU.EX2 R34, R95 ;  /* 0x0000005f00227308 */ /* 0x0004e20000000800 */
[----:B0-----:R-:W-:Y:S01]  /*139e0*/  FADD.FTZ R3, R93, R6 ;  /* 0x000000065d037221 */ /* 0x001fe20000010000 */
[C---:B-1----:R-:W-:Y:S01]  /*139f0*/  FADD.FTZ R215, R77.reuse, R38 ;  /* 0x000000264dd77221 */ /* 0x042fe20000010000 */
[----:B------:R-:W-:Y:S01]  /*13a00*/  F2FP.BF16.F32.PACK_AB R170, R77, R170 ;  /* 0x000000aa4daa723e */ /* 0x000fe200000010ff */
[--C-:B--2---:R-:W-:Y:S02]  /*13a10*/  IMAD.MOV.U32 R95, RZ, RZ, R119.reuse ;  /* 0x000000ffff5f7224 */ /* 0x104fe400078e0077 */
[--C-:B------:R-:W-:Y:S02]  /*13a20*/  IMAD.MOV.U32 R77, RZ, RZ, R119.reuse ;  /* 0x000000ffff4d7224 */ /* 0x100fe400078e0077 */
[----:B------:R-:W-:Y:S02]  /*13a30*/  IMAD.MOV.U32 R38, RZ, RZ, R119 ;  /* 0x000000ffff267224 */ /* 0x000fe400078e0077 */
[C---:B---3--:R-:W-:Y:S01]  /*13a40*/  FADD.FTZ R214, R34.reuse, R3 ;  /* 0x0000000322d67221 */ /* 0x048fe20000010000 */
[----:B------:R-:W-:Y:S01]  /*13a50*/  F2FP.BF16.F32.PACK_AB R171, R34, R93 ;  /* 0x0000005d22ab723e */ /* 0x000fe200000010ff */
[----:B------:R-:W-:-:S02]  /*13a60*/  IMAD.MOV.U32 R3, RZ, RZ, 0x3f800000 ;  /* 0x3f800000ff037424 */ /* 0x000fc400078e00ff */
[--C-:B------:R-:W-:Y:S02]  /*13a70*/  IMAD.MOV.U32 R93, RZ, RZ, R119.reuse ;  /* 0x000000ffff5d7224 */ /* 0x100fe400078e0077 */
[----:B------:R-:W-:Y:S01]  /*13a80*/  IMAD.MOV.U32 R34, RZ, RZ, R119 ;  /* 0x000000ffff227224 */ /* 0x000fe200078e0077 */
[----:B------:R-:W-:Y:S06]  /*13a90*/  @!P1 BRA `(.L_x_624) ;  /* 0x0000002c00149947 */ /* 0x000fec0003800000 */
[----:B------:R-:W-:Y:S01]  /*13aa0*/  VIADD R8, R143, 0xfffffffe ;  /* 0xfffffffe8f087836 */ /* 0x000fe20000000000 */
[----:B------:R-:W-:Y:S01]  /*13ab0*/  MOV R7, R209 ;  /* 0x000000d100077202 */ /* 0x000fe20000000f00 */
[----:B------:R-:W-:Y:S01]  /*13ac0*/  IMAD.MOV.U32 R9, RZ, RZ, R4 ;  /* 0x000000ffff097224 */ /* 0x000fe200078e0004 */
[----:B------:R-:W-:Y:S01]  /*13ad0*/  CS2R R118, SRZ ;  /* 0x0000000000767805 */ /* 0x000fe2000001ff00 */
[----:B------:R-:W-:Y:S01]  /*13ae0*/  IMAD.MOV.U32 R10, RZ, RZ, R5 ;  /* 0x000000ffff0a7224 */ /* 0x000fe200078e0005 */
[----:B------:R-:W-:Y:S01]  /*13af0*/  CS2R R114, SRZ ;  /* 0x0000000000727805 */ /* 0x000fe2000001ff00 */
[----:B------:R-:W-:Y:S01]  /*13b00*/  IMAD.MOV.U32 R6, RZ, RZ, R220 ;  /* 0x000000ffff067224 */ /* 0x000fe200078e00dc */
[----:B------:R-:W-:Y:S01]  /*13b10*/  CS2R R110, SRZ ;  /* 0x00000000006e7805 */ /* 0x000fe2000001ff00 */
[----:B------:R-:W-:Y:S01]  /*13b20*/  IMAD.MOV.U32 R3, RZ, RZ, 0x3f800000 ;  /* 0x3f800000ff037424 */ /* 0x000fe200078e00ff */
        /* <DEDUP_REMOVED lines=44> */
[----:B------:R-:W-:-:S07]  /*13df0*/  CS2R R24, SRZ ;  /* 0x0000000000187805 */ /* 0x000fce000001ff00 */
.L_x_637:
[----:B------:R-:W-:-:S04]  /*13e00*/  ISETP.NE.AND P1, PT, R7, 0x1, PT ;  /* 0x000000010700780c */ /* 0x000fc80003f25270 */
[----:B------:R-:W-:-:S04]  /*13e10*/  SEL R5, RZ, 0x1, P1 ;  /* 0x00000001ff057807 */ /* 0x000fc80000800000 */
[----:B------:R-:W-:Y:S01]  /*13e20*/  LOP3.LUT R220, R6, R5, RZ, 0x3c, !PT ;  /* 0x0000000506dc7212 */ /* 0x000fe200078e3cff */
[----:B------:R-:W-:Y:S06]  /*13e30*/  @!P0 BRA `(.L_x_625) ;  /* 0x0000000000048947 */ /* 0x000fec0003800000 */
[----:B------:R-:W-:Y:S01]  /*13e40*/  BPT.TRAP 0x1 ;  /* 0x000000040000795c */ /* 0x000fe20000300000 */
.L_x_625:
[----:B------:R-:W-:Y:S01]  /*13e50*/  VIADD R209, R7, 0x1 ;  /* 0x0000000107d17836 */ /* 0x000fe20000000000 */
[----:B------:R-:W-:-:S04]  /*13e60*/  SHF.L.U32 R0, R220, 0x1f, RZ ;  /* 0x0000001fdc007819 */ /* 0x000fc800000006ff */
[----:B------:R-:W-:-:S04]  /*13e70*/  ISETP.NE.AND P1, PT, R209, 0x2, PT ;  /* 0x00000002d100780c */ /* 0x000fc80003f25270 */
[----:B------:R-:W-:-:S05]  /*13e80*/  SEL R209, R209, RZ, P1 ;  /* 0x000000ffd1d17207 */ /* 0x000fca0000800000 */
[----:B------:R-:W-:-:S04]  /*13e90*/  IMAD R11, R209, 0x8, R2 ;  /* 0x00000008d10b7824 */ /* 0x000fc800078e0202 */
[----:B------:R0:W1:Y:S01]  /*13ea0*/  SYNCS.PHASECHK.TRANS64.TRYWAIT P1, [R11+URZ+0x30830], R0 ;  /* 0x030830000b0075a7 */ /* 0x000062000802017f */
[----:B------:R-:W-:Y:S05]  /*13eb0*/  @!P0 BRA `(.L_x_626) ;  /* 0x0000000000048947 */ /* 0x000fea0003800000 */
[----:B------:R-:W-:Y:S01]  /*13ec0*/  BPT.TRAP 0x1 ;  /* 0x000000040000795c */ /* 0x000fe20000300000 */
.L_x_626:
[----:B------:R-:W-:Y:S01]  /*13ed0*/  IMAD R126, R209, 0x900, R221 ;  /* 0x00000900d17e7824 */ /* 0x000fe200078e02dd */
[----:B------:R-:W-:Y:S03]  /*13ee0*/  BSSY B1, `(.L_x_627) ;  /* 0x0000006000017945 */ /* 0x000fe60003800000 */
[C---:B------:R-:W-:Y:S02]  /*13ef0*/  VIADD R124, R126.reuse, 0x2 ;  /* 0x000000027e7c7836 */ /* 0x040fe40000000000 */
[----:B------:R-:W-:Y:S01]  /*13f00*/  VIADD R123, R126, 0x4 ;  /* 0x000000047e7b7836 */ /* 0x000fe20000000000 */
[----:B-1----:R-:W-:Y:S06]  /*13f10*/  @P1 BRA `(.L_x_628) ;  /* 0x0000000000081947 */ /* 0x002fec0003800000 */
[----:B------:R-:W1:Y:S02]  /*13f20*/  SYNCS.PHASECHK.TRANS64.TRYWAIT P1, [R11+URZ+0x30830], R0 ;  /* 0x030830000b0075a7 */ /* 0x000e64000802017f */
[----:B-1----:R-:W-:Y:S05]  /*13f30*/  @!P1 BRA `(.L_x_629) ;  /* 0x000000d8005c9947 */ /* 0x002fea0003800000 */
.L_x_628:
[----:B------:R-:W-:Y:S05]  /*13f40*/  BSYNC B1 ;  /* 0x0000000000017941 */ /* 0x000fea0003800000 */
.L_x_627:
[----:B------:R-:W2:Y:S04]  /*13f50*/  LDL.64 R128, [R1+0x38] ;  /* 0x0000380001807983 */ /* 0x000ea80000100a00 */
[----:B------:R3:W-:Y:S04]  /*13f60*/  STL.64 [R1+0x90], R8 ;  /* 0x0000900801007387 */ /* 0x0007e80000100a00 */
[----:B---3--:R-:W3:Y:S01]  /*13f70*/  LDL.64 R8, [R1+0x30] ;  /* 0x0000300001087983 */ /* 0x008ee20000100a00 */
[----:B------:R-:W-:Y:S01]  /*13f80*/  IMAD.MOV.U32 R120, RZ, RZ, R126 ;  /* 0x000000ffff787224 */ /* 0x000fe200078e007e */
[----:B------:R-:W-:Y:S01]  /*13f90*/  MOV R5, UR58 ;  /* 0x0000003a00057c02 */ /* 0x000fe20008000f00 */
[----:B------:R-:W-:Y:S01]  /*13fa0*/  VIADD R122, R126, 0x6 ;  /* 0x000000067e7a7836 */ /* 0x000fe20000000000 */
[----:B------:R-:W-:Y:S01]  /*13fb0*/  MOV R20, UR38 ;  /* 0x0000002600147c02 */ /* 0x000fe20008000f00 */
[----:B------:R-:W-:Y:S01]  /*13fc0*/  IMAD.MOV.U32 R121, RZ, RZ, 0x40000040 ;  /* 0x40000040ff797424 */ /* 0x000fe200078e00ff */
[----:B------:R-:W-:Y:S01]  /*13fd0*/  R2UR UR46, R120 ;  /* 0x00000000782e72ca */ /* 0x000fe200000e0000 */
[----:B------:R-:W-:Y:S01]  /*13fe0*/  IMAD.MOV.U32 R120, RZ, RZ, R124 ;  /* 0x000000ffff787224 */ /* 0x000fe200078e007c */
[----:B------:R-:W-:Y:S01]  /*13ff0*/  R2UR UR58, R122 ;  /* 0x000000007a3a72ca */ /* 0x000fe200000e0000 */
[C---:B------:R-:W-:Y:S01]  /*14000*/  VIADD R122, R126.reuse, 0x302 ;  /* 0x000003027e7a7836 */ /* 0x040fe20000000000 */
[----:B------:R-:W-:Y:S01]  /*14010*/  MOV R213, UR45 ;  /* 0x0000002d00d57c02 */ /* 0x000fe20008000f00 */
[----:B------:R-:W-:Y:S01]  /*14020*/  VIADD R124, R126, 0x304 ;  /* 0x000003047e7c7836 */ /* 0x000fe20000000000 */
[----:B------:R-:W-:Y:S01]  /*14030*/  R2UR UR42, R120 ;  /* 0x00000000782a72ca */ /* 0x000fe200000e0000 */
[----:B------:R-:W-:Y:S01]  /*14040*/  IMAD.MOV.U32 R120, RZ, RZ, R123 ;  /* 0x000000ffff787224 */ /* 0x000fe200078e007b */
[----:B------:R-:W-:Y:S01]  /*14050*/  R2UR UR30, R122 ;  /* 0x000000007a1e72ca */ /* 0x000fe200000e0000 */
[----:B------:R-:W-:Y:S01]  /*14060*/  VIADD R122, R126, 0x600 ;  /* 0x000006007e7a7836 */ /* 0x000fe20000000000 */
[----:B01----:R-:W-:Y:S01]  /*14070*/  MOV R0, UR44 ;  /* 0x0000002c00007c02 */ /* 0x003fe20008000f00 */
[----:B------:R-:W-:Y:S01]  /*14080*/  IMAD.MOV.U32 R123, RZ, RZ, 0x40000040 ;  /* 0x40000040ff7b7424 */ /* 0x000fe200078e00ff */
[----:B------:R-:W-:Y:S01]  /*14090*/  R2UR UR38, R120 ;  /* 0x00000000782672ca */ /* 0x000fe200000e0000 */
[----:B------:R-:W-:Y:S01]  /*140a0*/  IMAD.MOV.U32 R125, RZ, RZ, 0x40000040 ;  /* 0x40000040ff7d7424 */ /* 0x000fe200078e00ff */
[----:B------:R-:W-:Y:S01]  /*140b0*/  IADD3 R120, R126, 0x300, RZ ;  /* 0x000003007e787810 */ /* 0x000fe20007ffe0ff */
[----:B------:R0:W-:Y:S01]  /*140c0*/  STL.64 [R1+0x88], R6 ;  /* 0x0000880601007387 */ /* 0x0001e20000100a00 */
[----:B------:R-:W-:Y:S01]  /*140d0*/  R2UR UR47, R121 ;  /* 0x00000000792f72ca */ /* 0x000fe200000e0000 */
[-C--:B------:R-:W-:Y:S01]  /*140e0*/  FMUL.FTZ R24, R24, R12.reuse ;  /* 0x0000000c18187220 */ /* 0x080fe20000410000 */
[----:B------:R-:W-:Y:S01]  /*140f0*/  R2UR UR34, R120 ;  /* 0x00000000782272ca */ /* 0x000fe200000e0000 */
[----:B------:R-:W-:Y:S01]  /*14100*/  VIADD R120, R126, 0x306 ;  /* 0x000003067e787836 */ /* 0x000fe20000000000 */
[----:B------:R-:W-:Y:S01]  /*14110*/  R2UR UR26, R124 ;  /* 0x000000007c1a72ca */ /* 0x000fe200000e0000 */
[----:B------:R-:W-:Y:S01]  /*14120*/  VIADD R124, R126, 0x602 ;  /* 0x000006027e7c7836 */ /* 0x000fe20000000000 */
[----:B------:R-:W-:Y:S01]  /*14130*/  R2UR UR18, R122 ;  /* 0x000000007a1272ca */ /* 0x000fe200000e0000 */
[----:B------:R-:W-:Y:S01]  /*14140*/  VIADD R122, R126, 0x606 ;  /* 0x000006067e7a7836 */ /* 0x000fe20000000000 */
[----:B------:R-:W-:Y:S01]  /*14150*/  R2UR UR22, R120 ;  /* 0x00000000781672ca */ /* 0x000fe200000e0000 */
[----:B------:R-:W-:Y:S01]  /*14160*/  VIADD R120, R126, 0x604 ;  /* 0x000006047e787836 */ /* 0x000fe20000000000 */
[----:B------:R-:W-:Y:S01]  /*14170*/  MOV R15, UR39 ;  /* 0x00000027000f7c02 */ /* 0x000fe20008000f00 */
[----:B0-----:R-:W4:Y:S01]  /*14180*/  LDL.64 R6, [R1+0x20] ;  /* 0x0000200001067983 */ /* 0x001f220000100a00 */
[----:B------:R-:W-:Y:S01]  /*14190*/  MOV R4, UR59 ;  /* 0x0000003b00047c02 */ /* 0x000fe20008000f00 */
[-C--:B------:R-:W-:Y:S01]  /*141a0*/  FMUL.FTZ R25, R25, R12.reuse ;  /* 0x0000000c19197220 */ /* 0x080fe20000410000 */
[C---:B------:R-:W-:Y:S01]  /*141b0*/  R2UR UR43, R121.reuse ;  /* 0x00000000792b72ca */ /* 0x040fe200000e0000 */
[-C--:B------:R-:W-:Y:S01]  /*141c0*/  FMUL.FTZ R28, R28, R12.reuse ;  /* 0x0000000c1c1c7220 */ /* 0x080fe20000410000 */
[----:B------:R-:W-:Y:S01]  /*141d0*/  R2UR UR39, R121 ;  /* 0x00000000792772ca */ /* 0x000fe200000e0000 */
        /* <DEDUP_REMOVED lines=25> */
[----:B------:R-:W-:Y:S01]  /*14370*/  MOV R211, UR41 ;  /* 0x0000002900d37c02 */ /* 0x000fe20008000f00 */
        /* <DEDUP_REMOVED lines=84> */
[----:B--2---:R-:W-:-:S02]  /*148c0*/  R2UR UR44, R128 ;  /* 0x00000000802c72ca */ /* 0x004fc400000e0000 */
[----:B------:R-:W-:Y:S02]  /*148d0*/  R2UR UR45, R129 ;  /* 0x00000000812d72ca */ /* 0x000fe400000e0000 */
[----:B-----5:R-:W-:-:S11]  /*148e0*/  WARPGROUP.ARRIVE ;  /* 0x00000000000079c5 */ /* 0x020fd60000000000 */
[----:B------:R-:W-:Y:S01]  /*148f0*/  HGMMA.64x96x16.F32.BF16 R120, gdesc[UR44], RZ, !UPT, gsb0 ;  /* 0x016000002c7879f0 */ /* 0x000fe2000c0018ff */
[----:B---3--:R-:W-:Y:S02]  /*14900*/  R2UR UR40, R8 ;  /* 0x00000000082872ca */ /* 0x008fe400000e0000 */
[----:B------:R-:W-:Y:S02]  /*14910*/  R2UR UR41, R9 ;  /* 0x00000000092972ca */ /* 0x000fe400000e0000 */
[----:B------:R-:W-:Y:S01]  /*14920*/  R2UR UR45, R213 ;  /* 0x00000000d52d72ca */ /* 0x000fe200000e0000 */
[----:B------:R0:W5:Y:S01]  /*14930*/  LDL.LU.64 R8, [R1+0x90] ;  /* 0x0000900001087983 */ /* 0x0001620000300a00 */
[----:B------:R-:W-:Y:S02]  /*14940*/  WARPGROUP.DEPBAR.LE gsb0, 0x0 ;  /* 0x00008000000079c5 */ /* 0x000fe40000010000 */
[----:B------:R-:W-:-:S07]  /*14950*/  WARPGROUP.ARRIVE ;  /* 0x00000000000079c5 */ /* 0x000fce0000000000 */
[----:B------:R-:W-:Y:S01]  /*14960*/  HGMMA.64x96x16.F32.BF16 R120, gdesc[UR40], R120, gsb0 ;  /* 0x01600000287879f0 */ /* 0x000fe20008001878 */
[----:B------:R-:W-:Y:S02]  /*14970*/  R2UR UR40, R212 ;  /* 0x00000000d42872ca */ /* 0x000fe400000e0000 */
[----:B------:R-:W2:Y:S01]  /*14980*/  LDL.64 R212, [R1+0x28] ;  /* 0x0000280001d47983 */ /* 0x000ea20000100a00 */
[----:B------:R-:W-:Y:S01]  /*14990*/  R2UR UR41, R211 ;  /* 0x00000000d32972ca */ /* 0x000fe200000e0000 */
[----:B------:R-:W-:Y:S02]  /*149a0*/  WARPGROUP.DEPBAR.LE gsb0, 0x0 ;  /* 0x00008000000079c5 */ /* 0x000fe40000010000 */
[----:B------:R-:W-:Y:S01]  /*149b0*/  WARPGROUP.ARRIVE ;  /* 0x00000000000079c5 */ /* 0x000fe20000000000 */
[----:B--2---:R-:W-:Y:S02]  /*149c0*/  R2UR UR36, R212 ;  /* 0x00000000d42472ca */ /* 0x004fe400000e0000 */
[----:B------:R-:W-:-:S02]  /*149d0*/  R2UR UR37, R213 ;  /* 0x00000000d52572ca */ /* 0x000fc400000e0000 */
[----:B------:R-:W2:Y:S11]  /*149e0*/  LDL.64 R212, [R1+0x8] ;  /* 0x0000080001d47983 */ /* 0x000eb60000100a00 */
[----:B------:R-:W-:Y:S01]  /*149f0*/  HGMMA.64x96x16.F32.BF16 R120, gdesc[UR36], R120, gsb0 ;  /* 0x01600000247879f0 */ /* 0x000fe20008001878 */
[----:B------:R-:W-:-:S02]  /*14a00*/  R2UR UR36, R210 ;  /* 0x00000000d22472ca */ /* 0x000fc400000e0000 */
[----:B------:R-:W3:Y:S01]  /*14a10*/  LDL.64 R210, [R1+0x18] ;  /* 0x0000180001d27983 */ /* 0x000ee20000100a00 */
[----:B------:R-:W-:Y:S02]  /*14a20*/  R2UR UR38, R20 ;  /* 0x00000000142672ca */ /* 0x000fe400000e0000 */
[----:B------:R-:W-:Y:S02]  /*14a30*/  R2UR UR37, R21 ;  /* 0x00000000152572ca */ /* 0x000fe400000e0000 */
[----:B------:R-:W2:Y:S01]  /*14a40*/  LDL.64 R20, [R1+0x10] ;  /* 0x0000100001147983 */ /* 0x000ea20000100a00 */
[----:B----4-:R-:W-:Y:S02]  /*14a50*/  R2UR UR56, R6 ;  /* 0x00000000063872ca */ /* 0x010fe400000e0000 */
[----:B------:R-:W-:Y:S01]  /*14a60*/  R2UR UR57, R7 ;  /* 0x00000000073972ca */ /* 0x000fe200000e0000 */
[----:B------:R-:W-:Y:S01]  /*14a70*/  UMOV UR20, UR52 ;  /* 0x0000003400147c82 */ /* 0x000fe20008000000 */
[----:B------:R-:W-:Y:S01]  /*14a80*/  UMOV UR21, UR53 ;  /* 0x0000003500157c82 */ /* 0x000fe20008000000 */
[----:B------:R-:W-:Y:S01]  /*14a90*/  UMOV UR16, UR48 ;  /* 0x0000003000107c82 */ /* 0x000fe20008000000 */
[----:B------:R-:W-:Y:S01]  /*14aa0*/  UMOV UR17, UR49 ;  /* 0x0000003100117c82 */ /* 0x000fe20008000000 */
[----:B------:R-:W-:Y:S01]  /*14ab0*/  R2UR UR44, R0 ;  /* 0x00000000002c72ca */ /* 0x000fe200000e0000 */
[----:B------:R0:W5:Y:S01]  /*14ac0*/  LDL.LU.64 R6, [R1+0x88] ;  /* 0x0000880001067983 */ /* 0x0001620000300a00 */
[----:B------:R-:W-:-:S02]  /*14ad0*/  WARPGROUP.DEPBAR.LE gsb0, 0x0 ;  /* 0x00008000000079c5 */ /* 0x000fc40000010000 */
[----:B------:R-:W-:-:S06]  /*14ae0*/  WARPGROUP.ARRIVE ;  /* 0x00000000000079c5 */ /* 0x000fcc0000000000 */
[----:B------:R-:W-:Y:S03]  /*14af0*/  HGMMA.64x96x16.F32.BF16 R120, gdesc[UR56], R120, gsb0 ;  /* 0x01600000387879f0 */ /* 0x000fe60008001878 */
[----:B------:R-:W-:Y:S02]  /*14b00*/  WARPGROUP.DEPBAR.LE gsb0, 0x0 ;  /* 0x00008000000079c5 */ /* 0x000fe40000010000 */
[----:B------:R-:W-:Y:S01]  /*14b10*/  WARPGROUP.ARRIVE ;  /* 0x00000000000079c5 */ /* 0x000fe20000000000 */
[----:B---3--:R-:W-:Y:S02]  /*14b20*/  R2UR UR32, R210 ;  /* 0x00000000d22072ca */ /* 0x008fe400000e0000 */
[----:B------:R-:W-:-:S13]  /*14b30*/  R2UR UR33, R211 ;  /* 0x00000000d32172ca */ /* 0x000fda00000e0000 */
[----:B------:R-:W-:Y:S01]  /*14b40*/  HGMMA.64x96x16.F32.BF16 R120, gdesc[UR32], R120, gsb0 ;  /* 0x01600000207879f0 */ /* 0x000fe20008001878 */
[----:B--2---:R-:W-:Y:S02]  /*14b50*/  R2UR UR28, R20 ;  /* 0x00000000141c72ca */ /* 0x004fe400000e0000 */
        /* <DEDUP_REMOVED lines=14> */
[----:B------:R-:W-:Y:S01]  /*14c40*/  HGMMA.64x96x16.F32.BF16 R120, gdesc[UR16], R120, gsb0 ;  /* 0x01600000107879f0 */ /* 0x000fe20008001878 */
[----:B------:R-:W-:Y:S01]  /*14c50*/  UMOV UR12, UR44 ;  /* 0x0000002c000c7c82 */ /* 0x000fe20008000000 */
[----:B------:R-:W-:Y:S01]  /*14c60*/  UMOV UR13, UR45 ;  /* 0x0000002d000d7c82 */ /* 0x000fe20008000000 */
        /* <DEDUP_REMOVED lines=10> */
[----:B------:R-:W-:Y:S01]  /*14d10*/  R2UR UR39, R15 ;  /* 0x000000000f2772ca */ /* 0x000fe200000e0000 */
[----:B------:R-:W-:Y:S02]  /*14d20*/  WARPGROUP.DEPBAR.LE gsb0, 0x0 ;  /* 0x00008000000079c5 */ /* 0x000fe40000010000 */
[----:B------:R-:W-:-:S06]  /*14d30*/  WARPGROUP.ARRIVE ;  /* 0x00000000000079c5 */ /* 0x000fcc0000000000 */
[----:B------:R-:W-:Y:S01]  /*14d40*/  HGMMA.64x96x16.F32.BF16 R120, gdesc[UR8], R120, gsb0 ;  /* 0x01600000087879f0 */ /* 0x000fe20008001878 */
[----:B------:R-:W-:Y:S02]  /*14d50*/  R2UR UR59, R4 ;  /* 0x00000000043b72ca */ /* 0x000fe400000e0000 */
[----:B------:R-:W-:Y:S02]  /*14d60*/  R2UR UR58, R5 ;  /* 0x00000000053a72ca */ /* 0x000fe400000e0000 */
[----:B------:R-:W-:Y:S02]  /*14d70*/  R2UR UR57, R13 ;  /* 0x000000000d3972ca */ /* 0x000fe400000e0000 */
[----:B------:R-:W-:Y:S01]  /*14d80*/  R2UR UR56, R14 ;  /* 0x000000000e3872ca */ /* 0x000fe200000e0000 */
[----:B------:R-:W-:Y:S01]  /*14d90*/  FMUL.FTZ R119, R119, R3 ;  /* 0x0000000377777220 */ /* 0x000fe20000410000 */
[----:B------:R-:W-:Y:S02]  /*14da0*/  WARPGROUP.DEPBAR.LE gsb0, 0x0 ;  /* 0x00008000000079c5 */ /* 0x000fe40000010000 */
[----:B0-----:R-:W-:Y:S11]  /*14db0*/  @!P0 BRA `(.L_x_630) ;  /* 0x0000000000048947 */ /* 0x001ff60003800000 */
[----:B------:R-:W-:Y:S01]  /*14dc0*/  BPT.TRAP 0x1 ;  /* 0x000000040000795c */ /* 0x000fe20000300000 */
.L_x_630:
[----:B-----5:R-:W-:Y:S01]  /*14dd0*/  SHF.L.U32 R0, R6, 0x1f, RZ ;  /* 0x0000001f06007819 */ /* 0x020fe200000006ff */
[----:B------:R-:W-:-:S04]  /*14de0*/  IMAD R13, R7, 0x8, R2 ;  /* 0x00000008070d7824 */ /* 0x000fc800078e0202 */
[----:B------:R0:W1:Y:S01]  /*14df0*/  SYNCS.PHASECHK.TRANS64.TRYWAIT P1, [R13+URZ+0x30850], R0 ;  /* 0x030850000d0075a7 */ /* 0x000062000802017f */
[----:B------:R-:W-:Y:S05]  /*14e00*/  @!P0 BRA `(.L_x_631) ;  /* 0x0000000000048947 */ /* 0x000fea0003800000 */
[----:B------:R-:W-:Y:S01]  /*14e10*/  BPT.TRAP 0x1 ;  /* 0x000000040000795c */ /* 0x000fe20000300000 */
.L_x_631:
[----:B------:R-:W-:Y:S04]  /*14e20*/  BSSY B1, `(.L_x_632) ;  /* 0x0000004000017945 */ /* 0x000fe80003800000 */
[----:B-1----:R-:W-:Y:S05]  /*14e30*/  @P1 BRA `(.L_x_633) ;  /* 0x0000000000081947 */ /* 0x002fea0003800000 */
[----:B------:R-:W1:Y:S02]  /*14e40*/  SYNCS.PHASECHK.TRANS64.TRYWAIT P1, [R13+URZ+0x30850], R0 ;  /* 0x030850000d0075a7 */ /* 0x000e64000802017f */
[----:B-1----:R-:W-:Y:S05]  /*14e50*/  @!P1 BRA `(.L_x_634) ;  /* 0x000000c800a89947 */ /* 0x002fea0003800000 */
.L_x_633:
[----:B------:R-:W-:Y:S05]  /*14e60*/  BSYNC B1 ;  /* 0x0000000000017941 */ /* 0x000fea0003800000 */
.L_x_632:
[----:B01----:R-:W-:Y:S01]  /*14e70*/  IADD3 R0, R2, 0x400, RZ ;  /* 0x0000040002007810 */ /* 0x003fe20007ffe0ff */
[----:B------:R-:W-:Y:S01]  /*14e80*/  IMAD.MOV.U32 R5, RZ, RZ, 0x40000040 ;  /* 0x40000040ff057424 */ /* 0x000fe200078e00ff */
[----:B------:R-:W-:Y:S02]  /*14e90*/  WARPGROUP.ARRIVE ;  /* 0x00000000000079c5 */ /* 0x000fe40000000000 */
[----:B------:R-:W-:Y:S02]  /*14ea0*/  SHF.R.U32.HI R0, RZ, 0x4, R0 ;  /* 0x00000004ff007819 */ /* 0x000fe40000011600 */
[----:B------:R-:W-:Y:S02]  /*14eb0*/  R2UR UR7, R5 ;  /* 0x00000000050772ca */ /* 0x000fe400000e0000 */
[----:B------:R-:W-:Y:S02]  /*14ec0*/  LOP3.LUT R0, R0, 0x3fff, RZ, 0xc0, !PT ;  /* 0x00003fff00007812 */ /* 0x000fe400078ec0ff */
[----:B------:R-:W-:-:S02]  /*14ed0*/  MOV R5, 0x40000040 ;  /* 0x4000004000057802 */ /* 0x000fc40000000f00 */
[----:B------:R-:W-:-:S05]  /*14ee0*/  LOP3.LUT R0, R0, 0x3000000, RZ, 0xfc, !PT ;  /* 0x0300000000007812 */ /* 0x000fca00078efcff */
[----:B------:R-:W-:Y:S02]  /*14ef0*/  IMAD R4, R7, 0x900, R0 ;  /* 0x0000090007047824 */ /* 0x000fe400078e0200 */
[----:B------:R-:W-:Y:S02]  /*14f00*/  IMAD.MOV.U32 R7, RZ, RZ, 0x40000040 ;  /* 0x40000040ff077424 */ /* 0x000fe400078e00ff */
[C---:B------:R-:W-:Y:S01]  /*14f10*/  VIADD R6, R4.reuse, 0x80 ;  /* 0x0000008004067836 */ /* 0x040fe20000000000 */
[----:B------:R-:W-:-:S13]  /*14f20*/  R2UR UR6, R4 ;  /* 0x00000000040672ca */ /* 0x000fda00000e0000 */
[----:B------:R-:W-:Y:S01]  /*14f30*/  HGMMA.64x192x16.F32.BF16 R24, R188, gdesc[UR4].tnspB, R24, gsb0 ;  /* 0x42e00004bc187df0 */ /* 0x000fe20008001818 */
[----:B------:R-:W-:Y:S01]  /*14f40*/  R2UR UR6, R6 ;  /* 0x00000000060672ca */ /* 0x000fe200000e0000 */
[----:B------:R-:W-:Y:S01]  /*14f50*/  VIADD R6, R4, 0x100 ;  /* 0x0000010004067836 */ /* 0x000fe20000000000 */
[----:B------:R-:W-:Y:S01]  /*14f60*/  R2UR UR7, R7 ;  /* 0x00000000070772ca */ /* 0x000fe200000e0000 */
[----:B------:R-:W-:Y:S01]  /*14f70*/  IMAD.MOV.U32 R7, RZ, RZ, 0x40000040 ;  /* 0x40000040ff077424 */ /* 0x000fe200078e00ff */
[----:B------:R-:W-:Y:S02]  /*14f80*/  WARPGROUP.DEPBAR.LE gsb0, 0x0 ;  /* 0x00008000000079c5 */ /* 0x000fe40000010000 */
[----:B------:R-:W-:-:S13]  /*14f90*/  WARPGROUP.ARRIVE ;  /* 0x00000000000079c5 */ /* 0x000fda0000000000 */
        /* <DEDUP_REMOVED lines=9> */
[C---:B------:R-:W-:Y:S01]  /*15030*/  VIADD R6, R4.reuse, 0x200 ;  /* 0x0000020004067836 */ /* 0x040fe20000000000 */
[----:B------:R-:W-:Y:S01]  /*15040*/  R2UR UR7, R7 ;  /* 0x00000000070772ca */ /* 0x000fe200000e0000 */
[----:B------:R-:W-:Y:S02]  /*15050*/  IMAD.MOV.U32 R7, RZ, RZ, 0x40000040 ;  /* 0x40000040ff077424 */ /* 0x000fe400078e00ff */
[----:B------:R-:W-:Y:S01]  /*15060*/  VIADD R4, R4, 0x280 ;  /* 0x0000028004047836 */ /* 0x000fe20000000000 */
[----:B------:R-:W-:Y:S02]  /*15070*/  WARPGROUP.DEPBAR.LE gsb0, 0x0 ;  /* 0x00008000000079c5 */ /* 0x000fe40000010000 */
[----:B------:R-:W-:-:S11]  /*15080*/  WARPGROUP.ARRIVE ;  /* 0x00000000000079c5 */ /* 0x000fd60000000000 */
[----:B------:R-:W-:Y:S01]  /*15090*/  HGMMA.64x192x16.F32.BF16 R24, R176, gdesc[UR4].tnspB, R24, gsb0 ;  /* 0x42e00004b0187df0 */ /* 0x000fe20008001818 */
[----:B------:R-:W-:Y:S02]  /*150a0*/  R2UR UR6, R6 ;  /* 0x00000000060672ca */ /* 0x000fe400000e0000 */
[----:B------:R-:W-:Y:S01]  /*150b0*/  R2UR UR7, R7 ;  /* 0x00000000070772ca */ /* 0x000fe200000e0000 */
[----:B------:R-:W-:Y:S02]  /*150c0*/  WARPGROUP.DEPBAR.LE gsb0, 0x0 ;  /* 0x00008000000079c5 */ /* 0x000fe40000010000 */
[----:B------:R-:W-:-:S14]  /*150d0*/  WARPGROUP.ARRIVE ;  /* 0x00000000000079c5 */ /* 0x000fdc0000000000 */
[----:B------:R-:W-:Y:S01]  /*150e0*/  HGMMA.64x192x16.F32.BF16 R24, R172, gdesc[UR4].tnspB, R24, gsb0 ;  /* 0x42e00004ac187df0 */ /* 0x000fe20008001818 */
[----:B------:R-:W-:Y:S02]  /*150f0*/  R2UR UR6, R4 ;  /* 0x00000000040672ca */ /* 0x000fe400000e0000 */
[----:B------:R-:W-:Y:S01]  /*15100*/  R2UR UR7, R5 ;  /* 0x00000000050772ca */ /* 0x000fe200000e0000 */
[----:B------:R-:W-:Y:S02]  /*15110*/  WARPGROUP.DEPBAR.LE gsb0, 0x0 ;  /* 0x00008000000079c5 */ /* 0x000fe40000010000 */
[----:B------:R-:W-:-:S14]  /*15120*/  WARPGROUP.ARRIVE ;  /* 0x00000000000079c5 */ /* 0x000fdc0000000000 */
[----:B------:R-:W-:Y:S03]  /*15130*/  HGMMA.64x192x16.F32.BF16 R24, R168, gdesc[UR4].tnspB, R24, gsb0 ;  /* 0x42e00004a8187df0 */ /* 0x000fe60008001818 */
[----:B------:R-:W-:Y:S02]  /*15140*/  WARPGROUP.DEPBAR.LE gsb0, 0x0 ;  /* 0x00008000000079c5 */ /* 0x000fe40000010000 */
[----:B------:R-:W-:Y:S05]  /*15150*/  @!P0 BRA `(.L_x_635) ;  /* 0x0000000000048947 */ /* 0x000fea0003800000 */
[----:B------:R-:W-:Y:S01]  /*15160*/  BPT.TRAP 0x1 ;  /* 0x000000040000795c */ /* 0x000fe20000300000 */
.L_x_635:
        /* <DEDUP_REMOVED lines=39> */
[----:B--2---:R-:W-:Y:S01]  /*153e0*/  FMNMX.FTZ R0, R15, R0, !PT ;  /* 0x000000000f007209 */ /* 0x004fe20007810000 */
        /* <DEDUP_REMOVED lines=19> */
[----:B------:R-:W-:-:S03]  /*15520*/  FMUL.FTZ R159, R165, UR38 ;  /* 0x00000026a59f7c20 */ /* 0x000fc60008410000 */
[----:B------:R-:W1:Y:S01]  /*15530*/  MUFU.TANH R21, R21 ;  /* 0x0000001500157308 */ /* 0x000e620000002400 */
[----:B--2---:R-:W-:-:S07]  /*15540*/  FMNMX.FTZ R3, R20, R3, !PT ;  /* 0x0000000314037209 */ /* 0x004fce0007810000 */
[----:B------:R-:W2:Y:S01]  /*15550*/  MUFU.TANH R124, R124 ;  /* 0x0000007c007c7308 */ /* 0x000ea20000002400 */
[----:B0-----:R-:W-:-:S07]  /*15560*/  FMNMX.FTZ R0, R121, R0, !PT ;  /* 0x0000000079007209 */ /* 0x001fce0007810000 */
[----:B------:R-:W0:Y:S01]  /*15570*/  MUFU.TANH R122, R122 ;  /* 0x0000007a007a7308 */ /* 0x000e220000002400 */
[----:B-1----:R-:W-:-:S07]  /*15580*/  FMNMX.FTZ R3, R21, R3, !PT ;  /* 0x0000000315037209 */ /* 0x002fce0007810000 */
        /* <DEDUP_REMOVED lines=75> */
[----:B0-----:R-:W-:Y:S02]  /*15a40*/  FMNMX.FTZ R3, R158, R3, !PT ;  /* 0x000000039e037209 */ /* 0x001fe40007810000 */
[----:B-1----:R-:W-:-:S05]  /*15a50*/  FMNMX.FTZ R4, R161, R0, !PT ;  /* 0x00000000a1047209 */ /* 0x002fca0007810000 */
[----:B------:R-:W0:Y:S01]  /*15a60*/  SHFL.BFLY PT, R0, R4, 0x2, 0x1f ;  /* 0x0c401f0004007f89 */ /* 0x000e2200000e0000 */
[----:B--2---:R-:W-:-:S05]  /*15a70*/  FMNMX.FTZ R5, R159, R3, !PT ;  /* 0x000000039f057209 */ /* 0x004fca0007810000 */
[----:B------:R-:W1:Y:S01]  /*15a80*/  SHFL.BFLY PT, R3, R5, 0x2, 0x1f ;  /* 0x0c401f0005037f89 */ /* 0x000e6200000e0000 */
[----:B0-----:R-:W-:-:S05]  /*15a90*/  FMNMX.FTZ R4, R4, R0, !PT ;  /* 0x0000000004047209 */ /* 0x001fca0007810000 */
[----:B------:R-:W0:Y:S01]  /*15aa0*/  SHFL.BFLY PT, R0, R4, 0x1, 0x1f ;  /* 0x0c201f0004007f89 */ /* 0x000e2200000e0000 */
[----:B-1----:R-:W-:-:S05]  /*15ab0*/  FMNMX.FTZ R5, R5, R3, !PT ;  /* 0x0000000305057209 */ /* 0x002fca0007810000 */
[----:B------:R-:W1:Y:S01]  /*15ac0*/  SHFL.BFLY PT, R3, R5, 0x1, 0x1f ;  /* 0x0c201f0005037f89 */ /* 0x000e6200000e0000 */
[----:B0-----:R-:W-:Y:S01]  /*15ad0*/  FMNMX.FTZ R4, R4, R0, !PT ;  /* 0x0000000004047209 */ /* 0x001fe20007810000 */
[----:B------:R-:W-:Y:S01]  /*15ae0*/  IMAD.U32 R0, RZ, RZ, UR39 ;  /* 0x00000027ff007e24 */ /* 0x000fe2000f8e00ff */
[----:B-1----:R-:W-:-:S03]  /*15af0*/  FMNMX.FTZ R5, R5, R3, !PT ;  /* 0x0000000305057209 */ /* 0x002fc60007810000 */
[----:B------:R-:W-:Y:S02]  /*15b00*/  FADD.FTZ R3, -R4, R9 ;  /* 0x0000000904037221 */ /* 0x000fe40000010100 */
[CC--:B------:R-:W-:Y:S01]  /*15b10*/  FMUL.FTZ R9, R5.reuse, R0.reuse ;  /* 0x0000000005097220 */ /* 0x0c0fe20000410000 */
[----:B------:R-:W-:Y:S01]  /*15b20*/  FADD.FTZ R12, -R5, R10 ;  /* 0x0000000a050c7221 */ /* 0x000fe20000010100 */
[-C--:B------:R-:W-:Y:S02]  /*15b30*/  FMUL.FTZ R3, R3, R0.reuse ;  /* 0x0000000003037220 */ /* 0x080fe40000410000 */
[-CC-:B------:R-:W-:Y:S01]  /*15b40*/  FFMA.FTZ R186, R126, R0.reuse, -R9.reuse ;  /* 0x000000007eba7223 */ /* 0x180fe20000010809 */
[-CC-:B------:R-:W-:Y:S01]  /*15b50*/  FFMA.FTZ R126, R127, R0.reuse, -R9.reuse ;  /* 0x000000007f7e7223 */ /* 0x180fe20000010809 */
[-C--:B------:R-:W-:Y:S01]  /*15b60*/  FMUL.FTZ R127, R4, R0.reuse ;  /* 0x00000000047f7220 */ /* 0x080fe20000410000 */
[-C--:B------:R-:W-:Y:S01]  /*15b70*/  FMUL.FTZ R12, R12, R0.reuse ;  /* 0x000000000c0c7220 */ /* 0x080fe20000410000 */
[-CC-:B------:R-:W-:Y:S01]  /*15b80*/  FFMA.FTZ R188, R6, R0.reuse, -R9.reuse ;  /* 0x0000000006bc7223 */ /* 0x180fe20000010809 */
[-C--:B------:R-:W-:Y:S01]  /*15b90*/  FFMA.FTZ R180, R130, R0.reuse, -R9 ;  /* 0x0000000082b47223 */ /* 0x080fe20000010809 */
[-C--:B------:R-:W-:Y:S01]  /*15ba0*/  FFMA.FTZ R189, R14, R0.reuse, -R127 ;  /* 0x000000000ebd7223 */ /* 0x080fe2000001087f */
[-C--:B------:R-:W-:Y:S01]  /*15bb0*/  FFMA.FTZ R164, R7, R0.reuse, -R9 ;  /* 0x0000000007a47223 */ /* 0x080fe20000010809 */
[-C--:B------:R-:W-:Y:S01]  /*15bc0*/  FFMA.FTZ R130, R15, R0.reuse, -R127 ;  /* 0x000000000f827223 */ /* 0x080fe2000001087f */
[----:B------:R-:W-:Y:S01]  /*15bd0*/  MUFU.EX2 R12, R12 ;  /* 0x0000000c000c7308 */ /* 0x000fe20000000800 */
[-C--:B------:R-:W-:Y:S01]  /*15be0*/  FFMA.FTZ R190, R20, R0.reuse, -R9 ;  /* 0x0000000014be7223 */ /* 0x080fe20000010809 */
[-C--:B------:R-:W-:Y:S01]  /*15bf0*/  FFMA.FTZ R191, R120, R0.reuse, -R127 ;  /* 0x0000000078bf7223 */ /* 0x080fe2000001087f */
[-C--:B------:R-:W-:Y:S01]  /*15c00*/  FFMA.FTZ R163, R21, R0.reuse, -R9 ;  /* 0x0000000015a37223 */ /* 0x080fe20000010809 */
[-CC-:B------:R-:W-:Y:S01]  /*15c10*/  FFMA.FTZ R121, R121, R0.reuse, -R127.reuse ;  /* 0x0000000079797223 */ /* 0x180fe2000001087f */
[-C--:B------:R-:W-:Y:S01]  /*15c20*/  FFMA.FTZ R185, R124, R0.reuse, -R127 ;  /* 0x000000007cb97223 */ /* 0x080fe2000001087f */
[-CC-:B------:R-:W-:Y:S01]  /*15c30*/  FFMA.FTZ R184, R122, R0.reuse, -R9.reuse ;  /* 0x000000007ab87223 */ /* 0x180fe20000010809 */
[----:B------:R-:W-:Y:S01]  /*15c40*/  VIADD R124, R11, 0x30840 ;  /* 0x000308400b7c7836 */ /* 0x000fe20000000000 */
[----:B------:R-:W-:Y:S01]  /*15c50*/  MUFU.EX2 R3, R3 ;  /* 0x0000000300037308 */ /* 0x000fe20000000800 */
[-C--:B------:R-:W-:Y:S01]  /*15c60*/  FFMA.FTZ R162, R123, R0.reuse, -R9 ;  /* 0x000000007ba27223 */ /* 0x080fe20000010809 */
[-CC-:B------:R-:W-:Y:S01]  /*15c70*/  FFMA.FTZ R120, R125, R0.reuse, -R127.reuse ;  /* 0x000000007d787223 */ /* 0x180fe2000001087f */
[-C--:B------:R-:W-:Y:S01]  /*15c80*/  FFMA.FTZ R187, R128, R0.reuse, -R127 ;  /* 0x0000000080bb7223 */ /* 0x080fe2000001087f */
[----:B------:R-:W-:Y:S01]  /*15c90*/  PRMT R124, R222, 0x654, R124 ;  /* 0x00000654de7c7816 */ /* 0x000fe2000000007c */
[-C--:B------:R-:W-:Y:S01]  /*15ca0*/  FFMA.FTZ R123, R131, R0.reuse, -R9 ;  /* 0x00000000837b7223 */ /* 0x080fe20000010809 */
[-CC-:B------:R-:W-:Y:S01]  /*15cb0*/  FFMA.FTZ R15, R129, R0.reuse, -R127.reuse ;  /* 0x00000000810f7223 */ /* 0x180fe2000001087f */
[-CC-:B------:R-:W-:Y:S01]  /*15cc0*/  FFMA.FTZ R181, R132, R0.reuse, -R127.reuse ;  /* 0x0000000084b57223 */ /* 0x180fe2000001087f */
[----:B------:R-:W0:Y:S01]  /*15cd0*/  MUFU.EX2 R188, R188 ;  /* 0x000000bc00bc7308 */ /* 0x000e220000000800 */
[----:B------:R1:W-:Y:S01]  /*15ce0*/  SYNCS.ARRIVE.TRANS64.RED.A1T0 RZ, [R124+URZ], RZ ;  /* 0x000000ff7cff79a7 */ /* 0x0003e2000810043f */
[-CC-:B------:R-:W-:Y:S01]  /*15cf0*/  FFMA.FTZ R14, R133, R0.reuse, -R127.reuse ;  /* 0x00000000850e7223 */ /* 0x180fe2000001087f */
[-CC-:B------:R-:W-:Y:S01]  /*15d00*/  FFMA.FTZ R183, R136, R0.reuse, -R127.reuse ;  /* 0x0000000088b77223 */ /* 0x180fe2000001087f */
[-CC-:B------:R-:W-:Y:S01]  /*15d10*/  FFMA.FTZ R137, R137, R0.reuse, -R127.reuse ;  /* 0x0000000089897223 */ /* 0x180fe2000001087f */
[-CC-:B------:R-:W-:Y:S01]  /*15d20*/  FFMA.FTZ R177, R140, R0.reuse, -R127.reuse ;  /* 0x000000008cb17223 */ /* 0x180fe2000001087f */
[-CC-:B------:R-:W-:Y:S01]  /*15d30*/  FFMA.FTZ R128, R141, R0.reuse, -R127.reuse ;  /* 0x000000008d807223 */ /* 0x180fe2000001087f */
[-CC-:B------:R-:W-:Y:S01]  /*15d40*/  FFMA.FTZ R179, R144, R0.reuse, -R127.reuse ;  /* 0x0000000090b37223 */ /* 0x180fe2000001087f */
[----:B------:R-:W2:Y:S01]  /*15d50*/  MUFU.EX2 R189, R189 ;  /* 0x000000bd00bd7308 */ /* 0x000ea20000000800 */
[-CC-:B------:R-:W-:Y:S01]  /*15d60*/  FFMA.FTZ R131, R145, R0.reuse, -R127.reuse ;  /* 0x0000000091837223 */ /* 0x180fe2000001087f */
[-CC-:B------:R-:W-:Y:S01]  /*15d70*/  FFMA.FTZ R173, R148, R0.reuse, -R127.reuse ;  /* 0x0000000094ad7223 */ /* 0x180fe2000001087f */
[-CC-:B------:R-:W-:Y:S01]  /*15d80*/  FFMA.FTZ R129, R149, R0.reuse, -R127.reuse ;  /* 0x0000000095817223 */ /* 0x180fe2000001087f */
[-CC-:B------:R-:W-:Y:S01]  /*15d90*/  FFMA.FTZ R175, R152, R0.reuse, -R127.reuse ;  /* 0x0000000098af7223 */ /* 0x180fe2000001087f */
[-CC-:B------:R-:W-:Y:S01]  /*15da0*/  FFMA.FTZ R153, R153, R0.reuse, -R127.reuse ;  /* 0x0000000099997223 */ /* 0x180fe2000001087f */
[-CC-:B------:R-:W-:Y:S01]  /*15db0*/  FFMA.FTZ R169, R156, R0.reuse, -R127.reuse ;  /* 0x000000009ca97223 */ /* 0x180fe2000001087f */
[-CC-:B------:R-:W-:Y:S01]  /*15dc0*/  FFMA.FTZ R125, R157, R0.reuse, -R127.reuse ;  /* 0x000000009d7d7223 */ /* 0x180fe2000001087f */
[----:B------:R-:W3:Y:S01]  /*15dd0*/  MUFU.EX2 R164, R164 ;  /* 0x000000a400a47308 */ /* 0x000ee20000000800 */
[----:B0-----:R-:W-:Y:S01]  /*15de0*/  FFMA.FTZ R215, R12, R215, R188 ;  /* 0x000000d70cd77223 */ /* 0x001fe200000100bc */
[-CC-:B------:R-:W-:Y:S01]  /*15df0*/  FFMA.FTZ R171, R160, R0.reuse, -R127.reuse ;  /* 0x00000000a0ab7223 */ /* 0x180fe2000001087f */
[-C--:B-1----:R-:W-:Y:S01]  /*15e00*/  FFMA.FTZ R124, R161, R0.reuse, -R127 ;  /* 0x00000000a17c7223 */ /* 0x082fe2000001087f */
[-CC-:B------:R-:W-:Y:S01]  /*15e10*/  FFMA.FTZ R182, R134, R0.reuse, -R9.reuse ;  /* 0x0000000086b67223 */ /* 0x180fe20000010809 */
[-CC-:B------:R-:W-:Y:S01]  /*15e20*/  FFMA.FTZ R122, R135, R0.reuse, -R9.reuse ;  /* 0x00000000877a7223 */ /* 0x180fe20000010809 */
[-CC-:B------:R-:W-:Y:S01]  /*15e30*/  FFMA.FTZ R176, R138, R0.reuse, -R9.reuse ;  /* 0x000000008ab07223 */ /* 0x180fe20000010809 */
[----:B------:R-:W-:Y:S01]  /*15e40*/  FFMA.FTZ R21, R139, R0, -R9 ;  /* 0x000000008b157223 */ /* 0x000fe20000010809 */
[----:B------:R-:W0:Y:S01]  /*15e50*/  MUFU.EX2 R130, R130 ;  /* 0x0000008200827308 */ /* 0x000e220000000800 */
[----:B--2---:R-:W-:Y:S01]  /*15e60*/  FFMA.FTZ R214, R3, R214, R189 ;  /* 0x000000d603d67223 */ /* 0x004fe200000100bd */
[-CC-:B------:R-:W-:Y:S01]  /*15e70*/  FFMA.FTZ R178, R142, R0.reuse, -R9.reuse ;  /* 0x000000008eb27223 */ /* 0x180fe20000010809 */
[-CC-:B------:R-:W-:Y:S01]  /*15e80*/  FFMA.FTZ R20, R143, R0.reuse, -R9.reuse ;  /* 0x000000008f147223 */ /* 0x180fe20000010809 */
[-CC-:B------:R-:W-:Y:S01]  /*15e90*/  FFMA.FTZ R172, R146, R0.reuse, -R9.reuse ;  /* 0x0000000092ac7223 */ /* 0x180fe20000010809 */
[-CC-:B------:R-:W-:Y:S01]  /*15ea0*/  FFMA.FTZ R10, R147, R0.reuse, -R9.reuse ;  /* 0x00000000930a7223 */ /* 0x180fe20000010809 */
[-CC-:B------:R-:W-:Y:S01]  /*15eb0*/  FFMA.FTZ R174, R150, R0.reuse, -R9.reuse ;  /* 0x0000000096ae7223 */ /* 0x180fe20000010809 */
[-C--:B------:R-:W-:Y:S01]  /*15ec0*/  FFMA.FTZ R7, R151, R0.reuse, -R9 ;  /* 0x0000000097077223 */ /* 0x080fe20000010809 */
[----:B------:R-:W1:Y:S01]  /*15ed0*/  MUFU.EX2 R190, R190 ;  /* 0x000000be00be7308 */ /* 0x000e620000000800 */
[----:B---3--:R-:W-:Y:S01]  /*15ee0*/  FADD.FTZ R127, R164, R215 ;  /* 0x000000d7a47f7221 */ /* 0x008fe20000010000 */
[-CC-:B------:R-:W-:Y:S01]  /*15ef0*/  FFMA.FTZ R168, R154, R0.reuse, -R9.reuse ;  /* 0x000000009aa87223 */ /* 0x180fe20000010809 */
[-CC-:B------:R-:W-:Y:S01]  /*15f00*/  FFMA.FTZ R6, R155, R0.reuse, -R9.reuse ;  /* 0x000000009b067223 */ /* 0x180fe20000010809 */
[-CC-:B------:R-:W-:Y:S01]  /*15f10*/  FFMA.FTZ R170, R158, R0.reuse, -R9.reuse ;  /* 0x000000009eaa7223 */ /* 0x180fe20000010809 */
[----:B------:R-:W-:-:S03]  /*15f20*/  FFMA.FTZ R9, R159, R0, -R9 ;  /* 0x000000009f097223 */ /* 0x000fc60000010809 */
[----:B------:R-:W2:Y:S01]  /*15f30*/  MUFU.EX2 R191, R191 ;  /* 0x000000bf00bf7308 */ /* 0x000ea20000000800 */
[----:B0-----:R-:W-:-:S07]  /*15f40*/  FADD.FTZ R132, R130, R214 ;  /* 0x000000d682847221 */ /* 0x001fce0000010000 */
[----:B------:R-:W0:Y:S01]  /*15f50*/  MUFU.EX2 R163, R163 ;  /* 0x000000a300a37308 */ /* 0x000e220000000800 */
[----:B-1----:R-:W-:-:S07]  /*15f60*/  FADD.FTZ R127, R190, R127 ;  /* 0x0000007fbe7f7221 */ /* 0x002fce0000010000 */
[----:B------:R-:W1:Y:S01]  /*15f70*/  MUFU.EX2 R121, R121 ;  /* 0x0000007900797308 */ /* 0x000e620000000800 */
[----:B--2---:R-:W-:-:S07]  /*15f80*/  FADD.FTZ R132, R191, R132 ;  /* 0x00000084bf847221 */ /* 0x004fce0000010000 */
        /* <DEDUP_REMOVED lines=79> */
[----:B0-----:R-:W-:Y:S01]  /*16480*/  FADD.FTZ R133, R171, R133 ;  /* 0x00000085ab857221 */ /* 0x001fe20000010000 */
[----:B-1----:R-:W-:-:S03]  /*16490*/  FADD.FTZ R215, R9, R132 ;  /* 0x0000008409d77221 */ /* 0x002fc60000010000 */
[----:B--2---:R-:W-:Y:S01]  /*164a0*/  FADD.FTZ R214, R124, R133 ;  /* 0x000000857cd67221 */ /* 0x004fe20000010000 */
[----:B------:R-:W-:Y:S06]  /*164b0*/  @!P0 BRA `(.L_x_636) ;  /* 0x0000000000048947 */ /* 0x000fec0003800000 */
[----:B------:R-:W-:Y:S01]  /*164c0*/  BPT.TRAP 0x1 ;  /* 0x000000040000795c */ /* 0x000fe20000300000 */
.L_x_636:
[----:B------:R-:W-:Y:S01]  /*164d0*/  ISETP.GT.AND P1, PT, R8, RZ, PT ;  /* 0x000000ff0800720c */ /* 0x000fe20003f24270 */
[----:B------:R-:W-:Y:S01]  /*164e0*/  VIADD R13, R13, 0x30860 ;  /* 0x000308600d0d7836 */ /* 0x000fe20000000000 */
[----:B------:R-:W-:Y:S01]  /*164f0*/  F2FP.BF16.F32.PACK_AB R172, R10, R172 ;  /* 0x000000ac0aac723e */ /* 0x000fe200000010ff */
[----:B------:R-:W-:Y:S01]  /*16500*/  VIADD R8, R8, 0xffffffff ;  /* 0xffffffff08087836 */ /* 0x000fe20000000000 */
[----:B------:R-:W-:Y:S01]  /*16510*/  F2FP.BF16.F32.PACK_AB R174, R7, R174 ;  /* 0x000000ae07ae723e */ /* 0x000fe200000010ff */
[----:B------:R-:W-:Y:S01]  /*16520*/  IMAD.MOV.U32 R10, RZ, RZ, R5 ;  /* 0x000000ffff0a7224 */ /* 0x000fe200078e0005 */
[----:B------:R-:W-:Y:S01]  /*16530*/  PRMT R13, R222, 0x654, R13 ;  /* 0x00000654de0d7816 */ /* 0x000fe2000000000d */
[----:B------:R-:W-:Y:S01]  /*16540*/  IMAD.MOV.U32 R7, RZ, RZ, R209 ;  /* 0x000000ffff077224 */ /* 0x000fe200078e00d1 */
[----:B------:R-:W-:Y:S01]  /*16550*/  F2FP.BF16.F32.PACK_AB R168, R6, R168 ;  /* 0x000000a806a8723e */ /* 0x000fe200000010ff */
[----:B------:R-:W-:Y:S01]  /*16560*/  IMAD.MOV.U32 R6, RZ, RZ, R220 ;  /* 0x000000ffff067224 */ /* 0x000fe200078e00dc */
[----:B------:R0:W-:Y:S01]  /*16570*/  SYNCS.ARRIVE.TRANS64.RED.A1T0 RZ, [R13+URZ], RZ ;  /* 0x000000ff0dff79a7 */ /* 0x0001e2000810043f */
[----:B------:R-:W-:Y:S01]  /*16580*/  F2FP.BF16.F32.PACK_AB R170, R9, R170 ;  /* 0x000000aa09aa723e */ /* 0x000fe200000010ff */
[----:B------:R-:W-:Y:S01]  /*16590*/  IMAD.MOV.U32 R9, RZ, RZ, R4 ;  /* 0x000000ffff097224 */ /* 0x000fe200078e0004 */
        /* <DEDUP_REMOVED lines=20> */
[----:B0-----:R-:W-:Y:S06]  /*166e0*/  @P1 BRA `(.L_x_637) ;  /* 0xffffffd400c41947 */ /* 0x001fec000383ffff */
.L_x_624:
[----:B------:R-:W-:Y:S05]  /*166f0*/  BSYNC B0 ;  /* 0x0000000000007941 */ /* 0x000fea0003800000 */
.L_x_623:
        /* <DEDUP_REMOVED lines=99> */
.L_x_638:
[----:B------:R-:W-:Y:S01]  /*16d30*/  IMAD R8, R209, 0x8, R2 ;  /* 0x00000008d1087824 */ /* 0x000fe200078e0202 */
[----:B------:R-:W-:-:S04]  /*16d40*/  SHF.L.U32 R3, R220, 0x1f, RZ ;  /* 0x0000001fdc037819 */ /* 0x000fc800000006ff */
[----:B------:R0:W1:Y:S01]  /*16d50*/  SYNCS.PHASECHK.TRANS64.TRYWAIT P1, [R8+URZ+0x30850], R3 ;  /* 0x03085003080075a7 */ /* 0x000062000802017f */
[----:B------:R-:W-:Y:S05]  /*16d60*/  @!P0 BRA `(.L_x_639) ;  /* 0x0000000000048947 */ /* 0x000fea0003800000 */
[----:B------:R-:W-:Y:S01]  /*16d70*/  BPT.TRAP 0x1 ;  /* 0x000000040000795c */ /* 0x000fe20000300000 */
.L_x_639:
[----:B------:R-:W-:Y:S01]  /*16d80*/  VIADD R2, R2, 0x400 ;  /* 0x0000040002027836 */ /* 0x000fe20000000000 */
[----:B------:R-:W-:Y:S04]  /*16d90*/  BSSY B0, `(.L_x_640) ;  /* 0x0000008000007945 */ /* 0x000fe80003800000 */
[----:B------:R-:W-:-:S04]  /*16da0*/  SHF.R.U32.HI R2, RZ, 0x4, R2 ;  /* 0x00000004ff027819 */ /* 0x000fc80000011602 */
[----:B------:R-:W-:-:S04]  /*16db0*/  LOP3.LUT R2, R2, 0x3fff, RZ, 0xc0, !PT ;  /* 0x00003fff02027812 */ /* 0x000fc800078ec0ff */
[----:B------:R-:W-:-:S05]  /*16dc0*/  LOP3.LUT R2, R2, 0x3000000, RZ, 0xfc, !PT ;  /* 0x0300000002027812 */ /* 0x000fca00078efcff */
[----:B------:R-:W-:Y:S01]  /*16dd0*/  IMAD R6, R209, 0x900, R2 ;  /* 0x00000900d1067824 */ /* 0x000fe200078e0202 */
[----:B-1----:R-:W-:Y:S06]  /*16de0*/  @P1 BRA `(.L_x_641) ;  /* 0x0000000000081947 */ /* 0x002fec0003800000 */
[----:B------:R-:W1:Y:S02]  /*16df0*/  SYNCS.PHASECHK.TRANS64.TRYWAIT P1, [R8+URZ+0x30850], R3 ;  /* 0x03085003080075a7 */ /* 0x000e64000802017f */
[----:B-1----:R-:W-:Y:S05]  /*16e00*/  @!P1 BRA `(.L_x_642) ;  /* 0x000000a800d09947 */ /* 0x002fea0003800000 */
.L_x_641:
[----:B------:R-:W-:Y:S05]  /*16e10*/  BSYNC B0 ;  /* 0x0000000000007941 */ /* 0x000fea0003800000 */
.L_x_640:
[----:B01----:R-:W-:Y:S01]  /*16e20*/  IMAD.MOV.U32 R3, RZ, RZ, 0x40000040 ;  /* 0x40000040ff037424 */ /* 0x003fe200078e00ff */
[----:B------:R-:W-:Y:S01]  /*16e30*/  MOV R2, R6 ;  /* 0x0000000600027202 */ /* 0x000fe20000000f00 */
[----:B------:R-:W-:Y:S01]  /*16e40*/  WARPGROUP.ARRIVE ;  /* 0x00000000000079c5 */ /* 0x000fe20000000000 */
[----:B------:R-:W0:Y:S02]  /*16e50*/  SHFL.BFLY PT, R7, R214, 0x2, 0x1f ;  /* 0x0c401f00d6077f89 */ /* 0x000e2400000e0000 */
[----:B------:R-:W-:Y:S01]  /*16e60*/  R2UR UR6, R2 ;  /* 0x00000000020672ca */ /* 0x000fe200000e0000 */
[----:B------:R-:W-:Y:S01]  /*16e70*/  VIADD R2, R6, 0x80 ;  /* 0x0000008006027836 */ /* 0x000fe20000000000 */
[----:B------:R-:W-:Y:S01]  /*16e80*/  R2UR UR7, R3 ;  /* 0x00000000030772ca */ /* 0x000fe200000e0000 */
[----:B------:R-:W-:-:S12]  /*16e90*/  IMAD.MOV.U32 R3, RZ, RZ, 0x40000040 ;  /* 0x40000040ff037424 */ /* 0x000fd800078e00ff */
        /* <DEDUP_REMOVED lines=25> */
[----:B0-----:R-:W-:Y:S01]  /*17030*/  FADD.FTZ R6, R7, R214 ;  /* 0x000000d607067221 */ /* 0x001fe20000010000 */
[----:B------:R-:W-:-:S04]  /*17040*/  MOV R3, 0x40000040 ;  /* 0x4000004000037802 */ /* 0x000fc80000000f00 */
[----:B------:R-:W0:Y:S02]  /*17050*/  SHFL.BFLY PT, R7, R6, 0x1, 0x1f ;  /* 0x0c201f0006077f89 */ /* 0x000e2400000e0000 */
[----:B0-----:R-:W-:Y:S01]  /*17060*/  FADD.FTZ R13, R6, R7 ;  /* 0x00000007060d7221 */ /* 0x001fe20000010000 */
[----:B------:R-:W-:Y:S02]  /*17070*/  IMAD.MOV.U32 R7, RZ, RZ, RZ ;  /* 0x000000ffff077224 */ /* 0x000fe400078e00ff */
[----:B------:R-:W-:Y:S02]  /*17080*/  IMAD.MOV.U32 R6, RZ, RZ, -0x800000 ;  /* 0xff800000ff067424 */ /* 0x000fe400078e00ff */
[----:B------:R-:W-:-:S13]  /*17090*/  FSETP.NE.FTZ.AND P2, PT, R13, RZ, PT ;  /* 0x000000ff0d00720b */ /* 0x000fda0003f55000 */
[----:B------:R-:W0:Y:S02]  /*170a0*/  @P2 MUFU.LG2 R11, R13 ;  /* 0x0000000d000b2308 */ /* 0x000e240000000c00 */
[----:B0-----:R-:W-:Y:S01]  /*170b0*/  @P2 FMUL.FTZ R11, R11, 0.69314718246459960938 ;  /* 0x3f3172180b0b2820 */ /* 0x001fe20000410000 */
[----:B------:R-:W-:Y:S02]  /*170c0*/  WARPGROUP.DEPBAR.LE gsb0, 0x0 ;  /* 0x00008000000079c5 */ /* 0x000fe40000010000 */
[----:B------:R-:W-:-:S06]  /*170d0*/  WARPGROUP.ARRIVE ;  /* 0x00000000000079c5 */ /* 0x000fcc0000000000 */
[----:B------:R-:W-:Y:S01]  /*170e0*/  HGMMA.64x192x16.F32.BF16 R24, R172, gdesc[UR4].tnspB, R24, gsb0 ;  /* 0x42e00004ac187df0 */ /* 0x000fe20008001818 */
[----:B------:R-:W-:Y:S02]  /*170f0*/  R2UR UR6, R2 ;  /* 0x00000000020672ca */ /* 0x000fe400000e0000 */
[----:B------:R-:W-:Y:S01]  /*17100*/  R2UR UR7, R3 ;  /* 0x00000000030772ca */ /* 0x000fe200000e0000 */
[----:B------:R-:W0:Y:S02]  /*17110*/  SHFL.BFLY PT, R2, R215, 0x2, 0x1f ;  /* 0x0c401f00d7027f89 */ /* 0x000e2400000e0000 */
[----:B0-----:R-:W-:-:S05]  /*17120*/  FADD.FTZ R3, R2, R215 ;  /* 0x000000d702037221 */ /* 0x001fca0000010000 */
[----:B------:R-:W0:Y:S02]  /*17130*/  SHFL.BFLY PT, R2, R3, 0x1, 0x1f ;  /* 0x0c201f0003027f89 */ /* 0x000e2400000e0000 */
[----:B0-----:R-:W-:Y:S01]  /*17140*/  FADD.FTZ R12, R3, R2 ;  /* 0x00000002030c7221 */ /* 0x001fe20000010000 */
[----:B------:R-:W-:Y:S02]  /*17150*/  IMAD.MOV.U32 R2, RZ, RZ, RZ ;  /* 0x000000ffff027224 */ /* 0x000fe400078e00ff */
[----:B------:R-:W-:Y:S02]  /*17160*/  IMAD.MOV.U32 R3, RZ, RZ, -0x800000 ;  /* 0xff800000ff037424 */ /* 0x000fe400078e00ff */
[----:B------:R-:W-:Y:S02]  /*17170*/  FSETP.NE.FTZ.AND P1, PT, R12, RZ, PT ;  /* 0x000000ff0c00720b */ /* 0x000fe40003f35000 */
[----:B------:R-:W-:Y:S11]  /*17180*/  @P2 MUFU.RCP R2, R13 ;  /* 0x0000000d00022308 */ /* 0x000ff60000001000 */
[----:B------:R-:W0:Y:S01]  /*17190*/  @P1 MUFU.LG2 R9, R12 ;  /* 0x0000000c00091308 */ /* 0x000e220000000c00 */
[C---:B------:R-:W-:Y:S01]  /*171a0*/  @P1 FMUL.FTZ R10, R0.reuse, 0.69314718246459960938 ;  /* 0x3f317218000a1820 */ /* 0x040fe20000410000 */
[----:B------:R-:W-:-:S04]  /*171b0*/  @P2 FMUL.FTZ R0, R0, 0.69314718246459960938 ;  /* 0x3f31721800002820 */ /* 0x000fc80000410000 */
[----:B------:R-:W-:Y:S02]  /*171c0*/  @P2 FFMA.FTZ R6, R0, R4, R11 ;  /* 0x0000000400062223 */ /* 0x000fe4000001000b */
[----:B------:R1:W2:Y:S01]  /*171d0*/  @P1 MUFU.RCP R7, R12 ;  /* 0x0000000c00071308 */ /* 0x0002a20000001000 */
[----:B0-----:R-:W-:-:S04]  /*171e0*/  @P1 FMUL.FTZ R9, R9, 0.69314718246459960938 ;  /* 0x3f31721809091820 */ /* 0x001fc80000410000 */
[----:B------:R-:W-:Y:S01]  /*171f0*/  @P1 FFMA.FTZ R3, R10, R5, R9 ;  /* 0x000000050a031223 */ /* 0x000fe20000010009 */
[----:B------:R-:W-:Y:S02]  /*17200*/  WARPGROUP.DEPBAR.LE gsb0, 0x0 ;  /* 0x00008000000079c5 */ /* 0x000fe40000010000 */
[----:B------:R-:W-:-:S06]  /*17210*/  WARPGROUP.ARRIVE ;  /* 0x00000000000079c5 */ /* 0x000fcc0000000000 */
[----:B------:R-:W-:Y:S03]  /*17220*/  HGMMA.64x192x16.F32.BF16 R24, R168, gdesc[UR4].tnspB, R24, gsb0 ;  /* 0x42e00004a8187df0 */ /* 0x000fe60008001818 */
[----:B------:R-:W-:Y:S02]  /*17230*/  WARPGROUP.DEPBAR.LE gsb0, 0x0 ;  /* 0x00008000000079c5 */ /* 0x000fe40000010000 */
[----:B-12---:R-:W-:Y:S05]  /*17240*/  @!P0 BRA `(.L_x_643) ;  /* 0x0000000000048947 */ /* 0x006fea0003800000 */
[----:B------:R-:W-:Y:S01]  /*17250*/  BPT.TRAP 0x1 ;  /* 0x000000040000795c */ /* 0x000fe20000300000 */
.L_x_643:
[----:B------:R-:W2:Y:S01]  /*17260*/  LDL.LU R9, [R1+0x40] ;  /* 0x0000400001097983 */ /* 0x000ea20000300800 */
[----:B------:R-:W-:Y:S02]  /*17270*/  VIADD R5, R8, 0x30860 ;  /* 0x0003086008057836 */ /* 0x000fe40000000000 */
[-C--:B------:R-:W-:Y:S01]  /*17280*/  FMUL.FTZ R131, R59, R2.reuse ;  /* 0x000000023b837220 */ /* 0x080fe20000410000 */
[----:B------:R-:W-:Y:S02]  /*17290*/  VIADD R209, R209, 0x1 ;  /* 0x00000001d1d17836 */ /* 0x000fe40000000000 */
[-C--:B------:R-:W-:Y:S01]  /*172a0*/  FMUL.FTZ R129, R67, R2.reuse ;  /* 0x0000000243817220 */ /* 0x080fe20000410000 */
[-C--:B------:R-:W-:Y:S01]  /*172b0*/  FMUL.FTZ R59, R62, R2.reuse ;  /* 0x000000023e3b7220 */ /* 0x080fe20000410000 */
[----:B------:R-:W-:Y:S01]  /*172c0*/  PRMT R5, R222, 0x654, R5 ;  /* 0x00000654de057816 */ /* 0x000fe20000000005 */
[-C--:B------:R-:W-:Y:S01]  /*172d0*/  FMUL.FTZ R130, R63, R2.reuse ;  /* 0x000000023f827220 */ /* 0x080fe20000410000 */
[----:B------:R-:W-:Y:S01]  /*172e0*/  ISETP.NE.AND P1, PT, R209, 0x2, PT ;  /* 0x00000002d100780c */ /* 0x000fe20003f25270 */
[-C--:B------:R-:W-:Y:S01]  /*172f0*/  FMUL.FTZ R67, R70, R2.reuse ;  /* 0x0000000246437220 */ /* 0x080fe20000410000 */
[----:B------:R0:W-:Y:S01]  /*17300*/  SYNCS.ARRIVE.TRANS64.RED.A1T0 RZ, [R5+URZ], RZ ;  /* 0x000000ff05ff79a7 */ /* 0x0001e2000810043f */
[-C--:B------:R-:W-:Y:S01]  /*17310*/  FMUL.FTZ R128, R71, R2.reuse ;  /* 0x0000000247807220 */ /* 0x080fe20000410000 */
[-C--:B------:R-:W-:Y:S01]  /*17320*/  FMUL.FTZ R24, R24, R7.reuse ;  /* 0x0000000718187220 */ /* 0x080fe20000410000 */
[-C--:B------:R-:W-:Y:S01]  /*17330*/  FMUL.FTZ R25, R25, R7.reuse ;  /* 0x0000000719197220 */ /* 0x080fe20000410000 */
[-C--:B------:R-:W-:Y:S01]  /*17340*/  FMUL.FTZ R0, R28, R7.reuse ;  /* 0x000000071c007220 */ /* 0x080fe20000410000 */
[-C--:B------:R-:W-:Y:S01]  /*17350*/  FMUL.FTZ R4, R29, R7.reuse ;  /* 0x000000071d047220 */ /* 0x080fe20000410000 */
[-C--:B------:R-:W-:Y:S01]  /*17360*/  FMUL.FTZ R32, R32, R7.reuse ;  /* 0x0000000720207220 */ /* 0x080fe20000410000 */
[-C--:B------:R-:W-:Y:S01]  /*17370*/  FMUL.FTZ R33, R33, R7.reuse ;  /* 0x0000000721217220 */ /* 0x080fe20000410000 */
[----:B0-----:R-:W-:Y:S01]  /*17380*/  SEL R5, RZ, 0x1, P1 ;  /* 0x00000001ff057807 */ /* 0x001fe20000800000 */
        /* <DEDUP_REMOVED lines=81> */
[----:B------:R-:W-:Y:S01]  /*178a0*/  PLOP3.LUT P0, PT, PT, PT, PT, 0x8, 0x0 ;  /* 0x000000000000781c */ /* 0x000fe20003f0e170 */
[-C--:B------:R-:W-:Y:S01]  /*178b0*/  FMUL.FTZ R115, R115, R2.reuse ;  /* 0x0000000273737220 */ /* 0x080fe20000410000 */
[-C--:B------:R-:W-:Y:S01]  /*178c0*/  FMUL.FTZ R118, R118, R2.reuse ;  /* 0x0000000276767220 */ /* 0x080fe20000410000 */
[----:B------:R-:W-:Y:S01]  /*178d0*/  FMUL.FTZ R119, R119, R2 ;  /* 0x0000000277777220 */ /* 0x000fe20000410000 */
[----:B------:R-:W-:-:S02]  /*178e0*/  LOP3.LUT R220, R220, R5, RZ, 0x3c, !PT ;  /* 0x00000005dcdc7212 */ /* 0x000fc400078e3cff */
[----:B------:R-:W-:Y:S01]  /*178f0*/  SEL R209, R209, RZ, P1 ;  /* 0x000000ffd1d17207 */ /* 0x000fe20000800000 */
[----:B--2---:R-:W-:-:S05]  /*17900*/  VIADD R9, R9, 0x1 ;  /* 0x0000000109097836 */ /* 0x004fca0000000000 */
[----:B------:R0:W-:Y:S02]  /*17910*/  STL [R1+0x40], R9 ;  /* 0x0000400901007387 */ /* 0x0001e40000100800 */
.L_x_565:
[----:B------:R-:W1:Y:S08]  /*17920*/  S2UR UR4, SR_CgaCtaId ;  /* 0x00000000000479c3 */ /* 0x000e700000008800 */
[----:B------:R-:W-:Y:S01]  /*17930*/  BAR.SYNC.DEFER_BLOCKING 0x5, 0x180 ;  /* 0x0146000000007b1d */ /* 0x000fe20000010000 */
[----:B------:R-:W-:-:S05]  /*17940*/  MOV R5, 0x400 ;  /* 0x0000040000057802 */ /* 0x000fca0000000f00 */
[----:B------:R-:W-:Y:S01]  /*17950*/  BSSY B0, `(.L_x_644) ;  /* 0x0000275000007945 */ /* 0x000fe20003800000 */
[----:B-1----:R-:W-:-:S05]  /*17960*/  IMAD.U32 R222, RZ, RZ, UR4 ;  /* 0x00000004ffde7e24 */ /* 0x002fca000f8e00ff */
[----:B------:R-:W-:-:S05]  /*17970*/  LEA R2, R222, R5, 0x18 ;  /* 0x00000005de027211 */ /* 0x000fca00078ec0ff */
[----:B------:R1:W2:Y:S01]  /*17980*/  LDS.128 R28, [R2+0x308d0] ;  /* 0x0308d000021c7984 */ /* 0x0002a20000000c00 */
[----:B------:R-:W-:Y:S06]  /*17990*/  BAR.ARV 0x4, 0x180 ;  /* 0x0106000000007b1d */ /* 0x000fec0000002000 */
[----:B------:R-:W-:Y:S05]  /*179a0*/  @P0 BRA `(.L_x_645) ;  /* 0x00000018009c0947 */ /* 0x000fea0003800000 */
[----:B------:R-:W3:Y:S01]  /*179b0*/  LDL R10, [R1+0x80] ;  /* 0x00008000010a7983 */ /* 0x000ee20000100800 */
[----:B------:R-:W-:Y:S01]  /*179c0*/  F2FP.BF16.F32.PACK_AB R24, R25, R24 ;  /* 0x000000181918723e */ /* 0x000fe200000010ff */
[----:B------:R-:W-:Y:S01]  /*179d0*/  ULDC.64 UR4, c[0x0][0xc00] ;  /* 0x0003000000047ab9 */ /* 0x000fe20000000a00 */
[----:B------:R-:W-:Y:S01]  /*179e0*/  F2FP.BF16.F32.PACK_AB R25, R140, R126 ;  /* 0x0000007e8c19723e */ /* 0x000fe200000010ff */
[----:B------:R-:W0:Y:S01]  /*179f0*/  S2R R5, SR_SWINHI ;  /* 0x0000000000057919 */ /* 0x000e220000002f00 */
        /* <DEDUP_REMOVED lines=16> */
[----:B------:R-:W-:Y:S02]  /*17b00*/  MOV R8, R2 ;  /* 0x0000000200087202 */ /* 0x000fe40000000f00 */
[----:B0-----:R-:W-:Y:S02]  /*17b10*/  MOV R9, R5 ;  /* 0x0000000500097202 */ /* 0x001fe40000000f00 */
        /* <DEDUP_REMOVED lines=21> */
[----:B------:R-:W-:Y:S01]  /*17c70*/  F2FP.BF16.F32.PACK_AB R115, R119, R118 ;  /* 0x000000767773723e */ /* 0x000fe200000010ff */
[----:B------:R-:W-:Y:S01]  /*17c80*/  BAR.SYNC.DEFER_BLOCKING 0x1, 0x100 ;  /* 0x0044000000007b1d */ /* 0x000fe20000010000 */
[----:B---3--:R-:W-:-:S03]  /*17c90*/  IMAD.WIDE R26, R10, 0x2, R8 ;  /* 0x000000020a1a7825 */ /* 0x008fc600078e0208 */
[C---:B------:R-:W-:Y:S02]  /*17ca0*/  IADD3 R111, P2, R26.reuse, 0x20, RZ ;  /* 0x000000201a6f7810 */ /* 0x040fe40007f5e0ff */
[C---:B------:R-:W-:Y:S02]  /*17cb0*/  IADD3 R141, P6, R26.reuse, 0x60, RZ ;  /* 0x000000601a8d7810 */ /* 0x040fe40007fde0ff */
[----:B------:R-:W-:Y:S01]  /*17cc0*/  LOP3.LUT R10, R111, 0x380, RZ, 0xc0, !PT ;  /* 0x000003806f0a7812 */ /* 0x000fe200078ec0ff */
[--C-:B------:R-:W-:Y:S01]  /*17cd0*/  IMAD.X R11, RZ, RZ, R27.reuse, P2 ;  /* 0x000000ffff0b7224 */ /* 0x100fe200010e061b */
[----:B-----5:R-:W-:Y:S02]  /*17ce0*/  IADD3 R137, P1, R26, 0x40, RZ ;  /* 0x000000401a897810 */ /* 0x020fe40007f3e0ff */
[----:B------:R-:W-:Y:S02]  /*17cf0*/  SHF.R.U64 R10, R10, 0x3, RZ ;  /* 0x000000030a0a7819 */ /* 0x000fe400000012ff */
[----:B------:R-:W-:Y:S01]  /*17d00*/  IADD3 R34, P0, R26, 0x4020, RZ ;  /* 0x000040201a227810 */ /* 0x000fe20007f1e0ff */
[----:B------:R-:W-:Y:S01]  /*17d10*/  IMAD.X R13, RZ, RZ, R27, P1 ;  /* 0x000000ffff0d7224 */ /* 0x000fe200008e061b */
[----:B------:R-:W-:-:S02]  /*17d20*/  LOP3.LUT R14, R141, 0x380, RZ, 0xc0, !PT ;  /* 0x000003808d0e7812 */ /* 0x000fc400078ec0ff */
[----:B------:R-:W-:Y:S01]  /*17d30*/  LOP3.LUT R12, R137, 0x380, RZ, 0xc0, !PT ;  /* 0x00000380890c7812 */ /* 0x000fe200078ec0ff */
[----:B------:R-:W-:Y:S01]  /*17d40*/  IMAD.X R35, RZ, RZ, R27, P0 ;  /* 0x000000ffff237224 */ /* 0x000fe200000e061b */
[----:B------:R-:W-:Y:S02]  /*17d50*/  LOP3.LUT R10, R10, R111, RZ, 0x3c, !PT ;  /* 0x0000006f0a0a7212 */ /* 0x000fe400078e3cff */
[----:B------:R-:W-:Y:S02]  /*17d60*/  SHF.R.U64 R14, R14, 0x3, RZ ;  /* 0x000000030e0e7819 */ /* 0x000fe400000012ff */
[----:B------:R-:W-:Y:S02]  /*17d70*/  LOP3.LUT R111, R34, 0x380, RZ, 0xc0, !PT ;  /* 0x00000380226f7812 */ /* 0x000fe400078ec0ff */
[C---:B------:R-:W-:Y:S02]  /*17d80*/  IADD3 R42, P3, R26.reuse, 0x4060, RZ ;  /* 0x000040601a2a7810 */ /* 0x040fe40007f7e0ff */
[----:B------:R-:W-:-:S02]  /*17d90*/  IADD3 R143, P5, R26, 0x4000, RZ ;  /* 0x000040001a8f7810 */ /* 0x000fc40007fbe0ff */
[----:B------:R-:W-:Y:S01]  /*17da0*/  SHF.R.U64 R12, R12, 0x3, RZ ;  /* 0x000000030c0c7819 */ /* 0x000fe200000012ff */
[--C-:B------:R-:W-:Y:S01]  /*17db0*/  IMAD.X R43, RZ, RZ, R27.reuse, P3 ;  /* 0x000000ffff2b7224 */ /* 0x100fe200018e061b */
[----:B------:R-:W-:Y:S01]  /*17dc0*/  IADD3 R38, P4, R26, 0x4040, RZ ;  /* 0x000040401a267810 */ /* 0x000fe20007f9e0ff */
[--C-:B------:R-:W-:Y:S01]  /*17dd0*/  IMAD.X R21, RZ, RZ, R27.reuse, P5 ;  /* 0x000000ffff157224 */ /* 0x100fe200028e061b */
[----:B------:R-:W-:Y:S02]  /*17de0*/  LOP3.LUT R14, R14, R141, RZ, 0x3c, !PT ;  /* 0x0000008d0e0e7212 */ /* 0x000fe400078e3cff */
[----:B------:R-:W-:Y:S01]  /*17df0*/  SHF.R.U64 R111, R111, 0x3, RZ ;  /* 0x000000036f6f7819 */ /* 0x000fe200000012ff */
[----:B------:R-:W-:Y:S01]  /*17e00*/  IMAD.X R39, RZ, RZ, R27, P4 ;  /* 0x000000ffff277224 */ /* 0x000fe200020e061b */
[----:B--2---:R-:W-:Y:S02]  /*17e10*/  IADD3 R28, P1, R26, 0x8020, RZ ;  /* 0x000080201a1c7810 */ /* 0x004fe40007f3e0ff */
[----:B------:R-:W-:-:S02]  /*17e20*/  LOP3.LUT R141, R42, 0x380, RZ, 0xc0, !PT ;  /* 0x000003802a8d7812 */ /* 0x000fc400078ec0ff */
[----:B------:R-:W-:Y:S01]  /*17e30*/  LOP3.LUT R5, R26, 0x380, RZ, 0xc0, !PT ;  /* 0x000003801a057812 */ /* 0x000fe200078ec0ff */
[----:B------:R-:W-:Y:S01]  /*17e40*/  IMAD.X R51, RZ, RZ, R27, P1 ;  /* 0x000000ffff337224 */ /* 0x000fe200008e061b */
[----:B------:R-:W-:Y:S02]  /*17e50*/  LOP3.LUT R20, R143, 0x380, RZ, 0xc0, !PT ;  /* 0x000003808f147812 */ /* 0x000fe400078ec0ff */
[----:B------:R-:W-:Y:S02]  /*17e60*/  LOP3.LUT R12, R12, R137, RZ, 0x3c, !PT ;  /* 0x000000890c0c7212 */ /* 0x000fe400078e3cff */
[----:B------:R-:W-:Y:S02]  /*17e70*/  LOP3.LUT R137, R38, 0x380, RZ, 0xc0, !PT ;  /* 0x0000038026897812 */ /* 0x000fe400078ec0ff */
[----:B------:R-:W-:Y:S02]  /*17e80*/  LOP3.LUT R34, R111, R34, RZ, 0x3c, !PT ;  /* 0x000000226f227212 */ /* 0x000fe400078e3cff */
[----:B------:R-:W-:-:S02]  /*17e90*/  SHF.R.U64 R141, R141, 0x3, RZ ;  /* 0x000000038d8d7819 */ /* 0x000fc400000012ff */
[----:B------:R-:W-:Y:S02]  /*17ea0*/  LOP3.LUT R111, R28, 0x380, RZ, 0xc0, !PT ;  /* 0x000003801c6f7812 */ /* 0x000fe400078ec0ff */
[----:B------:R-:W-:Y:S02]  /*17eb0*/  IADD3 R78, P5, R26, 0x8060, RZ ;  /* 0x000080601a4e7810 */ /* 0x000fe40007fbe0ff */
[----:B------:R-:W-:Y:S02]  /*17ec0*/  SHF.R.U64 R5, R5, 0x3, RZ ;  /* 0x0000000305057819 */ /* 0x000fe400000012ff */
[----:B------:R-:W-:Y:S02]  /*17ed0*/  SHF.R.U64 R20, R20, 0x3, RZ ;  /* 0x0000000314147819 */ /* 0x000fe400000012ff */
[----:B------:R-:W-:Y:S02]  /*17ee0*/  IADD3 R46, P2, R26, 0x8000, RZ ;  /* 0x000080001a2e7810 */ /* 0x000fe40007f5e0ff */
[----:B------:R-:W-:-:S02]  /*17ef0*/  IADD3.X R15, RZ, R27, RZ, P6, !PT ;  /* 0x0000001bff0f7210 */ /* 0x000fc400037fe4ff */
[----:B------:R-:W-:Y:S01]  /*17f00*/  SHF.R.U64 R137, R137, 0x3, RZ ;  /* 0x0000000389897819 */ /* 0x000fe200000012ff */
[--C-:B------:R-:W-:Y:S01]  /*17f10*/  IMAD.X R47, RZ, RZ, R27.reuse, P2 ;  /* 0x000000ffff2f7224 */ /* 0x100fe200010e061b */
[----:B------:R-:W-:Y:S02]  /*17f20*/  IADD3 R54, P6, R26, 0x8040, RZ ;  /* 0x000080401a367810 */ /* 0x000fe40007fde0ff */
[----:B------:R-:W-:Y:S02]  /*17f30*/  LOP3.LUT R42, R141, R42, RZ, 0x3c, !PT ;  /* 0x0000002a8d2a7212 */ /* 0x000fe400078e3cff */
[----:B------:R-:W-:Y:S01]  /*17f40*/  SHF.R.U64 R111, R111, 0x3, RZ ;  /* 0x000000036f6f7819 */ /* 0x000fe200000012ff */
[--C-:B------:R-:W-:Y:S01]  /*17f50*/  IMAD.X R55, RZ, RZ, R27.reuse, P6 ;  /* 0x000000ffff377224 */ /* 0x100fe200030e061b */
[----:B------:R-:W-:Y:S01]  /*17f60*/  LOP3.LUT R26, R5, R26, RZ, 0x3c, !PT ;  /* 0x0000001a051a7212 */ /* 0x000fe200078e3cff */
[----:B------:R-:W-:Y:S01]  /*17f70*/  IMAD.X R5, RZ, RZ, R27, P5 ;  /* 0x000000ffff057224 */ /* 0x000fe200028e061b */
[----:B------:R-:W-:-:S02]  /*17f80*/  LOP3.LUT R20, R20, R143, RZ, 0x3c, !PT ;  /* 0x0000008f14147212 */ /* 0x000fc400078e3cff */
[----:B------:R-:W-:Y:S02]  /*17f90*/  LOP3.LUT R141, R78, 0x380, RZ, 0xc0, !PT ;  /* 0x000003804e8d7812 */ /* 0x000fe400078ec0ff */
[----:B------:R-:W-:Y:S02]  /*17fa0*/  LOP3.LUT R143, R46, 0x380, RZ, 0xc0, !PT ;  /* 0x000003802e8f7812 */ /* 0x000fe400078ec0ff */
[----:B------:R-:W-:Y:S02]  /*17fb0*/  LOP3.LUT R38, R137, R38, RZ, 0x3c, !PT ;  /* 0x0000002689267212 */ /* 0x000fe400078e3cff */
[----:B------:R-:W-:Y:S02]  /*17fc0*/  LOP3.LUT R137, R54, 0x380, RZ, 0xc0, !PT ;  /* 0x0000038036897812 */ /* 0x000fe400078ec0ff */
[----:B------:R-:W-:Y:S02]  /*17fd0*/  LOP3.LUT R50, R111, R28, RZ, 0x3c, !PT ;  /* 0x0000001c6f327212 */ /* 0x000fe400078e3cff */
[----:B------:R-:W-:-:S02]  /*17fe0*/  MOV R86, R26 ;  /* 0x0000001a00567202 */ /* 0x000fc40000000f00 */
[----:B------:R-:W-:Y:S02]  /*17ff0*/  SHF.R.U64 R141, R141, 0x3, RZ ;  /* 0x000000038d8d7819 */ /* 0x000fe400000012ff */
[----:B------:R-:W-:Y:S02]  /*18000*/  MOV R28, R10 ;  /* 0x0000000a001c7202 */ /* 0x000fe40000000f00 */
[----:B------:R-:W-:Y:S02]  /*18010*/  SHF.R.U64 R143, R143, 0x3, RZ ;  /* 0x000000038f8f7819 */ /* 0x000fe400000012ff */
[----:B------:R-:W-:Y:S02]  /*18020*/  F2FP.BF16.F32.PACK_AB R26, R4, R0 ;  /* 0x00000000041a723e */ /* 0x000fe400000010ff */
[----:B------:R-:W-:Y:S02]  /*18030*/  F2FP.BF16.F32.PACK_AB R27, R139, R125 ;  /* 0x0000007d8b1b723e */ /* 0x000fe400000010ff */
[----:B------:R-:W-:-:S02]  /*18040*/  MOV R11, R34 ;  /* 0x00000022000b7202 */ /* 0x000fc40000000f00 */
[----:B------:R-:W-:Y:S01]  /*18050*/  MOV R10, R42 ;  /* 0x0000002a000a7202 */ /* 0x000fe20000000f00 */
[----:B------:R-:W-:Y:S01]  /*18060*/  STSM.16.M88.4 [R86], R24 ;  /* 0x0000001856007844 */ /* 0x000fe20000000200 */
[----:B------:R-:W-:Y:S02]  /*18070*/  F2FP.BF16.F32.PACK_AB R34, R37, R36 ;  /* 0x000000242522723e */ /* 0x000fe400000010ff */
[----:B------:R-:W-:Y:S02]  /*18080*/  F2FP.BF16.F32.PACK_AB R35, R136, R123 ;  /* 0x0000007b8823723e */ /* 0x000fe400000010ff */
[----:B------:R-:W-:Y:S02]  /*18090*/  SHF.R.U64 R137, R137, 0x3, RZ ;  /* 0x0000000389897819 */ /* 0x000fe400000012ff */
[----:B------:R-:W-:Y:S01]  /*180a0*/  MOV R12, R12 ;  /* 0x0000000c000c7202 */ /* 0x000fe20000000f00 */
[----:B------:R0:W-:Y:S01]  /*180b0*/  STSM.16.M88.4 [R28], R32 ;  /* 0x000000201c007844 */ /* 0x0001e20000000200 */
[----:B------:R-:W-:-:S02]  /*180c0*/  MOV R0, R50 ;  /* 0x0000003200007202 */ /* 0x000fc40000000f00 */
[----:B------:R-:W-:Y:S02]  /*180d0*/  F2FP.BF16.F32.PACK_AB R42, R45, R44 ;  /* 0x0000002c2d2a723e */ /* 0x000fe400000010ff */
[----:B------:R-:W-:Y:S02]  /*180e0*/  F2FP.BF16.F32.PACK_AB R43, R134, R121 ;  /* 0x00000079862b723e */ /* 0x000fe400000010ff */
[----:B------:R-:W-:Y:S02]  /*180f0*/  LOP3.LUT R4, R141, R78, RZ, 0x3c, !PT ;  /* 0x0000004e8d047212 */ /* 0x000fe400078e3cff */
[----:B------:R-:W-:Y:S01]  /*18100*/  MOV R14, R14 ;  /* 0x0000000e000e7202 */ /* 0x000fe20000000f00 */
[----:B------:R-:W-:Y:S01]  /*18110*/  STSM.16.M88.4 [R12], R40 ;  /* 0x000000280c007844 */ /* 0x000fe20000000200 */
[----:B------:R-:W-:Y:S02]  /*18120*/  F2FP.BF16.F32.PACK_AB R50, R53, R52 ;  /* 0x000000343532723e */ /* 0x000fe400000010ff */
[----:B------:R-:W-:-:S02]  /*18130*/  F2FP.BF16.F32.PACK_AB R51, R132, R7 ;  /* 0x000000078433723e */ /* 0x000fc400000010ff */
[----:B------:R-:W-:Y:S01]  /*18140*/  LOP3.LUT R46, R143, R46, RZ, 0x3c, !PT ;  /* 0x0000002e8f2e7212 */ /* 0x000fe200078e3cff */
[----:B0-----:R-:W0:Y:S01]  /*18150*/  LDC R28, c[0x0][0xbe8] ;  /* 0x0002fa00ff1c7b82 */ /* 0x001e220000000800 */
[----:B------:R-:W-:Y:S01]  /*18160*/  MOV R20, R20 ;  /* 0x0000001400147202 */ /* 0x000fe20000000f00 */
[----:B------:R-:W-:Y:S01]  /*18170*/  STSM.16.M88.4 [R14], R48 ;  /* 0x000000300e007844 */ /* 0x000fe20000000200 */
[----:B------:R-:W-:Y:S02]  /*18180*/  LOP3.LUT R54, R137, R54, RZ, 0x3c, !PT ;  /* 0x0000003689367212 */ /* 0x000fe400078e3cff */
[----:B------:R-:W-:Y:S01]  /*18190*/  MOV R38, R38 ;  /* 0x0000002600267202 */ /* 0x000fe20000000f00 */
[----:B------:R2:W-:Y:S01]  /*181a0*/  STSM.16.M88.4 [R20], R56 ;  /* 0x0000003814007844 */ /* 0x0005e20000000200 */
[----:B------:R-:W-:Y:S02]  /*181b0*/  MOV R7, R4 ;  /* 0x0000000400077202 */ /* 0x000fe40000000f00 */
[----:B------:R-:W-:Y:S01]  /*181c0*/  MOV R46, R46 ;  /* 0x0000002e002e7202 */ /* 0x000fe20000000f00 */
[----:B------:R-:W-:Y:S01]  /*181d0*/  STSM.16.M88.4 [R11], R64 ;  /* 0x000000400b007844 */ /* 0x000fe20000000200 */
[----:B------:R-:W-:-:S02]  /*181e0*/  ISETP.NE.U32.AND P0, PT, RZ, UR4, PT ;  /* 0x00000004ff007c0c */ /* 0x000fc4000bf05070 */
[----:B------:R-:W-:Y:S01]  /*181f0*/  IADD3 R4, P1, R228, UR4, RZ ;  /* 0x00000004e4047c10 */ /* 0x000fe2000ff3e0ff */
[----:B------:R-:W-:Y:S01]  /*18200*/  STSM.16.M88.4 [R38], R72 ;  /* 0x0000004826007844 */ /* 0x000fe20000000200 */
[----:B------:R-:W-:Y:S02]  /*18210*/  MOV R54, R54 ;  /* 0x0000003600367202 */ /* 0x000fe40000000f00 */
[----:B------:R-:W-:Y:S01]  /*18220*/  ISETP.NE.AND.EX P0, PT, RZ, UR5, PT, P0 ;  /* 0x00000005ff007c0c */ /* 0x000fe2000bf05300 */
[----:B------:R-:W-:Y:S01]  /*18230*/  STSM.16.M88.4 [R10], R80 ;  /* 0x000000500a007844 */ /* 0x000fe20000000200 */
[----:B------:R-:W-:Y:S01]  /*18240*/  IADD3.X R5, R229, UR5, RZ, P1, !PT ;  /* 0x00000005e5057c10 */ /* 0x000fe20008ffe4ff */
[----:B------:R-:W-:Y:S02]  /*18250*/  ULDC.64 UR4, c[0x0][0xc08] ;  /* 0x0003020000047ab9 */ /* 0x000fe40000000a00 */
[----:B------:R-:W-:Y:S01]  /*18260*/  STSM.16.M88.4 [R46], R88 ;  /* 0x000000582e007844 */ /* 0x000fe20000000200 */
[----:B------:R-:W-:Y:S01]  /*18270*/  ISETP.NE.U32.AND P2, PT, RZ, UR4, PT ;  /* 0x00000004ff007c0c */ /* 0x000fe2000bf45070 */
[----:B--2---:R-:W-:-:S02]  /*18280*/  IMAD.MOV.U32 R20, RZ, RZ, RZ ;  /* 0x000000ffff147224 */ /* 0x004fc400078e00ff */
[----:B------:R-:W-:Y:S04]  /*18290*/  STSM.16.M88.4 [R0], R96 ;  /* 0x0000006000007844 */ /* 0x000fe80000000200 */
[----:B------:R-:W-:Y:S01]  /*182a0*/  STSM.16.M88.4 [R54], R104 ;  /* 0x0000006836007844 */ /* 0x000fe20000000200 */
[----:B------:R-:W-:-:S03]  /*182b0*/  ISETP.NE.AND.EX P2, PT, RZ, UR5, PT, P2 ;  /* 0x00000005ff007c0c */ /* 0x000fc6000bf45320 */
[----:B------:R2:W-:Y:S01]  /*182c0*/  STSM.16.M88.4 [R7], R112 ;  /* 0x0000007007007844 */ /* 0x0005e20000000200 */
[----:B------:R-:W-:Y:S09]  /*182d0*/  BAR.SYNC.DEFER_BLOCKING 0x1, 0x100 ;  /* 0x0044000000007b1d */ /* 0x000ff20000010000 */
[----:B------:R-:W-:Y:S01]  /*182e0*/  @P2 IADD3 R228, P3, R228, UR4, RZ ;  /* 0x00000004e4e42c10 */ /* 0x000fe2000ff7e0ff */
[----:B------:R-:W-:-:S03]  /*182f0*/  ULDC UR4, c[0x0][0xa88] ;  /* 0x0002a20000047ab9 */ /* 0x000fc60000000800 */
[----:B------:R-:W-:Y:S01]  /*18300*/  @P2 IADD3.X R229, R229, UR5, RZ, P3, !PT ;  /* 0x00000005e5e52c10 */ /* 0x000fe20009ffe4ff */
[----:B--2---:R-:W-:Y:S01]  /*18310*/  IMAD.U32 R7, RZ, RZ, UR4 ;  /* 0x00000004ff077e24 */ /* 0x004fe2000f8e00ff */
[----:B------:R2:W5:Y:S01]  /*18320*/  @P0 LDG.E R20, desc[UR56][R4.64] ;  /* 0x0000003804140981 */ /* 0x000562000c1e1900 */
[----:B0-----:R-:W-:-:S04]  /*18330*/  ISETP.NE.AND P1, PT, R28, 0x1, PT ;  /* 0x000000011c00780c */ /* 0x001fc80003f25270 */
[----:B------:R2:W5:Y:S09]  /*18340*/  @P2 LDG.E R7, desc[UR56][R228.64] ;  /* 0x00000038e4072981 */ /* 0x000572000c1e1900 */
[----:B------:R-:W0:Y:S08]  /*18350*/  @P1 LDC R0, c[0x0][0xbec] ;  /* 0x0002fb00ff001b82 */ /* 0x000e300000000800 */
[----:B------:R-:W3:Y:S01]  /*18360*/  @P1 LDC R13, c[0x0][0xbf0] ;  /* 0x0002fc00ff0d1b82 */ /* 0x000ee20000000800 */
[----:B--2---:R-:W-:Y:S05]  /*18370*/  @P2 BRA `(.L_x_646) ;  /* 0x0000000000102947 */ /* 0x004fea0003800000 */
[----:B------:R-:W-:Y:S05]  /*18380*/  @!P0 BRA `(.L_x_646) ;  /* 0x00000000000c8947 */ /* 0x000fea0003800000 */
[----:B------:R-:W2:Y:S04]  /*18390*/  LDG.E R10, desc[UR56][R4.64] ;  /* 0x00000038040a7981 */ /* 0x000ea8000c1e1900 */
[----:B-----5:R-:W2:Y:S02]  /*183a0*/  LDG.E R7, desc[UR56][R4.64+0x4] ;  /* 0x0000043804077981 */ /* 0x020ea4000c1e1900 */
[----:B--2---:R-:W-:-:S07]  /*183b0*/  IADD3 R7, -R10, R7, RZ ;  /* 0x000000070a077210 */ /* 0x004fce0007ffe1ff */
.L_x_646:
[----:B------:R-:W2:Y:S01]  /*183c0*/  LDL R4, [R1+0x7c] ;  /* 0x00007c0001047983 */ /* 0x000ea20000100800 */
[----:B------:R-:W-:Y:S01]  /*183d0*/  SHF.R.S32.HI R65, RZ, 0x1f, R227 ;  /* 0x0000001fff417819 */ /* 0x000fe200000114e3 */
[----:B------:R-:W-:Y:S01]  /*183e0*/  ULDC.64 UR4, c[0x0][0xb90] ;  /* 0x0002e40000047ab9 */ /* 0x000fe20000000a00 */
[----:B------:R-:W4:Y:S01]  /*183f0*/  S2R R35, SR_TID.X ;  /* 0x0000000000237919 */ /* 0x000f220000002100 */
[----:B-----5:R-:W-:Y:S01]  /*18400*/  SHF.R.S32.HI R21, RZ, 0x1f, R20 ;  /* 0x0000001fff157819 */ /* 0x020fe20000011414 */
[----:B------:R-:W-:Y:S01]  /*18410*/  IMAD R66, R7, R28, RZ ;  /* 0x0000001c07427224 */ /* 0x000fe200078e02ff */
[----:B------:R-:W1:Y:S01]  /*18420*/  @P1 LDC R70, c[0x0][0xbec] ;  /* 0x0002fb00ff461b82 */ /* 0x000e620000000800 */
[----:B------:R-:W3:Y:S04]  /*18430*/  LDL.LU R12, [R1+0x48] ;  /* 0x00004800010c7983 */ /* 0x000ee80000300800 */
[----:B------:R-:W2:Y:S03]  /*18440*/  LDL.LU R10, [R1+0x4] ;  /* 0x00000400010a7983 */ /* 0x000ea60000300800 */
[----:B------:R-:W1:Y:S01]  /*18450*/  @P1 LDC R72, c[0x0][0xbf0] ;  /* 0x0002fc00ff481b82 */ /* 0x000e620000000800 */
[----:B------:R-:W3:Y:S04]  /*18460*/  LDL.LU R71, [R1+0x44] ;  /* 0x0000440001477983 */ /* 0x000ee80000300800 */
[----:B------:R-:W3:Y:S01]  /*18470*/  LDL R34, [R1+0x74] ;  /* 0x0000740001227983 */ /* 0x000ee20000100800 */
[----:B----4-:R-:W-:-:S05]  /*18480*/  VIADD R35, R35, 0xffffff80 ;  /* 0xffffff8023237836 */ /* 0x010fca0000000000 */
[----:B------:R-:W-:-:S04]  /*18490*/  SHF.R.S32.HI R73, RZ, 0x1f, R35 ;  /* 0x0000001fff497819 */ /* 0x000fc80000011423 */
[----:B------:R-:W-:-:S04]  /*184a0*/  LEA.HI R73, R73, R35, RZ, 0x3 ;  /* 0x0000002349497211 */ /* 0x000fc800078f18ff */
[----:B------:R-:W-:Y:S01]  /*184b0*/  SHF.R.S32.HI R73, RZ, 0x3, R73 ;  /* 0x00000003ff497819 */ /* 0x000fe20000011449 */
[----:B------:R-:W-:Y:S01]  /*184c0*/  BSSY B1, `(.L_x_647) ;  /* 0x00000bd000017945 */ /* 0x000fe20003800000 */
[----:B------:R-:W-:Y:S02]  /*184d0*/  SHF.R.S32.HI R74, RZ, 0x1f, R225 ;  /* 0x0000001fff4a7819 */ /* 0x000fe400000114e1 */
[----:B--2---:R-:W-:Y:S01]  /*184e0*/  SEL R64, R10, RZ, !P0 ;  /* 0x000000ff0a407207 */ /* 0x004fe20004000000 */
[----:B---3--:R-:W-:Y:S02]  /*184f0*/  IMAD R27, R71, 0x80, R4 ;  /* 0x00000080471b7824 */ /* 0x008fe400078e0204 */
[----:B------:R-:W-:Y:S02]  /*18500*/  IMAD R4, R65, UR4, RZ ;  /* 0x0000000441047c24 */ /* 0x000fe4000f8e02ff */
[----:B0-----:R-:W-:-:S04]  /*18510*/  @P1 IMAD.HI.U32 R0, R27, R0, RZ ;  /* 0x000000001b001227 */ /* 0x001fc800078e00ff */
[----:B------:R-:W-:Y:S01]  /*18520*/  IMAD.MOV.U32 R11, RZ, RZ, R27 ;  /* 0x000000ffff0b7224 */ /* 0x000fe200078e001b */
[----:B------:R-:W-:Y:S01]  /*18530*/  @P1 SHF.R.U32.HI R11, RZ, R13, R0 ;  /* 0x0000000dff0b1219 */ /* 0x000fe20000011600 */
[C---:B------:R-:W-:Y:S01]  /*18540*/  IMAD R15, R227.reuse, UR5, R4 ;  /* 0x00000005e30f7c24 */ /* 0x040fe2000f8e0204 */
[----:B------:R-:W-:Y:S01]  /*18550*/  SEL R0, R12, RZ, !P0 ;  /* 0x000000ff0c007207 */ /* 0x000fe20004000000 */
[----:B------:R-:W-:Y:S01]  /*18560*/  IMAD.WIDE.U32 R4, R227, UR4, R20 ;  /* 0x00000004e3047c25 */ /* 0x000fe2000f8e0014 */
[----:B------:R-:W-:-:S03]  /*18570*/  ULDC.64 UR4, c[0x0][0xb98] ;  /* 0x0002e60000047ab9 */ /* 0x000fc60000000a00 */
[----:B------:R-:W-:Y:S02]  /*18580*/  IMAD R13, R73, 0x40, R223 ;  /* 0x00000040490d7824 */ /* 0x000fe400078e02df */
[----:B------:R-:W-:Y:S02]  /*18590*/  IMAD.IADD R5, R5, 0x1, R15 ;  /* 0x0000000105057824 */ /* 0x000fe400078e020f */
[----:B------:R-:W-:Y:S02]  /*185a0*/  IMAD.MOV R25, RZ, RZ, -R11 ;  /* 0x000000ffff197224 */ /* 0x000fe400078e0a0b */
[----:B------:R-:W-:-:S04]  /*185b0*/  IMAD.WIDE R8, R13, 0x2, R8 ;  /* 0x000000020d087825 */ /* 0x000fc800078e0208 */
[----:B------:R-:W-:Y:S02]  /*185c0*/  IMAD R15, R0, UR4, RZ ;  /* 0x00000004000f7c24 */ /* 0x000fe4000f8e02ff */
[----:B------:R-:W-:-:S04]  /*185d0*/  IMAD.WIDE.U32 R4, R64, UR4, R4 ;  /* 0x0000000440047c25 */ /* 0x000fc8000f8e0004 */
[----:B------:R-:W-:Y:S01]  /*185e0*/  IMAD R13, R28, R25, R27 ;  /* 0x000000191c0d7224 */ /* 0x000fe200078e021b */
[----:B------:R-:W-:Y:S01]  /*185f0*/  IADD3 R4, P0, R11, R4, RZ ;  /* 0x000000040b047210 */ /* 0x000fe20007f1e0ff */
[----:B------:R-:W-:Y:S01]  /*18600*/  IMAD R12, R64, UR5, R15 ;  /* 0x00000005400c7c24 */ /* 0x000fe2000f8e020f */
[----:B------:R-:W-:Y:S01]  /*18610*/  SHF.R.S32.HI R15, RZ, 0x1f, R11 ;  /* 0x0000001fff0f7819 */ /* 0x000fe2000001140b */
[----:B------:R-:W-:Y:S01]  /*18620*/  ULDC.64 UR4, c[0x0][0xb88] ;  /* 0x0002e20000047ab9 */ /* 0x000fe20000000a00 */
[----:B------:R-:W-:Y:S02]  /*18630*/  SHF.R.S32.HI R10, RZ, 0x1f, R13 ;  /* 0x0000001fff0a7819 */ /* 0x000fe4000001140d */
[----:B------:R-:W-:-:S03]  /*18640*/  IADD3.X R5, R15, R5, R12, P0, !PT ;  /* 0x000000050f057210 */ /* 0x000fc600007fe40c */
[----:B------:R-:W-:Y:S01]  /*18650*/  IMAD R14, R10, UR4, RZ ;  /* 0x000000040a0e7c24 */ /* 0x000fe2000f8e02ff */
[----:B------:R-:W-:Y:S01]  /*18660*/  IADD3 R11, P6, R8, 0x2000, RZ ;  /* 0x00002000080b7810 */ /* 0x000fe20007fde0ff */
[----:B------:R-:W-:-:S04]  /*18670*/  IMAD.WIDE.U32 R4, R13, UR4, R4 ;  /* 0x000000040d047c25 */ /* 0x000fc8000f8e0004 */
[----:B------:R-:W-:Y:S01]  /*18680*/  IMAD R15, R13, UR5, R14 ;  /* 0x000000050d0f7c24 */ /* 0x000fe2000f8e020e */
[----:B------:R-:W-:Y:S01]  /*18690*/  ULDC.64 UR4, c[0x0][0xb50] ;  /* 0x0002d40000047ab9 */ /* 0x000fe20000000a00 */
[----:B------:R-:W-:Y:S01]  /*186a0*/  LOP3.LUT R12, R11, 0x380, RZ, 0xc0, !PT ;  /* 0x000003800b0c7812 */ /* 0x000fe200078ec0ff */
[----:B------:R-:W-:Y:S01]  /*186b0*/  IMAD R27, R71, 0x80, R34 ;  /* 0x00000080471b7824 */ /* 0x000fe200078e0222 */
[----:B------:R-:W-:Y:S01]  /*186c0*/  LEA R26, P0, R4, UR4, 0x2 ;  /* 0x00000004041a7c11 */ /* 0x000fe2000f8010ff */
[----:B------:R-:W-:Y:S01]  /*186d0*/  IMAD.IADD R5, R5, 0x1, R15 ;  /* 0x0000000105057824 */ /* 0x000fe200078e020f */
[----:B------:R-:W-:Y:S02]  /*186e0*/  SHF.R.S32.HI R34, RZ, 0x1f, R35 ;  /* 0x0000001fff227819 */ /* 0x000fe40000011423 */
[----:B------:R-:W-:Y:S02]  /*186f0*/  IADD3 R25, P2, R8, 0x1000, RZ ;  /* 0x0000100008197810 */ /* 0x000fe40007f5e0ff */
[----:B------:R-:W-:-:S02]  /*18700*/  SHF.R.U64 R12, R12, 0x3, RZ ;  /* 0x000000030c0c7819 */ /* 0x000fc400000012ff */
[----:B------:R-:W-:Y:S01]  /*18710*/  LEA.HI.X R4, R4, UR5, R5, 0x2, P0 ;  /* 0x0000000504047c11 */ /* 0x000fe200080f1405 */
[----:B------:R-:W-:Y:S01]  /*18720*/  SHFL.IDX PT, R54, R26, RZ, 0x1c1f ;  /* 0x001c1fff1a367589 */ /* 0x000fe200000e0000 */
[----:B------:R-:W-:Y:S01]  /*18730*/  IADD3 R37, P0, R8, 0x5000, RZ ;  /* 0x0000500008257810 */ /* 0x000fe20007f1e0ff */
[----:B------:R-:W-:Y:S01]  /*18740*/  ULDC.64 UR4, c[0x0][0xaa0] ;  /* 0x0002a80000047ab9 */ /* 0x000fe20000000a00 */
[----:B------:R-:W-:Y:S02]  /*18750*/  LEA.HI R34, R34, R35, RZ, 0x7 ;  /* 0x0000002322227211 */ /* 0x000fe400078f38ff */
[----:B------:R-:W-:Y:S01]  /*18760*/  LOP3.LUT R12, R12, R11, RZ, 0x3c, !PT ;  /* 0x0000000b0c0c7212 */ /* 0x000fe200078e3cff */
[----:B------:R-:W-:Y:S01]  /*18770*/  IMAD.X R11, RZ, RZ, R9, P2 ;  /* 0x000000ffff0b7224 */ /* 0x000fe200010e0609 */
[----:B------:R-:W-:Y:S02]  /*18780*/  LOP3.LUT R36, R37, 0x380, RZ, 0xc0, !PT ;  /* 0x0000038025247812 */ /* 0x000fe400078ec0ff */
[----:B------:R-:W-:-:S02]  /*18790*/  IADD3 R45, P2, R8, 0x7000, RZ ;  /* 0x00007000082d7810 */ /* 0x000fc40007f5e0ff */
[----:B------:R-:W-:Y:S01]  /*187a0*/  LOP3.LUT R34, R34, 0xffffff80, RZ, 0xc0, !PT ;  /* 0xffffff8022227812 */ /* 0x000fe200078ec0ff */
[----:B------:R-:W0:Y:S01]  /*187b0*/  SHFL.IDX PT, R55, R4, RZ, 0x1c1f ;  /* 0x001c1fff04377589 */ /* 0x000e2200000e0000 */
[----:B------:R-:W-:Y:S02]  /*187c0*/  SHF.R.U64 R36, R36, 0x3, RZ ;  /* 0x0000000324247819 */ /* 0x000fe400000012ff */
[----:B------:R-:W-:Y:S01]  /*187d0*/  LOP3.LUT R44, R45, 0x380, RZ, 0xc0, !PT ;  /* 0x000003802d2c7812 */ /* 0x000fe200078ec0ff */
[----:B------:R-:W-:Y:S01]  /*187e0*/  IMAD.IADD R34, R35, 0x1, -R34 ;  /* 0x0000000123227824 */ /* 0x000fe200078e0a22 */
[----:B------:R-:W-:Y:S01]  /*187f0*/  LOP3.LUT R36, R36, R37, RZ, 0x3c, !PT ;  /* 0x0000002524247212 */ /* 0x000fe200078e3cff */
[----:B------:R-:W-:Y:S01]  /*18800*/  IMAD.X R37, RZ, RZ, R9, P0 ;  /* 0x000000ffff257224 */ /* 0x000fe200000e0609 */
[----:B------:R-:W-:Y:S02]  /*18810*/  SHF.R.U64 R44, R44, 0x3, RZ ;  /* 0x000000032c2c7819 */ /* 0x000fe400000012ff */
[----:B------:R-:W-:-:S02]  /*18820*/  LOP3.LUT P0, RZ, R34, 0x3, RZ, 0xc0, !PT ;  /* 0x0000000322ff7812 */ /* 0x000fc4000780c0ff */
[----:B------:R-:W-:Y:S01]  /*18830*/  LOP3.LUT R44, R44, R45, RZ, 0x3c, !PT ;  /* 0x0000002d2c2c7212 */ /* 0x000fe200078e3cff */
[----:B------:R-:W-:Y:S01]  /*18840*/  IMAD.X R45, RZ, RZ, R9, P2 ;  /* 0x000000ffff2d7224 */ /* 0x000fe200010e0609 */
[----:B------:R-:W-:Y:S02]  /*18850*/  ISETP.GE.OR P2, PT, R27, R66, P0 ;  /* 0x000000421b00720c */ /* 0x000fe40000746670 */
[----:B------:R-:W-:-:S04]  /*18860*/  LOP3.LUT R10, R25, 0x380, RZ, 0xc0, !PT ;  /* 0x00000380190a7812 */ /* 0x000fc800078ec0ff */
[----:B------:R-:W-:-:S07]  /*18870*/  SHF.R.U64 R10, R10, 0x3, RZ ;  /* 0x000000030a0a7819 */ /* 0x000fce00000012ff */
[----:B0-----:R0:W-:Y:S01]  /*18880*/  @!P2 ST.E desc[UR56][R54.64], R3 ;  /* 0x000000033600a985 */ /* 0x0011e2000c101938 */
[----:B------:R-:W-:Y:S02]  /*18890*/  LOP3.LUT R10, R10, R25, RZ, 0x3c, !PT ;  /* 0x000000190a0a7212 */ /* 0x000fe400078e3cff */
[----:B------:R-:W-:Y:S01]  /*188a0*/  IADD3 R25, P5, R8, 0x3000, RZ ;  /* 0x0000300008197810 */ /* 0x000fe20007fbe0ff */
[----:B0-----:R-:W-:-:S04]  /*188b0*/  IMAD R3, R21, UR4, RZ ;  /* 0x0000000415037c24 */ /* 0x001fc8000f8e02ff */
[C---:B------:R-:W-:Y:S02]  /*188c0*/  IMAD R3, R20.reuse, UR5, R3 ;  /* 0x0000000514037c24 */ /* 0x040fe4000f8e0203 */
[----:B------:R-:W-:Y:S01]  /*188d0*/  IMAD.WIDE.U32 R20, R20, UR4, RZ ;  /* 0x0000000414147c25 */ /* 0x000fe2000f8e00ff */
[C---:B------:R-:W-:Y:S01]  /*188e0*/  IADD3 R33, P4, R8.reuse, 0x4000, RZ ;  /* 0x0000400008217810 */ /* 0x040fe20007f9e0ff */
[----:B------:R-:W-:Y:S01]  /*188f0*/  ULDC.64 UR4, c[0x0][0xae8] ;  /* 0x0002ba0000047ab9 */ /* 0x000fe20000000a00 */
[----:B------:R-:W-:Y:S01]  /*18900*/  IADD3 R41, P3, R8, 0x6000, RZ ;  /* 0x0000600008297810 */ /* 0x000fe20007f7e0ff */
[----:B------:R-:W-:Y:S02]  /*18910*/  IMAD.IADD R21, R21, 0x1, R3 ;  /* 0x0000000115157824 */ /* 0x000fe400078e0203 */
[----:B------:R-:W-:Y:S01]  /*18920*/  IMAD R3, R226, 0x20, R73 ;  /* 0x00000020e2037824 */ /* 0x000fe200078e0249 */
[----:B------:R-:W-:Y:S01]  /*18930*/  LOP3.LUT R24, R25, 0x380, RZ, 0xc0, !PT ;  /* 0x0000038019187812 */ /* 0x000fe200078ec0ff */
[----:B------:R-:W-:Y:S01]  /*18940*/  IMAD R68, R65, UR4, RZ ;  /* 0x0000000441447c24 */ /* 0x000fe2000f8e02ff */
[----:B------:R-:W-:Y:S01]  /*18950*/  LOP3.LUT R32, R33, 0x380, RZ, 0xc0, !PT ;  /* 0x0000038021207812 */ /* 0x000fe200078ec0ff */
[----:B------:R-:W-:Y:S01]  /*18960*/  IMAD R69, R71, 0x80, R3 ;  /* 0x0000008047457824 */ /* 0x000fe200078e0203 */
[----:B------:R-:W-:Y:S01]  /*18970*/  LOP3.LUT R40, R41, 0x380, RZ, 0xc0, !PT ;  /* 0x0000038029287812 */ /* 0x000fe200078ec0ff */
[----:B------:R-:W-:Y:S01]  /*18980*/  SHFL.IDX PT, R58, R26, 0x1, 0x1c1f ;  /* 0x003c1f001a3a7f89 */ /* 0x000fe200000e0000 */
[----:B------:R-:W-:Y:S01]  /*18990*/  SHF.R.U64 R24, R24, 0x3, RZ ;  /* 0x0000000318187819 */ /* 0x000fe200000012ff */
[C---:B------:R-:W-:Y:S01]  /*189a0*/  IMAD R3, R227.reuse, UR5, R68 ;  /* 0x00000005e3037c24 */ /* 0x040fe2000f8e0244 */
[----:B------:R-:W-:Y:S01]  /*189b0*/  SHF.R.U64 R32, R32, 0x3, RZ ;  /* 0x0000000320207819 */ /* 0x000fe200000012ff */
[----:B------:R0:W2:Y:S01]  /*189c0*/  SHFL.IDX PT, R59, R4, 0x1, 0x1c1f ;  /* 0x003c1f00043b7f89 */ /* 0x0000a200000e0000 */
[----:B------:R-:W-:Y:S01]  /*189d0*/  IMAD.WIDE.U32 R20, R227, UR4, R20 ;  /* 0x00000004e3147c25 */ /* 0x000fe2000f8e0014 */
[----:B------:R-:W-:Y:S01]  /*189e0*/  SHF.R.U64 R40, R40, 0x3, RZ ;  /* 0x0000000328287819 */ /* 0x000fe200000012ff */
[----:B------:R-:W-:-:S02]  /*189f0*/  ULDC.64 UR4, c[0x0][0xaf0] ;  /* 0x0002bc0000047ab9 */ /* 0x000fc40000000a00 */
[----:B-1----:R-:W-:Y:S01]  /*18a00*/  @P1 IMAD.HI.U32 R65, R69, R70, RZ ;  /* 0x0000004645411227 */ /* 0x002fe200078e00ff */
[----:B------:R-:W-:Y:S02]  /*18a10*/  LOP3.LUT R24, R24, R25, RZ, 0x3c, !PT ;  /* 0x0000001918187212 */ /* 0x000fe400078e3cff */
[----:B------:R-:W-:Y:S01]  /*18a20*/  LOP3.LUT R32, R32, R33, RZ, 0x3c, !PT ;  /* 0x0000002120207212 */ /* 0x000fe200078e3cff */
[----:B------:R-:W-:Y:S01]  /*18a30*/  IMAD.IADD R21, R21, 0x1, R3 ;  /* 0x0000000115157824 */ /* 0x000fe200078e0203 */
[----:B------:R-:W-:Y:S01]  /*18a40*/  LOP3.LUT R40, R40, R41, RZ, 0x3c, !PT ;  /* 0x0000002928287212 */ /* 0x000fe200078e3cff */
[--C-:B------:R-:W-:Y:S01]  /*18a50*/  IMAD.X R13, RZ, RZ, R9.reuse, P6 ;  /* 0x000000ffff0d7224 */ /* 0x100fe200030e0609 */
[----:B------:R-:W-:Y:S01]  /*18a60*/  IADD3.X R33, RZ, R9, RZ, P4, !PT ;  /* 0x00000009ff217210 */ /* 0x000fe200027fe4ff */
[----:B------:R-:W-:Y:S01]  /*18a70*/  IMAD.X R25, RZ, RZ, R9, P5 ;  /* 0x000000ffff197224 */ /* 0x000fe200028e0609 */
[C---:B------:R-:W-:Y:S01]  /*18a80*/  IADD3 R49, P6, R8.reuse, 0x8000, RZ ;  /* 0x0000800008317810 */ /* 0x040fe20007fde0ff */
[----:B------:R-:W-:Y:S01]  /*18a90*/  IMAD.MOV.U32 R3, RZ, RZ, R69 ;  /* 0x000000ffff037224 */ /* 0x000fe200078e0045 */
[----:B------:R-:W-:Y:S01]  /*18aa0*/  IADD3 R53, P5, R8, 0x9000, RZ ;  /* 0x0000900008357810 */ /* 0x000fe20007fbe0ff */
[----:B------:R-:W-:Y:S01]  /*18ab0*/  IMAD R67, R0, UR4, RZ ;  /* 0x0000000400437c24 */ /* 0x000fe2000f8e02ff */
[C---:B------:R-:W-:Y:S01]  /*18ac0*/  IADD3 R57, P4, R8.reuse, 0xa000, RZ ;  /* 0x0000a00008397810 */ /* 0x040fe20007f9e0ff */
[----:B------:R-:W-:Y:S01]  /*18ad0*/  VIADD R5, R27, 0x8 ;  /* 0x000000081b057836 */ /* 0x000fe20000000000 */
[----:B------:R-:W-:Y:S01]  /*18ae0*/  @P1 SHF.R.U32.HI R3, RZ, R72, R65 ;  /* 0x00000048ff031219 */ /* 0x000fe20000011641 */
[----:B------:R-:W-:Y:S01]  /*18af0*/  IMAD.X R41, RZ, RZ, R9, P3 ;  /* 0x000000ffff297224 */ /* 0x000fe200018e0609 */
[----:B------:R-:W-:Y:S01]  /*18b00*/  IADD3 R14, P3, R8, 0xb000, RZ ;  /* 0x0000b000080e7810 */ /* 0x000fe20007f7e0ff */
[C---:B------:R-:W-:Y:S01]  /*18b10*/  IMAD R67, R64.reuse, UR5, R67 ;  /* 0x0000000540437c24 */ /* 0x040fe2000f8e0243 */
[----:B------:R-:W-:Y:S01]  /*18b20*/  LOP3.LUT R48, R49, 0x380, RZ, 0xc0, !PT ;  /* 0x0000038031307812 */ /* 0x000fe200078ec0ff */
[----:B------:R-:W-:Y:S01]  /*18b30*/  IMAD.WIDE.U32 R64, R64, UR4, R20 ;  /* 0x0000000440407c25 */ /* 0x000fe2000f8e0014 */
[----:B------:R-:W-:Y:S01]  /*18b40*/  LOP3.LUT R52, R53, 0x380, RZ, 0xc0, !PT ;  /* 0x0000038035347812 */ /* 0x000fe200078ec0ff */
[----:B------:R-:W-:Y:S01]  /*18b50*/  ULDC.64 UR4, c[0x0][0xae0] ;  /* 0x0002b80000047ab9 */ /* 0x000fe20000000a00 */
[----:B------:R-:W-:Y:S01]  /*18b60*/  LOP3.LUT R56, R57, 0x380, RZ, 0xc0, !PT ;  /* 0x0000038039387812 */ /* 0x000fe200078ec0ff */
[--C-:B------:R-:W-:Y:S01]  /*18b70*/  IMAD.MOV R21, RZ, RZ, -R3.reuse ;  /* 0x000000ffff157224 */ /* 0x100fe200078e0a03 */
[----:B------:R-:W-:-:S02]  /*18b80*/  SHF.R.S32.HI R0, RZ, 0x1f, R3 ;  /* 0x0000001fff007819 */ /* 0x000fc40000011403 */
[----:B------:R-:W-:Y:S02]  /*18b90*/  LOP3.LUT R15, R8, 0x380, RZ, 0xc0, !PT ;  /* 0x00000380080f7812 */ /* 0x000fe400078ec0ff */
[----:B------:R-:W-:Y:S02]  /*18ba0*/  ISETP.GE.OR P0, PT, R5, R66, P0 ;  /* 0x000000420500720c */ /* 0x000fe40000706670 */
[----:B------:R-:W-:Y:S01]  /*18bb0*/  LOP3.LUT R7, R14, 0x380, RZ, 0xc0, !PT ;  /* 0x000003800e077812 */ /* 0x000fe200078ec0ff */
[----:B------:R-:W-:Y:S01]  /*18bc0*/  IMAD.IADD R65, R65, 0x1, R67 ;  /* 0x0000000141417824 */ /* 0x000fe200078e0243 */
[----:B------:R-:W-:Y:S01]  /*18bd0*/  SHF.R.U64 R48, R48, 0x3, RZ ;  /* 0x0000000330307819 */ /* 0x000fe200000012ff */
[----:B------:R-:W-:Y:S01]  /*18be0*/  IMAD R0, R0, UR4, RZ ;  /* 0x0000000400007c24 */ /* 0x000fe2000f8e02ff */
[----:B------:R-:W-:Y:S01]  /*18bf0*/  SHF.R.U64 R52, R52, 0x3, RZ ;  /* 0x0000000334347819 */ /* 0x000fe200000012ff */
[----:B------:R-:W-:Y:S01]  /*18c00*/  IMAD R67, R28, R21, R69 ;  /* 0x000000151c437224 */ /* 0x000fe200078e0245 */
[----:B------:R-:W-:-:S02]  /*18c10*/  SHF.R.U64 R56, R56, 0x3, RZ ;  /* 0x0000000338387819 */ /* 0x000fc400000012ff */
[----:B------:R-:W-:Y:S02]  /*18c20*/  SHF.R.U64 R15, R15, 0x3, RZ ;  /* 0x000000030f0f7819 */ /* 0x000fe400000012ff */
[----:B------:R-:W-:Y:S01]  /*18c30*/  SHF.R.U64 R7, R7, 0x3, RZ ;  /* 0x0000000307077819 */ /* 0x000fe200000012ff */
[--C-:B------:R-:W-:Y:S01]  /*18c40*/  IMAD.X R61, RZ, RZ, R9.reuse, P3 ;  /* 0x000000ffff3d7224 */ /* 0x100fe200018e0609 */
[----:B------:R-:W-:Y:S01]  /*18c50*/  LOP3.LUT R48, R48, R49, RZ, 0x3c, !PT ;  /* 0x0000003130307212 */ /* 0x000fe200078e3cff */
[--C-:B------:R-:W-:Y:S01]  /*18c60*/  IMAD.X R49, RZ, RZ, R9.reuse, P6 ;  /* 0x000000ffff317224 */ /* 0x100fe200030e0609 */
[----:B------:R-:W-:Y:S01]  /*18c70*/  LOP3.LUT R52, R52, R53, RZ, 0x3c, !PT ;  /* 0x0000003534347212 */ /* 0x000fe200078e3cff */
[--C-:B------:R-:W-:Y:S01]  /*18c80*/  IMAD.X R53, RZ, RZ, R9.reuse, P5 ;  /* 0x000000ffff357224 */ /* 0x100fe200028e0609 */
[----:B------:R-:W-:Y:S01]  /*18c90*/  LOP3.LUT R56, R56, R57, RZ, 0x3c, !PT ;  /* 0x0000003938387212 */ /* 0x000fe200078e3cff */
[----:B------:R-:W-:Y:S01]  /*18ca0*/  IMAD.X R57, RZ, RZ, R9, P4 ;  /* 0x000000ffff397224 */ /* 0x000fe200020e0609 */
[----:B0-----:R-:W-:Y:S01]  /*18cb0*/  LOP3.LUT R4, R15, R8, RZ, 0x3c, !PT ;  /* 0x000000080f047212 */ /* 0x001fe200078e3cff */
[----:B------:R-:W-:Y:S01]  /*18cc0*/  IMAD R69, R3, UR5, R0 ;  /* 0x0000000503457c24 */ /* 0x000fe2000f8e0200 */
[----:B------:R-:W-:-:S02]  /*18cd0*/  MOV R5, R9 ;  /* 0x0000000900057202 */ /* 0x000fc40000000f00 */
[----:B------:R-:W-:Y:S01]  /*18ce0*/  LOP3.LUT R60, R7, R14, RZ, 0x3c, !PT ;  /* 0x0000000e073c7212 */ /* 0x000fe200078e3cff */
[----:B------:R-:W-:Y:S01]  /*18cf0*/  IMAD.WIDE.U32 R20, R3, UR4, R64 ;  /* 0x0000000403147c25 */ /* 0x000fe2000f8e0040 */
[----:B------:R-:W-:Y:S01]  /*18d00*/  SHF.R.S32.HI R0, RZ, 0x1f, R67 ;  /* 0x0000001fff007819 */ /* 0x000fe20000011443 */
[----:B------:R-:W-:Y:S01]  /*18d10*/  ULDC.64 UR4, c[0x0][0xad8] ;  /* 0x0002b60000047ab9 */ /* 0x000fe20000000a00 */
[----:B--2---:R0:W-:Y:S01]  /*18d20*/  @!P0 ST.E desc[UR56][R58.64], R6 ;  /* 0x000000063a008985 */ /* 0x0041e2000c101938 */
[----:B------:R-:W-:Y:S02]  /*18d30*/  IMAD.IADD R21, R21, 0x1, R69 ;  /* 0x0000000115157824 */ /* 0x000fe400078e0245 */
[----:B------:R-:W-:Y:S01]  /*18d40*/  IMAD R0, R0, UR4, RZ ;  /* 0x0000000400007c24 */ /* 0x000fe2000f8e02ff */
[----:B------:R-:W5:Y:S04]  /*18d50*/  LD.E.128 R8, desc[UR56][R10.64] ;  /* 0x000000380a087980 */ /* 0x000f68000c101d00 */
[----:B------:R-:W5:Y:S04]  /*18d60*/  LD.E.128 R12, desc[UR56][R12.64] ;  /* 0x000000380c0c7980 */ /* 0x000f68000c101d00 */
[----:B0-----:R-:W5:Y:S04]  /*18d70*/  LD.E.128 R4, desc[UR56][R4.64] ;  /* 0x0000003804047980 */ /* 0x001f68000c101d00 */
[----:B------:R-:W5:Y:S04]  /*18d80*/  LD.E.128 R24, desc[UR56][R24.64] ;  /* 0x0000003818187980 */ /* 0x000f68000c101d00 */
[----:B------:R-:W5:Y:S04]  /*18d90*/  LD.E.128 R32, desc[UR56][R32.64] ;  /* 0x0000003820207980 */ /* 0x000f68000c101d00 */
[----:B------:R-:W5:Y:S04]  /*18da0*/  LD.E.128 R36, desc[UR56][R36.64] ;  /* 0x0000003824247980 */ /* 0x000f68000c101d00 */
[----:B------:R-:W5:Y:S04]  /*18db0*/  LD.E.128 R40, desc[UR56][R40.64] ;  /* 0x0000003828287980 */ /* 0x000f68000c101d00 */
[----:B------:R-:W5:Y:S04]  /*18dc0*/  LD.E.128 R44, desc[UR56][R44.64] ;  /* 0x000000382c2c7980 */ /* 0x000f68000c101d00 */
[----:B------:R-:W5:Y:S04]  /*18dd0*/  LD.E.128 R48, desc[UR56][R48.64] ;  /* 0x0000003830307980 */ /* 0x000f68000c101d00 */
[----:B------:R-:W5:Y:S04]  /*18de0*/  LD.E.128 R52, desc[UR56][R52.64] ;  /* 0x0000003834347980 */ /* 0x000f68000c101d00 */
[----:B------:R-:W5:Y:S04]  /*18df0*/  LD.E.128 R56, desc[UR56][R56.64] ;  /* 0x0000003838387980 */ /* 0x000f68000c101d00 */
[----:B------:R-:W5:Y:S01]  /*18e00*/  LD.E.128 R60, desc[UR56][R60.64] ;  /* 0x000000383c3c7980 */ /* 0x000f62000c101d00 */
[C---:B------:R-:W-:Y:S01]  /*18e10*/  IMAD R69, R67.reuse, UR5, R0 ;  /* 0x0000000543457c24 */ /* 0x040fe2000f8e0200 */
[----:B------:R-:W-:Y:S01]  /*18e20*/  @!PT LDS RZ, [RZ] ;  /* 0x00000000fffff984 */ /* 0x000fe20000000800 */
[----:B------:R-:W-:Y:S01]  /*18e30*/  @!PT LDS RZ, [RZ] ;  /* 0x00000000fffff984 */ /* 0x000fe20000000800 */
[----:B------:R-:W-:Y:S01]  /*18e40*/  @!PT LDS RZ, [RZ] ;  /* 0x00000000fffff984 */ /* 0x000fe20000000800 */
[----:B------:R-:W-:Y:S01]  /*18e50*/  @!PT LDS RZ, [RZ] ;  /* 0x00000000fffff984 */ /* 0x000fe20000000800 */
[----:B------:R0:W-:Y:S06]  /*18e60*/  MEMBAR.ALL.CTA ;  /* 0x0000000000007992 */ /* 0x0001ec0000008000 */
[----:B0-----:R-:W0:Y:S01]  /*18e70*/  FENCE.VIEW.ASYNC.S ;  /* 0x00000000000073c6 */ /* 0x001e220000000000 */
[----:B------:R-:W-:Y:S01]  /*18e80*/  IMAD.WIDE.U32 R20, R67, UR4, R20 ;  /* 0x0000000443147c25 */ /* 0x000fe2000f8e0014 */
[----:B------:R-:W-:-:S03]  /*18e90*/  ULDC.64 UR4, c[0x0][0xa80] ;  /* 0x0002a00000047ab9 */ /* 0x000fc60000000a00 */
[----:B------:R-:W-:Y:S01]  /*18ea0*/  IMAD.IADD R21, R21, 0x1, R69 ;  /* 0x0000000115157824 */ /* 0x000fe200078e0245 */
[----:B------:R-:W-:Y:S01]  /*18eb0*/  LEA R28, P2, R20, UR4, 0x1 ;  /* 0x00000004141c7c11 */ /* 0x000fe2000f8408ff */
[----:B------:R-:W-:-:S03]  /*18ec0*/  IMAD R71, R71, 0x80, R73 ;  /* 0x0000008047477824 */ /* 0x000fc600078e0249 */
[----:B------:R-:W-:Y:S01]  /*18ed0*/  LEA.HI.X R67, R20, UR5, R21, 0x1, P2 ;  /* 0x0000000514437c11 */ /* 0x000fe200090f0c15 */
[----:B------:R-:W-:Y:S01]  /*18ee0*/  VIADD R0, R2, 0x30820 ;  /* 0x0003082002007836 */ /* 0x000fe20000000000 */
[----:B------:R-:W-:-:S04]  /*18ef0*/  ISETP.GE.AND P2, PT, R71, R66, PT ;  /* 0x000000424700720c */ /* 0x000fc80003f46270 */
[----:B------:R-:W-:Y:S01]  /*18f00*/  PRMT R0, RZ, 0x654, R0 ;  /* 0x00000654ff007816 */ /* 0x000fe20000000000 */
[C---:B------:R-:W-:Y:S01]  /*18f10*/  VIADD R3, R71.reuse, 0x20 ;  /* 0x0000002047037836 */ /* 0x040fe20000000000 */
[----:B------:R-:W-:Y:S01]  /*18f20*/  IADD3 R65, R71, 0x40, RZ ;  /* 0x0000004047417810 */ /* 0x000fe20007ffe0ff */
[----:B------:R-:W-:Y:S01]  /*18f30*/  VIADD R73, R223, 0x40 ;  /* 0x00000040df497836 */ /* 0x000fe20000000000 */
[----:B0-----:R0:W1:Y:S01]  /*18f40*/  SHFL.IDX PT, R68, R28, RZ, 0x181f ;  /* 0x00181fff1c447589 */ /* 0x00106200000e0000 */
[----:B------:R2:W-:Y:S01]  /*18f50*/  SYNCS.ARRIVE.TRANS64.RED.A1T0 RZ, [R0+URZ], RZ ;  /* 0x000000ff00ff79a7 */ /* 0x0005e2000810043f */
[-C--:B------:R-:W-:Y:S02]  /*18f60*/  ISETP.GE.AND P1, PT, R3, R66.reuse, PT ;  /* 0x000000420300720c */ /* 0x080fe40003f26270 */
[----:B------:R-:W-:Y:S02]  /*18f70*/  ISETP.GE.AND P0, PT, R65, R66, PT ;  /* 0x000000424100720c */ /* 0x000fe40003f06270 */
[----:B------:R-:W-:Y:S01]  /*18f80*/  SHF.R.S32.HI R70, RZ, 0x1f, R223 ;  /* 0x0000001fff467819 */ /* 0x000fe200000114df */
[----:B--2---:R0:W2:Y:S01]  /*18f90*/  SHFL.IDX PT, R0, R67, RZ, 0x181f ;  /* 0x00181fff43007589 */ /* 0x0040a200000e0000 */
[----:B------:R-:W-:Y:S01]  /*18fa0*/  SHF.R.S32.HI R72, RZ, 0x1f, R73 ;  /* 0x0000001fff487819 */ /* 0x000fe20000011449 */
[----:B------:R-:W-:Y:S08]  /*18fb0*/  @P2 BRA `(.L_x_648) ;  /* 0x0000000000342947 */ /* 0x000ff00003800000 */
[----:B------:R-:W-:Y:S02]  /*18fc0*/  ULDC UR4, c[0x0][0xac8] ;  /* 0x0002b20000047ab9 */ /* 0x000fe40000000800 */
[----:B------:R-:W-:Y:S02]  /*18fd0*/  ISETP.GE.AND P4, PT, R223, UR4, PT ;  /* 0x00000004df007c0c */ /* 0x000fe4000bf86270 */
[----:B------:R-:W-:Y:S02]  /*18fe0*/  ISETP.GE.AND P3, PT, R73, UR4, PT ;  /* 0x0000000449007c0c */ /* 0x000fe4000bf66270 */
[----:B------:R-:W-:-:S09]  /*18ff0*/  ISETP.GE.AND P2, PT, R225, UR4, PT ;  /* 0x00000004e1007c0c */ /* 0x000fd2000bf46270 */
[-C--:B-1----:R-:W-:Y:S02]  /*19000*/  @!P4 LEA R20, P6, R223, R68.reuse, 0x1 ;  /* 0x00000044df14c211 */ /* 0x082fe400078c08ff */
[----:B------:R-:W-:Y:S02]  /*19010*/  @!P3 LEA R64, P5, R73, R68, 0x1 ;  /* 0x000000444940b211 */ /* 0x000fe400078a08ff */
[----:B--2---:R-:W-:Y:S02]  /*19020*/  @!P4 LEA.HI.X R21, R223, R0, R70, 0x1, P6 ;  /* 0x00000000df15c211 */ /* 0x004fe400030f0c46 */
[----:B------:R-:W-:Y:S02]  /*19030*/  @!P2 LEA R68, P6, R225, R68, 0x1 ;  /* 0x00000044e144a211 */ /* 0x000fe400078c08ff */
[-C--:B------:R-:W-:Y:S01]  /*19040*/  @!P3 LEA.HI.X R65, R73, R0.reuse, R72, 0x1, P5 ;  /* 0x000000004941b211 */ /* 0x080fe200028f0c48 */
[----:B-----5:R3:W-:Y:S01]  /*19050*/  @!P4 ST.E.128 desc[UR56][R20.64], R4 ;  /* 0x000000041400c985 */ /* 0x0207e2000c101d38 */
[----:B------:R-:W-:-:S03]  /*19060*/  @!P2 LEA.HI.X R69, R225, R0, R74, 0x1, P6 ;  /* 0x00000000e145a211 */ /* 0x000fc600030f0c4a */
[----:B------:R3:W-:Y:S04]  /*19070*/  @!P3 ST.E.128 desc[UR56][R64.64], R32 ;  /* 0x000000204000b985 */ /* 0x0007e8000c101d38 */
[----:B------:R3:W-:Y:S02]  /*19080*/  @!P2 ST.E.128 desc[UR56][R68.64], R48 ;  /* 0x000000304400a985 */ /* 0x0007e4000c101d38 */
.L_x_648:
[----:B------:R-:W-:Y:S05]  /*19090*/  BSYNC B1 ;  /* 0x0000000000017941 */ /* 0x000fea0003800000 */
.L_x_647:
[----:B--2---:R2:W4:Y:S01]  /*190a0*/  SHFL.IDX PT, R0, R67, 0x1, 0x181f ;  /* 0x00381f0043007f89 */ /* 0x00452200000e0000 */
[----:B------:R-:W-:Y:S03]  /*190b0*/  BSSY B1, `(.L_x_649) ;  /* 0x0000010000017945 */ /* 0x000fe60003800000 */
[----:B---3--:R2:W3:Y:S01]  /*190c0*/  SHFL.IDX PT, R20, R28, 0x1, 0x181f ;  /* 0x00381f001c147f89 */ /* 0x0084e200000e0000 */
[----:B------:R-:W-:Y:S05]  /*190d0*/  @P1 BRA `(.L_x_650) ;  /* 0x0000000000341947 */ /* 0x000fea0003800000 */
[----:B------:R-:W-:Y:S02]  /*190e0*/  ULDC UR4, c[0x0][0xac8] ;  /* 0x0002b20000047ab9 */ /* 0x000fe40000000800 */
[----:B------:R-:W-:Y:S02]  /*190f0*/  ISETP.GE.AND P4, PT, R223, UR4, PT ;  /* 0x00000004df007c0c */ /* 0x000fe4000bf86270 */
[----:B------:R-:W-:Y:S02]  /*19100*/  ISETP.GE.AND P5, PT, R73, UR4, PT ;  /* 0x0000000449007c0c */ /* 0x000fe4000bfa6270 */
[----:B------:R-:W-:-:S09]  /*19110*/  ISETP.GE.AND P6, PT, R225, UR4, PT ;  /* 0x00000004e1007c0c */ /* 0x000fd2000bfc6270 */
[-C--:B---3-5:R-:W-:Y:S02]  /*19120*/  @!P4 LEA R4, P1, R223, R20.reuse, 0x1 ;  /* 0x00000014df04c211 */ /* 0x0a8fe400078208ff */
[-C--:B------:R-:W-:Y:S02]  /*19130*/  @!P5 LEA R6, P2, R73, R20.reuse, 0x1 ;  /* 0x000000144906d211 */ /* 0x080fe400078408ff */
[----:B------:R-:W-:Y:S02]  /*19140*/  @!P6 LEA R20, P3, R225, R20, 0x1 ;  /* 0x00000014e114e211 */ /* 0x000fe400078608ff */
[-C--:B----4-:R-:W-:Y:S02]  /*19150*/  @!P4 LEA.HI.X R5, R223, R0.reuse, R70, 0x1, P1 ;  /* 0x00000000df05c211 */ /* 0x090fe400008f0c46 */
[-C--:B------:R-:W-:Y:S02]  /*19160*/  @!P5 LEA.HI.X R7, R73, R0.reuse, R72, 0x1, P2 ;  /* 0x000000004907d211 */ /* 0x080fe400010f0c48 */
[----:B------:R-:W-:Y:S01]  /*19170*/  @!P6 LEA.HI.X R21, R225, R0, R74, 0x1, P3 ;  /* 0x00000000e115e211 */ /* 0x000fe200018f0c4a */
[----:B------:R3:W-:Y:S04]  /*19180*/  @!P4 ST.E.128 desc[UR56][R4.64], R8 ;  /* 0x000000080400c985 */ /* 0x0007e8000c101d38 */
[----:B------:R3:W-:Y:S04]  /*19190*/  @!P5 ST.E.128 desc[UR56][R6.64], R36 ;  /* 0x000000240600d985 */ /* 0x0007e8000c101d38 */
[----:B------:R3:W-:Y:S02]  /*191a0*/  @!P6 ST.E.128 desc[UR56][R20.64], R52 ;  /* 0x000000341400e985 */ /* 0x0007e4000c101d38 */
.L_x_650:
[----:B------:R-:W-:Y:S05]  /*191b0*/  BSYNC B1 ;  /* 0x0000000000017941 */ /* 0x000fea0003800000 */
.L_x_649:
[----:B----4-:R4:W0:Y:S01]  /*191c0*/  SHFL.IDX PT, R0, R67, 0x2, 0x181f ;  /* 0x00581f0043007f89 */ /* 0x01082200000e0000 */
        /* <DEDUP_REMOVED lines=8> */
[-C--:B------:R-:W-:Y:S02]  /*19250*/  @!P4 LEA R6, P1, R73, R8.reuse, 0x1 ;  /* 0x000000084906c211 */ /* 0x080fe400078208ff */
[----:B------:R-:W-:Y:S02]  /*19260*/  @!P5 LEA R8, P2, R225, R8, 0x1 ;  /* 0x00000008e108d211 */ /* 0x000fe400078408ff */
[-C--:B0-----:R-:W-:Y:S02]  /*19270*/  @!P3 LEA.HI.X R5, R223, R0.reuse, R70, 0x1, P0 ;  /* 0x00000000df05b211 */ /* 0x081fe400000f0c46 */
[-C--:B------:R-:W-:Y:S02]  /*19280*/  @!P4 LEA.HI.X R7, R73, R0.reuse, R72, 0x1, P1 ;  /* 0x000000004907c211 */ /* 0x080fe400008f0c48 */
[----:B------:R-:W-:Y:S01]  /*19290*/  @!P5 LEA.HI.X R9, R225, R0, R74, 0x1, P2 ;  /* 0x00000000e109d211 */ /* 0x000fe200010f0c4a */
[----:B------:R0:W-:Y:S04]  /*192a0*/  @!P3 ST.E.128 desc[UR56][R4.64], R12 ;  /* 0x0000000c0400b985 */ /* 0x0001e8000c101d38 */
[----:B------:R0:W-:Y:S04]  /*192b0*/  @!P4 ST.E.128 desc[UR56][R6.64], R40 ;  /* 0x000000280600c985 */ /* 0x0001e8000c101d38 */
[----:B------:R0:W-:Y:S02]  /*192c0*/  @!P5 ST.E.128 desc[UR56][R8.64], R56 ;  /* 0x000000380800d985 */ /* 0x0001e4000c101d38 */
.L_x_652:
[----:B------:R-:W-:Y:S05]  /*192d0*/  BSYNC B1 ;  /* 0x0000000000017941 */ /* 0x000fea0003800000 */
.L_x_651:
[----:B------:R-:W-:Y:S01]  /*192e0*/  VIADD R3, R71, 0x60 ;  /* 0x0000006047037836 */ /* 0x000fe20000000000 */
[----:B0-----:R0:W0:Y:S04]  /*192f0*/  SHFL.IDX PT, R0, R67, 0x3, 0x181f ;  /* 0x00781f0043007f89 */ /* 0x00102800000e0000 */
[----:B------:R-:W-:Y:S01]  /*19300*/  ISETP.GE.AND P0, PT, R3, R66, PT ;  /* 0x000000420300720c */ /* 0x000fe20003f06270 */
[----:B--2-4-:R-:W2:-:S12]  /*19310*/  SHFL.IDX PT, R28, R28, 0x3, 0x181f ;  /* 0x00781f001c1c7f89 */ /* 0x014e9800000e0000 */
[----:B------:R-:W-:Y:S05]  /*19320*/  @P0 BRA `(.L_x_653) ;  /* 0x0000000c005c0947 */ /* 0x000fea0003800000 */
[----:B------:R-:W-:Y:S02]  /*19330*/  ULDC UR4, c[0x0][0xac8] ;  /* 0x0002b20000047ab9 */ /* 0x000fe40000000800 */
[----:B------:R-:W-:Y:S02]  /*19340*/  ISETP.GE.AND P2, PT, R223, UR4, PT ;  /* 0x00000004df007c0c */ /* 0x000fe4000bf46270 */
[----:B------:R-:W-:-:S11]  /*19350*/  ISETP.GE.AND P3, PT, R73, UR4, PT ;  /* 0x0000000449007c0c */ /* 0x000fd6000bf66270 */
[-C--:B--2---:R-:W-:Y:S02]  /*19360*/  @!P2 LEA R4, P0, R223, R28.reuse, 0x1 ;  /* 0x0000001cdf04a211 */ /* 0x084fe400078008ff */
[----:B------:R-:W-:Y:S02]  /*19370*/  @!P3 LEA R6, P1, R73, R28, 0x1 ;  /* 0x0000001c4906b211 */ /* 0x000fe400078208ff */
[-C--:B0-----:R-:W-:Y:S02]  /*19380*/  @!P2 LEA.HI.X R5, R223, R0.reuse, R70, 0x1, P0 ;  /* 0x00000000df05a211 */ /* 0x081fe400000f0c46 */
        /* <DEDUP_REMOVED lines=9> */
.L_x_645:
[----:B------:R-:W-:Y:S01]  /*19420*/  ULDC.64 UR4, c[0x0][0xc00] ;  /* 0x0003000000047ab9 */ /* 0x000fe20000000a00 */
[----:B------:R-:W-:Y:S01]  /*19430*/  IMAD.MOV.U32 R3, RZ, RZ, RZ ;  /* 0x000000ffff037224 */ /* 0x000fe200078e00ff */
[----:B------:R-:W-:Y:S01]  /*19440*/  ISETP.NE.U32.AND P0, PT, RZ, UR4, PT ;  /* 0x00000004ff007c0c */ /* 0x000fe2000bf05070 */
[----:B------:R-:W3:Y:S01]  /*19450*/  LDC R25, c[0x0][0xbe8] ;  /* 0x0002fa00ff197b82 */ /* 0x000ee20000000800 */
[----:B------:R-:W-:Y:S02]  /*19460*/  IADD3 R4, P1, R228, UR4, RZ ;  /* 0x00000004e4047c10 */ /* 0x000fe4000ff3e0ff */
[----:B------:R-:W-:Y:S02]  /*19470*/  ISETP.NE.AND.EX P0, PT, RZ, UR5, PT, P0 ;  /* 0x00000005ff007c0c */ /* 0x000fe4000bf05300 */
[----:B------:R-:W-:Y:S01]  /*19480*/  IADD3.X R5, R229, UR5, RZ, P1, !PT ;  /* 0x00000005e5057c10 */ /* 0x000fe20008ffe4ff */
[----:B------:R-:W-:Y:S02]  /*19490*/  ULDC.64 UR4, c[0x0][0xc08] ;  /* 0x0003020000047ab9 */ /* 0x000fe40000000a00 */
[----:B------:R-:W-:-:S04]  /*194a0*/  ISETP.NE.U32.AND P1, PT, RZ, UR4, PT ;  /* 0x00000004ff007c0c */ /* 0x000fc8000bf25070 */
[----:B------:R-:W-:-:S04]  /*194b0*/  ISETP.NE.AND.EX P1, PT, RZ, UR5, PT, P1 ;  /* 0x00000005ff007c0c */ /* 0x000fc8000bf25310 */
[----:B------:R4:W5:Y:S09]  /*194c0*/  @P0 LDG.E R3, desc[UR56][R4.64] ;  /* 0x0000003804030981 */ /* 0x000972000c1e1900 */
[----:B------:R-:W-:Y:S01]  /*194d0*/  @P1 IADD3 R228, P2, R228, UR4, RZ ;  /* 0x00000004e4e41c10 */ /* 0x000fe2000ff5e0ff */
[----:B------:R-:W-:-:S02]  /*194e0*/  ULDC UR4, c[0x0][0xa88] ;  /* 0x0002a20000047ab9 */ /* 0x000fc40000000800 */
[----:B------:R-:W-:Y:S01]  /*194f0*/  IMAD.U32 R0, RZ, RZ, UR4 ;  /* 0x00000004ff007e24 */ /* 0x000fe2000f8e00ff */
[----:B------:R-:W-:-:S05]  /*19500*/  @P1 IADD3.X R229, R229, UR5, RZ, P2, !PT ;  /* 0x00000005e5e51c10 */ /* 0x000fca00097fe4ff */
[----:B------:R4:W5:Y:S01]  /*19510*/  @P1 LDG.E R0, desc[UR56][R228.64] ;  /* 0x00000038e4001981 */ /* 0x000962000c1e1900 */
[----:B---3--:R-:W-:Y:S01]  /*19520*/  ISETP.NE.AND P2, PT, R25, 0x1, PT ;  /* 0x000000011900780c */ /* 0x008fe20003f45270 */
[----:B------:R-:W3:-:S12]  /*19530*/  S2R R26, SR_TID.X ;  /* 0x00000000001a7919 */ /* 0x000ed80000002100 */
[----:B------:R-:W0:Y:S08]  /*19540*/  @P2 LDC R20, c[0x0][0xbec] ;  /* 0x0002fb00ff142b82 */ /* 0x000e300000000800 */
[----:B------:R-:W0:Y:S01]  /*19550*/  @P2 LDC R27, c[0x0][0xbf0] ;  /* 0x0002fc00ff1b2b82 */ /* 0x000e220000000800 */
[----:B---3--:R-:W-:-:S05]  /*19560*/  VIADD R26, R26, 0xffffff80 ;  /* 0xffffff801a1a7836 */ /* 0x008fca0000000000 */
[----:B------:R-:W-:Y:S01]  /*19570*/  ISETP.GE.AND P3, PT, R26, 0x80, PT ;  /* 0x000000801a00780c */ /* 0x000fe20003f66270 */
[----:B----4-:R-:W-:-:S12]  /*19580*/  @P1 BRA `(.L_x_654) ;  /* 0x0000000000101947 */ /* 0x010fd80003800000 */
[----:B------:R-:W-:Y:S05]  /*19590*/  @!P0 BRA `(.L_x_654) ;  /* 0x00000000000c8947 */ /* 0x000fea0003800000 */
[----:B------:R-:W3:Y:S04]  /*195a0*/  LDG.E R7, desc[UR56][R4.64] ;  /* 0x0000003804077981 */ /* 0x000ee8000c1e1900 */
[----:B-----5:R-:W3:Y:S02]  /*195b0*/  LDG.E R0, desc[UR56][R4.64+0x4] ;  /* 0x0000043804007981 */ /* 0x020ee4000c1e1900 */
[----:B---3--:R-:W-:-:S07]  /*195c0*/  IMAD.IADD R0, R0, 0x1, -R7 ;  /* 0x0000000100007824 */ /* 0x008fce00078e0a07 */
.L_x_654:
[----:B------:R-:W3:Y:S04]  /*195d0*/  LDL.LU R5, [R1+0x4] ;  /* 0x0000040001057983 */ /* 0x000ee80000300800 */
[----:B------:R-:W4:Y:S04]  /*195e0*/  LDL.LU R4, [R1+0x48] ;  /* 0x0000480001047983 */ /* 0x000f280000300800 */
[----:B------:R0:W5:Y:S01]  /*195f0*/  LDL R24, [R1+0x44] ;  /* 0x0000440001187983 */ /* 0x0001620000100800 */
[----:B------:R-:W-:Y:S01]  /*19600*/  BSSY B1, `(.L_x_655) ;  /* 0x000002e000017945 */ /* 0x000fe20003800000 */
[----:B------:R-:W-:-:S02]  /*19610*/  SHF.R.S32.HI R13, RZ, 0x1f, R227 ;  /* 0x0000001fff0d7819 */ /* 0x000fc400000114e3 */
[----:B-----5:R-:W-:Y:S02]  /*19620*/  SHF.R.S32.HI R10, RZ, 0x1f, R3 ;  /* 0x0000001fff0a7819 */ /* 0x020fe40000011403 */
[----:B---3--:R-:W-:Y:S02]  /*19630*/  SEL R15, R5, RZ, !P0 ;  /* 0x000000ff050f7207 */ /* 0x008fe40004000000 */
[----:B----4-:R-:W-:Y:S01]  /*19640*/  SEL R14, R4, RZ, !P0 ;  /* 0x000000ff040e7207 */ /* 0x010fe20004000000 */
[----:B0-----:R-:W-:Y:S06]  /*19650*/  @P3 BRA `(.L_x_656) ;  /* 0x0000000000a03947 */ /* 0x001fec0003800000 */
[----:B------:R-:W0:Y:S01]  /*19660*/  S2R R4, SR_TID.X ;  /* 0x0000000000047919 */ /* 0x000e220000002100 */
[----:B------:R-:W3:Y:S02]  /*19670*/  LDC R11, c[0x0][0xbe8] ;  /* 0x0002fa00ff0b7b82 */ /* 0x000ee40000000800 */
[----:B---3--:R-:W-:Y:S02]  /*19680*/  IMAD R5, R0, R11, RZ ;  /* 0x0000000b00057224 */ /* 0x008fe400078e02ff */
[----:B0-----:R-:W-:-:S04]  /*19690*/  IMAD R4, R24, 0x80, R4 ;  /* 0x0000008018047824 */ /* 0x001fc800078e0204 */
[----:B------:R-:W-:-:S05]  /*196a0*/  VIADD R12, R4, 0xffffff80 ;  /* 0xffffff80040c7836 */ /* 0x000fca0000000000 */
[----:B------:R-:W-:-:S13]  /*196b0*/  ISETP.GE.AND P0, PT, R12, R5, PT ;  /* 0x000000050c00720c */ /* 0x000fda0003f06270 */
[----:B------:R-:W-:Y:S05]  /*196c0*/  @P0 BRA `(.L_x_656) ;  /* 0x0000000000840947 */ /* 0x000fea0003800000 */
[----:B------:R-:W-:Y:S01]  /*196d0*/  ISETP.NE.AND P0, PT, R11, 0x1, PT ;  /* 0x000000010b00780c */ /* 0x000fe20003f05270 */
[----:B------:R-:W-:Y:S01]  /*196e0*/  ULDC.64 UR4, c[0x0][0xb90] ;  /* 0x0002e40000047ab9 */ /* 0x000fe20000000a00 */
[----:B------:R-:W-:Y:S01]  /*196f0*/  IMAD.MOV.U32 R4, RZ, RZ, R3 ;  /* 0x000000ffff047224 */ /* 0x000fe200078e0003 */
[----:B------:R-:W-:Y:S01]  /*19700*/  MOV R7, R12 ;  /* 0x0000000c00077202 */ /* 0x000fe20000000f00 */
[----:B------:R-:W-:Y:S02]  /*19710*/  IMAD R8, R13, UR4, RZ ;  /* 0x000000040d087c24 */ /* 0x000fe4000f8e02ff */
[----:B------:R-:W-:Y:S02]  /*19720*/  IMAD.MOV.U32 R5, RZ, RZ, R10 ;  /* 0x000000ffff057224 */ /* 0x000fe400078e000a */
[----:B------:R-:W-:-:S05]  /*19730*/  IMAD.WIDE.U32 R4, R227, UR4, R4 ;  /* 0x00000004e3047c25 */ /* 0x000fca000f8e0004 */
[----:B------:R-:W0:Y:S08]  /*19740*/  @P0 LDC R9, c[0x0][0xbec] ;  /* 0x0002fb00ff090b82 */ /* 0x000e300000000800 */
[----:B------:R-:W3:Y:S01]  /*19750*/  @P0 LDC R21, c[0x0][0xbf0] ;  /* 0x0002fc00ff150b82 */ /* 0x000ee20000000800 */
[----:B0-----:R-:W-:-:S04]  /*19760*/  @P0 IMAD.HI.U32 R6, R12, R9, RZ ;  /* 0x000000090c060227 */ /* 0x001fc800078e00ff */
[----:B------:R-:W-:Y:S01]  /*19770*/  IMAD R9, R227, UR5, R8 ;  /* 0x00000005e3097c24 */ /* 0x000fe2000f8e0208 */
[----:B------:R-:W-:Y:S01]  /*19780*/  ULDC.64 UR4, c[0x0][0xb98] ;  /* 0x0002e60000047ab9 */ /* 0x000fe20000000a00 */
[----:B---3--:R-:W-:Y:S02]  /*19790*/  @P0 SHF.R.U32.HI R7, RZ, R21, R6 ;  /* 0x00000015ff070219 */ /* 0x008fe40000011606 */
[----:B------:R-:W-:Y:S02]  /*197a0*/  IMAD.IADD R5, R5, 0x1, R9 ;  /* 0x0000000105057824 */ /* 0x000fe400078e0209 */
[----:B------:R-:W-:Y:S02]  /*197b0*/  IMAD R6, R14, UR4, RZ ;  /* 0x000000040e067c24 */ /* 0x000fe4000f8e02ff */
[----:B------:R-:W-:Y:S02]  /*197c0*/  IMAD.MOV R9, RZ, RZ, -R7 ;  /* 0x000000ffff097224 */ /* 0x000fe400078e0a07 */
[----:B------:R-:W-:-:S04]  /*197d0*/  IMAD.WIDE.U32 R4, R15, UR4, R4 ;  /* 0x000000040f047c25 */ /* 0x000fc8000f8e0004 */
[----:B------:R-:W-:Y:S01]  /*197e0*/  IMAD R9, R11, R9, R12 ;  /* 0x000000090b097224 */ /* 0x000fe200078e020c */
[----:B------:R-:W-:Y:S01]  /*197f0*/  SHF.R.S32.HI R11, RZ, 0x1f, R7 ;  /* 0x0000001fff0b7819 */ /* 0x000fe20000011407 */
[----:B------:R-:W-:Y:S01]  /*19800*/  IMAD R8, R15, UR5, R6 ;  /* 0x000000050f087c24 */ /* 0x000fe2000f8e0206 */
[----:B------:R-:W-:Y:S01]  /*19810*/  IADD3 R4, P0, R7, R4, RZ ;  /* 0x0000000407047210 */ /* 0x000fe20007f1e0ff */
[----:B------:R-:W-:Y:S01]  /*19820*/  ULDC.64 UR4, c[0x0][0xb88] ;  /* 0x0002e20000047ab9 */ /* 0x000fe20000000a00 */
[----:B------:R-:W-:Y:S02]  /*19830*/  SHF.R.S32.HI R6, RZ, 0x1f, R9 ;  /* 0x0000001fff067819 */ /* 0x000fe40000011409 */
[----:B------:R-:W-:-:S03]  /*19840*/  IADD3.X R5, R11, R5, R8, P0, !PT ;  /* 0x000000050b057210 */ /* 0x000fc600007fe408 */
[----:B------:R-:W-:Y:S02]  /*19850*/  IMAD R6, R6, UR4, RZ ;  /* 0x0000000406067c24 */ /* 0x000fe4000f8e02ff */
[----:B------:R-:W-:-:S04]  /*19860*/  IMAD.WIDE.U32 R4, R9, UR4, R4 ;  /* 0x0000000409047c25 */ /* 0x000fc8000f8e0004 */
[----:B------:R-:W-:Y:S01]  /*19870*/  IMAD R7, R9, UR5, R6 ;  /* 0x0000000509077c24 */ /* 0x000fe2000f8e0206 */
[----:B------:R-:W-:Y:S02]  /*19880*/  ULDC.64 UR4, c[0x0][0xb50] ;  /* 0x0002d40000047ab9 */ /* 0x000fe40000000a00 */
[----:B------:R-:W-:Y:S01]  /*19890*/  LEA R6, P0, R4, UR4, 0x2 ;  /* 0x0000000404067c11 */ /* 0x000fe2000f8010ff */
[----:B------:R-:W-:-:S05]  /*198a0*/  IMAD.IADD R5, R5, 0x1, R7 ;  /* 0x0000000105057824 */ /* 0x000fca00078e0207 */
[----:B------:R-:W-:Y:S01]  /*198b0*/  LEA.HI.X R7, R4, UR5, R5, 0x2, P0 ;  /* 0x0000000504077c11 */ /* 0x000fe200080f1405 */
[----:B------:R-:W-:-:S05]  /*198c0*/  IMAD.MOV.U32 R5, RZ, RZ, -0x800000 ;  /* 0xff800000ff057424 */ /* 0x000fca00078e00ff */
[----:B------:R0:W-:Y:S02]  /*198d0*/  STG.E desc[UR56][R6.64], R5 ;  /* 0x0000000506007986 */ /* 0x0001e4000c101938 */
.L_x_656:
[----:B------:R-:W-:Y:S05]  /*198e0*/  BSYNC B1 ;  /* 0x0000000000017941 */ /* 0x000fea0003800000 */
.L_x_655:
[----:B------:R-:W-:Y:S01]  /*198f0*/  SHF.R.S32.HI R11, RZ, 0x1f, R26 ;  /* 0x0000001fff0b7819 */ /* 0x000fe2000001141a */
[----:B------:R-:W-:Y:S01]  /*19900*/  ULDC.64 UR4, c[0x0][0xaa0] ;  /* 0x0002a80000047ab9 */ /* 0x000fe20000000a00 */
[----:B------:R-:W-:Y:S01]  /*19910*/  BSSY B1, `(.L_x_657) ;  /* 0x0000042000017945 */ /* 0x000fe20003800000 */
[----:B------:R-:W-:Y:S01]  /*19920*/  IMAD R4, R10, UR4, RZ ;  /* 0x000000040a047c24 */ /* 0x000fe2000f8e02ff */
[----:B------:R-:W-:Y:S02]  /*19930*/  LEA.HI R11, R11, R26, RZ, 0x3 ;  /* 0x0000001a0b0b7211 */ /* 0x000fe400078f18ff */
[----:B------:R-:W-:Y:S01]  /*19940*/  SHF.R.S32.HI R12, RZ, 0x1f, R225 ;  /* 0x0000001fff0c7819 */ /* 0x000fe200000114e1 */
[C---:B0-----:R-:W-:Y:S01]  /*19950*/  IMAD R7, R3.reuse, UR5, R4 ;  /* 0x0000000503077c24 */ /* 0x041fe2000f8e0204 */
[----:B------:R-:W-:Y:S01]  /*19960*/  SHF.R.S32.HI R11, RZ, 0x3, R11 ;  /* 0x00000003ff0b7819 */ /* 0x000fe2000001140b */
[----:B------:R-:W-:Y:S01]  /*19970*/  IMAD.WIDE.U32 R4, R3, UR4, RZ ;  /* 0x0000000403047c25 */ /* 0x000fe2000f8e00ff */
[----:B------:R-:W-:-:S03]  /*19980*/  ULDC.64 UR4, c[0x0][0xae8] ;  /* 0x0002ba0000047ab9 */ /* 0x000fc60000000a00 */
[----:B------:R-:W-:Y:S02]  /*19990*/  IMAD R3, R226, 0x20, R11 ;  /* 0x00000020e2037824 */ /* 0x000fe400078e020b */
[----:B------:R-:W-:Y:S02]  /*199a0*/  IMAD.IADD R5, R5, 0x1, R7 ;  /* 0x0000000105057824 */ /* 0x000fe400078e0207 */
[----:B------:R-:W-:Y:S02]  /*199b0*/  IMAD R8, R13, UR4, RZ ;  /* 0x000000040d087c24 */ /* 0x000fe4000f8e02ff */
[----:B------:R-:W-:Y:S02]  /*199c0*/  IMAD R9, R24, 0x80, R3 ;  /* 0x0000008018097824 */ /* 0x000fe400078e0203 */
[C---:B------:R-:W-:Y:S02]  /*199d0*/  IMAD R7, R227.reuse, UR5, R8 ;  /* 0x00000005e3077c24 */ /* 0x040fe4000f8e0208 */
[----:B------:R-:W-:Y:S01]  /*199e0*/  IMAD.WIDE.U32 R4, R227, UR4, R4 ;  /* 0x00000004e3047c25 */ /* 0x000fe2000f8e0004 */
[----:B------:R-:W-:-:S03]  /*199f0*/  ULDC.64 UR4, c[0x0][0xaf0] ;  /* 0x0002bc0000047ab9 */ /* 0x000fc60000000a00 */
[----:B------:R-:W-:Y:S01]  /*19a00*/  @P2 IMAD.HI.U32 R6, R9, R20, RZ ;  /* 0x0000001409062227 */ /* 0x000fe200078e00ff */
[----:B------:R-:W-:-:S03]  /*19a10*/  IADD3 R5, R5, R7, RZ ;  /* 0x0000000705057210 */ /* 0x000fc60007ffe0ff */
[----:B------:R-:W-:Y:S01]  /*19a20*/  IMAD.MOV.U32 R3, RZ, RZ, R9 ;  /* 0x000000ffff037224 */ /* 0x000fe200078e0009 */
[----:B------:R-:W-:Y:S01]  /*19a30*/  @P2 SHF.R.U32.HI R3, RZ, R27, R6 ;  /* 0x0000001bff032219 */ /* 0x000fe20000011606 */
[----:B------:R-:W-:Y:S02]  /*19a40*/  IMAD R8, R14, UR4, RZ ;  /* 0x000000040e087c24 */ /* 0x000fe4000f8e02ff */
[----:B------:R-:W-:Y:S01]  /*19a50*/  IMAD.WIDE.U32 R4, R15, UR4, R4 ;  /* 0x000000040f047c25 */ /* 0x000fe2000f8e0004 */
[----:B------:R-:W-:-:S03]  /*19a60*/  SHF.R.S32.HI R6, RZ, 0x1f, R3 ;  /* 0x0000001fff067819 */ /* 0x000fc60000011403 */
[----:B------:R-:W-:Y:S01]  /*19a70*/  IMAD R7, R15, UR5, R8 ;  /* 0x000000050f077c24 */ /* 0x000fe2000f8e0208 */
[----:B------:R-:W-:Y:S01]  /*19a80*/  ULDC.64 UR4, c[0x0][0xae0] ;  /* 0x0002b80000047ab9 */ /* 0x000fe20000000a00 */
[----:B------:R-:W-:Y:S02]  /*19a90*/  IMAD.MOV R8, RZ, RZ, -R3 ;  /* 0x000000ffff087224 */ /* 0x000fe400078e0a03 */
[----:B------:R-:W-:Y:S02]  /*19aa0*/  IMAD.IADD R5, R5, 0x1, R7 ;  /* 0x0000000105057824 */ /* 0x000fe400078e0207 */
[----:B------:R-:W-:Y:S02]  /*19ab0*/  IMAD R6, R6, UR4, RZ ;  /* 0x0000000406067c24 */ /* 0x000fe4000f8e02ff */
[----:B------:R-:W-:Y:S02]  /*19ac0*/  IMAD R7, R25, R8, R9 ;  /* 0x0000000819077224 */ /* 0x000fe400078e0209 */
[----:B------:R-:W-:-:S02]  /*19ad0*/  IMAD R9, R3, UR5, R6 ;  /* 0x0000000503097c24 */ /* 0x000fc4000f8e0206 */
[----:B------:R-:W-:Y:S01]  /*19ae0*/  IMAD.WIDE.U32 R4, R3, UR4, R4 ;  /* 0x0000000403047c25 */ /* 0x000fe2000f8e0004 */
[----:B------:R-:W-:Y:S01]  /*19af0*/  SHF.R.S32.HI R3, RZ, 0x1f, R7 ;  /* 0x0000001fff037819 */ /* 0x000fe20000011407 */
[----:B------:R-:W-:Y:S02]  /*19b00*/  ULDC.64 UR4, c[0x0][0xad8] ;  /* 0x0002b60000047ab9 */ /* 0x000fe40000000a00 */
[----:B------:R-:W-:Y:S02]  /*19b10*/  IMAD.IADD R5, R5, 0x1, R9 ;  /* 0x0000000105057824 */ /* 0x000fe400078e0209 */
[----:B------:R-:W-:Y:S02]  /*19b20*/  IMAD R6, R3, UR4, RZ ;  /* 0x0000000403067c24 */ /* 0x000fe4000f8e02ff */
[----:B------:R-:W-:Y:S02]  /*19b30*/  IMAD R10, R24, 0x80, R11 ;  /* 0x00000080180a7824 */ /* 0x000fe400078e020b */
[----:B------:R-:W-:-:S02]  /*19b40*/  IMAD R25, R0, R25, RZ ;  /* 0x0000001900197224 */ /* 0x000fc400078e02ff */
[C---:B------:R-:W-:Y:S02]  /*19b50*/  IMAD R3, R7.reuse, UR5, R6 ;  /* 0x0000000507037c24 */ /* 0x040fe4000f8e0206 */
[----:B------:R-:W-:Y:S01]  /*19b60*/  IMAD.WIDE.U32 R4, R7, UR4, R4 ;  /* 0x0000000407047c25 */ /* 0x000fe2000f8e0004 */
[CC--:B------:R-:W-:Y:S01]  /*19b70*/  ISETP.GE.AND P2, PT, R10.reuse, R25.reuse, PT ;  /* 0x000000190a00720c */ /* 0x0c0fe20003f46270 */
[----:B------:R-:W-:Y:S01]  /*19b80*/  ULDC.64 UR4, c[0x0][0xa80] ;  /* 0x0002a00000047ab9 */ /* 0x000fe20000000a00 */
[----:B------:R-:W-:Y:S01]  /*19b90*/  SHF.R.S32.HI R7, RZ, 0x1f, R223 ;  /* 0x0000001fff077819 */ /* 0x000fe200000114df */
[----:B------:R-:W-:Y:S01]  /*19ba0*/  VIADD R0, R10, 0x20 ;  /* 0x000000200a007836 */ /* 0x000fe20000000000 */
[----:B------:R-:W-:Y:S01]  /*19bb0*/  LEA R6, P3, R4, UR4, 0x1 ;  /* 0x0000000404067c11 */ /* 0x000fe2000f8608ff */
[----:B------:R-:W-:Y:S02]  /*19bc0*/  IMAD.IADD R3, R5, 0x1, R3 ;  /* 0x0000000105037824 */ /* 0x000fe400078e0203 */
[----:B------:R-:W-:Y:S01]  /*19bd0*/  VIADD R9, R223, 0x40 ;  /* 0x00000040df097836 */ /* 0x000fe20000000000 */
[----:B------:R-:W-:Y:S01]  /*19be0*/  ISETP.GE.AND P1, PT, R0, R25, PT ;  /* 0x000000190000720c */ /* 0x000fe20003f26270 */
[----:B------:R-:W-:Y:S01]  /*19bf0*/  VIADD R0, R10, 0x40 ;  /* 0x000000400a007836 */ /* 0x000fe20000000000 */
[----:B------:R-:W-:-:S02]  /*19c00*/  LEA.HI.X R3, R4, UR5, R3, 0x1, P3 ;  /* 0x0000000504037c11 */ /* 0x000fc400098f0c03 */
[----:B------:R0:W3:Y:S01]  /*19c10*/  SHFL.IDX PT, R4, R6, RZ, 0x181f ;  /* 0x00181fff06047589 */ /* 0x0000e200000e0000 */
[----:B------:R-:W-:Y:S02]  /*19c20*/  SHF.R.S32.HI R11, RZ, 0x1f, R9 ;  /* 0x0000001fff0b7819 */ /* 0x000fe40000011409 */
[----:B------:R-:W-:Y:S02]  /*19c30*/  ISETP.GE.AND P0, PT, R0, R25, PT ;  /* 0x000000190000720c */ /* 0x000fe40003f06270 */
[----:B------:R0:W4:Y:S01]  /*19c40*/  SHFL.IDX PT, R0, R3, RZ, 0x181f ;  /* 0x00181fff03007589 */ /* 0x00012200000e0000 */
[----:B------:R-:W-:Y:S10]  /*19c50*/  @P2 BRA `(.L_x_658) ;  /* 0x0000000000342947 */ /* 0x000ff40003800000 */
[----:B------:R-:W-:Y:S02]  /*19c60*/  ULDC UR4, c[0x0][0xac8] ;  /* 0x0002b20000047ab9 */ /* 0x000fe40000000800 */
[----:B------:R-:W-:Y:S02]  /*19c70*/  ISETP.GE.AND P4, PT, R223, UR4, PT ;  /* 0x00000004df007c0c */ /* 0x000fe4000bf86270 */
[----:B------:R-:W-:Y:S02]  /*19c80*/  ISETP.GE.AND P3, PT, R9, UR4, PT ;  /* 0x0000000409007c0c */ /* 0x000fe4000bf66270 */
[----:B------:R-:W-:-:S09]  /*19c90*/  ISETP.GE.AND P2, PT, R225, UR4, PT ;  /* 0x00000004e1007c0c */ /* 0x000fd2000bf46270 */
[-C--:B---3--:R-:W-:Y:S02]  /*19ca0*/  @!P4 LEA R14, P6, R223, R4.reuse, 0x1 ;  /* 0x00000004df0ec211 */ /* 0x088fe400078c08ff */
[----:B------:R-:W-:Y:S02]  /*19cb0*/  @!P3 LEA R20, P5, R9, R4, 0x1 ;  /* 0x000000040914b211 */ /* 0x000fe400078a08ff */
[----:B----4-:R-:W-:Y:S02]  /*19cc0*/  @!P4 LEA.HI.X R15, R223, R0, R7, 0x1, P6 ;  /* 0x00000000df0fc211 */ /* 0x010fe400030f0c07 */
[----:B------:R-:W-:Y:S02]  /*19cd0*/  @!P2 LEA R4, P6, R225, R4, 0x1 ;  /* 0x00000004e104a211 */ /* 0x000fe400078c08ff */
[-C--:B------:R-:W-:Y:S01]  /*19ce0*/  @!P3 LEA.HI.X R21, R9, R0.reuse, R11, 0x1, P5 ;  /* 0x000000000915b211 */ /* 0x080fe200028f0c0b */
[----:B------:R3:W-:Y:S01]  /*19cf0*/  @!P4 ST.E.128 desc[UR56][R14.64], RZ ;  /* 0x000000ff0e00c985 */ /* 0x0007e2000c101d38 */
[----:B------:R-:W-:-:S03]  /*19d00*/  @!P2 LEA.HI.X R5, R225, R0, R12, 0x1, P6 ;  /* 0x00000000e105a211 */ /* 0x000fc600030f0c0c */
[----:B------:R3:W-:Y:S04]  /*19d10*/  @!P3 ST.E.128 desc[UR56][R20.64], RZ ;  /* 0x000000ff1400b985 */ /* 0x0007e8000c101d38 */
[----:B------:R3:W-:Y:S02]  /*19d20*/  @!P2 ST.E.128 desc[UR56][R4.64], RZ ;  /* 0x000000ff0400a985 */ /* 0x0007e4000c101d38 */
.L_x_658:
[----:B------:R-:W-:Y:S05]  /*19d30*/  BSYNC B1 ;  /* 0x0000000000017941 */ /* 0x000fea0003800000 */
.L_x_657:
        /* <DEDUP_REMOVED lines=14> */
[----:B------:R0:W-:Y:S04]  /*19e20*/  @!P4 ST.E.128 desc[UR56][R14.64], RZ ;  /* 0x000000ff0e00c985 */ /* 0x0001e8000c101d38 */
[----:B------:R0:W-:Y:S04]  /*19e30*/  @!P5 ST.E.128 desc[UR56][R20.64], RZ ;  /* 0x000000ff1400d985 */ /* 0x0001e8000c101d38 */
[----:B------:R0:W-:Y:S02]  /*19e40*/  @!P6 ST.E.128 desc[UR56][R4.64], RZ ;  /* 0x000000ff0400e985 */ /* 0x0001e4000c101d38 */
.L_x_660:
[----:B------:R-:W-:Y:S05]  /*19e50*/  BSYNC B1 ;  /* 0x0000000000017941 */ /* 0x000fea0003800000 */
.L_x_659:
[----:B0-----:R0:W0:Y:S01]  /*19e60*/  SHFL.IDX PT, R0, R3, 0x2, 0x181f ;  /* 0x00581f0003007f89 */ /* 0x00102200000e0000 */
[----:B------:R-:W-:Y:S03]  /*19e70*/  BSSY B1, `(.L_x_661) ;  /* 0x0000010000017945 */ /* 0x000fe60003800000 */
[----:B---3--:R3:W0:Y:S01]  /*19e80*/  SHFL.IDX PT, R4, R6, 0x2, 0x181f ;  /* 0x00581f0006047f89 */ /* 0x00862200000e0000 */
[----:B------:R-:W-:Y:S05]  /*19e90*/  @P0 BRA `(.L_x_662) ;  /* 0x0000000000340947 */ /* 0x000fea0003800000 */
[----:B------:R-:W-:Y:S02]  /*19ea0*/  ULDC UR4, c[0x0][0xac8] ;  /* 0x0002b20000047ab9 */ /* 0x000fe40000000800 */
[----:B------:R-:W-:Y:S02]  /*19eb0*/  ISETP.GE.AND P3, PT, R223, UR4, PT ;  /* 0x00000004df007c0c */ /* 0x000fe4000bf66270 */
[----:B------:R-:W-:Y:S02]  /*19ec0*/  ISETP.GE.AND P4, PT, R9, UR4, PT ;  /* 0x0000000409007c0c */ /* 0x000fe4000bf86270 */
[----:B------:R-:W-:-:S09]  /*19ed0*/  ISETP.GE.AND P5, PT, R225, UR4, PT ;  /* 0x00000004e1007c0c */ /* 0x000fd2000bfa6270 */
[-C--:B0-----:R-:W-:Y:S02]  /*19ee0*/  @!P3 LEA R14, P0, R223, R4.reuse, 0x1 ;  /* 0x00000004df0eb211 */ /* 0x081fe400078008ff */
[-C--:B------:R-:W-:Y:S02]  /*19ef0*/  @!P4 LEA R20, P1, R9, R4.reuse, 0x1 ;  /* 0x000000040914c211 */ /* 0x080fe400078208ff */
[----:B------:R-:W-:Y:S02]  /*19f00*/  @!P5 LEA R4, P2, R225, R4, 0x1 ;  /* 0x00000004e104d211 */ /* 0x000fe400078408ff */
[-C--:B------:R-:W-:Y:S02]  /*19f10*/  @!P3 LEA.HI.X R15, R223, R0.reuse, R7, 0x1, P0 ;  /* 0x00000000df0fb211 */ /* 0x080fe400000f0c07 */
[-C--:B------:R-:W-:Y:S02]  /*19f20*/  @!P4 LEA.HI.X R21, R9, R0.reuse, R11, 0x1, P1 ;  /* 0x000000000915c211 */ /* 0x080fe400008f0c0b */
[----:B------:R-:W-:Y:S01]  /*19f30*/  @!P5 LEA.HI.X R5, R225, R0, R12, 0x1, P2 ;  /* 0x00000000e105d211 */ /* 0x000fe200010f0c0c */
[----:B------:R0:W-:Y:S04]  /*19f40*/  @!P3 ST.E.128 desc[UR56][R14.64], RZ ;  /* 0x000000ff0e00b985 */ /* 0x0001e8000c101d38 */
[----:B------:R0:W-:Y:S04]  /*19f50*/  @!P4 ST.E.128 desc[UR56][R20.64], RZ ;  /* 0x000000ff1400c985 */ /* 0x0001e8000c101d38 */
[----:B------:R0:W-:Y:S02]  /*19f60*/  @!P5 ST.E.128 desc[UR56][R4.64], RZ ;  /* 0x000000ff0400d985 */ /* 0x0001e4000c101d38 */
.L_x_662:
[----:B------:R-:W-:Y:S05]  /*19f70*/  BSYNC B1 ;  /* 0x0000000000017941 */ /* 0x000fea0003800000 */
.L_x_661:
[----:B0-----:R-:W-:Y:S01]  /*19f80*/  VIADD R0, R10, 0x60 ;  /* 0x000000600a007836 */ /* 0x001fe20000000000 */
[----:B------:R0:W0:Y:S04]  /*19f90*/  SHFL.IDX PT, R8, R3, 0x3, 0x181f ;  /* 0x00781f0003087f89 */ /* 0x00002800000e0000 */
[----:B------:R-:W-:Y:S01]  /*19fa0*/  ISETP.GE.AND P0, PT, R0, R25, PT ;  /* 0x000000190000720c */ /* 0x000fe20003f06270 */
[----:B------:R0:W0:-:S12]  /*19fb0*/  SHFL.IDX PT, R4, R6, 0x3, 0x181f ;  /* 0x00781f0006047f89 */ /* 0x00001800000e0000 */
[----:B------:R-:W-:Y:S05]  /*19fc0*/  @P0 BRA `(.L_x_653) ;  /* 0x0000000000340947 */ /* 0x000fea0003800000 */
[----:B------:R-:W-:Y:S02]  /*19fd0*/  ULDC UR4, c[0x0][0xac8] ;  /* 0x0002b20000047ab9 */ /* 0x000fe40000000800 */
[----:B------:R-:W-:Y:S02]  /*19fe0*/  ISETP.GE.AND P3, PT, R223, UR4, PT ;  /* 0x00000004df007c0c */ /* 0x000fe4000bf66270 */
[----:B------:R-:W-:Y:S02]  /*19ff0*/  ISETP.GE.AND P4, PT, R9, UR4, PT ;  /* 0x0000000409007c0c */ /* 0x000fe4000bf86270 */
[----:B------:R-:W-:-:S09]  /*1a000*/  ISETP.GE.AND P5, PT, R225, UR4, PT ;  /* 0x00000004e1007c0c */ /* 0x000fd2000bfa6270 */
[-C--:B0--34-:R-:W-:Y:S02]  /*1a010*/  @!P3 LEA R6, P0, R223, R4.reuse, 0x1 ;  /* 0x00000004df06b211 */ /* 0x099fe400078008ff */
        /* <DEDUP_REMOVED lines=8> */
.L_x_653:
[----:B------:R-:W-:Y:S05]  /*1a0a0*/  BSYNC B0 ;  /* 0x0000000000007941 */ /* 0x000fea0003800000 */
.L_x_644:
[----:B------:R-:W-:Y:S02]  /*1a0b0*/  ULDC UR4, c[0x0][0xc3c] ;  /* 0x00030f0000047ab9 */ /* 0x000fe40000000800 */
[----:B--2---:R-:W-:-:S13]  /*1a0c0*/  ISETP.GE.AND P0, PT, R31, UR4, PT ;  /* 0x000000041f007c0c */ /* 0x004fda000bf06270 */
[----:B------:R-:W-:Y:S05]  /*1a0d0*/  @!P0 BRA `(.L_x_663) ;  /* 0xfffffe7000a88947 */ /* 0x000fea000383ffff */
[----:B------:R-:W-:Y:S05]  /*1a0e0*/  BRA `(.L_x_448) ;  /* 0x0000006800b07947 */ /* 0x000fea0003800000 */
.L_x_446:
[----:B------:R-:W-:-:S08]  /*1a0f0*/  NOP ;  /* 0x0000000000007918 */ /* 0x000fd00000000000 */
[----:B------:R-:W0:-:S00]  /*1a100*/  USETMAXREG.DEALLOC.CTAPOOL 0x28 ;  /* 0x00000028000079c8 */ /* 0x000e0000080e0500 */
[----:B0-----:R-:W2:Y:S01]  /*1a110*/  LDL.LU R3, [R1] ;  /* 0x0000000001037983 */ /* 0x001ea20000300800 */
[----:B------:R-:W-:Y:S01]  /*1a120*/  LOP3.LUT R2, R2, 0x3, RZ, 0xc0, !PT ;  /* 0x0000000302027812 */ /* 0x000fe200078ec0ff */
[----:B------:R-:W-:-:S05]  /*1a130*/  IMAD.MOV.U32 R4, RZ, RZ, RZ ;  /* 0x000000ffff047224 */ /* 0x000fca00078e00ff */
[----:B------:R-:W0:Y:S02]  /*1a140*/  SHFL.IDX PT, R2, R2, RZ, 0x1f ;  /* 0x00001fff02027589 */ /* 0x000e2400000e0000 */
[----:B0-----:R-:W-:Y:S02]  /*1a150*/  ISETP.NE.AND P0, PT, R2, RZ, PT ;  /* 0x000000ff0200720c */ /* 0x001fe40003f05270 */
[----:B--2---:R-:W-:-:S11]  /*1a160*/  LOP3.LUT R3, R3, 0xffffffdf, RZ, 0xc0, !PT ;  /* 0xffffffdf03037812 */ /* 0x004fd600078ec0ff */
[----:B------:R-:W-:-:S05]  /*1a170*/  @P0 LOP3.LUT R3, R3, 0x20, RZ, 0xfc, !PT ;  /* 0x0000002003030812 */ /* 0x000fca00078efcff */
[----:B------:R0:W-:Y:S01]  /*1a180*/  STL [R1], R3 ;  /* 0x0000000301007387 */ /* 0x0001e20000100800 */
[----:B------:R-:W-:Y:S05]  /*1a190*/  @!P0 BRA `(.L_x_664) ;  /* 0x00000000001c8947 */ /* 0x000fea0003800000 */
[----:B------:R-:W1:Y:S08]  /*1a1a0*/  S2UR UR5, SR_CgaCtaId ;  /* 0x00000000000579c3 */ /* 0x000e700000008800 */
[----:B------:R-:W-:Y:S06]  /*1a1b0*/  BAR.SYNC.DEFER_BLOCKING 0x5, 0x180 ;  /* 0x0146000000007b1d */ /* 0x000fec0000010000 */
[----:B------:R-:W-:-:S02]  /*1a1c0*/  UMOV UR4, 0x400 ;  /* 0x0000040000047882 */ /* 0x000fc40000000000 */
[----:B-1----:R-:W-:-:S09]  /*1a1d0*/  ULEA UR4, UR5, UR4, 0x18 ;  /* 0x0000000405047291 */ /* 0x002fd2000f8ec03f */
[----:B------:R-:W1:Y:S01]  /*1a1e0*/  LDS.128 R16, [UR4+0x308d0] ;  /* 0x0308d004ff107984 */ /* 0x000e620008000c00 */
[----:B------:R-:W-:Y:S06]  /*1a1f0*/  BAR.ARV 0x4, 0x180 ;  /* 0x0106000000007b1d */ /* 0x000fec0000002000 */
[----:B------:R-:W-:Y:S05]  /*1a200*/  BRA `(.L_x_665) ;  /* 0x0000000400fc7947 */ /* 0x000fea0003800000 */
.L_x_664:
[----:B------:R-:W-:Y:S01]  /*1a210*/  LOP3.LUT R5, R0, 0x1f, RZ, 0xc0, !PT ;  /* 0x0000001f00057812 */ /* 0x000fe200078ec0ff */
[----:B------:R-:W-:Y:S01]  /*1a220*/  ULDC UR4, c[0x0][0xc3c] ;  /* 0x00030f0000047ab9 */ /* 0x000fe20000000800 */
[----:B------:R-:W1:Y:S01]  /*1a230*/  S2UR UR6, SR_CTAID.X ;  /* 0x00000000000679c3 */ /* 0x000e620000002500 */
[----:B------:R-:W-:Y:S01]  /*1a240*/  ULDC UR5, c[0x0][0xc38] ;  /* 0x00030e0000057ab9 */ /* 0x000fe20000000800 */
[----:B------:R-:W-:-:S04]  /*1a250*/  ISETP.NE.AND P0, PT, R5, 0x1f, PT ;  /* 0x0000001f0500780c */ /* 0x000fc80003f05270 */
[----:B------:R-:W-:-:S13]  /*1a260*/  ISETP.GE.OR P1, PT, R5, UR4, !P0 ;  /* 0x0000000405007c0c */ /* 0x000fda000c726670 */
[----:B0-----:R-:W0:Y:S02]  /*1a270*/  @!P1 LDC.64 R2, c[0x0][0xc80] ;  /* 0x00032000ff029b82 */ /* 0x001e240000000a00 */
        /* <DEDUP_REMOVED lines=29> */
[----:B------:R-:W0:Y:S01]  /*1a450*/  LDC R10, c[0x0][0xc3c] ;  /* 0x00030f00ff0a7b82 */ /* 0x000e220000000800 */
[----:B------:R-:W-:Y:S01]  /*1a460*/  IMAD.MOV.U32 R6, RZ, RZ, R3 ;  /* 0x000000ffff067224 */ /* 0x000fe200078e0003 */
[----:B------:R-:W-:Y:S01]  /*1a470*/  UMOV UR4, URZ ;  /* 0x0000003f00047c82 */ /* 0x000fe20008000000 */
[----:B------:R-:W-:Y:S01]  /*1a480*/  ULDC UR7, c[0x0][0xc3c] ;  /* 0x00030f0000077ab9 */ /* 0x000fe20000000800 */
[----:B------:R-:W-:-:S05]  /*1a490*/  ULDC UR5, c[0x0][0xc38] ;  /* 0x00030e0000057ab9 */ /* 0x000fca0000000800 */
.L_x_670:
[----:B------:R-:W-:Y:S01]  /*1a4a0*/  UIADD3 UR4, UR4, 0x1f, URZ ;  /* 0x0000001f04047890 */ /* 0x000fe2000fffe03f */
[----:B------:R-:W-:-:S05]  /*1a4b0*/  IMAD.U32 R19, RZ, RZ, UR7 ;  /* 0x00000007ff137e24 */ /* 0x000fca000f8e00ff */
        /* <DEDUP_REMOVED lines=10> */
.L_x_669:
[----:B------:R-:W-:Y:S05]  /*1a560*/  BSYNC B0 ;  /* 0x0000000000007941 */ /* 0x000fea0003800000 */
.L_x_668:
[----:B0----5:R-:W0:Y:S02]  /*1a570*/  SHFL.UP PT, R2, R4, 0x1, RZ ;  /* 0x0420000004027989 */ /* 0x021e2400000e00ff */
        /* <DEDUP_REMOVED lines=20> */
.L_x_666:
[----:B------:R-:W-:-:S04]  /*1a6c0*/  IMAD.IADD R9, R6, 0x1, -R3 ;  /* 0x0000000106097824 */ /* 0x000fc800078e0a03 */
        /* <DEDUP_REMOVED lines=14> */
.L_x_671:
[----:B---3--:R-:W-:Y:S01]  /*1a7b0*/  IMAD R16, R16, UR5, R9 ;  /* 0x0000000510107c24 */ /* 0x008fe2000f8e0209 */
[----:B0-----:R-:W-:Y:S01]  /*1a7c0*/  IABS R2, R12 ;  /* 0x0000000c00027213 */ /* 0x001fe20000000000 */
[----:B-12---:R-:W-:Y:S02]  /*1a7d0*/  IMAD.MOV R7, RZ, RZ, -R3 ;  /* 0x000000ffff077224 */ /* 0x006fe400078e0a03 */
[----:B------:R-:W-:Y:S01]  /*1a7e0*/  VIADD R19, R19, UR4 ;  /* 0x0000000413137c36 */ /* 0x000fe20008000000 */
[----:B------:R-:W-:Y:S01]  /*1a7f0*/  IADD3 R9, -R16, UR6, RZ ;  /* 0x0000000610097c10 */ /* 0x000fe2000fffe1ff */
[----:B------:R-:W-:Y:S01]  /*1a800*/  IMAD R7, R7, R10, RZ ;  /* 0x0000000a07077224 */ /* 0x000fe200078e02ff */
[----:B------:R-:W-:Y:S01]  /*1a810*/  IADD3 R6, RZ, -R2, RZ ;  /* 0x80000002ff067210 */ /* 0x000fe20007ffe0ff */
[----:B------:R-:W-:Y:S01]  /*1a820*/  IMAD.MOV.U32 R2, RZ, RZ, RZ ;  /* 0x000000ffff027224 */ /* 0x000fe200078e00ff */
        /* <DEDUP_REMOVED lines=13> */
[----:B------:R-:W-:-:S06]  /*1a900*/  @P0 VIADD R2, R2, 0x1 ;  /* 0x0000000102020836 */ /* 0x000fcc0000000000 */
[----:B------:R-:W-:Y:S01]  /*1a910*/  @!P2 IMAD.MOV R2, RZ, RZ, -R2 ;  /* 0x000000ffff02a224 */ /* 0x000fe200078e0a02 */
[----:B------:R-:W-:-:S05]  /*1a920*/  @!P1 LOP3.LUT R2, RZ, R12, RZ, 0x33, !PT ;  /* 0x0000000cff029212 */ /* 0x000fca00078e33ff */
[--C-:B------:R-:W-:Y:S02]  /*1a930*/  IMAD.MOV R17, RZ, RZ, -R2.reuse ;  /* 0x000000ffff117224 */ /* 0x100fe400078e0a02 */
[----:B------:R-:W-:Y:S02]  /*1a940*/  IMAD.MOV.U32 R18, RZ, RZ, R2 ;  /* 0x000000ffff127224 */ /* 0x000fe400078e0002 */
[----:B------:R-:W-:Y:S01]  /*1a950*/  IMAD R17, R12, R17, R9 ;  /* 0x000000110c117224 */ /* 0x000fe200078e0209 */
[----:B------:R-:W-:Y:S06]  /*1a960*/  BRA `(.L_x_672) ;  /* 0x00000000000c7947 */ /* 0x000fec0003800000 */
.L_x_667:
[----:B------:R-:W-:Y:S01]  /*1a970*/  MOV R17, RZ ;  /* 0x000000ff00117202 */ /* 0x000fe20000000f00 */
[----:B------:R-:W-:Y:S02]  /*1a980*/  IMAD.U32 R16, RZ, RZ, UR6 ;  /* 0x00000006ff107e24 */ /* 0x000fe4000f8e00ff */
[----:B------:R-:W-:-:S07]  /*1a990*/  IMAD.MOV.U32 R18, RZ, RZ, RZ ;  /* 0x000000ffff127224 */ /* 0x000fce00078e00ff */
.L_x_672:
[----:B------:R-:W-:-:S13]  /*1a9a0*/  ISETP.NE.AND P0, PT, R5, RZ, PT ;  /* 0x000000ff0500720c */ /* 0x000fda0003f05270 */
[----:B------:R-:W0:Y:S01]  /*1a9b0*/  @!P0 S2R R3, SR_CgaCtaId ;  /* 0x0000000000038919 */ /* 0x000e220000008800 */
[----:B------:R-:W-:-:S04]  /*1a9c0*/  @!P0 MOV R2, 0x400 ;  /* 0x0000040000028802 */ /* 0x000fc80000000f00 */
[----:B0-----:R-:W-:-:S05]  /*1a9d0*/  @!P0 LEA R2, R3, R2, 0x18 ;  /* 0x0000000203028211 */ /* 0x001fca00078ec0ff */
[----:B------:R2:W-:Y:S01]  /*1a9e0*/  @!P0 STS.128 [R2+0x308d0], R16 ;  /* 0x0308d01002008388 */ /* 0x0005e20000000c00 */
[----:B------:R-:W-:Y:S06]  /*1a9f0*/  BAR.ARV 0x5, 0x180 ;  /* 0x0146000000007b1d */ /* 0x000fec0000002000 */
.L_x_665:
[----:B------:R3:W-:Y:S01]  /*1aa00*/  STL [R1+0x28], RZ ;  /* 0x000028ff01007387 */ /* 0x0007e20000100800 */
[----:B------:R-:W-:Y:S01]  /*1aa10*/  ULDC UR4, c[0x0][0xc3c] ;  /* 0x00030f0000047ab9 */ /* 0x000fe20000000800 */
[----:B------:R-:W-:Y:S01]  /*1aa20*/  IMAD.MOV.U32 R28, RZ, RZ, 0x1 ;  /* 0x00000001ff1c7424 */ /* 0x000fe200078e00ff */
[----:B-1----:R-:W-:Y:S01]  /*1aa30*/  ISETP.GE.AND P0, PT, R19, UR4, PT ;  /* 0x0000000413007c0c */ /* 0x002fe2000bf06270 */
[----:B------:R-:W-:-:S12]  /*1aa40*/  IMAD.MOV.U32 R26, RZ, RZ, RZ ;  /* 0x000000ffff1a7224 */ /* 0x000fd800078e00ff */
[----:B---3--:R-:W-:Y:S05]  /*1aa50*/  @P0 BRA `(.L_x_673) ;  /* 0x0000005c00780947 */ /* 0x008fea0003800000 */
[----:B------:R-:W1:Y:S01]  /*1aa60*/  S2UR UR5, SR_CgaCtaId ;  /* 0x00000000000579c3 */ /* 0x000e620000008800 */
[C---:B------:R-:W-:Y:S01]  /*1aa70*/  IMAD.SHL.U32 R33, R0.reuse, 0x8, RZ ;  /* 0x0000000800217824 */ /* 0x040fe200078e00ff */
[----:B------:R-:W-:Y:S01]  /*1aa80*/  LOP3.LUT R4, R0, 0x7f, RZ, 0xc0, !PT ;  /* 0x0000007f00047812 */ /* 0x000fe200078ec0ff */
[----:B------:R-:W-:Y:S01]  /*1aa90*/  UMOV UR4, 0x400 ;  /* 0x0000040000047882 */ /* 0x000fe20000000000 */
[----:B------:R3:W-:Y:S01]  /*1aaa0*/  STL [R1+0x28], RZ ;  /* 0x000028ff01007387 */ /* 0x0007e20000100800 */
[----:B------:R-:W-:Y:S01]  /*1aab0*/  BSSY B8, `(.L_x_673) ;  /* 0x00005d8000087945 */ /* 0x000fe20003800000 */
[C---:B0-----:R-:W-:Y:S01]  /*1aac0*/  LOP3.LUT R3, R33.reuse, 0x1f8, RZ, 0xc0, !PT ;  /* 0x000001f821037812 */ /* 0x041fe200078ec0ff */
[----:B------:R-:W-:Y:S01]  /*1aad0*/  IMAD.SHL.U32 R37, R4, 0x8, RZ ;  /* 0x0000000804257824 */ /* 0x000fe200078e00ff */
[----:B------:R-:W-:Y:S01]  /*1aae0*/  LOP3.LUT R33, R33, 0x38, RZ, 0xc0, !PT ;  /* 0x0000003821217812 */ /* 0x000fe200078ec0ff */
[----:B------:R-:W-:Y:S01]  /*1aaf0*/  IMAD.MOV.U32 R28, RZ, RZ, 0x1 ;  /* 0x00000001ff1c7424 */ /* 0x000fe200078e00ff */
[----:B--2---:R-:W-:Y:S01]  /*1ab00*/  LOP3.LUT R2, R3, 0x38, R0, 0x78, !PT ;  /* 0x0000003803027812 */ /* 0x004fe200078e7800 */
[----:B------:R-:W-:Y:S01]  /*1ab10*/  IMAD.SHL.U32 R0, R0, 0x10, RZ ;  /* 0x0000001000007824 */ /* 0x000fe200078e00ff */
[----:B------:R-:W-:Y:S01]  /*1ab20*/  CS2R R26, SRZ ;  /* 0x00000000001a7805 */ /* 0x000fe2000001ff00 */
[----:B------:R-:W-:Y:S01]  /*1ab30*/  IMAD.MOV.U32 R29, RZ, RZ, 0x1 ;  /* 0x00000001ff1d7424 */ /* 0x000fe200078e00ff */
[----:B------:R-:W-:Y:S01]  /*1ab40*/  LOP3.LUT R37, R2, 0x200, R37, 0xf8, !PT ;  /* 0x0000020002257812 */ /* 0x000fe200078ef825 */
[----:B------:R-:W-:Y:S01]  /*1ab50*/  ULOP3.LUT UR39, UR61, 0x2, URZ, 0xfc, !UPT ;  /* 0x000000023d277892 */ /* 0x000fe2000f8efc3f */
[----:B------:R-:W-:Y:S01]  /*1ab60*/  SHF.R.U32.HI R2, RZ, 0x3, R4 ;  /* 0x00000003ff027819 */ /* 0x000fe20000011604 */
[----:B------:R-:W-:Y:S01]  /*1ab70*/  ULDC.64 UR36, c[0x0][0x198] ;  /* 0x0000660000247ab9 */ /* 0x000fe20000000a00 */
[----:B------:R-:W-:Y:S01]  /*1ab80*/  LOP3.LUT R36, R33, 0x40, RZ, 0xfc, !PT ;  /* 0x0000004021247812 */ /* 0x000fe200078efcff */
[----:B------:R-:W-:Y:S01]  /*1ab90*/  ULDC UR38, c[0x0][0xc] ;  /* 0x0000030000267ab9 */ /* 0x000fe20000000800 */
[----:B------:R-:W-:-:S02]  /*1aba0*/  LOP3.LUT R0, R2, 0x70, R0, 0xf8, !PT ;  /* 0x0000007002007812 */ /* 0x000fc400078ef800 */
[----:B------:R-:W-:Y:S01]  /*1abb0*/  LOP3.LUT R35, R33, 0x80, RZ, 0xfc, !PT ;  /* 0x0000008021237812 */ /* 0x000fe200078efcff */
[----:B-1----:R-:W-:-:S06]  /*1abc0*/  ULEA UR4, UR5, UR4, 0x18 ;  /* 0x0000000405047291 */ /* 0x002fcc000f8ec03f */
[----:B------:R-:W-:-:S05]  /*1abd0*/  IMAD.U32 R22, RZ, RZ, UR4 ;  /* 0x00000004ff167e24 */ /* 0x000fca000f8e00ff */
[----:B------:R-:W-:-:S05]  /*1abe0*/  LEA R0, R37, R22, 0x1 ;  /* 0x0000001625007211 */ /* 0x000fca00078e08ff */
[----:B------:R3:W-:Y:S02]  /*1abf0*/  STL [R1+0x4], R0 ;  /* 0x0000040001007387 */ /* 0x0007e40000100800 */
.L_x_776:
[----:B0-----:R-:W0:Y:S02]  /*1ac00*/  LDC.64 R30, c[0x0][0xc88] ;  /* 0x00032200ff1e7b82 */ /* 0x001e240000000a00 */
[----:B0-----:R-:W-:-:S06]  /*1ac10*/  IMAD.WIDE R30, R19, 0x4, R30 ;  /* 0x00000004131e7825 */ /* 0x001fcc00078e021e */
[----:B------:R-:W3:Y:S01]  /*1ac20*/  LDG.E R30, desc[UR56][R30.64] ;  /* 0x000000381e1e7981 */ /* 0x000ee2000c1e1900 */
[----:B------:R-:W-:Y:S05]  /*1ac30*/  YIELD ;  /* 0x0000000000007946 */ /* 0x000fea0003800000 */
[----:B------:R-:W-:Y:S01]  /*1ac40*/  ULDC.64 UR4, c[0x0][0xa28] ;  /* 0x00028a0000047ab9 */ /* 0x000fe20000000a00 */
[----:B------:R-:W-:Y:S01]  /*1ac50*/  ULDC.64 UR8, c[0x0][0xa18] ;  /* 0x0002860000087ab9 */ /* 0x000fe20000000a00 */
[----:B------:R-:W-:Y:S01]  /*1ac60*/  ISETP.NE.U32.AND P0, PT, RZ, UR4, PT ;  /* 0x00000004ff007c0c */ /* 0x000fe2000bf05070 */
[----:B------:R-:W-:Y:S01]  /*1ac70*/  IMAD.MOV.U32 R9, RZ, RZ, RZ ;  /* 0x000000ffff097224 */ /* 0x000fe200078e00ff */
[----:B------:R-:W-:-:S02]  /*1ac80*/  ULDC.64 UR6, c[0x0][0xa10] ;  /* 0x0002840000067ab9 */ /* 0x000fc40000000a00 */
[----:B------:R-:W-:Y:S02]  /*1ac90*/  ISETP.NE.AND.EX P0, PT, RZ, UR5, PT, P0 ;  /* 0x00000005ff007c0c */ /* 0x000fe4000bf05300 */
[----:B------:R-:W-:-:S04]  /*1aca0*/  ISETP.NE.U32.AND P2, PT, RZ, UR8, PT ;  /* 0x00000008ff007c0c */ /* 0x000fc8000bf45070 */
[----:B------:R-:W-:Y:S01]  /*1acb0*/  ISETP.NE.AND.EX P2, PT, RZ, UR9, PT, P2 ;  /* 0x00000009ff007c0c */ /* 0x000fe2000bf45320 */
[----:B------:R-:W-:Y:S01]  /*1acc0*/  IMAD.MOV.U32 R34, RZ, RZ, RZ ;  /* 0x000000ffff227224 */ /* 0x000fe200078e00ff */
[----:B---3--:R-:W-:-:S05]  /*1acd0*/  SHF.R.S32.HI R0, RZ, 0x1f, R30 ;  /* 0x0000001fff007819 */ /* 0x008fca000001141e */
[C---:B------:R-:W-:Y:S01]  /*1ace0*/  @P0 LEA R2, P1, R30.reuse, UR4, 0x2 ;  /* 0x000000041e020c11 */ /* 0x040fe2000f8210ff */
[C---:B------:R-:W-:Y:S01]  /*1acf0*/  IMAD.SHL.U32 R23, R30.reuse, 0x4, RZ ;  /* 0x000000041e177824 */ /* 0x040fe200078e00ff */
[C-C-:B------:R-:W-:Y:S01]  /*1ad00*/  SHF.L.U64.HI R24, R30.reuse, 0x2, R0.reuse ;  /* 0x000000021e187819 */ /* 0x140fe20000010200 */
[----:B------:R0:W-:Y:S01]  /*1ad10*/  STL [R1+0x18], R0 ;  /* 0x0000180001007387 */ /* 0x0001e20000100800 */
[----:B------:R-:W-:Y:S01]  /*1ad20*/  @P0 LEA.HI.X R3, R30, UR5, R0, 0x2, P1 ;  /* 0x000000051e030c11 */ /* 0x000fe200088f1400 */
[----:B------:R-:W-:-:S04]  /*1ad30*/  ULDC.64 UR4, c[0x0][0xa00] ;  /* 0x0002800000047ab9 */ /* 0x000fc80000000a00 */
[----:B--2---:R1:W2:Y:S01]  /*1ad40*/  @P0 LDG.E R9, desc[UR56][R2.64] ;  /* 0x0000003802090981 */ /* 0x0042a2000c1e1900 */
[----:B------:R-:W-:Y:S02]  /*1ad50*/  ISETP.NE.U32.AND P0, PT, RZ, UR4, PT ;  /* 0x00000004ff007c0c */ /* 0x000fe4000bf05070 */
[----:B------:R-:W-:Y:S01]  /*1ad60*/  ISETP.NE.U32.AND P1, PT, RZ, UR6, PT ;  /* 0x00000006ff007c0c */ /* 0x000fe2000bf25070 */
[----:B0-----:R-:W-:Y:S01]  /*1ad70*/  IMAD.MOV.U32 R0, RZ, RZ, RZ ;  /* 0x000000ffff007224 */ /* 0x001fe200078e00ff */
[----:B------:R-:W-:Y:S02]  /*1ad80*/  ISETP.NE.AND.EX P0, PT, RZ, UR5, PT, P0 ;  /* 0x00000005ff007c0c */ /* 0x000fe4000bf05300 */
[----:B------:R-:W-:Y:S02]  /*1ad90*/  ISETP.NE.AND.EX P1, PT, RZ, UR7, PT, P1 ;  /* 0x00000007ff007c0c */ /* 0x000fe4000bf25310 */
[C---:B------:R-:W-:Y:S02]  /*1ada0*/  IADD3 R4, P4, R23.reuse, UR6, RZ ;  /* 0x0000000617047c10 */ /* 0x040fe4000ff9e0ff */
[----:B-1----:R-:W-:Y:S01]  /*1adb0*/  IADD3 R2, P3, R23, UR4, RZ ;  /* 0x0000000417027c10 */ /* 0x002fe2000ff7e0ff */
[----:B------:R-:W-:Y:S01]  /*1adc0*/  ULDC UR4, c[0x0][0x288] ;  /* 0x0000a20000047ab9 */ /* 0x000fe20000000800 */
[----:B------:R-:W-:-:S02]  /*1add0*/  IADD3.X R5, R24, UR7, RZ, P4, !PT ;  /* 0x0000000718057c10 */ /* 0x000fc4000a7fe4ff */
[C---:B------:R-:W-:Y:S02]  /*1ade0*/  IADD3.X R3, R24.reuse, UR5, RZ, P3, !PT ;  /* 0x0000000518037c10 */ /* 0x040fe40009ffe4ff */
[----:B------:R-:W-:Y:S01]  /*1adf0*/  @P2 IADD3 R6, P3, R23, UR8, RZ ;  /* 0x0000000817062c10 */ /* 0x000fe2000ff7e0ff */
[----:B------:R-:W-:Y:S01]  /*1ae00*/  IMAD.U32 R8, RZ, RZ, UR4 ;  /* 0x00000004ff087e24 */ /* 0x000fe2000f8e00ff */
[----:B------:R-:W-:Y:S01]  /*1ae10*/  ULDC.64 UR4, c[0x0][0x418] ;  /* 0x0001060000047ab9 */ /* 0x000fe20000000a00 */
[----:B------:R-:W5:Y:S01]  /*1ae20*/  @P0 LDG.E R34, desc[UR56][R2.64] ;  /* 0x0000003802220981 */ /* 0x000f62000c1e1900 */
[----:B------:R-:W-:-:S03]  /*1ae30*/  @P2 IADD3.X R7, R24, UR9, RZ, P3, !PT ;  /* 0x0000000918072c10 */ /* 0x000fc60009ffe4ff */
[----:B------:R-:W5:Y:S04]  /*1ae40*/  @P1 LDG.E R0, desc[UR56][R4.64] ;  /* 0x0000003804001981 */ /* 0x000f68000c1e1900 */
[----:B------:R0:W3:Y:S01]  /*1ae50*/  @P2 LDG.E R8, desc[UR56][R6.64] ;  /* 0x0000003806082981 */ /* 0x0000e2000c1e1900 */
[----:B------:R-:W-:-:S03]  /*1ae60*/  UISETP.NE.U32.AND UP0, UPT, UR4, URZ, UPT ;  /* 0x0000003f0400728c */ /* 0x000fc6000bf05070 */
[----:B------:R-:W-:Y:S01]  /*1ae70*/  ULDC UR4, c[0x0][0x424] ;  /* 0x0001090000047ab9 */ /* 0x000fe20000000800 */
[----:B------:R-:W-:-:S03]  /*1ae80*/  UISETP.NE.AND.EX UP0, UPT, UR5, URZ, UPT, UP0 ;  /* 0x0000003f0500728c */ /* 0x000fc6000bf05300 */
[----:B------:R-:W-:Y:S01]  /*1ae90*/  ULDC UR5, c[0x0][0x2f0] ;  /* 0x0000bc0000057ab9 */ /* 0x000fe20000000800 */
[----:B------:R-:W-:-:S04]  /*1aea0*/  USEL UR4, UR4, 0x1, UP0 ;  /* 0x0000000104047887 */ /* 0x000fc80008000000 */
[----:B------:R-:W-:-:S03]  /*1aeb0*/  UIMAD UR4, UR4, UR5, URZ ;  /* 0x00000005040472a4 */ /* 0x000fc6000f8e023f */
[----:B------:R-:W-:Y:S02]  /*1aec0*/  ULDC UR5, c[0x0][0x348] ;  /* 0x0000d20000057ab9 */ /* 0x000fe40000000800 */
[----:B0-----:R-:W-:Y:S01]  /*1aed0*/  IMAD.U32 R6, RZ, RZ, UR5 ;  /* 0x00000005ff067e24 */ /* 0x001fe2000f8e00ff */
[----:B--2---:R-:W-:Y:S04]  /*1aee0*/  STL [R1+0xc], R9 ;  /* 0x00000c0901007387 */ /* 0x004fe80000100800 */
[----:B---3--:R0:W-:Y:S02]  /*1aef0*/  STL [R1+0x20], R8 ;  /* 0x0000200801007387 */ /* 0x0081e40000100800 */
[----:B0-----:R-:W-:Y:S01]  /*1af00*/  IMAD.U32 R8, RZ, RZ, UR4 ;  /* 0x00000004ff087e24 */ /* 0x001fe2000f8e00ff */
[----:B------:R-:W-:Y:S06]  /*1af10*/  @P2 BRA `(.L_x_674) ;  /* 0x0000000000142947 */ /* 0x000fec0003800000 */
[----:B------:R-:W-:Y:S05]  /*1af20*/  @!P0 BRA `(.L_x_674) ;  /* 0x0000000000108947 */ /* 0x000fea0003800000 */
[----:B------:R-:W2:Y:S04]  /*1af30*/  LDG.E R10, desc[UR56][R2.64] ;  /* 0x00000038020a7981 */ /* 0x000ea8000c1e1900 */
[----:B------:R-:W2:Y:S02]  /*1af40*/  LDG.E R7, desc[UR56][R2.64+0x4] ;  /* 0x0000043802077981 */ /* 0x000ea4000c1e1900 */
[----:B--2---:R-:W-:-:S05]  /*1af50*/  IMAD.IADD R2, R7, 0x1, -R10 ;  /* 0x0000000107027824 */ /* 0x004fca00078e0a0a */
[----:B------:R0:W-:Y:S02]  /*1af60*/  STL [R1+0x20], R2 ;  /* 0x0000200201007387 */ /* 0x0001e40000100800 */
.L_x_674:
[----:B------:R-:W-:Y:S01]  /*1af70*/  ULDC.64 UR4, c[0x0][0xa20] ;  /* 0x0002880000047ab9 */ /* 0x000fe20000000a00 */
[----:B------:R-:W-:Y:S01]  /*1af80*/  IMAD.MOV.U32 R32, RZ, RZ, R30 ;  /* 0x000000ffff207224 */ /* 0x000fe200078e001e */
[----:B------:R-:W-:-:S04]  /*1af90*/  ISETP.NE.U32.AND P0, PT, RZ, UR4, PT ;  /* 0x00000004ff007c0c */ /* 0x000fc8000bf05070 */
[----:B------:R-:W-:-:S13]  /*1afa0*/  ISETP.NE.AND.EX P0, PT, RZ, UR5, PT, P0 ;  /* 0x00000005ff007c0c */ /* 0x000fda000bf05300 */
[----:B------:R-:W-:Y:S05]  /*1afb0*/  @!P0 BRA `(.L_x_675) ;  /* 0x0000000000108947 */ /* 0x000fea0003800000 */
[----:B0-----:R-:W-:-:S04]  /*1afc0*/  IADD3 R2, P0, R23, UR4, RZ ;  /* 0x0000000417027c10 */ /* 0x001fc8000ff1e0ff */
[----:B------:R-:W-:-:S05]  /*1afd0*/  IADD3.X R3, R24, UR5, RZ, P0, !PT ;  /* 0x0000000518037c10 */ /* 0x000fca00087fe4ff */
[----:B------:R0:W5:Y:S01]  /*1afe0*/  LDG.E R8, desc[UR56][R2.64] ;  /* 0x0000003802087981 */ /* 0x000162000c1e1900 */
[----:B------:R-:W-:Y:S05]  /*1aff0*/  BRA `(.L_x_676) ;  /* 0x0000000000247947 */ /* 0x000fea0003800000 */
.L_x_675:
[----:B------:R-:W-:Y:S02]  /*1b000*/  ULDC.64 UR4, c[0x0][0xa08] ;  /* 0x0002820000047ab9 */ /* 0x000fe40000000a00 */
[----:B------:R-:W-:-:S04]  /*1b010*/  ISETP.NE.U32.AND P0, PT, RZ, UR4, PT ;  /* 0x00000004ff007c0c */ /* 0x000fc8000bf05070 */
[----:B------:R-:W-:-:S13]  /*1b020*/  ISETP.NE.AND.EX P0, PT, RZ, UR5, PT, P0 ;  /* 0x00000005ff007c0c */ /* 0x000fda000bf05300 */
[----:B------:R-:W-:Y:S05]  /*1b030*/  @!P0 BRA `(.L_x_676) ;  /* 0x0000000000148947 */ /* 0x000fea0003800000 */
[----:B0-----:R-:W0:Y:S02]  /*1b040*/  LDC.64 R2, c[0x0][0xa08] ;  /* 0x00028200ff027b82 */ /* 0x001e240000000a00 */
[----:B0-----:R-:W-:-:S05]  /*1b050*/  IMAD.WIDE R2, R32, 0x4, R2 ;  /* 0x0000000420027825 */ /* 0x001fca00078e0202 */
[----:B------:R-:W2:Y:S04]  /*1b060*/  LDG.E R8, desc[UR56][R2.64] ;  /* 0x0000003802087981 */ /* 0x000ea8000c1e1900 */
[----:B------:R-:W2:Y:S02]  /*1b070*/  LDG.E R7, desc[UR56][R2.64+0x4] ;  /* 0x0000043802077981 */ /* 0x000ea4000c1e1900 */
[----:B--2---:R-:W-:-:S07]  /*1b080*/  IMAD.IADD R8, R7, 0x1, -R8 ;  /* 0x0000000107087824 */ /* 0x004fce00078e0a08 */
.L_x_676:
[----:B0-----:R-:W2:Y:S04]  /*1b090*/  @P1 LDG.E R3, desc[UR56][R4.64] ;  /* 0x0000003804031981 */ /* 0x001ea8000c1e1900 */
[----:B------:R-:W2:Y:S01]  /*1b0a0*/  @P1 LDG.E R2, desc[UR56][R4.64+0x4] ;  /* 0x0000043804021981 */ /* 0x000ea2000c1e1900 */
[----:B------:R-:W-:Y:S01]  /*1b0b0*/  BSSY B0, `(.L_x_677) ;  /* 0x0000159000007945 */ /* 0x000fe20003800000 */
[----:B--2---:R-:W-:Y:S01]  /*1b0c0*/  @P1 IADD3 R6, -R3, R2, RZ ;  /* 0x0000000203061210 */ /* 0x004fe20007ffe1ff */
[----:B-----5:R-:W-:-:S04]  /*1b0d0*/  IMAD.IADD R3, R8, 0x1, -R9 ;  /* 0x0000000108037824 */ /* 0x020fc800078e0a09 */
[----:B------:R-:W-:-:S05]  /*1b0e0*/  IMAD.IADD R2, R3, 0x1, R6 ;  /* 0x0000000103027824 */ /* 0x000fca00078e0206 */
[----:B------:R0:W-:Y:S02]  /*1b0f0*/  STL [R1+0x8], R2 ;  /* 0x0000080201007387 */ /* 0x0001e40000100800 */
[----:B0-----:R-:W-:-:S04]  /*1b100*/  VIADD R2, R2, 0x5f ;  /* 0x0000005f02027836 */ /* 0x001fc80000000000 */
[----:B------:R-:W-:-:S05]  /*1b110*/  IMAD.HI R2, R2, 0x2aaaaaab, RZ ;  /* 0x2aaaaaab02027827 */ /* 0x000fca00078e02ff */
[----:B------:R-:W-:-:S04]  /*1b120*/  SHF.R.U32.HI R7, RZ, 0x1f, R2 ;  /* 0x0000001fff077819 */ /* 0x000fc80000011602 */
[----:B------:R-:W-:Y:S01]  /*1b130*/  LEA.HI.SX32 R4, R2, R7, 0x1c ;  /* 0x0000000702047211 */ /* 0x000fe200078fe2ff */
[----:B------:R-:W-:-:S04]  /*1b140*/  IMAD.MOV R2, RZ, RZ, -R3 ;  /* 0x000000ffff027224 */ /* 0x000fc800078e0a03 */
[----:B------:R-:W-:Y:S01]  /*1b150*/  IMAD R7, R4, 0x60, -R3 ;  /* 0x0000006004077824 */ /* 0x000fe200078e0a03 */
[----:B------:R-:W-:Y:S01]  /*1b160*/  VIMNMX R2, RZ, R2, !PT ;  /* 0x00000002ff027248 */ /* 0x000fe20007fe0100 */
[----:B------:R0:W-:Y:S03]  /*1b170*/  STL [R1+0x24], R4 ;  /* 0x0000240401007387 */ /* 0x0001e60000100800 */
[----:B------:R-:W-:-:S04]  /*1b180*/  VIMNMX R7, R7, R6, PT ;  /* 0x0000000607077248 */ /* 0x000fc80003fe0100 */
[----:B------:R-:W-:Y:S01]  /*1b190*/  ISETP.GT.AND P0, PT, R7, R2, PT ;  /* 0x000000020700720c */ /* 0x000fe20003f04270 */
[----:B------:R-:W-:-:S05]  /*1b1a0*/  IMAD.WIDE.U32 R2, R2, -0x55555555, RZ ;  /* 0xaaaaaaab02027825 */ /* 0x000fca00078e00ff */
[----:B0-----:R-:W-:-:S05]  /*1b1b0*/  SHF.R.U32.HI R4, RZ, 0x6, R3 ;  /* 0x00000006ff047819 */ /* 0x001fca0000011603 */
[----:B------:R-:W-:Y:S02]  /*1b1c0*/  IMAD.MOV.U32 R3, RZ, RZ, R4 ;  /* 0x000000ffff037224 */ /* 0x000fe400078e0004 */
[----:B------:R-:W-:-:S04]  /*1b1d0*/  @P0 VIADD R5, R7, 0x5f ;  /* 0x0000005f07050836 */ /* 0x000fc80000000000 */
[----:B------:R-:W-:-:S05]  /*1b1e0*/  @P0 IMAD.HI R5, R5, 0x2aaaaaab, RZ ;  /* 0x2aaaaaab05050827 */ /* 0x000fca00078e02ff */
[----:B------:R-:W-:-:S04]  /*1b1f0*/  @P0 SHF.R.U32.HI R2, RZ, 0x1f, R5 ;  /* 0x0000001fff020819 */ /* 0x000fc80000011605 */
[----:B------:R-:W-:Y:S02]  /*1b200*/  @P0 LEA.HI.SX32 R3, R5, R2, 0x1c ;  /* 0x0000000205030211 */ /* 0x000fe400078fe2ff */
[----:B------:R-:W-:Y:S02]  /*1b210*/  PLOP3.LUT P0, PT, PT, PT, PT, 0x80, 0x0 ;  /* 0x000000000000781c */ /* 0x000fe40003f0f070 */
[----:B------:R-:W-:-:S13]  /*1b220*/  ISETP.GT.AND P2, PT, R3, R4, PT ;  /* 0x000000040300720c */ /* 0x000fda0003f44270 */
[----:B------:R-:W-:Y:S05]  /*1b230*/  @!P2 BRA `(.L_x_678) ;  /* 0x000000140000a947 */ /* 0x000fea0003800000 */
[----:B------:R-:W-:Y:S01]  /*1b240*/  UMOV UR4, 0xffffffff ;  /* 0xffffffff00047882 */ /* 0x000fe20000000000 */
[----:B------:R-:W-:Y:S02]  /*1b250*/  SEL R2, R32, RZ, !P1 ;  /* 0x000000ff20027207 */ /* 0x000fe40004800000 */
[----:B------:R-:W-:Y:S05]  /*1b260*/  BRA.DIV UR4, `(.L_x_679) ;  /* 0x0000006604cc7947 */ /* 0x000fea000b800000 */
[----:B------:R-:W0:Y:S02]  /*1b270*/  S2R R5, SR_TID.X ;  /* 0x0000000000057919 */ /* 0x000e240000002100 */
[----:B0-----:R-:W-:-:S04]  /*1b280*/  SHF.R.U32.HI R5, RZ, 0x5, R5 ;  /* 0x00000005ff057819 */ /* 0x001fc80000011605 */
[----:B------:R-:W-:-:S05]  /*1b290*/  LOP3.LUT R5, R5, 0x3, RZ, 0xc0, !PT ;  /* 0x0000000305057812 */ /* 0x000fca00078ec0ff */
[----:B------:R0:W1:Y:S02]  /*1b2a0*/  SHFL.IDX PT, R14, R5, RZ, 0x1f ;  /* 0x00001fff050e7589 */ /* 0x00006400000e0000 */
.L_x_832:
[----:B-1----:R-:W-:Y:S02]  /*1b2b0*/  ISETP.NE.AND P0, PT, R14, RZ, PT ;  /* 0x000000ff0e00720c */ /* 0x002fe40003f05270 */
[----:B------:R-:W-:-:S11]  /*1b2c0*/  PLOP3.LUT P6, PT, PT, PT, PT, 0x8, 0x0 ;  /* 0x000000000000781c */ /* 0x000fd60003fce170 */
[----:B------:R-:W-:Y:S05]  /*1b2d0*/  @P0 BRA `(.L_x_680) ;  /* 0x00000000000c0947 */ /* 0x000fea0003800000 */
[----:B------:R-:W-:-:S03]  /*1b2e0*/  UMOV UR4, 0xffffffff ;  /* 0xffffffff00047882 */ /* 0x000fc60000000000 */
[----:B------:R-:W-:Y:S05]  /*1b2f0*/  BRA.DIV UR4, `(.L_x_681) ;  /* 0x0000006604dc7947 */ /* 0x000fea000b800000 */
[----:B------:R-:W-:-:S13]  /*1b300*/  ELECT P6, URZ, PT ;  /* 0x00000000003f782f */ /* 0x000fda00038c0000 */
.L_x_680:
[----:B0-----:R-:W2:Y:S01]  /*1b310*/  LDL R5, [R1+0x28] ;  /* 0x0000280001057983 */ /* 0x001ea20000100800 */
[----:B------:R-:W-:Y:S01]  /*1b320*/  BSSY B1, `(.L_x_682) ;  /* 0x0000008000017945 */ /* 0x000fe20003800000 */
[----:B--2---:R-:W-:-:S05]  /*1b330*/  VIADD R5, R5, 0x1 ;  /* 0x0000000105057836 */ /* 0x004fca0000000000 */
[----:B------:R-:W-:-:S04]  /*1b340*/  LEA.HI R6, R5, R5, RZ, 0x1 ;  /* 0x0000000505067211 */ /* 0x000fc800078f08ff */
[----:B------:R-:W-:-:S05]  /*1b350*/  LOP3.LUT R6, R6, 0xfffffffe, RZ, 0xc0, !PT ;  /* 0xfffffffe06067812 */ /* 0x000fca00078ec0ff */
[----:B------:R-:W-:-:S05]  /*1b360*/  IMAD.IADD R5, R5, 0x1, -R6 ;  /* 0x0000000105057824 */ /* 0x000fca00078e0a06 */
[----:B------:R-:W-:-:S04]  /*1b370*/  SHF.L.U32 R5, R5, 0x1f, RZ ;  /* 0x0000001f05057819 */ /* 0x000fc800000006ff */
[----:B------:R-:W0:Y:S02]  /*1b380*/  SYNCS.PHASECHK.TRANS64.TRYWAIT P0, [R22+URZ+0x30820], R5 ;  /* 0x03082005160075a7 */ /* 0x000e24000800017f */
[----:B0-----:R-:W-:Y:S05]  /*1b390*/  @!P0 BRA `(.L_x_683) ;  /* 0x0000006400d48947 */ /* 0x001fea0003800000 */
.L_x_835:
[----:B------:R-:W-:Y:S05]  /*1b3a0*/  BSYNC B1 ;  /* 0x0000000000017941 */ /* 0x000fea0003800000 */
.L_x_682:
[----:B------:R-:W-:Y:S04]  /*1b3b0*/  BSSY B1, `(.L_x_684) ;  /* 0x000008b000017945 */ /* 0x000fe80003800000 */
[----:B------:R-:W-:Y:S05]  /*1b3c0*/  @!P6 BRA `(.L_x_685) ;  /* 0x000000080024e947 */ /* 0x000fea0003800000 */
[----:B------:R-:W-:Y:S01]  /*1b3d0*/  IMAD R9, R27, 0x8, R22 ;  /* 0x000000081b097824 */ /* 0x000fe200078e0216 */
[----:B------:R-:W-:Y:S01]  /*1b3e0*/  SHF.L.U32 R8, R29, 0x1f, RZ ;  /* 0x0000001f1d087819 */ /* 0x000fe200000006ff */
[----:B------:R-:W1:Y:S01]  /*1b3f0*/  S2R R6, SR_TID.X ;  /* 0x0000000000067919 */ /* 0x000e620000002100 */
[----:B------:R-:W-:Y:S02]  /*1b400*/  BSSY B2, `(.L_x_686) ;  /* 0x0000005000027945 */ /* 0x000fe40003800000 */
[----:B------:R-:W2:Y:S01]  /*1b410*/  SYNCS.PHASECHK.TRANS64.TRYWAIT P0, [R9+URZ+0x308a0], R8 ;  /* 0x0308a008090075a7 */ /* 0x000ea2000800017f */
[----:B-1----:R-:W-:-:S04]  /*1b420*/  LOP3.LUT R6, R6, 0x7f, RZ, 0xc0, !PT ;  /* 0x0000007f06067812 */ /* 0x002fc800078ec0ff */
[----:B------:R-:W-:Y:S01]  /*1b430*/  ISETP.NE.AND P1, PT, R6, RZ, PT ;  /* 0x000000ff0600720c */ /* 0x000fe20003f25270 */
[----:B--2---:R-:W-:-:S12]  /*1b440*/  @!P0 BRA `(.L_x_687) ;  /* 0x0000006400bc8947 */ /* 0x004fd80003800000 */
.L_x_836:
[----:B------:R-:W-:Y:S05]  /*1b450*/  BSYNC B2 ;  /* 0x0000000000027941 */ /* 0x000fea0003800000 */
.L_x_686:
[----:B------:R-:W-:Y:S04]  /*1b460*/  BSSY B2, `(.L_x_688) ;  /* 0x0000009000027945 */ /* 0x000fe80003800000 */
[----:B------:R-:W-:Y:S05]  /*1b470*/  @P1 BRA `(.L_x_689) ;  /* 0x00000000001c1947 */ /* 0x000fea0003800000 */
[----:B------:R-:W2:Y:S01]  /*1b480*/  S2R R6, SR_TID.X ;  /* 0x0000000000067919 */ /* 0x000ea20000002100 */
[----:B0-----:R-:W-:-:S04]  /*1b490*/  IMAD.MOV.U32 R5, RZ, RZ, 0x9000 ;  /* 0x00009000ff057424 */ /* 0x001fc800078e00ff */
[----:B------:R3:W-:Y:S01]  /*1b4a0*/  SYNCS.ARRIVE.TRANS64 RZ, [R9+URZ+0x30890], R5 ;  /* 0x0308900509ff79a7 */ /* 0x0007e2000800003f */
[----:B--2---:R-:W-:-:S04]  /*1b4b0*/  LOP3.LUT R6, R6, 0x1f, RZ, 0xc0, !PT ;  /* 0x0000001f06067812 */ /* 0x004fc800078ec0ff */
[----:B------:R-:W-:-:S13]  /*1b4c0*/  ISETP.NE.AND P0, PT, R6, RZ, PT ;  /* 0x000000ff0600720c */ /* 0x000fda0003f05270 */
[----:B---3--:R-:W-:Y:S05]  /*1b4d0*/  @!P0 BRA `(.L_x_689) ;  /* 0x0000000000048947 */ /* 0x008fea0003800000 */
[----:B------:R-:W-:Y:S01]  /*1b4e0*/  BPT.TRAP 0x1 ;  /* 0x000000040000795c */ /* 0x000fe20000300000 */
.L_x_689:
[----:B------:R-:W-:Y:S05]  /*1b4f0*/  BSYNC B2 ;  /* 0x0000000000027941 */ /* 0x000fea0003800000 */
.L_x_688:
[----:B------:R-:W-:Y:S01]  /*1b500*/  MOV R14, RZ ;  /* 0x000000ff000e7202 */ /* 0x000fe20000000f00 */
[----:B------:R-:W-:Y:S01]  /*1b510*/  IMAD R6, R3, 0x60, R0 ;  /* 0x0000006003067824 */ /* 0x000fe200078e0200 */
[----:B------:R-:W-:Y:S01]  /*1b520*/  UIADD3 UR4, UP0, UR36, 0x570, URZ ;  /* 0x0000057024047890 */ /* 0x000fe2000ff1e03f */
[----:B------:R-:W-:Y:S01]  /*1b530*/  IMAD R7, R27, 0x9000, R22 ;  /* 0x000090001b077824 */ /* 0x000fe200078e0216 */
[----:B------:R-:W-:Y:S01]  /*1b540*/  R2UR UR10, R14 ;  /* 0x000000000e0a72ca */ /* 0x000fe200000e0000 */
[----:B------:R-:W-:Y:S01]  /*1b550*/  VIADD R6, R6, 0xffffffa0 ;  /* 0xffffffa006067836 */ /* 0x000fe20000000000 */
[----:B------:R-:W-:Y:S01]  /*1b560*/  PLOP3.LUT P0, PT, PT, PT, PT, 0x80, 0x0 ;  /* 0x000000000000781c */ /* 0x000fe20003f0f070 */
[----:B0-----:R-:W-:Y:S01]  /*1b570*/  VIADD R5, R9, 0x30890 ;  /* 0x0003089009057836 */ /* 0x001fe20000000000 */
[----:B------:R-:W-:Y:S01]  /*1b580*/  UIADD3.X UR5, URZ, UR37, URZ, UP0, !UPT ;  /* 0x000000253f057290 */ /* 0x000fe200087fe43f */
[----:B------:R-:W-:Y:S01]  /*1b590*/  VIADD R10, R7, 0x1e400 ;  /* 0x0001e400070a7836 */ /* 0x000fe20000000000 */
[----:B------:R-:W-:Y:S01]  /*1b5a0*/  UMOV UR6, 0x0 ;  /* 0x0000000000067882 */ /* 0x000fe20000000000 */
[----:B------:R-:W-:-:S09]  /*1b5b0*/  UMOV UR7, 0x12f00000 ;  /* 0x12f0000000077882 */ /* 0x000fd20000000000 */
.L_x_690:
[----:B------:R-:W-:-:S13]  /*1b5c0*/  @P0 ELECT P2, URZ, PT ;  /* 0x00000000003f082f */ /* 0x000fda0003840000 */
[----:B------:R-:W-:Y:S02]  /*1b5d0*/  @P2 R2UR UR13, R2 ;  /* 0x00000000020d22ca */ /* 0x000fe400000e0000 */
[----:B------:R-:W-:Y:S02]  /*1b5e0*/  @P2 R2UR UR12, R18 ;  /* 0x00000000120c22ca */ /* 0x000fe400000e0000 */
[----:B------:R-:W-:Y:S02]  /*1b5f0*/  @P2 R2UR UR11, R6 ;  /* 0x00000000060b22ca */ /* 0x000fe400000e0000 */
[----:B------:R-:W-:Y:S02]  /*1b600*/  @P2 R2UR UR9, R5 ;  /* 0x00000000050922ca */ /* 0x000fe400000e0000 */
[----:B------:R-:W-:Y:S02]  /*1b610*/  @P2 R2UR UR8, R10 ;  /* 0x000000000a0822ca */ /* 0x000fe400000e0000 */
[----:B------:R-:W-:-:S02]  /*1b620*/  @P2 PLOP3.LUT P0, PT, P2, PT, PT, 0x8, 0x0 ;  /* 0x000000000000281c */ /* 0x000fc4000170e170 */
[----:B------:R-:W-:-:S09]  /*1b630*/  PLOP3.LUT P2, PT, PT, PT, PT, 0x8, 0x0 ;  /* 0x000000000000781c */ /* 0x000fd20003f4e170 */
[----:B------:R0:W-:Y:S02]  /*1b640*/  UTMALDG.4D [UR8], [UR4], desc[UR6] ;  /* 0x00000608040075b4 */ /* 0x0001e40008019000 */
[----:B0-----:R-:W-:Y:S05]  /*1b650*/  @P0 BRA.U.ANY `(.L_x_690) ;  /* 0xfffffffd00d80947 */ /* 0x001fea000393ffff */
[----:B------:R-:W-:Y:S01]  /*1b660*/  IMAD.MOV.U32 R13, RZ, RZ, 0x40 ;  /* 0x00000040ff0d7424 */ /* 0x000fe200078e00ff */
[----:B------:R-:W-:Y:S01]  /*1b670*/  PLOP3.LUT P0, PT, PT, PT, PT, 0x80, 0x0 ;  /* 0x000000000000781c */ /* 0x000fe20003f0f070 */
[----:B------:R-:W-:Y:S01]  /*1b680*/  VIADD R10, R7, 0x21400 ;  /* 0x00021400070a7836 */ /* 0x000fe20000000000 */
[----:B------:R-:W-:Y:S01]  /*1b690*/  UMOV UR6, 0x0 ;  /* 0x0000000000067882 */ /* 0x000fe20000000000 */
[----:B------:R-:W-:Y:S01]  /*1b6a0*/  UMOV UR7, 0x12f00000 ;  /* 0x12f0000000077882 */ /* 0x000fe20000000000 */
[----:B------:R-:W-:-:S15]  /*1b6b0*/  R2UR UR10, R13 ;  /* 0x000000000d0a72ca */ /* 0x000fde00000e0000 */
.L_x_691:
        /* <DEDUP_REMOVED lines=16> */
.L_x_692:
        /* <DEDUP_REMOVED lines=10> */
[----:B------:R-:W0:Y:S01]  /*1b860*/  SYNCS.PHASECHK.TRANS64.TRYWAIT P0, [R9+URZ+0x308c0], R8 ;  /* 0x0308c008090075a7 */ /* 0x000e22000800017f */
[----:B------:R-:W-:Y:S04]  /*1b870*/  BSSY B2, `(.L_x_693) ;  /* 0x0000002000027945 */ /* 0x000fe80003800000 */
[----:B0-----:R-:W-:Y:S05]  /*1b880*/  @!P0 BRA `(.L_x_694) ;  /* 0x0000006000c08947 */ /* 0x001fea0003800000 */
.L_x_837:
[----:B------:R-:W-:Y:S05]  /*1b890*/  BSYNC B2 ;  /* 0x0000000000027941 */ /* 0x000fea0003800000 */
.L_x_693:
[----:B------:R-:W-:Y:S01]  /*1b8a0*/  BSSY B2, `(.L_x_695) ;  /* 0x000000b000027945 */ /* 0x000fe20003800000 */
[----:B------:R-:W-:Y:S02]  /*1b8b0*/  IMAD.MOV.U32 R10, RZ, RZ, 0x0 ;  /* 0x00000000ff0a7424 */ /* 0x000fe400078e00ff */
[----:B------:R-:W-:Y:S01]  /*1b8c0*/  IMAD.MOV.U32 R11, RZ, RZ, 0x12f00000 ;  /* 0x12f00000ff0b7424 */ /* 0x000fe200078e00ff */
[----:B------:R-:W-:Y:S06]  /*1b8d0*/  @P1 BRA `(.L_x_696) ;  /* 0x00000000001c1947 */ /* 0x000fec0003800000 */
[----:B------:R-:W2:Y:S01]  /*1b8e0*/  S2R R15, SR_TID.X ;  /* 0x00000000000f7919 */ /* 0x000ea20000002100 */
[----:B------:R-:W-:-:S04]  /*1b8f0*/  IMAD.MOV.U32 R5, RZ, RZ, 0x9000 ;  /* 0x00009000ff057424 */ /* 0x000fc800078e00ff */
[----:B------:R3:W-:Y:S01]  /*1b900*/  SYNCS.ARRIVE.TRANS64 RZ, [R9+URZ+0x308b0], R5 ;  /* 0x0308b00509ff79a7 */ /* 0x0007e2000800003f */
[----:B--2---:R-:W-:-:S04]  /*1b910*/  LOP3.LUT R15, R15, 0x1f, RZ, 0xc0, !PT ;  /* 0x0000001f0f0f7812 */ /* 0x004fc800078ec0ff */
[----:B------:R-:W-:-:S13]  /*1b920*/  ISETP.NE.AND P0, PT, R15, RZ, PT ;  /* 0x000000ff0f00720c */ /* 0x000fda0003f05270 */
[----:B---3--:R-:W-:Y:S05]  /*1b930*/  @!P0 BRA `(.L_x_696) ;  /* 0x0000000000048947 */ /* 0x008fea0003800000 */
[----:B------:R-:W-:Y:S01]  /*1b940*/  BPT.TRAP 0x1 ;  /* 0x000000040000795c */ /* 0x000fe20000300000 */
.L_x_696:
[----:B------:R-:W-:Y:S05]  /*1b950*/  BSYNC B2 ;  /* 0x0000000000027941 */ /* 0x000fea0003800000 */
.L_x_695:
[----:B------:R-:W-:Y:S01]  /*1b960*/  R2UR UR10, R14 ;  /* 0x000000000e0a72ca */ /* 0x000fe200000e0000 */
[----:B------:R-:W-:Y:S01]  /*1b970*/  UIADD3 UR4, UP0, UR36, 0x670, URZ ;  /* 0x0000067024047890 */ /* 0x000fe2000ff1e03f */
[----:B------:R-:W-:Y:S01]  /*1b980*/  R2UR UR6, R10 ;  /* 0x000000000a0672ca */ /* 0x000fe200000e0000 */
[----:B------:R-:W-:Y:S01]  /*1b990*/  VIADD R5, R7, 0x400 ;  /* 0x0000040007057836 */ /* 0x000fe20000000000 */
[----:B------:R-:W-:Y:S01]  /*1b9a0*/  R2UR UR7, R11 ;  /* 0x000000000b0772ca */ /* 0x000fe200000e0000 */
[----:B------:R-:W-:Y:S01]  /*1b9b0*/  UIADD3.X UR5, URZ, UR37, URZ, UP0, !UPT ;  /* 0x000000253f057290 */ /* 0x000fe200087fe43f */
[----:B------:R-:W-:Y:S02]  /*1b9c0*/  PLOP3.LUT P0, PT, PT, PT, PT, 0x80, 0x0 ;  /* 0x000000000000781c */ /* 0x000fe40003f0f070 */
[----:B01----:R-:W-:-:S11]  /*1b9d0*/  IADD3 R9, R9, 0x308b0, RZ ;  /* 0x000308b009097810 */ /* 0x003fd60007ffe0ff */
.L_x_697:
        /* <DEDUP_REMOVED lines=10> */
[----:B------:R-:W-:Y:S01]  /*1ba80*/  R2UR UR10, R13 ;  /* 0x000000000d0a72ca */ /* 0x000fe200000e0000 */
[----:B------:R-:W-:Y:S01]  /*1ba90*/  VIADD R5, R7, 0x3400 ;  /* 0x0000340007057836 */ /* 0x000fe20000000000 */
[----:B------:R-:W-:Y:S02]  /*1baa0*/  R2UR UR6, R10 ;  /* 0x000000000a0672ca */ /* 0x000fe400000e0000 */
[----:B------:R-:W-:Y:S02]  /*1bab0*/  R2UR UR7, R11 ;  /* 0x000000000b0772ca */ /* 0x000fe400000e0000 */
[----:B------:R-:W-:-:S13]  /*1bac0*/  PLOP3.LUT P0, PT, PT, PT, PT, 0x80, 0x0 ;  /* 0x000000000000781c */ /* 0x000fda0003f0f070 */
.L_x_698:
        /* <DEDUP_REMOVED lines=15> */
.L_x_699:
        /* <DEDUP_REMOVED lines=9> */
[----:B-1----:R-:W-:Y:S05]  /*1bc50*/  @P0 BRA.U.ANY `(.L_x_699) ;  /* 0xfffffffd00d80947 */ /* 0x002fea000393ffff */
.L_x_685:
[----:B------:R-:W-:Y:S05]  /*1bc60*/  BSYNC B1 ;  /* 0x0000000000017941 */ /* 0x000fea0003800000 */
.L_x_684:
[----:B------:R-:W-:Y:S01]  /*1bc70*/  VIADD R9, R3, 0xfffffffe ;  /* 0xfffffffe03097836 */ /* 0x000fe20000000000 */
[----:B------:R-:W-:Y:S01]  /*1bc80*/  PLOP3.LUT P0, PT, PT, PT, PT, 0x8, 0x0 ;  /* 0x000000000000781c */ /* 0x000fe20003f0e170 */
[----:B------:R-:W-:-:S03]  /*1bc90*/  VIADD R27, R27, 0x1 ;  /* 0x000000011b1b7836 */ /* 0x000fc60000000000 */
[----:B------:R-:W-:Y:S02]  /*1bca0*/  ISETP.GE.AND P2, PT, R9, R4, PT ;  /* 0x000000040900720c */ /* 0x000fe40003f46270 */
[----:B------:R-:W-:-:S04]  /*1bcb0*/  ISETP.NE.AND P1, PT, R27, 0x2, PT ;  /* 0x000000021b00780c */ /* 0x000fc80003f25270 */
[----:B------:R-:W-:Y:S02]  /*1bcc0*/  SEL R6, RZ, 0x1, P1 ;  /* 0x00000001ff067807 */ /* 0x000fe40000800000 */
[----:B------:R-:W-:Y:S02]  /*1bcd0*/  SEL R27, R27, RZ, P1 ;  /* 0x000000ff1b1b7207 */ /* 0x000fe40000800000 */
[----:B------:R-:W-:-:S03]  /*1bce0*/  LOP3.LUT R29, R29, R6, RZ, 0x3c, !PT ;  /* 0x000000061d1d7212 */ /* 0x000fc600078e3cff */
[----:B------:R-:W-:Y:S05]  /*1bcf0*/  @!P2 BRA `(.L_x_678) ;  /* 0x000000080050a947 */ /* 0x000fea0003800000 */
.L_x_716:
[----:B------:R-:W-:Y:S05]  /*1bd00*/  YIELD ;  /* 0x0000000000007946 */ /* 0x000fea0003800000 */
        /* <DEDUP_REMOVED lines=10> */
.L_x_838:
[----:B------:R-:W-:Y:S05]  /*1bdb0*/  BSYNC B2 ;  /* 0x0000000000027941 */ /* 0x000fea0003800000 */
.L_x_702:
[----:B------:R-:W-:Y:S04]  /*1bdc0*/  BSSY B2, `(.L_x_704) ;  /* 0x0000009000027945 */ /* 0x000fe80003800000 */
[----:B------:R-:W-:Y:S05]  /*1bdd0*/  @P2 BRA `(.L_x_705) ;  /* 0x00000000001c2947 */ /* 0x000fea0003800000 */
[----:B0-----:R-:W0:Y:S01]  /*1bde0*/  S2R R5, SR_TID.X ;  /* 0x0000000000057919 */ /* 0x001e220000002100 */
[----:B------:R-:W-:-:S04]  /*1bdf0*/  IMAD.MOV.U32 R3, RZ, RZ, 0x9000 ;  /* 0x00009000ff037424 */ /* 0x000fc800078e00ff */
[----:B------:R2:W-:Y:S01]  /*1be00*/  SYNCS.ARRIVE.TRANS64 RZ, [R8+URZ+0x30890], R3 ;  /* 0x0308900308ff79a7 */ /* 0x0005e2000800003f */
[----:B0-----:R-:W-:-:S04]  /*1be10*/  LOP3.LUT R5, R5, 0x1f, RZ, 0xc0, !PT ;  /* 0x0000001f05057812 */ /* 0x001fc800078ec0ff */
[----:B------:R-:W-:-:S13]  /*1be20*/  ISETP.NE.AND P1, PT, R5, RZ, PT ;  /* 0x000000ff0500720c */ /* 0x000fda0003f25270 */
[----:B--2---:R-:W-:Y:S05]  /*1be30*/  @!P1 BRA `(.L_x_705) ;  /* 0x0000000000049947 */ /* 0x004fea0003800000 */
[----:B------:R-:W-:Y:S01]  /*1be40*/  BPT.TRAP 0x1 ;  /* 0x000000040000795c */ /* 0x000fe20000300000 */
.L_x_705:
[----:B------:R-:W-:Y:S05]  /*1be50*/  BSYNC B2 ;  /* 0x0000000000027941 */ /* 0x000fea0003800000 */
.L_x_704:
[----:B------:R-:W-:Y:S01]  /*1be60*/  IMAD.MOV.U32 R12, RZ, RZ, RZ ;  /* 0x000000ffff0c7224 */ /* 0x000fe200078e00ff */
[----:B------:R-:W-:Y:S01]  /*1be70*/  UIADD3 UR4, UP0, UR36, 0x570, URZ ;  /* 0x0000057024047890 */ /* 0x000fe2000ff1e03f */
[----:B------:R-:W-:Y:S01]  /*1be80*/  IMAD R6, R27, 0x9000, R22 ;  /* 0x000090001b067824 */ /* 0x000fe200078e0216 */
[----:B------:R-:W-:Y:S01]  /*1be90*/  PLOP3.LUT P1, PT, PT, PT, PT, 0x80, 0x0 ;  /* 0x000000000000781c */ /* 0x000fe20003f2f070 */
[----:B0-----:R-:W-:Y:S01]  /*1bea0*/  IMAD R5, R9, 0x60, R0 ;  /* 0x0000006009057824 */ /* 0x001fe200078e0200 */
[----:B------:R-:W-:Y:S01]  /*1beb0*/  R2UR UR10, R12 ;  /* 0x000000000c0a72ca */ /* 0x000fe200000e0000 */
[----:B------:R-:W-:Y:S01]  /*1bec0*/  VIADD R3, R8, 0x30890 ;  /* 0x0003089008037836 */ /* 0x000fe20000000000 */
[----:B------:R-:W-:Y:S01]  /*1bed0*/  UIADD3.X UR5, URZ, UR37, URZ, UP0, !UPT ;  /* 0x000000253f057290 */ /* 0x000fe200087fe43f */
[----:B------:R-:W-:Y:S01]  /*1bee0*/  VIADD R10, R6, 0x1e400 ;  /* 0x0001e400060a7836 */ /* 0x000fe20000000000 */
[----:B------:R-:W-:Y:S01]  /*1bef0*/  UMOV UR6, 0x0 ;  /* 0x0000000000067882 */ /* 0x000fe20000000000 */
[----:B------:R-:W-:-:S10]  /*1bf00*/  UMOV UR7, 0x12f00000 ;  /* 0x12f0000000077882 */ /* 0x000fd40000000000 */
.L_x_706:
        /* <DEDUP_REMOVED lines=10> */
[----:B------:R-:W-:Y:S01]  /*1bfb0*/  MOV R14, 0x40 ;  /* 0x00000040000e7802 */ /* 0x000fe20000000f00 */
[----:B------:R-:W-:Y:S01]  /*1bfc0*/  VIADD R10, R6, 0x21400 ;  /* 0x00021400060a7836 */ /* 0x000fe20000000000 */
[----:B------:R-:W-:Y:S01]  /*1bfd0*/  PLOP3.LUT P1, PT, PT, PT, PT, 0x80, 0x0 ;  /* 0x000000000000781c */ /* 0x000fe20003f2f070 */
[----:B------:R-:W-:Y:S01]  /*1bfe0*/  UMOV UR6, 0x0 ;  /* 0x0000000000067882 */ /* 0x000fe20000000000 */
[----:B------:R-:W-:Y:S01]  /*1bff0*/  R2UR UR10, R14 ;  /* 0x000000000e0a72ca */ /* 0x000fe200000e0000 */
[----:B------:R-:W-:-:S14]  /*1c000*/  UMOV UR7, 0x12f00000 ;  /* 0x12f0000000077882 */ /* 0x000fdc0000000000 */
.L_x_707:
        /* <DEDUP_REMOVED lines=16> */
.L_x_708:
        /* <DEDUP_REMOVED lines=13> */
.L_x_839:
[----:B------:R-:W-:Y:S05]  /*1c1e0*/  BSYNC B2 ;  /* 0x0000000000027941 */ /* 0x000fea0003800000 */
.L_x_709:
        /* <DEDUP_REMOVED lines=11> */
.L_x_712:
[----:B------:R-:W-:Y:S05]  /*1c2a0*/  BSYNC B2 ;  /* 0x0000000000027941 */ /* 0x000fea0003800000 */
.L_x_711:
[----:B------:R-:W-:Y:S01]  /*1c2b0*/  R2UR UR10, R12 ;  /* 0x000000000c0a72ca */ /* 0x000fe200000e0000 */
[----:B------:R-:W-:Y:S01]  /*1c2c0*/  UIADD3 UR4, UP0, UR36, 0x670, URZ ;  /* 0x0000067024047890 */ /* 0x000fe2000ff1e03f */
[----:B------:R-:W-:Y:S01]  /*1c2d0*/  R2UR UR6, R10 ;  /* 0x000000000a0672ca */ /* 0x000fe200000e0000 */
[----:B01----:R-:W-:Y:S01]  /*1c2e0*/  VIADD R8, R8, 0x308b0 ;  /* 0x000308b008087836 */ /* 0x003fe20000000000 */
[----:B------:R-:W-:Y:S01]  /*1c2f0*/  R2UR UR7, R11 ;  /* 0x000000000b0772ca */ /* 0x000fe200000e0000 */
[----:B------:R-:W-:Y:S01]  /*1c300*/  VIADD R3, R6, 0x400 ;  /* 0x0000040006037836 */ /* 0x000fe20000000000 */
[----:B------:R-:W-:Y:S01]  /*1c310*/  PLOP3.LUT P1, PT, PT, PT, PT, 0x80, 0x0 ;  /* 0x000000000000781c */ /* 0x000fe20003f2f070 */
[----:B------:R-:W-:-:S12]  /*1c320*/  UIADD3.X UR5, URZ, UR37, URZ, UP0, !UPT ;  /* 0x000000253f057290 */ /* 0x000fd800087fe43f */
.L_x_713:
        /* <DEDUP_REMOVED lines=15> */
.L_x_714:
        /* <DEDUP_REMOVED lines=15> */
.L_x_715:
        /* <DEDUP_REMOVED lines=10> */
.L_x_701:
[----:B------:R-:W-:Y:S05]  /*1c5b0*/  BSYNC B1 ;  /* 0x0000000000017941 */ /* 0x000fea0003800000 */
.L_x_700:
[C---:B------:R-:W-:Y:S01]  /*1c5c0*/  ISETP.GT.AND P2, PT, R9.reuse, R4, PT ;  /* 0x000000040900720c */ /* 0x040fe20003f44270 */
[----:B------:R-:W-:Y:S01]  /*1c5d0*/  VIADD R9, R9, 0xffffffff ;  /* 0xffffffff09097836 */ /* 0x000fe20000000000 */
[----:B------:R-:W-:-:S04]  /*1c5e0*/  IADD3 R27, R27, 0x1, RZ ;  /* 0x000000011b1b7810 */ /* 0x000fc80007ffe0ff */
[----:B------:R-:W-:-:S04]  /*1c5f0*/  ISETP.NE.AND P1, PT, R27, 0x2, PT ;  /* 0x000000021b00780c */ /* 0x000fc80003f25270 */
[----:B------:R-:W-:Y:S02]  /*1c600*/  SEL R6, RZ, 0x1, P1 ;  /* 0x00000001ff067807 */ /* 0x000fe40000800000 */
[----:B------:R-:W-:Y:S02]  /*1c610*/  SEL R27, R27, RZ, P1 ;  /* 0x000000ff1b1b7207 */ /* 0x000fe40000800000 */
[----:B------:R-:W-:Y:S01]  /*1c620*/  LOP3.LUT R29, R29, R6, RZ, 0x3c, !PT ;  /* 0x000000061d1d7212 */ /* 0x000fe200078e3cff */
[----:B------:R-:W-:Y:S06]  /*1c630*/  @P2 BRA `(.L_x_716) ;  /* 0xfffffff400b02947 */ /* 0x000fec000383ffff */
.L_x_678:
[----:B------:R-:W-:Y:S05]  /*1c640*/  BSYNC B0 ;  /* 0x0000000000007941 */ /* 0x000fea0003800000 */
.L_x_677:
[----:B------:R-:W2:Y:S01]  /*1c650*/  LDL R31, [R1+0x8] ;  /* 0x00000800011f7983 */ /* 0x000ea20000100800 */
[----:B------:R-:W-:Y:S05]  /*1c660*/  @!P0 WARPSYNC.ALL ;  /* 0x0000000000008948 */ /* 0x000fea0003800000 */
[----:B------:R-:W-:Y:S06]  /*1c670*/  @!P0 BAR.SYNC.DEFER_BLOCKING 0xc, 0x180 ;  /* 0x0306000000008b1d */ /* 0x000fec0000010000 */
[----:B------:R-:W-:Y:S01]  /*1c680*/  BSSY B7, `(.L_x_717) ;  /* 0x000037b000077945 */ /* 0x000fe20003800000 */
[----:B--2---:R-:W-:-:S13]  /*1c690*/  ISETP.GT.AND P0, PT, R31, RZ, PT ;  /* 0x000000ff1f00720c */ /* 0x004fda0003f04270 */
[----:B------:R-:W-:Y:S05]  /*1c6a0*/  @P0 BRA `(.L_x_718) ;  /* 0x0000000000440947 */ /* 0x000fea0003800000 */
[----:B------:R-:W1:Y:S02]  /*1c6b0*/  S2R R3, SR_TID.X ;  /* 0x0000000000037919 */ /* 0x000e640000002100 */
[----:B-1----:R-:W-:-:S04]  /*1c6c0*/  LOP3.LUT R3, R3, 0x7f, RZ, 0xc0, !PT ;  /* 0x0000007f03037812 */ /* 0x002fc800078ec0ff */
[----:B------:R-:W-:-:S13]  /*1c6d0*/  ISETP.NE.AND P0, PT, R3, RZ, PT ;  /* 0x000000ff0300720c */ /* 0x000fda0003f05270 */
[----:B------:R-:W-:Y:S05]  /*1c6e0*/  @P0 BRA `(.L_x_719) ;  /* 0x0000003400d00947 */ /* 0x000fea0003800000 */
[----:B0-----:R-:W0:Y:S01]  /*1c6f0*/  S2R R5, SR_LANEID ;  /* 0x0000000000057919 */ /* 0x001e220000000000 */
[----:B------:R-:W-:Y:S01]  /*1c700*/  VOTEU.ANY UR4, UPT, PT ;  /* 0x0000000000047886 */ /* 0x000fe200038e0100 */
[----:B------:R-:W1:Y:S01]  /*1c710*/  LDC.64 R2, c[0x0][0xc60] ;  /* 0x00031800ff027b82 */ /* 0x000e620000000a00 */
[----:B------:R-:W0:Y:S02]  /*1c720*/  FLO.U32 R0, UR4 ;  /* 0x0000000400007d00 */ /* 0x000e2400080e0000 */
[----:B0-----:R-:W-:-:S06]  /*1c730*/  ISETP.EQ.U32.AND P0, PT, R0, R5, PT ;  /* 0x000000050000720c */ /* 0x001fcc0003f02070 */
[----:B------:R-:W1:Y:S07]  /*1c740*/  POPC R5, UR4 ;  /* 0x0000000400057d09 */ /* 0x000e6e0008000000 */
[----:B-1----:R-:W2:Y:S01]  /*1c750*/  @P0 ATOMG.E.ADD.STRONG.GPU PT, R3, desc[UR56][R2.64], R5 ;  /* 0x00000005020309a8 */ /* 0x002ea200081ee1f8 */
[----:B------:R-:W0:Y:S02]  /*1c760*/  S2R R4, SR_LTMASK ;  /* 0x0000000000047919 */ /* 0x000e240000003900 */
[----:B0-----:R-:W-:-:S04]  /*1c770*/  LOP3.LUT R4, R4, UR4, RZ, 0xc0, !PT ;  /* 0x0000000404047c12 */ /* 0x001fc8000f8ec0ff */
[----:B------:R-:W0:Y:S01]  /*1c780*/  POPC R7, R4 ;  /* 0x0000000400077309 */ /* 0x000e220000000000 */
[----:B--2---:R-:W0:Y:S02]  /*1c790*/  SHFL.IDX PT, R0, R3, R0, 0x1f ;  /* 0x00001f0003007589 */ /* 0x004e2400000e0000 */
[----:B0-----:R-:W-:Y:S01]  /*1c7a0*/  IADD3 R16, R0, UR38, R7 ;  /* 0x0000002600107c10 */ /* 0x001fe2000fffe007 */
[----:B------:R-:W-:Y:S06]  /*1c7b0*/  BRA `(.L_x_719) ;  /* 0x00000034009c7947 */ /* 0x000fec0003800000 */
.L_x_718:
        /* <DEDUP_REMOVED lines=8> */
[----:B------:R-:W-:Y:S01]  /*1c840*/  IMAD.U32 R4, RZ, RZ, UR6 ;  /* 0x00000006ff047e24 */ /* 0x000fe2000f8e00ff */
[----:B------:R-:W-:Y:S01]  /*1c850*/  MOV R13, RZ ;  /* 0x000000ff000d7202 */ /* 0x000fe20000000f00 */
[----:B------:R-:W1:Y:S01]  /*1c860*/  LDC.64 R2, c[0x4][R2] ;  /* 0x0100000002027b82 */ /* 0x000e620000000a00 */
[----:B0-----:R-:W-:Y:S02]  /*1c870*/  IMAD.U32 R5, RZ, RZ, UR7 ;  /* 0x00000007ff057e24 */ /* 0x001fe4000f8e00ff */
[----:B------:R-:W-:Y:S02]  /*1c880*/  IMAD.U32 R6, RZ, RZ, UR8 ;  /* 0x00000008ff067e24 */ /* 0x000fe4000f8e00ff */
[----:B------:R-:W-:-:S02]  /*1c890*/  IMAD.U32 R7, RZ, RZ, UR9 ;  /* 0x00000009ff077e24 */ /* 0x000fc4000f8e00ff */
[----:B------:R-:W-:Y:S02]  /*1c8a0*/  IMAD.U32 R10, RZ, RZ, UR4 ;  /* 0x00000004ff0a7e24 */ /* 0x000fe4000f8e00ff */
[----:B------:R-:W-:Y:S02]  /*1c8b0*/  IMAD.U32 R11, RZ, RZ, UR5 ;  /* 0x00000005ff0b7e24 */ /* 0x000fe4000f8e00ff */
[----:B------:R-:W-:Y:S02]  /*1c8c0*/  IMAD.MOV.U32 R8, RZ, RZ, 0x70 ;  /* 0x00000070ff087424 */ /* 0x000fe400078e00ff */
[----:B------:R-:W-:-:S07]  /*1c8d0*/  IMAD.MOV.U32 R12, RZ, RZ, 0x1 ;  /* 0x00000001ff0c7424 */ /* 0x000fce00078e00ff */
[----:B------:R-:W-:-:S07]  /*1c8e0*/  LEPC R20, `(.L_x_721) ;  /* 0x000000001014794e */ /* 0x000fce0000000000 */
[----:B-1----:R-:W-:Y:S05]  /*1c8f0*/  CALL.ABS.NOINC R2 ;  /* 0x0000000002007343 */ /* 0x002fea0003c00000 */
.L_x_721:
[----:B------:R-:W-:Y:S05]  /*1c900*/  BSYNC B6 ;  /* 0x0000000000067941 */ /* 0x000fea0003800000 */
.L_x_720:
        /* <DEDUP_REMOVED lines=9> */
[----:B------:R-:W-:Y:S02]  /*1c9a0*/  IMAD.U32 R4, RZ, RZ, UR6 ;  /* 0x00000006ff047e24 */ /* 0x000fe4000f8e00ff */
[----:B0-----:R-:W-:Y:S02]  /*1c9b0*/  IMAD.U32 R5, RZ, RZ, UR7 ;  /* 0x00000007ff057e24 */ /* 0x001fe4000f8e00ff */
[----:B------:R-:W-:Y:S02]  /*1c9c0*/  IMAD.U32 R6, RZ, RZ, UR8 ;  /* 0x00000008ff067e24 */ /* 0x000fe4000f8e00ff */
[----:B------:R-:W-:-:S02]  /*1c9d0*/  IMAD.U32 R7, RZ, RZ, UR9 ;  /* 0x00000009ff077e24 */ /* 0x000fc4000f8e00ff */
[----:B------:R-:W-:Y:S02]  /*1c9e0*/  IMAD.U32 R10, RZ, RZ, UR4 ;  /* 0x00000004ff0a7e24 */ /* 0x000fe4000f8e00ff */
[----:B------:R-:W-:Y:S02]  /*1c9f0*/  IMAD.U32 R11, RZ, RZ, UR5 ;  /* 0x00000005ff0b7e24 */ /* 0x000fe4000f8e00ff */
[----:B------:R-:W-:Y:S02]  /*1ca00*/  IMAD.MOV.U32 R8, RZ, RZ, 0x70 ;  /* 0x00000070ff087424 */ /* 0x000fe400078e00ff */
[----:B------:R-:W-:Y:S02]  /*1ca10*/  IMAD.MOV.U32 R12, RZ, RZ, 0x1 ;  /* 0x00000001ff0c7424 */ /* 0x000fe400078e00ff */
[----:B-1----:R-:W-:-:S07]  /*1ca20*/  IMAD.MOV.U32 R13, RZ, RZ, RZ ;  /* 0x000000ffff0d7224 */ /* 0x002fce00078e00ff */
[----:B------:R-:W-:-:S07]  /*1ca30*/  LEPC R20, `(.L_x_724) ;  /* 0x000000001014794e */ /* 0x000fce0000000000 */
[----:B--2---:R-:W-:Y:S05]  /*1ca40*/  CALL.ABS.NOINC R2 ;  /* 0x0000000002007343 */ /* 0x004fea0003c00000 */
.L_x_724:
[----:B------:R0:W1:Y:S01]  /*1ca50*/  LDC.64 R2, c[0x4][R25] ;  /* 0x0100000019027b82 */ /* 0x0000620000000a00 */
[----:B------:R-:W-:Y:S01]  /*1ca60*/  ULDC.64 UR4, c[0x4][0x88] ;  /* 0x0100220000047ab9 */ /* 0x000fe20000000a00 */
[----:B------:R-:W-:Y:S01]  /*1ca70*/  ULDC.64 UR6, c[0x4][0x90] ;  /* 0x0100240000067ab9 */ /* 0x000fe20000000a00 */
[----:B------:R-:W-:Y:S01]  /*1ca80*/  ULDC.64 UR8, c[0x4][0x18] ;  /* 0x0100060000087ab9 */ /* 0x000fe20000000a00 */
[----:B------:R-:W-:Y:S01]  /*1ca90*/  MOV R4, UR4 ;  /* 0x0000000400047c02 */ /* 0x000fe20008000f00 */
[----:B------:R-:W-:Y:S02]  /*1caa0*/  IMAD.U32 R5, RZ, RZ, UR5 ;  /* 0x00000005ff057e24 */ /* 0x000fe4000f8e00ff */
[----:B------:R-:W-:Y:S02]  /*1cab0*/  IMAD.U32 R6, RZ, RZ, UR6 ;  /* 0x00000006ff067e24 */ /* 0x000fe4000f8e00ff */
        /* <DEDUP_REMOVED lines=8> */
.L_x_723:
[----:B------:R-:W-:Y:S05]  /*1cb40*/  BSYNC B6 ;  /* 0x0000000000067941 */ /* 0x000fea0003800000 */
.L_x_722:
[----:B------:R-:W2:Y:S01]  /*1cb50*/  LDL R25, [R1+0x24] ;  /* 0x0000240001197983 */ /* 0x000ea20000100800 */
[----:B------:R-:W-:Y:S01]  /*1cb60*/  ULDC.64 UR4, c[0x0][0x9f8] ;  /* 0x00027e0000047ab9 */ /* 0x000fe20000000a00 */
[----:B------:R-:W1:Y:S01]  /*1cb70*/  LDC R0, c[0x0][0x430] ;  /* 0x00010c00ff007b82 */ /* 0x000e620000000800 */
[----:B------:R-:W-:Y:S01]  /*1cb80*/  ISETP.NE.U32.AND P0, PT, RZ, UR4, PT ;  /* 0x00000004ff007c0c */ /* 0x000fe2000bf05070 */
[----:B------:R-:W3:Y:S03]  /*1cb90*/  LDL R21, [R1+0xc] ;  /* 0x00000c0001157983 */ /* 0x000ee60000100800 */
[----:B------:R-:W-:Y:S01]  /*1cba0*/  ISETP.NE.AND.EX P0, PT, RZ, UR5, PT, P0 ;  /* 0x00000005ff007c0c */ /* 0x000fe2000bf05300 */
[----:B------:R-:W4:Y:S01]  /*1cbb0*/  LDL.LU R8, [R1] ;  /* 0x0000000001087983 */ /* 0x000f220000300800 */
[----:B------:R-:W0:Y:S11]  /*1cbc0*/  S2R R20, SR_TID.X ;  /* 0x0000000000147919 */ /* 0x000e360000002100 */
[----:B------:R-:W-:Y:S01]  /*1cbd0*/  @P0 IADD3 R2, P1, R23, UR4, RZ ;  /* 0x0000000417020c10 */ /* 0x000fe2000ff3e0ff */
[----:B------:R-:W-:-:S03]  /*1cbe0*/  ULDC UR4, c[0x0][0x2f4] ;  /* 0x0000bd0000047ab9 */ /* 0x000fc60000000800 */
[----:B------:R-:W-:-:S05]  /*1cbf0*/  @P0 IADD3.X R3, R24, UR5, RZ, P1, !PT ;  /* 0x0000000518030c10 */ /* 0x000fca0008ffe4ff */
[----:B------:R3:W4:Y:S01]  /*1cc00*/  @P0 LDG.E R32, desc[UR56][R2.64] ;  /* 0x0000003802200981 */ /* 0x000722000c1e1900 */
[----:B0-----:R-:W-:-:S04]  /*1cc10*/  LOP3.LUT R20, R20, 0x7f, RZ, 0xc0, !PT ;  /* 0x0000007f14147812 */ /* 0x001fc800078ec0ff */
[----:B------:R-:W-:Y:S02]  /*1cc20*/  SHF.R.U32.HI R4, RZ, 0x3, R20 ;  /* 0x00000003ff047819 */ /* 0x000fe40000011614 */
[----:B------:R-:W0:Y:S01]  /*1cc30*/  S2R R20, SR_TID.X ;  /* 0x0000000000147919 */ /* 0x000e220000002100 */
[----:B-1----:R-:W-:-:S13]  /*1cc40*/  ISETP.NE.AND P1, PT, R0, 0x1, PT ;  /* 0x000000010000780c */ /* 0x002fda0003f25270 */
[----:B------:R-:W1:Y:S01]  /*1cc50*/  @P1 LDC R6, c[0x0][0x438] ;  /* 0x00010e00ff061b82 */ /* 0x000e620000000800 */
[----:B0-----:R-:W-:-:S05]  /*1cc60*/  IMAD.SHL.U32 R20, R20, 0x10, RZ ;  /* 0x0000001014147824 */ /* 0x001fca00078e00ff */
[----:B------:R-:W-:Y:S02]  /*1cc70*/  LOP3.LUT R20, R4, 0x70, R20, 0xf8, !PT ;  /* 0x0000007004147812 */ /* 0x000fe400078ef814 */
[----:B------:R-:W0:Y:S01]  /*1cc80*/  @P1 LDC R4, c[0x0][0x434] ;  /* 0x00010d00ff041b82 */ /* 0x000e220000000800 */
[----:B------:R-:W-:Y:S01]  /*1cc90*/  ISETP.GE.AND P3, PT, R33, UR4, PT ;  /* 0x0000000421007c0c */ /* 0x000fe2000bf66270 */
[----:B------:R-:W-:Y:S01]  /*1cca0*/  UMOV UR5, 0xffffffff ;  /* 0xffffffff00057882 */ /* 0x000fe20000000000 */
[----:B--2---:R-:W-:-:S04]  /*1ccb0*/  VIADD R25, R25, 0xffffffff ;  /* 0xffffffff19197836 */ /* 0x004fc80000000000 */
[----:B------:R-:W-:-:S05]  /*1ccc0*/  IMAD R5, R25, 0x60, R20 ;  /* 0x0000006019057824 */ /* 0x000fca00078e0214 */
[----:B------:R-:W-:-:S04]  /*1ccd0*/  ISETP.GE.AND P0, PT, R5, R31, PT ;  /* 0x0000001f0500720c */ /* 0x000fc80003f06270 */
[----:B------:R-:W-:Y:S02]  /*1cce0*/  ISETP.GT.U32.OR P0, PT, R20, 0x5f, P0 ;  /* 0x0000005f1400780c */ /* 0x000fe40000704470 */
[----:B---3--:R-:W-:-:S11]  /*1ccf0*/  IADD3 R5, R5, R21, RZ ;  /* 0x0000001505057210 */ /* 0x008fd60007ffe0ff */
[----:B------:R-:W2:Y:S01]  /*1cd00*/  @!P0 LDC.64 R2, c[0x0][0x428] ;  /* 0x00010a00ff028b82 */ /* 0x000ea20000000a00 */
[----:B0-----:R-:W-:-:S04]  /*1cd10*/  @P1 IMAD.HI.U32 R7, R5, R4, RZ ;  /* 0x0000000405071227 */ /* 0x001fc800078e00ff */
[----:B------:R-:W-:Y:S01]  /*1cd20*/  IMAD.MOV.U32 R4, RZ, RZ, R5 ;  /* 0x000000ffff047224 */ /* 0x000fe200078e0005 */
[----:B-1----:R-:W-:Y:S02]  /*1cd30*/  @P1 SHF.R.U32.HI R4, RZ, R6, R7 ;  /* 0x00000006ff041219 */ /* 0x002fe40000011607 */
[----:B----4-:R-:W-:-:S03]  /*1cd40*/  SHF.R.S32.HI R9, RZ, 0x1f, R32 ;  /* 0x0000001fff097819 */ /* 0x010fc60000011420 */
[----:B------:R-:W-:-:S04]  /*1cd50*/  IMAD.MOV R6, RZ, RZ, -R4 ;  /* 0x000000ffff067224 */ /* 0x000fc800078e0a04 */
[----:B------:R-:W-:Y:S01]  /*1cd60*/  IMAD R0, R0, R6, R5 ;  /* 0x0000000600007224 */ /* 0x000fe200078e0205 */
[--C-:B------:R-:W-:Y:S01]  /*1cd70*/  @!P0 SHF.R.S32.HI R5, RZ, 0x1f, R4.reuse ;  /* 0x0000001fff058819 */ /* 0x100fe20000011404 */
[-C--:B--2---:R-:W-:Y:S02]  /*1cd80*/  @!P0 IMAD R6, R9, R2.reuse, RZ ;  /* 0x0000000209068224 */ /* 0x084fe400078e02ff */
[----:B------:R-:W-:-:S04]  /*1cd90*/  @!P0 IMAD.WIDE.U32 R4, R32, R2, R4 ;  /* 0x0000000220048225 */ /* 0x000fc800078e0004 */
[----:B------:R-:W-:Y:S02]  /*1cda0*/  @!P0 IMAD R6, R32, R3, R6 ;  /* 0x0000000320068224 */ /* 0x000fe400078e0206 */
[----:B------:R-:W0:Y:S02]  /*1cdb0*/  @!P0 LDC.64 R2, c[0x0][0x418] ;  /* 0x00010600ff028b82 */ /* 0x000e240000000a00 */
[----:B------:R-:W-:Y:S02]  /*1cdc0*/  @!P0 IMAD.IADD R6, R5, 0x1, R6 ;  /* 0x0000000105068824 */ /* 0x000fe400078e0206 */
[----:B------:R-:W-:Y:S01]  /*1cdd0*/  IMAD.U32 R7, RZ, RZ, UR39 ;  /* 0x00000027ff077e24 */ /* 0x000fe2000f8e00ff */
[----:B0-----:R-:W-:-:S04]  /*1cde0*/  @!P0 LEA R2, P1, R4, R2, 0x2 ;  /* 0x0000000204028211 */ /* 0x001fc800078210ff */
[----:B------:R-:W-:Y:S01]  /*1cdf0*/  @!P0 LEA.HI.X R3, R4, R3, R6, 0x2, P1 ;  /* 0x0000000304038211 */ /* 0x000fe200008f1406 */
[----:B------:R-:W-:-:S06]  /*1ce00*/  IMAD.MOV.U32 R4, RZ, RZ, RZ ;  /* 0x000000ffff047224 */ /* 0x000fcc00078e00ff */
[----:B------:R0:W5:Y:S01]  /*1ce10*/  @!P0 LDG.E R4, desc[UR56][R2.64] ;  /* 0x0000003802048981 */ /* 0x000162000c1e1900 */
[----:B------:R-:W-:Y:S02]  /*1ce20*/  ISETP.GT.U32.AND P0, PT, R20, 0x5f, PT ;  /* 0x0000005f1400780c */ /* 0x000fe40003f04070 */
[----:B------:R-:W-:Y:S02]  /*1ce30*/  ISETP.NE.AND P2, PT, R7, 0x3, PT ;  /* 0x000000030700780c */ /* 0x000fe40003f45270 */
[----:B------:R-:W-:-:S09]  /*1ce40*/  LOP3.LUT R8, R8, 0xfffffff7, RZ, 0xc0, !PT ;  /* 0xfffffff708087812 */ /* 0x000fd200078ec0ff */
[----:B------:R-:W-:-:S04]  /*1ce50*/  @P0 LOP3.LUT R8, R8, 0x8, RZ, 0xfc, !PT ;  /* 0x0000000808080812 */ /* 0x000fc800078efcff */
[----:B------:R-:W-:-:S04]  /*1ce60*/  LOP3.LUT R8, R8, 0xffffffef, RZ, 0xc0, !PT ;  /* 0xffffffef08087812 */ /* 0x000fc800078ec0ff */
[----:B------:R-:W-:-:S04]  /*1ce70*/  @P2 LOP3.LUT R8, R8, 0x10, RZ, 0xfc, !PT ;  /* 0x0000001008082812 */ /* 0x000fc800078efcff */
[----:B------:R-:W-:Y:S02]  /*1ce80*/  LOP3.LUT R8, R8, 0xfffffffb, RZ, 0xc0, !PT ;  /* 0xfffffffb08087812 */ /* 0x000fe400078ec0ff */
[----:B------:R-:W-:Y:S02]  /*1ce90*/  ISETP.GE.AND P1, PT, R36, UR4, PT ;  /* 0x0000000424007c0c */ /* 0x000fe4000bf26270 */
[----:B------:R-:W-:Y:S02]  /*1cea0*/  @P3 LOP3.LUT R8, R8, 0x4, RZ, 0xfc, !PT ;  /* 0x0000000408083812 */ /* 0x000fe400078efcff */
[----:B------:R-:W-:Y:S02]  /*1ceb0*/  ISETP.GE.AND P0, PT, R35, UR4, PT ;  /* 0x0000000423007c0c */ /* 0x000fe4000bf06270 */
[----:B------:R-:W-:-:S04]  /*1cec0*/  LOP3.LUT R8, R8, 0xfffffffe, RZ, 0xc0, !PT ;  /* 0xfffffffe08087812 */ /* 0x000fc800078ec0ff */
[----:B------:R-:W-:-:S04]  /*1ced0*/  LOP3.LUT R8, R8, 0xfffffffd, RZ, 0xc0, !PT ;  /* 0xfffffffd08087812 */ /* 0x000fc800078ec0ff */
[----:B------:R-:W-:Y:S01]  /*1cee0*/  @P1 LOP3.LUT R8, R8, 0x2, RZ, 0xfc, !PT ;  /* 0x0000000208081812 */ /* 0x000fe200078efcff */
[----:B------:R0:W-:Y:S03]  /*1cef0*/  STL [R1+0x10], R9 ;  /* 0x0000100901007387 */ /* 0x0001e60000100800 */
[----:B------:R-:W-:Y:S01]  /*1cf00*/  @P0 LOP3.LUT R8, R8, 0x1, RZ, 0xfc, !PT ;  /* 0x0000000108080812 */ /* 0x000fe200078efcff */
[----:B------:R0:W-:Y:S04]  /*1cf10*/  STL [R1+0x38], R7 ;  /* 0x0000380701007387 */ /* 0x0001e80000100800 */
[----:B------:R0:W-:Y:S01]  /*1cf20*/  STL [R1], R8 ;  /* 0x0000000801007387 */ /* 0x0001e20000100800 */
[----:B------:R-:W-:Y:S05]  /*1cf30*/  BRA.DIV UR5, `(.L_x_725) ;  /* 0x0000004e05507947 */ /* 0x000fea000b800000 */
.L_x_842:
[----:B------:R-:W-:Y:S01]  /*1cf40*/  SHF.R.S32.HI R31, RZ, 0x1f, R18 ;  /* 0x0000001fff1f7819 */ /* 0x000fe20000011412 */
[----:B------:R-:W-:Y:S06]  /*1cf50*/  @!P2 BRA `(.L_x_726) ;  /* 0x000000000004a947 */ /* 0x000fec0003800000 */
[----:B------:R-:W-:Y:S01]  /*1cf60*/  BPT.TRAP 0x1 ;  /* 0x000000040000795c */ /* 0x000fe20000300000 */
.L_x_726:
[----:B------:R-:W-:Y:S01]  /*1cf70*/  SHF.R.S32.HI R5, RZ, 0x1f, R0 ;  /* 0x0000001fff057819 */ /* 0x000fe20000011400 */
[----:B------:R-:W-:Y:S01]  /*1cf80*/  ULDC.64 UR4, c[0x0][0x328] ;  /* 0x0000ca0000047ab9 */ /* 0x000fe20000000a00 */
[----:B------:R-:W-:Y:S03]  /*1cf90*/  BSSY B0, `(.L_x_727) ;  /* 0x0000017000007945 */ /* 0x000fe60003800000 */
[----:B0-----:R-:W-:-:S04]  /*1cfa0*/  IMAD R3, R5, UR4, RZ ;  /* 0x0000000405037c24 */ /* 0x001fc8000f8e02ff */
        /* <DEDUP_REMOVED lines=21> */
.L_x_843:
[----:B------:R-:W-:Y:S05]  /*1d100*/  BSYNC B0 ;  /* 0x0000000000007941 */ /* 0x000fea0003800000 */
.L_x_727:
[----:B------:R-:W2:Y:S01]  /*1d110*/  LDL R3, [R1] ;  /* 0x0000000001037983 */ /* 0x000ea20000100800 */
[----:B------:R-:W-:-:S03]  /*1d120*/  ULDC.64 UR4, c[0x0][0x300] ;  /* 0x0000c00000047ab9 */ /* 0x000fc60000000a00 */
[----:B------:R-:W3:Y:S01]  /*1d130*/  LDL R9, [R1+0x8] ;  /* 0x0000080001097983 */ /* 0x000ee20000100800 */
[----:B------:R-:W-:Y:S01]  /*1d140*/  IMAD R5, R5, UR4, RZ ;  /* 0x0000000405057c24 */ /* 0x000fe2000f8e02ff */
[----:B------:R-:W1:Y:S03]  /*1d150*/  S2R R8, SR_TID.X ;  /* 0x0000000000087919 */ /* 0x000e660000002100 */
[----:B------:R-:W-:Y:S01]  /*1d160*/  IMAD R5, R0, UR5, R5 ;  /* 0x0000000500057c24 */ /* 0x000fe2000f8e0205 */
[----:B-1----:R-:W-:-:S04]  /*1d170*/  LOP3.LUT R8, R8, 0x7f, RZ, 0xc0, !PT ;  /* 0x0000007f08087812 */ /* 0x002fc800078ec0ff */
[----:B------:R-:W-:Y:S02]  /*1d180*/  SHF.R.U32.HI R8, RZ, 0x3, R8 ;  /* 0x00000003ff087819 */ /* 0x000fe40000011608 */
[C---:B--2---:R-:W-:Y:S02]  /*1d190*/  LOP3.LUT P4, RZ, R3.reuse, 0x4, RZ, 0xc0, !PT ;  /* 0x0000000403ff7812 */ /* 0x044fe4000788c0ff */
[C---:B------:R-:W-:Y:S02]  /*1d1a0*/  LOP3.LUT P3, RZ, R3.reuse, 0x2, RZ, 0xc0, !PT ;  /* 0x0000000203ff7812 */ /* 0x040fe4000786c0ff */
[----:B------:R-:W-:Y:S01]  /*1d1b0*/  LOP3.LUT P2, RZ, R3, 0x1, RZ, 0xc0, !PT ;  /* 0x0000000103ff7812 */ /* 0x000fe2000784c0ff */
[----:B0-----:R-:W-:Y:S01]  /*1d1c0*/  IMAD.WIDE.U32 R2, R0, UR4, RZ ;  /* 0x0000000400027c25 */ /* 0x001fe2000f8e00ff */
[----:B------:R-:W-:-:S03]  /*1d1d0*/  ULDC.64 UR4, c[0x0][0x310] ;  /* 0x0000c40000047ab9 */ /* 0x000fc60000000a00 */
[----:B------:R-:W-:Y:S02]  /*1d1e0*/  IMAD.IADD R3, R3, 0x1, R5 ;  /* 0x0000000103037824 */ /* 0x000fe400078e0205 */
[----:B------:R-:W-:Y:S02]  /*1d1f0*/  IMAD R6, R6, UR4, RZ ;  /* 0x0000000406067c24 */ /* 0x000fe4000f8e02ff */
[----:B------:R-:W-:-:S04]  /*1d200*/  IMAD.WIDE.U32 R2, R4, UR4, R2 ;  /* 0x0000000404027c25 */ /* 0x000fc8000f8e0002 */
[----:B------:R-:W-:Y:S01]  /*1d210*/  IMAD R6, R4, UR5, R6 ;  /* 0x0000000504067c24 */ /* 0x000fe2000f8e0206 */
[----:B------:R-:W-:Y:S01]  /*1d220*/  ULDC.64 UR4, c[0x0][0x308] ;  /* 0x0000c20000047ab9 */ /* 0x000fe20000000a00 */
[----:B------:R-:W-:Y:S02]  /*1d230*/  IMAD R5, R26, 0x4800, R37 ;  /* 0x000048001a057824 */ /* 0x000fe400078e0225 */
[----:B------:R-:W-:Y:S01]  /*1d240*/  IMAD R0, R31, UR4, RZ ;  /* 0x000000041f007c24 */ /* 0x000fe2000f8e02ff */
[----:B------:R-:W-:Y:S01]  /*1d250*/  IADD3 R3, R3, R6, RZ ;  /* 0x0000000603037210 */ /* 0x000fe20007ffe0ff */
[----:B---3--:R-:W-:Y:S02]  /*1d260*/  IMAD R6, R25, -0x60, R9 ;  /* 0xffffffa019067824 */ /* 0x008fe400078e0209 */
[C---:B------:R-:W-:Y:S02]  /*1d270*/  IMAD R0, R18.reuse, UR5, R0 ;  /* 0x0000000512007c24 */ /* 0x040fe4000f8e0200 */
[----:B------:R-:W-:Y:S01]  /*1d280*/  IMAD.WIDE.U32 R2, R18, UR4, R2 ;  /* 0x0000000412027c25 */ /* 0x000fe2000f8e0002 */
[----:B------:R-:W-:-:S03]  /*1d290*/  ULDC.64 UR4, c[0x0][0x2e8] ;  /* 0x0000ba0000047ab9 */ /* 0x000fc60000000a00 */
[----:B------:R-:W-:Y:S01]  /*1d2a0*/  IMAD.IADD R0, R3, 0x1, R0 ;  /* 0x0000000103007824 */ /* 0x000fe200078e0200 */
[----:B------:R-:W-:Y:S01]  /*1d2b0*/  LEA R4, P0, R2, UR4, 0x1 ;  /* 0x0000000402047c11 */ /* 0x000fe2000f8008ff */
[----:B------:R-:W-:Y:S01]  /*1d2c0*/  IMAD.IADD R6, R6, 0x1, -R8 ;  /* 0x0000000106067824 */ /* 0x000fe200078e0a08 */
[----:B------:R-:W-:Y:S02]  /*1d2d0*/  UMOV UR4, 0xffffffff ;  /* 0xffffffff00047882 */ /* 0x000fe40000000000 */
[----:B------:R-:W-:Y:S02]  /*1d2e0*/  LEA.HI.X R0, R2, UR5, R0, 0x1, P0 ;  /* 0x0000000502007c11 */ /* 0x000fe400080f0c00 */
        /* <DEDUP_REMOVED lines=16> */
[----:B------:R-:W-:-:S03]  /*1d3f0*/  @P1 IMAD R8, R5, 0x2, R22 ;  /* 0x0000000205081824 */ /* 0x000fc600078e0216 */
        /* <DEDUP_REMOVED lines=47> */
.L_x_857:
        /* <DEDUP_REMOVED lines=12> */
.L_x_730:
[----:B------:R-:W-:Y:S02]  /*1d7b0*/  PLOP3.LUT P1, PT, P1, P0, PT, 0xa2, 0x0 ;  /* 0x000000000000781c */ /* 0x000fe40000f21472 */
[----:B------:R-:W-:-:S08]  /*1d7c0*/  @P0 R2UR P1, UR4, R7 ;  /* 0x00000000070402ca */ /* 0x000fd00000020000 */
[----:B------:R-:W-:-:S05]  /*1d7d0*/  @P0 PLOP3.LUT P0, PT, P1, PT, PT, 0x80, 0x0 ;  /* 0x000000000000081c */ /* 0x000fca0000f0f070 */
[----:B------:R-:W-:Y:S01]  /*1d7e0*/  @!P1 SYNCS.ARRIVE.TRANS64.RED.A0T1 RZ, [UR4+0x30830], RZ ;  /* 0x030830ffffff99a7 */ /* 0x000fe20008200404 */
[----:B------:R-:W-:Y:S07]  /*1d7f0*/  @!P1 ARRIVES.LDGSTSBAR.64.TRANSCNT [UR4+0x30830] ;  /* 0x03083000ff0099b0 */ /* 0x000fee0008000a84 */
[----:B------:R-:W-:Y:S05]  /*1d800*/  @P0 BRA.U.ANY `(.L_x_730) ;  /* 0xfffffffd00e80947 */ /* 0x000fea000393ffff */
[----:B------:R-:W-:Y:S01]  /*1d810*/  NOP ;  /* 0x0000000000007918 */ /* 0x000fe20000000000 */
[----:B------:R-:W2:Y:S02]  /*1d820*/  LDL R0, [R1+0x38] ;  /* 0x0000380001007983 */ /* 0x000ea40000100800 */
[----:B--2---:R-:W-:-:S13]  /*1d830*/  ISETP.NE.AND P2, PT, R0, 0x3, PT ;  /* 0x000000030000780c */ /* 0x004fda0003f45270 */
[----:B------:R-:W-:Y:S05]  /*1d840*/  @!P2 BRA `(.L_x_731) ;  /* 0x000000000004a947 */ /* 0x000fea0003800000 */
[----:B------:R-:W-:Y:S01]  /*1d850*/  BPT.TRAP 0x1 ;  /* 0x000000040000795c */ /* 0x000fe20000300000 */
.L_x_731:
[----:B-1----:R1:W5:Y:S01]  /*1d860*/  LDL.LU R3, [R1+0x18] ;  /* 0x0000180001037983 */ /* 0x0023620000300800 */
[----:B------:R1:W-:Y:S02]  /*1d870*/  SYNCS.ARRIVE.TRANS64.A1T0 RZ, [R7+URZ+0x30830], RZ ;  /* 0x030830ff07ff79a7 */ /* 0x0003e4000810003f */
[----:B------:R-:W-:Y:S05]  /*1d880*/  WARPSYNC.ALL ;  /* 0x0000000000007948 */ /* 0x000fea0003800000 */
[----:B------:R-:W-:Y:S01]  /*1d890*/  ULDC.64 UR6, c[0x0][0xa00] ;  /* 0x0002800000067ab9 */ /* 0x000fe20000000a00 */
[----:B------:R-:W-:Y:S01]  /*1d8a0*/  ULDC.64 UR4, c[0x0][0x298] ;  /* 0x0000a60000047ab9 */ /* 0x000fe20000000a00 */
[----:B------:R-:W-:Y:S01]  /*1d8b0*/  BAR.SYNC.DEFER_BLOCKING 0x8, 0x180 ;  /* 0x0206000000007b1d */ /* 0x000fe20000010000 */
[----:B------:R-:W-:Y:S01]  /*1d8c0*/  ISETP.NE.U32.AND P0, PT, RZ, UR6, PT ;  /* 0x00000006ff007c0c */ /* 0x000fe2000bf05070 */
[----:B0-----:R-:W-:Y:S01]  /*1d8d0*/  IMAD.WIDE.U32 R4, R34, UR4, RZ ;  /* 0x0000000422047c25 */ /* 0x001fe2000f8e00ff */
[----:B------:R-:W-:-:S02]  /*1d8e0*/  SHF.R.S32.HI R0, RZ, 0x1f, R34 ;  /* 0x0000001fff007819 */ /* 0x000fc40000011422 */
[----:B------:R-:W-:Y:S01]  /*1d8f0*/  ISETP.NE.AND.EX P0, PT, RZ, UR7, PT, P0 ;  /* 0x00000007ff007c0c */ /* 0x000fe2000bf05300 */
[----:B------:R-:W-:Y:S01]  /*1d900*/  VIADD R2, R22, 0x12400 ;  /* 0x0001240016027836 */ /* 0x000fe20000000000 */
[----:B------:R-:W-:Y:S01]  /*1d910*/  BSSY B6, `(.L_x_732) ;  /* 0x000001a000067945 */ /* 0x000fe20003800000 */
[----:B------:R-:W-:Y:S01]  /*1d920*/  IMAD R0, R0, UR4, RZ ;  /* 0x0000000400007c24 */ /* 0x000fe2000f8e02ff */
[----:B------:R-:W-:-:S03]  /*1d930*/  SEL R30, R30, RZ, !P0 ;  /* 0x000000ff1e1e7207 */ /* 0x000fc60004000000 */
[----:B------:R-:W-:-:S04]  /*1d940*/  IMAD R0, R34, UR5, R0 ;  /* 0x0000000522007c24 */ /* 0x000fc8000f8e0200 */
[----:B------:R-:W-:Y:S01]  /*1d950*/  IMAD.IADD R34, R5, 0x1, R0 ;  /* 0x0000000105227824 */ /* 0x000fe200078e0200 */
[----:B-----5:R-:W-:Y:S02]  /*1d960*/  SEL R3, R3, RZ, !P0 ;  /* 0x000000ff03037207 */ /* 0x020fe40004000000 */
[----:B------:R-:W-:-:S03]  /*1d970*/  LOP3.LUT P0, RZ, R2, 0x3ff, RZ, 0xc0, !PT ;  /* 0x000003ff02ff7812 */ /* 0x000fc6000780c0ff */
[----:B------:R0:W-:Y:S04]  /*1d980*/  STL [R1+0x2c], R3 ;  /* 0x00002c0301007387 */ /* 0x0001e80000100800 */
[----:B------:R0:W-:Y:S06]  /*1d990*/  STL.64 [R1+0x18], R4 ;  /* 0x0000180401007387 */ /* 0x0001ec0000100a00 */
        /* <DEDUP_REMOVED lines=8> */
[----:B------:R-:W-:Y:S02]  /*1da20*/  IMAD.U32 R5, RZ, RZ, UR5 ;  /* 0x00000005ff057e24 */ /* 0x000fe4000f8e00ff */
[----:B------:R-:W-:Y:S02]  /*1da30*/  IMAD.U32 R6, RZ, RZ, UR6 ;  /* 0x00000006ff067e24 */ /* 0x000fe4000f8e00ff */
[----:B-1----:R-:W-:-:S02]  /*1da40*/  IMAD.U32 R7, RZ, RZ, UR7 ;  /* 0x00000007ff077e24 */ /* 0x002fc4000f8e00ff */
[----:B------:R-:W-:Y:S02]  /*1da50*/  IMAD.U32 R10, RZ, RZ, UR8 ;  /* 0x00000008ff0a7e24 */ /* 0x000fe4000f8e00ff */
[----:B------:R-:W-:Y:S02]  /*1da60*/  IMAD.MOV.U32 R8, RZ, RZ, 0x70 ;  /* 0x00000070ff087424 */ /* 0x000fe400078e00ff */
[----:B------:R-:W-:Y:S02]  /*1da70*/  IMAD.MOV.U32 R12, RZ, RZ, 0x1 ;  /* 0x00000001ff0c7424 */ /* 0x000fe400078e00ff */
[----:B------:R-:W-:-:S07]  /*1da80*/  IMAD.MOV.U32 R13, RZ, RZ, RZ ;  /* 0x000000ffff0d7224 */ /* 0x000fce00078e00ff */
[----:B------:R-:W-:-:S07]  /*1da90*/  LEPC R20, `(.L_x_733) ;  /* 0x000000001014794e */ /* 0x000fce0000000000 */
[----:B0-----:R-:W-:Y:S05]  /*1daa0*/  CALL.ABS.NOINC R2 ;  /* 0x0000000002007343 */ /* 0x001fea0003c00000 */
.L_x_733:
[----:B------:R-:W-:Y:S05]  /*1dab0*/  BSYNC B6 ;  /* 0x0000000000067941 */ /* 0x000fea0003800000 */
.L_x_732:
[----:B------:R-:W2:Y:S01]  /*1dac0*/  LDL.LU R20, [R1+0x2c] ;  /* 0x00002c0001147983 */ /* 0x000ea20000300800 */
[----:B------:R-:W-:Y:S01]  /*1dad0*/  ULDC.64 UR4, c[0x0][0x2d8] ;  /* 0x0000b60000047ab9 */ /* 0x000fe20000000a00 */
[----:B------:R-:W3:Y:S02]  /*1dae0*/  LDC R8, c[0x0][0x448] ;  /* 0x00011200ff087b82 */ /* 0x000ee40000000800 */
[----:B0-----:R-:W4:Y:S01]  /*1daf0*/  LDL.LU.64 R2, [R1+0x18] ;  /* 0x0000180001027983 */ /* 0x001f220000300a00 */
[----:B------:R-:W-:Y:S02]  /*1db00*/  IMAD.SHL.U32 R4, R17, 0x80, RZ ;  /* 0x0000008011047824 */ /* 0x000fe400078e00ff */
[----:B------:R-:W-:Y:S01]  /*1db10*/  IMAD R0, R31, UR4, RZ ;  /* 0x000000041f007c24 */ /* 0x000fe2000f8e02ff */
[----:B------:R0:W5:Y:S03]  /*1db20*/  LDL R17, [R1+0x20] ;  /* 0x0000200001117983 */ /* 0x0001660000100800 */
[----:B------:R-:W-:Y:S01]  /*1db30*/  IMAD R5, R18, UR5, R0 ;  /* 0x0000000512057c24 */ /* 0x000fe2000f8e0200 */
[----:B------:R0:W5:Y:S01]  /*1db40*/  LDL R9, [R1+0x4] ;  /* 0x0000040001097983 */ /* 0x0001620000100800 */
[----:B---3--:R-:W-:Y:S01]  /*1db50*/  ISETP.NE.AND P0, PT, R8, 0x1, PT ;  /* 0x000000010800780c */ /* 0x008fe20003f05270 */
[----:B----4-:R-:W-:-:S02]  /*1db60*/  IMAD.MOV.U32 R3, RZ, RZ, R34 ;  /* 0x000000ffff037224 */ /* 0x010fc400078e0022 */
[----:B------:R-:W-:Y:S01]  /*1db70*/  IMAD.WIDE.U32 R2, R18, UR4, R2 ;  /* 0x0000000412027c25 */ /* 0x000fe2000f8e0002 */
[----:B------:R-:W-:-:S03]  /*1db80*/  ULDC.64 UR4, c[0x0][0x2e0] ;  /* 0x0000b80000047ab9 */ /* 0x000fc60000000a00 */
[----:B------:R-:W-:Y:S02]  /*1db90*/  IMAD.IADD R3, R3, 0x1, R5 ;  /* 0x0000000103037824 */ /* 0x000fe400078e0205 */
[----:B--2---:R-:W-:Y:S02]  /*1dba0*/  IMAD R5, R20, UR4, RZ ;  /* 0x0000000414057c24 */ /* 0x004fe4000f8e02ff */
[----:B------:R-:W2:Y:S01]  /*1dbb0*/  S2R R20, SR_TID.X ;  /* 0x0000000000147919 */ /* 0x000ea20000002100 */
[----:B------:R-:W-:-:S04]  /*1dbc0*/  IMAD.WIDE.U32 R2, R30, UR4, R2 ;  /* 0x000000041e027c25 */ /* 0x000fc8000f8e0002 */
[----:B------:R-:W-:Y:S01]  /*1dbd0*/  IMAD R0, R30, UR5, R5 ;  /* 0x000000051e007c24 */ /* 0x000fe2000f8e0205 */
[----:B------:R-:W-:Y:S01]  /*1dbe0*/  ULDC.64 UR4, c[0x0][0x2d0] ;  /* 0x0000b40000047ab9 */ /* 0x000fe20000000a00 */
[----:B------:R-:W1:Y:S02]  /*1dbf0*/  @P0 LDC R5, c[0x0][0x44c] ;  /* 0x00011300ff050b82 */ /* 0x000e640000000800 */
[----:B------:R-:W-:-:S06]  /*1dc00*/  IMAD.IADD R3, R3, 0x1, R0 ;  /* 0x0000000103037824 */ /* 0x000fcc00078e0200 */
[----:B------:R-:W3:Y:S01]  /*1dc10*/  @P0 LDC R0, c[0x0][0x450] ;  /* 0x00011400ff000b82 */ /* 0x000ee20000000800 */
[----:B--2---:R-:W-:-:S04]  /*1dc20*/  LOP3.LUT R20, R20, 0x7f, RZ, 0xc0, !PT ;  /* 0x0000007f14147812 */ /* 0x004fc800078ec0ff */
[----:B------:R-:W-:Y:S02]  /*1dc30*/  SHF.R.U32.HI R21, RZ, 0x3, R20 ;  /* 0x00000003ff157819 */ /* 0x000fe40000011614 */
[----:B------:R-:W2:Y:S02]  /*1dc40*/  S2R R20, SR_TID.X ;  /* 0x0000000000147919 */ /* 0x000ea40000002100 */
[----:B--2---:R-:W-:-:S05]  /*1dc50*/  IMAD.SHL.U32 R20, R20, 0x10, RZ ;  /* 0x0000001014147824 */ /* 0x004fca00078e00ff */
[----:B------:R-:W-:-:S04]  /*1dc60*/  LOP3.LUT R20, R21, 0x70, R20, 0xf8, !PT ;  /* 0x0000007015147812 */ /* 0x000fc800078ef814 */
[----:B------:R-:W-:-:S05]  /*1dc70*/  LOP3.LUT R6, R20, R4, RZ, 0xfc, !PT ;  /* 0x0000000414067212 */ /* 0x000fca00078efcff */
[----:B-1----:R-:W-:-:S04]  /*1dc80*/  @P0 IMAD.HI.U32 R7, R6, R5, RZ ;  /* 0x0000000506070227 */ /* 0x002fc800078e00ff */
[----:B------:R-:W-:Y:S01]  /*1dc90*/  IMAD.MOV.U32 R5, RZ, RZ, R6 ;  /* 0x000000ffff057224 */ /* 0x000fe200078e0006 */
[----:B---3--:R-:W-:-:S05]  /*1dca0*/  @P0 SHF.R.U32.HI R5, RZ, R0, R7 ;  /* 0x00000000ff050219 */ /* 0x008fca0000011607 */
[----:B------:R-:W-:-:S04]  /*1dcb0*/  IMAD.MOV R0, RZ, RZ, -R5 ;  /* 0x000000ffff007224 */ /* 0x000fc800078e0a05 */
[----:B------:R-:W-:Y:S01]  /*1dcc0*/  IMAD R0, R8, R0, R6 ;  /* 0x0000000008007224 */ /* 0x000fe200078e0206 */
[----:B------:R-:W-:Y:S01]  /*1dcd0*/  SHF.R.S32.HI R6, RZ, 0x1f, R5 ;  /* 0x0000001fff067819 */ /* 0x000fe20000011405 */
[----:B------:R-:W1:Y:S01]  /*1dce0*/  S2R R20, SR_TID.X ;  /* 0x0000000000147919 */ /* 0x000e620000002100 */
[----:B------:R-:W-:-:S04]  /*1dcf0*/  IMAD.WIDE.U32 R2, R5, UR4, R2 ;  /* 0x0000000405027c25 */ /* 0x000fc8000f8e0002 */
[----:B------:R-:W-:-:S04]  /*1dd00*/  IMAD R6, R6, UR4, RZ ;  /* 0x0000000406067c24 */ /* 0x000fc8000f8e02ff */
[----:B------:R-:W-:Y:S01]  /*1dd10*/  IMAD R5, R5, UR5, R6 ;  /* 0x0000000505057c24 */ /* 0x000fe2000f8e0206 */
[----:B------:R-:W-:-:S04]  /*1dd20*/  ULDC.64 UR4, c[0x0][0x2c8] ;  /* 0x0000b20000047ab9 */ /* 0x000fc80000000a00 */
[----:B------:R-:W-:Y:S02]  /*1dd30*/  IADD3 R3, R3, R5, RZ ;  /* 0x0000000503037210 */ /* 0x000fe40007ffe0ff */
[----:B------:R-:W-:-:S05]  /*1dd40*/  SHF.R.S32.HI R5, RZ, 0x1f, R0 ;  /* 0x0000001fff057819 */ /* 0x000fca0000011400 */
[----:B------:R-:W-:Y:S02]  /*1dd50*/  IMAD R5, R5, UR4, RZ ;  /* 0x0000000405057c24 */ /* 0x000fe4000f8e02ff */
[----:B------:R-:W-:-:S04]  /*1dd60*/  IMAD.WIDE.U32 R2, R0, UR4, R2 ;  /* 0x0000000400027c25 */ /* 0x000fc8000f8e0002 */
[----:B------:R-:W-:Y:S01]  /*1dd70*/  IMAD R5, R0, UR5, R5 ;  /* 0x0000000500057c24 */ /* 0x000fe2000f8e0205 */
[----:B------:R-:W-:Y:S02]  /*1dd80*/  ULDC.64 UR4, c[0x0][0x280] ;  /* 0x0000a00000047ab9 */ /* 0x000fe40000000a00 */
[----:B------:R-:W-:Y:S01]  /*1dd90*/  LEA R0, P0, R2, UR4, 0x1 ;  /* 0x0000000402007c11 */ /* 0x000fe2000f8008ff */
[----:B------:R-:W-:Y:S01]  /*1dda0*/  IMAD.IADD R5, R3, 0x1, R5 ;  /* 0x0000000103057824 */ /* 0x000fe200078e0205 */
[----:B------:R-:W-:Y:S01]  /*1ddb0*/  ULDC UR4, c[0x0][0x2b8] ;  /* 0x0000ae0000047ab9 */ /* 0x000fe20000000800 */
[----:B-1----:R-:W-:-:S03]  /*1ddc0*/  LOP3.LUT R20, R20, 0x7f, RZ, 0xc0, !PT ;  /* 0x0000007f14147812 */ /* 0x002fc600078ec0ff */
[----:B------:R-:W-:Y:S01]  /*1ddd0*/  LEA.HI.X R5, R2, UR5, R5, 0x1, P0 ;  /* 0x0000000502057c11 */ /* 0x000fe200080f0c05 */
[----:B------:R-:W-:Y:S01]  /*1dde0*/  UMOV UR5, 0xffffffff ;  /* 0xffffffff00057882 */ /* 0x000fe20000000000 */
[----:B------:R-:W-:Y:S02]  /*1ddf0*/  ISETP.GE.AND P3, PT, R33, UR4, PT ;  /* 0x0000000421007c0c */ /* 0x000fe4000bf66270 */
[----:B------:R-:W-:Y:S02]  /*1de00*/  ISETP.GE.AND P2, PT, R36, UR4, PT ;  /* 0x0000000424007c0c */ /* 0x000fe4000bf46270 */
[----:B------:R-:W-:Y:S02]  /*1de10*/  ISETP.GE.AND P0, PT, R35, UR4, PT ;  /* 0x0000000423007c0c */ /* 0x000fe4000bf06270 */
[----:B------:R-:W-:Y:S01]  /*1de20*/  SHF.R.U32.HI R10, RZ, 0x3, R20 ;  /* 0x00000003ff0a7819 */ /* 0x000fe20000011614 */
[----:B0-----:R-:W-:Y:S10]  /*1de30*/  BRA.DIV UR5, `(.L_x_734) ;  /* 0x0000004a050c7947 */ /* 0x001ff4000b800000 */
[----:B------:R-:W0:Y:S01]  /*1de40*/  SHFL.IDX PT, R14, R0, RZ, 0x181f ;  /* 0x00181fff000e7589 */ /* 0x000e2200000e0000 */
[----:B-----5:R-:W-:Y:S02]  /*1de50*/  IMAD R6, R17, R8, RZ ;  /* 0x0000000811067224 */ /* 0x020fe400078e02ff */
[----:B------:R-:W-:Y:S01]  /*1de60*/  IMAD.IADD R4, R10, 0x1, R4 ;  /* 0x000000010a047824 */ /* 0x000fe200078e0204 */
[----:B------:R-:W1:Y:S03]  /*1de70*/  SHFL.IDX PT, R2, R5, RZ, 0x181f ;  /* 0x00181fff05027589 */ /* 0x000e6600000e0000 */
[C---:B------:R-:W-:Y:S01]  /*1de80*/  VIADD R7, R4.reuse, 0x10 ;  /* 0x0000001004077836 */ /* 0x040fe20000000000 */
[----:B------:R-:W-:-:S13]  /*1de90*/  ISETP.GE.AND P1, PT, R4, R6, PT ;  /* 0x000000060400720c */ /* 0x000fda0003f26270 */
        /* <DEDUP_REMOVED lines=66> */
[----:B-1----:R-:W-:-:S02]  /*1e2c0*/  @!P1 IMAD.X R7, RZ, RZ, R2, P4 ;  /* 0x000000ffff079224 */ /* 0x002fc400020e0602 */
[----:B------:R-:W-:Y:S02]  /*1e2d0*/  @!P1 IMAD.MOV.U32 R2, RZ, RZ, R14 ;  /* 0x000000ffff029224 */ /* 0x000fe400078e000e */
[----:B------:R-:W-:Y:S01]  /*1e2e0*/  @!P1 IMAD.MOV.U32 R3, RZ, RZ, R7 ;  /* 0x000000ffff039224 */ /* 0x000fe200078e0007 */
[----:B------:R1:W2:Y:S04]  /*1e2f0*/  SHFL.IDX PT, R14, R0, 0x7, 0x181f ;  /* 0x00f81f00000e7f89 */ /* 0x0002a800000e0000 */
[----:B------:R1:W-:Y:S04]  /*1e300*/  @!P1 LDGSTS.E.BYPASS.LTC128B.128 [R9+0x15400], desc[UR56][R2.64], !P3 ;  /* 0x1540000002099fae */ /* 0x0003e8000d901d78 */
[----:B------:R1:W-:Y:S04]  /*1e310*/  @!P1 LDGSTS.E.BYPASS.LTC128B.128 [R9+0x19400], desc[UR56][R2.64+0x80], !P2 ;  /* 0x1940008002099fae */ /* 0x0003e8000d101d78 */
[----:B0-----:R1:W-:Y:S02]  /*1e320*/  @!P1 LDGSTS.E.BYPASS.LTC128B.128 [R9+0x1d400], desc[UR56][R2.64+0x100], !P0 ;  /* 0x1d40010002099fae */ /* 0x0013e4000c101d78 */
.L_x_874:
        /* <DEDUP_REMOVED lines=12> */
.L_x_736:
[----:B------:R-:W-:Y:S05]  /*1e3f0*/  BSYNC B0 ;  /* 0x0000000000007941 */ /* 0x000fea0003800000 */
.L_x_735:
[----:B------:R-:W-:Y:S01]  /*1e400*/  NOP ;  /* 0x0000000000007918 */ /* 0x000fe20000000000 */
[----:B------:R-:W-:-:S13]  /*1e410*/  PLOP3.LUT P0, PT, PT, PT, PT, 0x80, 0x0 ;  /* 0x000000000000781c */ /* 0x000fda0003f0f070 */
.L_x_737:
        /* <DEDUP_REMOVED lines=10> */
[----:B------:R-:W-:-:S05]  /*1e4c0*/  LOP3.LUT R0, R0, 0xfffffffe, RZ, 0xc0, !PT ;  /* 0xfffffffe00007812 */ /* 0x000fca00078ec0ff */
[----:B------:R-:W-:-:S05]  /*1e4d0*/  IMAD.IADD R0, R2, 0x1, -R0 ;  /* 0x0000000102007824 */ /* 0x000fca00078e0a00 */
[----:B------:R-:W-:Y:S01]  /*1e4e0*/  SHF.L.U32 R3, R0, 0x1f, RZ ;  /* 0x0000001f00037819 */ /* 0x000fe200000006ff */
[----:B------:R-:W-:Y:S01]  /*1e4f0*/  NOP ;  /* 0x0000000000007918 */ /* 0x000fe20000000000 */
[----:B------:R0:W-:Y:S01]  /*1e500*/  SYNCS.ARRIVE.TRANS64.A1T0 RZ, [R22+URZ+0x30800], RZ ;  /* 0x030800ff16ff79a7 */ /* 0x0001e2000810003f */
[----:B------:R-:W-:Y:S01]  /*1e510*/  BSSY B0, `(.L_x_738) ;  /* 0x0000003000007945 */ /* 0x000fe20003800000 */
[----:B------:R-:W1:Y:S03]  /*1e520*/  SYNCS.PHASECHK.TRANS64.TRYWAIT P0, [R22+URZ+0x30820], R3 ;  /* 0x03082003160075a7 */ /* 0x000e66000800017f */
[----:B01----:R-:W-:Y:S05]  /*1e530*/  @!P0 BRA `(.L_x_739) ;  /* 0x0000004800e88947 */ /* 0x003fea0003800000 */
.L_x_875:
[----:B------:R-:W-:Y:S05]  /*1e540*/  BSYNC B0 ;  /* 0x0000000000007941 */ /* 0x000fea0003800000 */
.L_x_738:
[----:B------:R-:W3:Y:S01]  /*1e550*/  LDL R0, [R1+0x8] ;  /* 0x0000080001007983 */ /* 0x000ee20000100800 */
        /* <DEDUP_REMOVED lines=10> */
[----:B------:R-:W-:Y:S02]  /*1e600*/  ISETP.GE.AND P1, PT, R35, UR4, PT ;  /* 0x0000000423007c0c */ /* 0x000fe4000bf26270 */
[----:B---3--:R-:W-:-:S11]  /*1e610*/  IADD3 R6, R0, -0x2, RZ ;  /* 0xfffffffe00067810 */ /* 0x008fd60007ffe0ff */
.L_x_754:
[----:B------:R-:W3:Y:S01]  /*1e620*/  LDL R4, [R1+0xc] ;  /* 0x00000c0001047983 */ /* 0x000ee20000100800 */
[----:B------:R-:W1:Y:S03]  /*1e630*/  LDC R7, c[0x0][0x430] ;  /* 0x00010c00ff077b82 */ /* 0x000e660000000800 */
[----:B------:R-:W4:Y:S04]  /*1e640*/  LDL R8, [R1+0x10] ;  /* 0x0000100001087983 */ /* 0x000f280000100800 */
[----:B------:R-:W2:Y:S01]  /*1e650*/  LDL R11, [R1+0x38] ;  /* 0x00003800010b7983 */ /* 0x000ea20000100800 */
[----:B------:R-:W0:Y:S02]  /*1e660*/  S2R R0, SR_TID.X ;  /* 0x0000000000007919 */ /* 0x000e240000002100 */
[----:B0-----:R-:W-:-:S04]  /*1e670*/  LOP3.LUT R0, R0, 0x7f, RZ, 0xc0, !PT ;  /* 0x0000007f00007812 */ /* 0x001fc800078ec0ff */
[----:B------:R-:W-:Y:S02]  /*1e680*/  SHF.R.U32.HI R2, RZ, 0x3, R0 ;  /* 0x00000003ff027819 */ /* 0x000fe40000011600 */
[----:B------:R-:W0:Y:S01]  /*1e690*/  S2R R0, SR_TID.X ;  /* 0x0000000000007919 */ /* 0x000e220000002100 */
[----:B-1----:R-:W-:-:S13]  /*1e6a0*/  ISETP.NE.AND P0, PT, R7, 0x1, PT ;  /* 0x000000010700780c */ /* 0x002fda0003f05270 */
[----:B------:R-:W1:Y:S01]  /*1e6b0*/  @P0 LDC R3, c[0x0][0x438] ;  /* 0x00010e00ff030b82 */ /* 0x000e620000000800 */
[----:B0-----:R-:W-:-:S05]  /*1e6c0*/  IMAD.SHL.U32 R0, R0, 0x10, RZ ;  /* 0x0000001000007824 */ /* 0x001fca00078e00ff */
[----:B------:R-:W-:Y:S02]  /*1e6d0*/  LOP3.LUT R0, R2, 0x70, R0, 0xf8, !PT ;  /* 0x0000007002007812 */ /* 0x000fe400078ef800 */
[----:B------:R-:W0:Y:S02]  /*1e6e0*/  @P0 LDC R2, c[0x0][0x434] ;  /* 0x00010d00ff020b82 */ /* 0x000e240000000800 */
[----:B------:R-:W-:Y:S01]  /*1e6f0*/  ISETP.GT.U32.AND P4, PT, R0, 0x5f, PT ;  /* 0x0000005f0000780c */ /* 0x000fe20003f84070 */
[----:B------:R-:W-:Y:S01]  /*1e700*/  VIADD R26, R10, 0x1 ;  /* 0x000000010a1a7836 */ /* 0x000fe20000000000 */
[----:B------:R-:W-:Y:S05]  /*1e710*/  YIELD ;  /* 0x0000000000007946 */ /* 0x000fea0003800000 */
[----:B------:R-:W-:-:S02]  /*1e720*/  IMAD.MOV.U32 R25, RZ, RZ, R6 ;  /* 0x000000ffff197224 */ /* 0x000fc400078e0006 */
[----:B---3--:R-:W-:-:S04]  /*1e730*/  IMAD R9, R6, 0x60, R4 ;  /* 0x0000006006097824 */ /* 0x008fc800078e0204 */
[----:B------:R-:W4:Y:S01]  /*1e740*/  @!P4 LDC.64 R4, c[0x0][0x428] ;  /* 0x00010a00ff04cb82 */ /* 0x000f220000000a00 */
[----:B------:R-:W-:-:S04]  /*1e750*/  IMAD.IADD R9, R0, 0x1, R9 ;  /* 0x0000000100097824 */ /* 0x000fc800078e0209 */
[----:B0-----:R-:W-:-:S04]  /*1e760*/  @P0 IMAD.HI.U32 R2, R9, R2, RZ ;  /* 0x0000000209020227 */ /* 0x001fc800078e00ff */
[----:B------:R-:W-:Y:S01]  /*1e770*/  IMAD.MOV.U32 R0, RZ, RZ, R9 ;  /* 0x000000ffff007224 */ /* 0x000fe200078e0009 */
[----:B-1----:R-:W-:-:S04]  /*1e780*/  @P0 SHF.R.U32.HI R0, RZ, R3, R2 ;  /* 0x00000003ff000219 */ /* 0x002fc80000011602 */
[--C-:B------:R-:W-:Y:S01]  /*1e790*/  @!P4 SHF.R.S32.HI R3, RZ, 0x1f, R0.reuse ;  /* 0x0000001fff03c819 */ /* 0x100fe20000011400 */
[----:B------:R-:W-:Y:S02]  /*1e7a0*/  @!P4 IMAD.MOV.U32 R2, RZ, RZ, R0 ;  /* 0x000000ffff02c224 */ /* 0x000fe400078e0000 */
[-C--:B----4-:R-:W-:Y:S02]  /*1e7b0*/  @!P4 IMAD R8, R8, R4.reuse, RZ ;  /* 0x000000040808c224 */ /* 0x090fe400078e02ff */
[----:B------:R-:W-:-:S04]  /*1e7c0*/  @!P4 IMAD.WIDE.U32 R2, R32, R4, R2 ;  /* 0x000000042002c225 */ /* 0x000fc800078e0002 */
[----:B------:R-:W-:Y:S02]  /*1e7d0*/  @!P4 IMAD R8, R32, R5, R8 ;  /* 0x000000052008c224 */ /* 0x000fe400078e0208 */
[----:B------:R-:W0:Y:S01]  /*1e7e0*/  @!P4 LDC.64 R4, c[0x0][0x418] ;  /* 0x00010600ff04cb82 */ /* 0x000e220000000a00 */
[----:B------:R-:W-:Y:S02]  /*1e7f0*/  IMAD.MOV R0, RZ, RZ, -R0 ;  /* 0x000000ffff007224 */ /* 0x000fe400078e0a00 */
[----:B------:R-:W-:Y:S02]  /*1e800*/  @!P4 IMAD.IADD R3, R8, 0x1, R3 ;  /* 0x000000010803c824 */ /* 0x000fe400078e0203 */
[----:B------:R-:W-:Y:S01]  /*1e810*/  IMAD R9, R7, R0, R9 ;  /* 0x0000000007097224 */ /* 0x000fe200078e0209 */
[----:B------:R-:W-:Y:S02]  /*1e820*/  MOV R0, RZ ;  /* 0x000000ff00007202 */ /* 0x000fe40000000f00 */
[----:B0-----:R-:W-:-:S04]  /*1e830*/  @!P4 LEA R4, P0, R2, R4, 0x2 ;  /* 0x000000040204c211 */ /* 0x001fc800078010ff */
[----:B------:R-:W-:-:S05]  /*1e840*/  @!P4 LEA.HI.X R5, R2, R5, R3, 0x2, P0 ;  /* 0x000000050205c211 */ /* 0x000fca00000f1403 */
[----:B------:R0:W5:Y:S01]  /*1e850*/  @!P4 LDG.E R0, desc[UR56][R4.64] ;  /* 0x000000380400c981 */ /* 0x000162000c1e1900 */
[----:B--2---:R-:W-:Y:S02]  /*1e860*/  ISETP.NE.AND P4, PT, R11, 0x3, PT ;  /* 0x000000030b00780c */ /* 0x004fe40003f85270 */
[----:B------:R-:W-:-:S04]  /*1e870*/  ISETP.NE.AND P0, PT, R26, 0x2, PT ;  /* 0x000000021a00780c */ /* 0x000fc80003f05270 */
[----:B------:R-:W-:Y:S02]  /*1e880*/  SEL R28, RZ, 0x1, P0 ;  /* 0x00000001ff1c7807 */ /* 0x000fe40000000000 */
[----:B------:R-:W-:Y:S02]  /*1e890*/  SEL R26, R26, RZ, P0 ;  /* 0x000000ff1a1a7207 */ /* 0x000fe40000000000 */
[----:B------:R-:W-:-:S03]  /*1e8a0*/  LOP3.LUT R28, R17, R28, RZ, 0x3c, !PT ;  /* 0x0000001c111c7212 */ /* 0x000fc600078e3cff */
[----:B0-----:R-:W-:Y:S05]  /*1e8b0*/  @!P4 BRA `(.L_x_742) ;  /* 0x000000000004c947 */ /* 0x001fea0003800000 */
[----:B------:R-:W-:Y:S01]  /*1e8c0*/  BPT.TRAP 0x1 ;  /* 0x000000040000795c */ /* 0x000fe20000300000 */
.L_x_742:
[----:B------:R-:W-:Y:S01]  /*1e8d0*/  IMAD R7, R26, 0x8, R22 ;  /* 0x000000081a077824 */ /* 0x000fe200078e0216 */
[----:B------:R-:W-:Y:S01]  /*1e8e0*/  SHF.L.U32 R2, R28, 0x1f, RZ ;  /* 0x0000001f1c027819 */ /* 0x000fe200000006ff */
[----:B------:R-:W-:Y:S03]  /*1e8f0*/  BSSY B1, `(.L_x_743) ;  /* 0x0000003000017945 */ /* 0x000fe60003800000 */
[----:B------:R-:W0:Y:S02]  /*1e900*/  SYNCS.PHASECHK.TRANS64.TRYWAIT P0, [R7+URZ+0x30840], R2 ;  /* 0x03084002070075a7 */ /* 0x000e24000800017f */
[----:B0-----:R-:W-:Y:S05]  /*1e910*/  @!P0 BRA `(.L_x_744) ;  /* 0x0000004800048947 */ /* 0x001fea0003800000 */
.L_x_876:
[----:B------:R-:W-:Y:S05]  /*1e920*/  BSYNC B1 ;  /* 0x0000000000017941 */ /* 0x000fea0003800000 */
.L_x_743:
[----:B------:R-:W2:Y:S01]  /*1e930*/  LDL R3, [R1] ;  /* 0x0000000001037983 */ /* 0x000ea20000100800 */
[----:B------:R-:W-:Y:S01]  /*1e940*/  SHF.R.S32.HI R20, RZ, 0x1f, R9 ;  /* 0x0000001fff147819 */ /* 0x000fe20000011409 */
[----:B------:R-:W-:Y:S01]  /*1e950*/  ULDC.64 UR4, c[0x0][0x300] ;  /* 0x0000c00000047ab9 */ /* 0x000fe20000000a00 */
[----:B-----5:R-:W-:Y:S01]  /*1e960*/  SHF.R.S32.HI R21, RZ, 0x1f, R0 ;  /* 0x0000001fff157819 */ /* 0x020fe20000011400 */
[----:B------:R-:W-:Y:S02]  /*1e970*/  IMAD R5, R26, 0x4800, R37 ;  /* 0x000048001a057824 */ /* 0x000fe400078e0225 */
[----:B------:R-:W-:-:S04]  /*1e980*/  IMAD R4, R20, UR4, RZ ;  /* 0x0000000414047c24 */ /* 0x000fc8000f8e02ff */
[----:B------:R-:W-:Y:S01]  /*1e990*/  IMAD R4, R9, UR5, R4 ;  /* 0x0000000509047c24 */ /* 0x000fe2000f8e0204 */
[C---:B--2---:R-:W-:Y:S02]  /*1e9a0*/  LOP3.LUT P5, RZ, R3.reuse, 0x2, RZ, 0xc0, !PT ;  /* 0x0000000203ff7812 */ /* 0x044fe400078ac0ff */
[----:B------:R-:W-:Y:S01]  /*1e9b0*/  LOP3.LUT P4, RZ, R3, 0x1, RZ, 0xc0, !PT ;  /* 0x0000000103ff7812 */ /* 0x000fe2000788c0ff */
[----:B0-----:R-:W-:Y:S01]  /*1e9c0*/  IMAD.WIDE.U32 R2, R9, UR4, RZ ;  /* 0x0000000409027c25 */ /* 0x001fe2000f8e00ff */
[----:B------:R-:W-:-:S03]  /*1e9d0*/  ULDC.64 UR4, c[0x0][0x310] ;  /* 0x0000c40000047ab9 */ /* 0x000fc60000000a00 */
[----:B------:R-:W-:Y:S02]  /*1e9e0*/  IMAD.IADD R3, R3, 0x1, R4 ;  /* 0x0000000103037824 */ /* 0x000fe400078e0204 */
[----:B------:R-:W-:Y:S02]  /*1e9f0*/  IMAD R4, R21, UR4, RZ ;  /* 0x0000000415047c24 */ /* 0x000fe4000f8e02ff */
[----:B------:R-:W-:-:S04]  /*1ea00*/  IMAD.WIDE.U32 R2, R0, UR4, R2 ;  /* 0x0000000400027c25 */ /* 0x000fc8000f8e0002 */
        /* <DEDUP_REMOVED lines=12> */
[----:B------:R-:W2:Y:S01]  /*1ead0*/  LDL R3, [R1] ;  /* 0x0000000001037983 */ /* 0x000ea20000100800 */
[----:B------:R-:W-:Y:S02]  /*1eae0*/  IMAD.SHL.U32 R4, R33, 0x2, RZ ;  /* 0x0000000221047824 */ /* 0x000fe400078e00ff */
[----:B------:R-:W-:Y:S01]  /*1eaf0*/  IMAD R5, R5, 0x2, R22 ;  /* 0x0000000205057824 */ /* 0x000fe200078e0216 */
[----:B------:R-:W0:Y:S04]  /*1eb00*/  SHFL.IDX PT, R2, R8, RZ, 0x181f ;  /* 0x00181fff08027589 */ /* 0x000e2800000e0000 */
[----:B------:R-:W-:Y:S01]  /*1eb10*/  SHFL.IDX PT, R34, R6, 0x2, 0x181f ;  /* 0x00581f0006227f89 */ /* 0x000fe200000e0000 */
[----:B0-----:R-:W-:Y:S02]  /*1eb20*/  IADD3 R2, P0, R2, R4, RZ ;  /* 0x0000000402027210 */ /* 0x001fe40007f1e0ff */
[----:B--2---:R-:W-:-:S02]  /*1eb30*/  LOP3.LUT P6, RZ, R3, 0x4, RZ, 0xc0, !PT ;  /* 0x0000000403ff7812 */ /* 0x004fc400078cc0ff */
[----:B------:R-:W0:Y:S02]  /*1eb40*/  SHFL.IDX PT, R3, R6, RZ, 0x181f ;  /* 0x00181fff06037589 */ /* 0x000e2400000e0000 */
[----:B0-----:R-:W-:-:S09]  /*1eb50*/  IMAD.X R3, RZ, RZ, R3, P0 ;  /* 0x000000ffff037224 */ /* 0x001fd200000e0603 */
        /* <DEDUP_REMOVED lines=18> */
[----:B0-----:R-:W-:-:S04]  /*1ec80*/  IADD3 R2, P0, R2, R4, RZ ;  /* 0x0000000402027210 */ /* 0x001fc80007f1e0ff */
[----:B------:R-:W-:Y:S02]  /*1ec90*/  IADD3.X R3, RZ, R34, RZ, P0, !PT ;  /* 0x00000022ff037210 */ /* 0x000fe400007fe4ff */
        /* <DEDUP_REMOVED lines=12> */
.L_x_890:
[----:B------:R-:W3:Y:S01]  /*1ed60*/  LDL R3, [R1] ;  /* 0x0000000001037983 */ /* 0x000ee20000100800 */
[----:B--2---:R-:W-:Y:S02]  /*1ed70*/  IADD3 R2, P0, R2, R4, RZ ;  /* 0x0000000402027210 */ /* 0x004fe40007f1e0ff */
[----:B---3--:R-:W-:-:S03]  /*1ed80*/  LOP3.LUT P6, RZ, R3, 0x4, RZ, 0xc0, !PT ;  /* 0x0000000403ff7812 */ /* 0x008fc600078cc0ff */
[----:B------:R-:W-:Y:S01]  /*1ed90*/  IMAD.X R3, RZ, RZ, R34, P0 ;  /* 0x000000ffff037224 */ /* 0x000fe200000e0622 */
[----:B------:R-:W-:-:S09]  /*1eda0*/  PLOP3.LUT P0, PT, PT, PT, PT, 0x80, 0x0 ;  /* 0x000000000000781c */ /* 0x000fd20003f0f070 */
[----:B------:R-:W-:Y:S01]  /*1edb0*/  @!PT LDS RZ, [RZ] ;  /* 0x00000000fffff984 */ /* 0x000fe20000000800 */
[----:B------:R-:W-:Y:S01]  /*1edc0*/  @!PT LDS RZ, [RZ] ;  /* 0x00000000fffff984 */ /* 0x000fe20000000800 */
[----:B------:R-:W-:Y:S01]  /*1edd0*/  @!PT LDS RZ, [RZ] ;  /* 0x00000000fffff984 */ /* 0x000fe20000000800 */
[----:B------:R1:W-:Y:S04]  /*1ede0*/  LDGSTS.E.BYPASS.LTC128B.128 [R5+0x20c00], desc[UR56][R2.64], !P6 ;  /* 0x20c0000002057fae */ /* 0x0003e8000f101d78 */
[----:B------:R1:W-:Y:S04]  /*1edf0*/  LDGSTS.E.BYPASS.LTC128B.128 [R5+0x23c00], desc[UR56][R2.64+0x80], !P5 ;  /* 0x23c0008002057fae */ /* 0x0003e8000e901d78 */
[----:B------:R1:W-:Y:S01]  /*1ee00*/  LDGSTS.E.BYPASS.LTC128B.128 [R5+0x26c00], desc[UR56][R2.64+0x100], !P4 ;  /* 0x26c0010002057fae */ /* 0x0003e2000e101d78 */
[----:B------:R-:W-:Y:S01]  /*1ee10*/  NOP ;  /* 0x0000000000007918 */ /* 0x000fe20000000000 */
.L_x_746:
[----:B------:R-:W-:Y:S02]  /*1ee20*/  PLOP3.LUT P4, PT, P4, P0, PT, 0xa2, 0x0 ;  /* 0x000000000000781c */ /* 0x000fe40002781472 */
[----:B------:R-:W-:-:S08]  /*1ee30*/  @P0 R2UR P4, UR4, R7 ;  /* 0x00000000070402ca */ /* 0x000fd00000080000 */
[----:B------:R-:W-:-:S05]  /*1ee40*/  @P0 PLOP3.LUT P0, PT, P4, PT, PT, 0x80, 0x0 ;  /* 0x000000000000081c */ /* 0x000fca000270f070 */
[----:B------:R-:W-:Y:S01]  /*1ee50*/  @!P4 SYNCS.ARRIVE.TRANS64.RED.A0T1 RZ, [UR4+0x30830], RZ ;  /* 0x030830ffffffc9a7 */ /* 0x000fe20008200404 */
[----:B------:R-:W-:Y:S07]  /*1ee60*/  @!P4 ARRIVES.LDGSTSBAR.64.TRANSCNT [UR4+0x30830] ;  /* 0x03083000ff00c9b0 */ /* 0x000fee0008000a84 */
[----:B------:R-:W-:Y:S05]  /*1ee70*/  @P0 BRA.U.ANY `(.L_x_746) ;  /* 0xfffffffd00e80947 */ /* 0x000fea000393ffff */
[----:B------:R-:W-:Y:S01]  /*1ee80*/  NOP ;  /* 0x0000000000007918 */ /* 0x000fe20000000000 */
[----:B-1----:R-:W2:Y:S02]  /*1ee90*/  LDL R2, [R1+0x38] ;  /* 0x0000380001027983 */ /* 0x002ea40000100800 */
[----:B--2---:R-:W-:-:S13]  /*1eea0*/  ISETP.NE.AND P5, PT, R2, 0x3, PT ;  /* 0x000000030200780c */ /* 0x004fda0003fa5270 */
[----:B------:R-:W-:Y:S05]  /*1eeb0*/  @!P5 BRA `(.L_x_747) ;  /* 0x000000000004d947 */ /* 0x000fea0003800000 */
[----:B------:R-:W-:Y:S01]  /*1eec0*/  BPT.TRAP 0x1 ;  /* 0x000000040000795c */ /* 0x000fe20000300000 */
.L_x_747:
[----:B------:R1:W-:Y:S01]  /*1eed0*/  SYNCS.ARRIVE.TRANS64.A1T0 RZ, [R7+URZ+0x30830], RZ ;  /* 0x030830ff07ff79a7 */ /* 0x0003e2000810003f */
[----:B------:R-:W-:Y:S05]  /*1eee0*/  @!P5 BRA `(.L_x_748) ;  /* 0x000000000004d947 */ /* 0x000fea0003800000 */
[----:B------:R-:W-:Y:S01]  /*1eef0*/  BPT.TRAP 0x1 ;  /* 0x000000040000795c */ /* 0x000fe20000300000 */
.L_x_748:
[----:B------:R-:W-:Y:S01]  /*1ef00*/  SHF.L.U32 R2, R17, 0x1f, RZ ;  /* 0x0000001f11027819 */ /* 0x000fe200000006ff */
[----:B0-----:R-:W-:Y:S01]  /*1ef10*/  IMAD R6, R10, 0x8, R22 ;  /* 0x000000080a067824 */ /* 0x001fe200078e0216 */
[----:B------:R-:W-:Y:S03]  /*1ef20*/  BSSY B1, `(.L_x_749) ;  /* 0x0000003000017945 */ /* 0x000fe60003800000 */
[----:B------:R-:W0:Y:S02]  /*1ef30*/  SYNCS.PHASECHK.TRANS64.TRYWAIT P0, [R6+URZ+0x30860], R2 ;  /* 0x03086002060075a7 */ /* 0x000e24000800017f */
[----:B0-----:R-:W-:Y:S05]  /*1ef40*/  @!P0 BRA `(.L_x_750) ;  /* 0x0000004800888947 */ /* 0x001fea0003800000 */
.L_x_891:
[----:B------:R-:W-:Y:S05]  /*1ef50*/  BSYNC B1 ;  /* 0x0000000000017941 */ /* 0x000fea0003800000 */
.L_x_749:
[----:B------:R-:W1:Y:S01]  /*1ef60*/  LDL R5, [R1+0x8] ;  /* 0x0000080001057983 */ /* 0x000e620000100800 */
[----:B------:R-:W2:Y:S01]  /*1ef70*/  S2R R3, SR_TID.X ;  /* 0x0000000000037919 */ /* 0x000ea20000002100 */
[----:B------:R-:W-:Y:S01]  /*1ef80*/  UMOV UR4, 0xffffffff ;  /* 0xffffffff00047882 */ /* 0x000fe20000000000 */
[----:B--2---:R-:W-:-:S04]  /*1ef90*/  LOP3.LUT R3, R3, 0x7f, RZ, 0xc0, !PT ;  /* 0x0000007f03037812 */ /* 0x004fc800078ec0ff */
[----:B------:R-:W-:Y:S01]  /*1efa0*/  SHF.R.U32.HI R3, RZ, 0x3, R3 ;  /* 0x00000003ff037819 */ /* 0x000fe20000011603 */
[----:B-1----:R-:W-:Y:S02]  /*1efb0*/  IMAD R7, R30, -0x60, R5 ;  /* 0xffffffa01e077824 */ /* 0x002fe400078e0205 */
[----:B------:R-:W-:Y:S02]  /*1efc0*/  IMAD R5, R10, 0x4800, R37 ;  /* 0x000048000a057824 */ /* 0x000fe400078e0225 */
        /* <DEDUP_REMOVED lines=55> */
.L_x_905:
[----:B01----:R-:W-:Y:S01]  /*1f340*/  IADD3 R2, P0, R14, R4, RZ ;  /* 0x000000040e027210 */ /* 0x003fe20007f1e0ff */
[----:B------:R-:W-:Y:S02]  /*1f350*/  ULDC.64 UR4, c[0x0][0x328] ;  /* 0x0000ca0000047ab9 */ /* 0x000fe40000000a00 */
[----:B------:R-:W-:Y:S01]  /*1f360*/  IMAD R20, R20, UR4, RZ ;  /* 0x0000000414147c24 */ /* 0x000fe2000f8e02ff */
[----:B------:R-:W-:Y:S02]  /*1f370*/  IADD3.X R3, RZ, R24, RZ, P0, !PT ;  /* 0x00000018ff037210 */ /* 0x000fe400007fe4ff */
        /* <DEDUP_REMOVED lines=12> */
[----:B------:R-:W-:Y:S02]  /*1f440*/  IMAD.IADD R3, R3, 0x1, R7 ;  /* 0x0000000103037824 */ /* 0x000fe400078e0207 */
[----:B------:R-:W-:Y:S02]  /*1f450*/  IMAD R21, R21, UR4, RZ ;  /* 0x0000000415157c24 */ /* 0x000fe4000f8e02ff */
[----:B------:R-:W-:-:S04]  /*1f460*/  IMAD.WIDE.U32 R2, R0, UR4, R2 ;  /* 0x0000000400027c25 */ /* 0x000fc8000f8e0002 */
[----:B------:R-:W-:Y:S01]  /*1f470*/  IMAD R21, R0, UR5, R21 ;  /* 0x0000000500157c24 */ /* 0x000fe2000f8e0215 */
[----:B------:R-:W-:Y:S01]  /*1f480*/  ULDC.64 UR4, c[0x0][0x330] ;  /* 0x0000cc0000047ab9 */ /* 0x000fe20000000a00 */
[----:B------:R-:W-:Y:S01]  /*1f490*/  NOP ;  /* 0x0000000000007918 */ /* 0x000fe20000000000 */
[----:B------:R-:W-:Y:S02]  /*1f4a0*/  IMAD R5, R31, UR4, RZ ;  /* 0x000000041f057c24 */ /* 0x000fe4000f8e02ff */
[----:B------:R-:W-:Y:S02]  /*1f4b0*/  IMAD.IADD R3, R3, 0x1, R21 ;  /* 0x0000000103037824 */ /* 0x000fe400078e0215 */
[C---:B------:R-:W-:Y:S02]  /*1f4c0*/  IMAD R5, R18.reuse, UR5, R5 ;  /* 0x0000000512057c24 */ /* 0x040fe4000f8e0205 */
[----:B------:R-:W-:Y:S01]  /*1f4d0*/  IMAD.WIDE.U32 R2, R18, UR4, R2 ;  /* 0x0000000412027c25 */ /* 0x000fe2000f8e0002 */
[----:B------:R-:W-:-:S03]  /*1f4e0*/  ULDC.64 UR4, c[0x0][0x318] ;  /* 0x0000c60000047ab9 */ /* 0x000fc60000000a00 */
[----:B------:R-:W-:Y:S01]  /*1f4f0*/  IMAD.IADD R3, R5, 0x1, R3 ;  /* 0x0000000105037824 */ /* 0x000fe200078e0203 */
[----:B------:R-:W-:-:S04]  /*1f500*/  LEA R23, P0, R2, UR4, 0x1 ;  /* 0x0000000402177c11 */ /* 0x000fc8000f8008ff */
[----:B------:R-:W-:Y:S02]  /*1f510*/  LEA.HI.X R24, R2, UR5, R3, 0x1, P0 ;  /* 0x0000000502187c11 */ /* 0x000fe400080f0c03 */
[----:B------:R-:W-:-:S13]  /*1f520*/  PLOP3.LUT P0, PT, PT, PT, PT, 0x80, 0x0 ;  /* 0x000000000000781c */ /* 0x000fda0003f0f070 */
.L_x_752:
        /* <DEDUP_REMOVED lines=11> */
.L_x_753:
[C---:B------:R-:W-:Y:S01]  /*1f5e0*/  ISETP.GT.AND P0, PT, R25.reuse, RZ, PT ;  /* 0x000000ff1900720c */ /* 0x040fe20003f04270 */
[----:B------:R0:W-:Y:S01]  /*1f5f0*/  SYNCS.ARRIVE.TRANS64.A1T0 RZ, [R6+URZ+0x30850], RZ ;  /* 0x030850ff06ff79a7 */ /* 0x0001e2000810003f */
[----:B------:R-:W-:Y:S02]  /*1f600*/  IMAD.MOV.U32 R17, RZ, RZ, R28 ;  /* 0x000000ffff117224 */ /* 0x000fe400078e001c */
[----:B------:R-:W-:Y:S02]  /*1f610*/  IMAD.MOV.U32 R10, RZ, RZ, R26 ;  /* 0x000000ffff0a7224 */ /* 0x000fe400078e001a */
[----:B------:R-:W-:Y:S02]  /*1f620*/  IMAD.MOV.U32 R30, RZ, RZ, R25 ;  /* 0x000000ffff1e7224 */ /* 0x000fe400078e0019 */
[----:B0-----:R-:W-:-:S05]  /*1f630*/  VIADD R6, R25, 0xffffffff ;  /* 0xffffffff19067836 */ /* 0x001fca0000000000 */
[----:B------:R-:W-:Y:S05]  /*1f640*/  @P0 BRA `(.L_x_754) ;  /* 0xffffffec00f40947 */ /* 0x000fea000383ffff */
.L_x_741:
[----:B------:R-:W-:Y:S05]  /*1f650*/  BSYNC B0 ;  /* 0x0000000000007941 */ /* 0x000fea0003800000 */
.L_x_740:
        /* <DEDUP_REMOVED lines=17> */
.L_x_756:
[----:B------:R-:W-:Y:S05]  /*1f770*/  BSYNC B0 ;  /* 0x0000000000007941 */ /* 0x000fea0003800000 */
.L_x_755:
[----:B------:R-:W3:Y:S02]  /*1f780*/  LDL R0, [R1+0x38] ;  /* 0x0000380001007983 */ /* 0x000ee40000100800 */
[----:B---3--:R-:W-:-:S13]  /*1f790*/  ISETP.NE.AND P0, PT, R0, 0x3, PT ;  /* 0x000000030000780c */ /* 0x008fda0003f05270 */
[----:B------:R-:W-:Y:S05]  /*1f7a0*/  @!P0 BRA `(.L_x_757) ;  /* 0x0000000000048947 */ /* 0x000fea0003800000 */
[----:B------:R-:W-:Y:S01]  /*1f7b0*/  BPT.TRAP 0x1 ;  /* 0x000000040000795c */ /* 0x000fe20000300000 */
.L_x_757:
[----:B------:R-:W3:Y:S01]  /*1f7c0*/  LDL.LU R2, [R1+0x8] ;  /* 0x0000080001027983 */ /* 0x000ee20000300800 */
[----:B------:R-:W-:Y:S01]  /*1f7d0*/  IMAD R0, R26, 0x8, R22 ;  /* 0x000000081a007824 */ /* 0x000fe200078e0216 */
[----:B0-----:R-:W-:Y:S01]  /*1f7e0*/  SHF.L.U32 R3, R28, 0x1f, RZ ;  /* 0x0000001f1c037819 */ /* 0x001fe200000006ff */
[----:B------:R-:W-:Y:S03]  /*1f7f0*/  BSSY B0, `(.L_x_758) ;  /* 0x0000004000007945 */ /* 0x000fe60003800000 */
[----:B------:R-:W0:Y:S01]  /*1f800*/  SYNCS.PHASECHK.TRANS64.TRYWAIT P0, [R0+URZ+0x30860], R3 ;  /* 0x03086003000075a7 */ /* 0x000e22000800017f */
[----:B---3--:R-:W-:Y:S01]  /*1f810*/  IMAD R6, R25, -0x60, R2 ;  /* 0xffffffa019067824 */ /* 0x008fe200078e0202 */
[----:B0-----:R-:W-:Y:S06]  /*1f820*/  @!P0 BRA `(.L_x_759) ;  /* 0x0000004800748947 */ /* 0x001fec0003800000 */
.L_x_906:
[----:B------:R-:W-:Y:S05]  /*1f830*/  BSYNC B0 ;  /* 0x0000000000007941 */ /* 0x000fea0003800000 */
.L_x_758:
[----:B------:R-:W1:Y:S01]  /*1f840*/  S2R R2, SR_TID.X ;  /* 0x0000000000027919 */ /* 0x000e620000002100 */
[----:B------:R-:W-:Y:S01]  /*1f850*/  UMOV UR4, 0xffffffff ;  /* 0xffffffff00047882 */ /* 0x000fe20000000000 */
[----:B------:R-:W-:Y:S01]  /*1f860*/  IMAD R7, R26, 0x4800, R37 ;  /* 0x000048001a077824 */ /* 0x000fe200078e0225 */
[----:B-1----:R-:W-:-:S04]  /*1f870*/  LOP3.LUT R2, R2, 0x7f, RZ, 0xc0, !PT ;  /* 0x0000007f02027812 */ /* 0x002fc800078ec0ff */
[----:B------:R-:W-:-:S05]  /*1f880*/  SHF.R.U32.HI R2, RZ, 0x3, R2 ;  /* 0x00000003ff027819 */ /* 0x000fca0000011602 */
[----:B------:R-:W-:Y:S01]  /*1f890*/  IMAD.IADD R6, R6, 0x1, -R2 ;  /* 0x0000000106067824 */ /* 0x000fe200078e0a02 */
[----:B------:R-:W-:Y:S06]  /*1f8a0*/  BRA.DIV UR4, `(.L_x_760) ;  /* 0x0000004a04687947 */ /* 0x000fec000b800000 */
[----:B--2---:R-:W1:Y:S01]  /*1f8b0*/  SHFL.IDX PT, R14, R23, RZ, 0x181f ;  /* 0x00181fff170e7589 */ /* 0x004e6200000e0000 */
[----:B------:R-:W-:Y:S01]  /*1f8c0*/  ULDC UR4, c[0x0][0x2f4] ;  /* 0x0000bd0000047ab9 */ /* 0x000fe20000000800 */
[C---:B------:R-:W-:Y:S01]  /*1f8d0*/  IMAD.SHL.U32 R5, R33.reuse, 0x2, RZ ;  /* 0x0000000221057824 */ /* 0x040fe200078e00ff */
[----:B------:R-:W-:Y:S01]  /*1f8e0*/  ISETP.GE.AND P2, PT, R33, UR4, PT ;  /* 0x0000000421007c0c */ /* 0x000fe2000bf46270 */
[----:B0-----:R-:W0:Y:S01]  /*1f8f0*/  SHFL.IDX PT, R3, R24, RZ, 0x181f ;  /* 0x00181fff18037589 */ /* 0x001e2200000e0000 */
[----:B------:R-:W-:Y:S02]  /*1f900*/  LEA R4, R7, R22, 0x1 ;  /* 0x0000001607047211 */ /* 0x000fe400078e08ff */
[----:B------:R-:W-:Y:S01]  /*1f910*/  ISETP.LT.OR P4, PT, R6, 0x1, P2 ;  /* 0x000000010600780c */ /* 0x000fe20001781670 */
[----:B------:R-:W-:Y:S01]  /*1f920*/  SHFL.IDX PT, R7, R24, 0x1, 0x181f ;  /* 0x00381f0018077f89 */ /* 0x000fe200000e0000 */
[----:B------:R-:W-:-:S04]  /*1f930*/  ISETP.GE.AND P1, PT, R36, UR4, PT ;  /* 0x0000000424007c0c */ /* 0x000fc8000bf26270 */
[----:B------:R-:W-:Y:S02]  /*1f940*/  ISETP.LT.OR P3, PT, R6, 0x1, P1 ;  /* 0x000000010600780c */ /* 0x000fe40000f61670 */
        /* <DEDUP_REMOVED lines=10> */
[----:B------:R-:W0:Y:S03]  /*1f9f0*/  SHFL.IDX PT, R14, R23, 0x2, 0x181f ;  /* 0x00581f00170e7f89 */ /* 0x000e2600000e0000 */
[----:B------:R-:W-:Y:S01]  /*1fa00*/  IMAD.X R3, RZ, RZ, R7, P3 ;  /* 0x000000ffff037224 */ /* 0x000fe200018e0607 */
        /* <DEDUP_REMOVED lines=36> */
.L_x_920:
[C---:B------:R-:W-:Y:S02]  /*1fc50*/  ISETP.LT.OR P2, PT, R6.reuse, 0x51, P2 ;  /* 0x000000510600780c */ /* 0x040fe40001741670 */
[C---:B------:R-:W-:Y:S02]  /*1fc60*/  ISETP.LT.OR P1, PT, R6.reuse, 0x51, P1 ;  /* 0x000000510600780c */ /* 0x040fe40000f21670 */
[----:B------:R-:W-:Y:S02]  /*1fc70*/  ISETP.LT.OR P0, PT, R6, 0x51, P0 ;  /* 0x000000510600780c */ /* 0x000fe40000701670 */
[----:B0--3--:R-:W-:-:S05]  /*1fc80*/  IADD3 R2, P3, R14, R5, RZ ;  /* 0x000000050e027210 */ /* 0x009fca0007f7e0ff */
[----:B------:R-:W-:-:S05]  /*1fc90*/  IMAD.X R3, RZ, RZ, R24, P3 ;  /* 0x000000ffff037224 */ /* 0x000fca00018e0618 */
        /* <DEDUP_REMOVED lines=8> */
.L_x_761:
[----:B------:R-:W-:Y:S02]  /*1fd20*/  PLOP3.LUT P1, PT, P1, P0, PT, 0xa2, 0x0 ;  /* 0x000000000000781c */ /* 0x000fe40000f21472 */
[----:B------:R-:W-:-:S08]  /*1fd30*/  @P0 R2UR P1, UR4, R0 ;  /* 0x00000000000402ca */ /* 0x000fd00000020000 */
[----:B------:R-:W-:-:S05]  /*1fd40*/  @P0 PLOP3.LUT P0, PT, P1, PT, PT, 0x80, 0x0 ;  /* 0x000000000000081c */ /* 0x000fca0000f0f070 */
[----:B------:R-:W-:Y:S01]  /*1fd50*/  @!P1 SYNCS.ARRIVE.TRANS64.RED.A0T1 RZ, [UR4+0x30850], RZ ;  /* 0x030850ffffff99a7 */ /* 0x000fe20008200404 */
[----:B------:R-:W-:Y:S07]  /*1fd60*/  @!P1 ARRIVES.LDGSTSBAR.64.TRANSCNT [UR4+0x30850] ;  /* 0x03085000ff0099b0 */ /* 0x000fee0008000a84 */
[----:B------:R-:W-:Y:S05]  /*1fd70*/  @P0 BRA.U.ANY `(.L_x_761) ;  /* 0xfffffffd00e80947 */ /* 0x000fea000393ffff */
[----:B------:R-:W-:Y:S01]  /*1fd80*/  NOP ;  /* 0x0000000000007918 */ /* 0x000fe20000000000 */
[----:B0-----:R-:W2:Y:S02]  /*1fd90*/  LDL.LU R2, [R1+0x38] ;  /* 0x0000380001027983 */ /* 0x001ea40000300800 */
[----:B--2---:R-:W-:-:S13]  /*1fda0*/  ISETP.NE.AND P2, PT, R2, 0x3, PT ;  /* 0x000000030200780c */ /* 0x004fda0003f45270 */
[----:B------:R-:W-:Y:S05]  /*1fdb0*/  @!P2 BRA `(.L_x_762) ;  /* 0x000000000004a947 */ /* 0x000fea0003800000 */
[----:B------:R-:W-:Y:S01]  /*1fdc0*/  BPT.TRAP 0x1 ;  /* 0x000000040000795c */ /* 0x000fe20000300000 */
.L_x_762:
[----:B------:R1:W-:Y:S01]  /*1fdd0*/  SYNCS.ARRIVE.TRANS64.A1T0 RZ, [R0+URZ+0x30850], RZ ;  /* 0x030850ff00ff79a7 */ /* 0x0003e2000810003f */
[----:B------:R-:W-:-:S05]  /*1fde0*/  VIADD R26, R26, 0x1 ;  /* 0x000000011a1a7836 */ /* 0x000fca0000000000 */
[----:B------:R-:W-:-:S04]  /*1fdf0*/  ISETP.NE.AND P0, PT, R26, 0x2, PT ;  /* 0x000000021a00780c */ /* 0x000fc80003f05270 */
[----:B------:R-:W-:Y:S02]  /*1fe00*/  SEL R3, RZ, 0x1, P0 ;  /* 0x00000001ff037807 */ /* 0x000fe40000000000 */
[----:B------:R-:W-:Y:S02]  /*1fe10*/  SEL R26, R26, RZ, P0 ;  /* 0x000000ff1a1a7207 */ /* 0x000fe40000000000 */
[----:B-1----:R-:W-:-:S07]  /*1fe20*/  LOP3.LUT R28, R28, R3, RZ, 0x3c, !PT ;  /* 0x000000031c1c7212 */ /* 0x002fce00078e3cff */
.L_x_719:
[----:B------:R-:W-:Y:S05]  /*1fe30*/  BSYNC B7 ;  /* 0x0000000000077941 */ /* 0x000fea0003800000 */
.L_x_717:
[----:B------:R-:W2:Y:S02]  /*1fe40*/  LDL R0, [R1] ;  /* 0x0000000001007983 */ /* 0x000ea40000100800 */
[----:B--2---:R-:W-:-:S13]  /*1fe50*/  LOP3.LUT P0, RZ, R0, 0x20, RZ, 0xc0, !PT ;  /* 0x0000002000ff7812 */ /* 0x004fda000780c0ff */
[----:B------:R-:W-:Y:S05]  /*1fe60*/  @!P0 BRA `(.L_x_763) ;  /* 0x0000000000248947 */ /* 0x000fea0003800000 */
[----:B------:R-:W-:Y:S05]  /*1fe70*/  WARPSYNC.ALL ;  /* 0x0000000000007948 */ /* 0x000fea0003800000 */
[----:B------:R-:W1:Y:S08]  /*1fe80*/  S2UR UR5, SR_CgaCtaId ;  /* 0x00000000000579c3 */ /* 0x000e700000008800 */
[----:B------:R-:W-:Y:S06]  /*1fe90*/  BAR.SYNC.DEFER_BLOCKING 0x5, 0x180 ;  /* 0x0146000000007b1d */ /* 0x000fec0000010000 */
[----:B------:R-:W-:-:S02]  /*1fea0*/  UMOV UR4, 0x400 ;  /* 0x0000040000047882 */ /* 0x000fc40000000000 */
[----:B-1----:R-:W-:-:S06]  /*1feb0*/  ULEA UR4, UR5, UR4, 0x18 ;  /* 0x0000000405047291 */ /* 0x002fcc000f8ec03f */
[----:B0-----:R-:W-:-:S05]  /*1fec0*/  IMAD.U32 R22, RZ, RZ, UR4 ;  /* 0x00000004ff167e24 */ /* 0x001fca000f8e00ff */
[----:B------:R0:W1:Y:S01]  /*1fed0*/  LDS.128 R16, [R22+0x308d0] ;  /* 0x0308d00016107984 */ /* 0x0000620000000c00 */
[----:B------:R-:W-:Y:S06]  /*1fee0*/  BAR.ARV 0x4, 0x180 ;  /* 0x0106000000007b1d */ /* 0x000fec0000002000 */
[----:B------:R-:W-:Y:S05]  /*1fef0*/  BRA `(.L_x_764) ;  /* 0x0000000800407947 */ /* 0x000fea0003800000 */
.L_x_763:
[----:B------:R-:W1:Y:S01]  /*1ff00*/  S2R R8, SR_TID.X ;  /* 0x0000000000087919 */ /* 0x000e620000002100 */
[----:B------:R-:W-:Y:S01]  /*1ff10*/  UMOV UR4, 0xffffffff ;  /* 0xffffffff00047882 */ /* 0x000fe20000000000 */
[----:B-1----:R-:W-:-:S04]  /*1ff20*/  LOP3.LUT R8, R8, 0x1f, RZ, 0xc0, !PT ;  /* 0x0000001f08087812 */ /* 0x002fc800078ec0ff */
[----:B------:R-:W-:Y:S01]  /*1ff30*/  ISETP.NE.AND P0, PT, R8, 0x1f, PT ;  /* 0x0000001f0800780c */ /* 0x000fe20003f05270 */
[----:B------:R-:W-:-:S12]  /*1ff40*/  BRA.DIV UR4, `(.L_x_765) ;  /* 0x0000004a04c47947 */ /* 0x000fd8000b800000 */
[----:B0-----:R-:W-:Y:S01]  /*1ff50*/  IMAD.IADD R5, R19, 0x1, R8 ;  /* 0x0000000113057824 */ /* 0x001fe200078e0208 */
[----:B------:R-:W-:-:S04]  /*1ff60*/  ULDC UR4, c[0x0][0xc3c] ;  /* 0x00030f0000047ab9 */ /* 0x000fc80000000800 */
[----:B------:R-:W-:-:S13]  /*1ff70*/  ISETP.GE.OR P1, PT, R5, UR4, !P0 ;  /* 0x0000000405007c0c */ /* 0x000fda000c726670 */
[----:B------:R-:W0:Y:S02]  /*1ff80*/  @!P1 LDC.64 R2, c[0x0][0xc80] ;  /* 0x00032000ff029b82 */ /* 0x000e240000000a00 */
[----:B0-----:R-:W-:-:S06]  /*1ff90*/  @!P1 IMAD.WIDE R2, R5, 0x4, R2 ;  /* 0x0000000405029825 */ /* 0x001fcc00078e0202 */
[----:B------:R-:W2:Y:S01]  /*1ffa0*/  @!P1 LDG.E R2, desc[UR56][R2.64] ;  /* 0x0000003802029981 */ /* 0x000ea2000c1e1900 */
[----:B------:R-:W-:Y:S01]  /*1ffb0*/  IMAD.MOV.U32 R4, RZ, RZ, RZ ;  /* 0x000000ffff047224 */ /* 0x000fe200078e00ff */
[C---:B------:R-:W-:Y:S02]  /*1ffc0*/  ISETP.GE.U32.AND P2, PT, R8.reuse, 0x2, PT ;  /* 0x000000020800780c */ /* 0x040fe40003f46070 */
[C---:B------:R-:W-:Y:S01]  /*1ffd0*/  ISETP.GE.U32.AND P3, PT, R8.reuse, 0x4, PT ;  /* 0x000000040800780c */ /* 0x040fe20003f66070 */
[----:B------:R-:W-:Y:S01]  /*1ffe0*/  SHFL.IDX PT, R0, R16, 0x1, 0x1f ;  /* 0x00201f0010007f89 */ /* 0x000fe200000e0000 */
[C---:B------:R-:W-:Y:S02]  /*1fff0*/  ISETP.GE.U32.AND P4, PT, R8.reuse, 0x8, PT ;  /* 0x000000080800780c */ /* 0x040fe40003f86070 */
[----:B------:R-:W-:Y:S02]  /*20000*/  ISETP.GE.U32.AND P5, PT, R8, 0x10, PT ;  /* 0x000000100800780c */ /* 0x000fe40003fa6070 */
[----:B--2---:R-:W-:-:S02]  /*20010*/  @!P1 MOV R4, R2 ;  /* 0x0000000200049202 */ /* 0x004fc40000000f00 */
[----:B------:R-:W-:-:S03]  /*20020*/  ISETP.NE.AND P1, PT, R8, RZ, PT ;  /* 0x000000ff0800720c */ /* 0x000fc60003f25270 */
        /* <DEDUP_REMOVED lines=16> */
[----:B------:R0:W1:Y:S02]  /*20130*/  SHFL.IDX PT, R14, R6, 0x1f, 0x1f ;  /* 0x03e01f00060e7f89 */ /* 0x00006400000e0000 */
.L_x_930:
[----:B------:R-:W-:Y:S02]  /*20140*/  ULDC UR4, c[0x0][0xc38] ;  /* 0x00030e0000047ab9 */ /* 0x000fe40000000800 */
[----:B------:R-:W-:-:S04]  /*20150*/  IMAD.U32 R7, RZ, RZ, UR4 ;  /* 0x00000004ff077e24 */ /* 0x000fc8000f8e00ff */
[----:B-1----:R-:W-:-:S04]  /*20160*/  IMAD R3, R14, R7, RZ ;  /* 0x000000070e037224 */ /* 0x002fc800078e02ff */
[----:B------:R-:W-:-:S05]  /*20170*/  IMAD.IADD R8, R0, 0x1, R3 ;  /* 0x0000000100087824 */ /* 0x000fca00078e0203 */
[----:B------:R-:W-:-:S13]  /*20180*/  ISETP.GT.AND P6, PT, R8, R5, PT ;  /* 0x000000050800720c */ /* 0x000fda0003fc4270 */
[----:B------:R-:W-:Y:S05]  /*20190*/  @P6 BRA `(.L_x_766) ;  /* 0x00000000009c6947 */ /* 0x000fea0003800000 */
.L_x_771:
        /* <DEDUP_REMOVED lines=14> */
.L_x_769:
[----:B------:R-:W-:Y:S05]  /*20280*/  BSYNC B0 ;  /* 0x0000000000007941 */ /* 0x000fea0003800000 */
.L_x_768:
        /* <DEDUP_REMOVED lines=15> */
[----:B0-----:R-:W-:-:S05]  /*20380*/  SEL R6, R14, RZ, P5 ;  /* 0x000000ff0e067207 */ /* 0x001fca0002800000 */
[----:B------:R-:W-:-:S05]  /*20390*/  IMAD.IADD R6, R3, 0x1, R6 ;  /* 0x0000000103067824 */ /* 0x000fca00078e0206 */
[----:B------:R0:W1:Y:S02]  /*203a0*/  SHFL.IDX PT, R14, R6, 0x1f, 0x1f ;  /* 0x03e01f00060e7f89 */ /* 0x00006400000e0000 */
.L_x_938:
[----:B------:R-:W-:Y:S02]  /*203b0*/  ULDC UR4, c[0x0][0xc38] ;  /* 0x00030e0000047ab9 */ /* 0x000fe40000000800 */
[----:B------:R-:W-:-:S04]  /*203c0*/  IMAD.U32 R7, RZ, RZ, UR4 ;  /* 0x00000004ff077e24 */ /* 0x000fc8000f8e00ff */
[----:B-1----:R-:W-:-:S04]  /*203d0*/  IMAD R3, R14, R7, RZ ;  /* 0x000000070e037224 */ /* 0x002fc800078e02ff */
[----:B------:R-:W-:-:S05]  /*203e0*/  IMAD.IADD R8, R3, 0x1, R8 ;  /* 0x0000000103087824 */ /* 0x000fca00078e0208 */
[----:B------:R-:W-:-:S13]  /*203f0*/  ISETP.GT.AND P6, PT, R8, R5, PT ;  /* 0x000000050800720c */ /* 0x000fda0003fc4270 */
[----:B------:R-:W-:Y:S05]  /*20400*/  @!P6 BRA `(.L_x_771) ;  /* 0xfffffffc0064e947 */ /* 0x000fea000383ffff */
.L_x_766:
        /* <DEDUP_REMOVED lines=8> */
.L_x_942:
[----:B------:R-:W-:Y:S01]  /*20490*/  ISETP.NE.AND P0, PT, R2, RZ, PT ;  /* 0x000000ff0200720c */ /* 0x000fe20003f05270 */
[----:B------:R-:W-:-:S12]  /*204a0*/  IMAD.MOV.U32 R14, RZ, RZ, RZ ;  /* 0x000000ffff0e7224 */ /* 0x000fd800078e00ff */
[----:B------:R-:W-:Y:S05]  /*204b0*/  @!P0 BRA `(.L_x_773) ;  /* 0x0000000000108947 */ /* 0x000fea0003800000 */
[----:B------:R-:W-:Y:S01]  /*204c0*/  UMOV UR4, 0xffffffff ;  /* 0xffffffff00047882 */ /* 0x000fe20000000000 */
[----:B------:R-:W-:Y:S02]  /*204d0*/  VIADD R12, R0, 0xffffffff ;  /* 0xffffffff000c7836 */ /* 0x000fe40000000000 */
[----:B------:R-:W-:Y:S05]  /*204e0*/  BRA.DIV UR4, `(.L_x_774) ;  /* 0x0000004e04847947 */ /* 0x000fea000b800000 */
[----:B------:R3:W4:Y:S02]  /*204f0*/  SHFL.IDX PT, R14, R6, R12, 0x1f ;  /* 0x00001f0c060e7589 */ /* 0x00072400000e0000 */
.L_x_773:
[----:B0-23--:R-:W-:Y:S01]  /*20500*/  IABS R6, R4 ;  /* 0x0000000400067213 */ /* 0x00dfe20000000000 */
[----:B----4-:R-:W-:Y:S02]  /*20510*/  IMAD R16, R14, R7, R8 ;  /* 0x000000070e107224 */ /* 0x010fe400078e0208 */
[----:B------:R-:W-:Y:S01]  /*20520*/  IMAD.IADD R19, R0, 0x1, R19 ;  /* 0x0000000100137824 */ /* 0x000fe200078e0213 */
[----:B------:R-:W0:Y:S08]  /*20530*/  I2F.RP R9, R6 ;  /* 0x0000000600097306 */ /* 0x000e300000209400 */
[----:B0-----:R-:W0:Y:S02]  /*20540*/  MUFU.RCP R9, R9 ;  /* 0x0000000900097308 */ /* 0x001e240000001000 */
[----:B0-----:R-:W-:-:S06]  /*20550*/  VIADD R2, R9, 0xffffffe ;  /* 0x0ffffffe09027836 */ /* 0x001fcc0000000000 */
[----:B------:R0:W2:Y:S02]  /*20560*/  F2I.FTZ.U32.TRUNC.NTZ R3, R2 ;  /* 0x0000000200037305 */ /* 0x0000a4000021f000 */
[----:B0-----:R-:W-:Y:S01]  /*20570*/  IMAD.MOV.U32 R2, RZ, RZ, RZ ;  /* 0x000000ffff027224 */ /* 0x001fe200078e00ff */
[----:B--2---:R-:W-:-:S05]  /*20580*/  IADD3 R7, RZ, -R3, RZ ;  /* 0x80000003ff077210 */ /* 0x004fca0007ffe0ff */
        /* <DEDUP_REMOVED lines=11> */
[----:B------:R-:W-:Y:S02]  /*20640*/  @!P1 IMAD.IADD R5, R5, 0x1, -R6 ;  /* 0x0000000105059824 */ /* 0x000fe400078e0a06 */
[----:B------:R-:W-:Y:S01]  /*20650*/  @!P1 VIADD R3, R3, 0x1 ;  /* 0x0000000103039836 */ /* 0x000fe20000000000 */
        /* <DEDUP_REMOVED lines=9> */
.L_x_767:
[----:B------:R-:W-:Y:S01]  /*206f0*/  UMOV UR4, URZ ;  /* 0x0000003f00047c82 */ /* 0x000fe20008000000 */
[----:B------:R-:W-:Y:S01]  /*20700*/  UMOV UR5, URZ ;  /* 0x0000003f00057c82 */ /* 0x000fe20008000000 */
[----:B------:R-:W-:Y:S01]  /*20710*/  ULDC UR6, c[0x0][0xc3c] ;  /* 0x00030f0000067ab9 */ /* 0x000fe20000000800 */
[----:B------:R-:W-:Y:S01]  /*20720*/  MOV R16, R5 ;  /* 0x0000000500107202 */ /* 0x000fe20000000f00 */
[----:B------:R-:W-:Y:S02]  /*20730*/  IMAD.U32 R17, RZ, RZ, UR4 ;  /* 0x00000004ff117e24 */ /* 0x000fe4000f8e00ff */
[----:B------:R-:W-:Y:S02]  /*20740*/  IMAD.U32 R18, RZ, RZ, UR5 ;  /* 0x00000005ff127e24 */ /* 0x000fe4000f8e00ff */
[----:B------:R-:W-:-:S07]  /*20750*/  IMAD.U32 R19, RZ, RZ, UR6 ;  /* 0x00000006ff137e24 */ /* 0x000fce000f8e00ff */
.L_x_775:
        /* <DEDUP_REMOVED lines=10> */
.L_x_764:
[----:B------:R-:W-:Y:S02]  /*20800*/  ULDC UR4, c[0x0][0xc3c] ;  /* 0x00030f0000047ab9 */ /* 0x000fe40000000800 */
[----:B-1----:R-:W-:-:S13]  /*20810*/  ISETP.GE.AND P0, PT, R19, UR4, PT ;  /* 0x0000000413007c0c */ /* 0x002fda000bf06270 */
[----:B------:R-:W-:Y:S05]  /*20820*/  @!P0 BRA `(.L_x_776) ;  /* 0xffffffa000f48947 */ /* 0x000fea000383ffff */
[----:B------:R-:W-:Y:S05]  /*20830*/  BSYNC B8 ;  /* 0x0000000000087941 */ /* 0x000fea0003800000 */
.L_x_673:
[----:B------:R-:W3:Y:S01]  /*20840*/  LDL.LU R0, [R1+0x28] ;  /* 0x0000280001007983 */ /* 0x000ee20000300800 */
[----:B------:R-:W-:Y:S01]  /*20850*/  BSSY B0, `(.L_x_777) ;  /* 0x000000b000007945 */ /* 0x000fe20003800000 */
[----:B------:R-:W1:Y:S01]  /*20860*/  S2R R5, SR_CgaCtaId ;  /* 0x0000000000057919 */ /* 0x000e620000008800 */
[----:B---3--:R-:W-:-:S05]  /*20870*/  VIADD R0, R0, 0x1 ;  /* 0x0000000100007836 */ /* 0x008fca0000000000 */
[----:B--2---:R-:W-:-:S04]  /*20880*/  LEA.HI R2, R0, R0, RZ, 0x1 ;  /* 0x0000000000027211 */ /* 0x004fc800078f08ff */
[----:B0-----:R-:W-:Y:S02]  /*20890*/  LOP3.LUT R3, R2, 0xfffffffe, RZ, 0xc0, !PT ;  /* 0xfffffffe02037812 */ /* 0x001fe400078ec0ff */
[----:B------:R-:W-:-:S03]  /*208a0*/  MOV R2, 0x400 ;  /* 0x0000040000027802 */ /* 0x000fc60000000f00 */
[----:B------:R-:W-:Y:S01]  /*208b0*/  IMAD.IADD R0, R0, 0x1, -R3 ;  /* 0x0000000100007824 */ /* 0x000fe200078e0a03 */
[----:B-1----:R-:W-:-:S04]  /*208c0*/  LEA R7, R5, R2, 0x18 ;  /* 0x0000000205077211 */ /* 0x002fc800078ec0ff */
[----:B------:R-:W-:-:S04]  /*208d0*/  SHF.L.U32 R0, R0, 0x1f, RZ ;  /* 0x0000001f00007819 */ /* 0x000fc800000006ff */
[----:B------:R-:W0:Y:S02]  /*208e0*/  SYNCS.PHASECHK.TRANS64.TRYWAIT P0, [R7+URZ+0x30820], R0 ;  /* 0x03082000070075a7 */ /* 0x000e24000800017f */
[----:B0-----:R-:W-:Y:S05]  /*208f0*/  @!P0 BRA `(.L_x_778) ;  /* 0x0000004800a48947 */ /* 0x001fea0003800000 */
.L_x_945:
[----:B------:R-:W-:Y:S05]  /*20900*/  BSYNC B0 ;  /* 0x0000000000007941 */ /* 0x000fea0003800000 */
.L_x_777:
[----:B------:R-:W-:-:S03]  /*20910*/  UMOV UR4, 0xffffffff ;  /* 0xffffffff00047882 */ /* 0x000fc60000000000 */
[----:B------:R-:W-:Y:S05]  /*20920*/  BRA.DIV UR4, `(.L_x_779) ;  /* 0x0000004a04ac7947 */ /* 0x000fea000b800000 */
[----:B0-----:R-:W0:Y:S02]  /*20930*/  S2R R0, SR_TID.X ;  /* 0x0000000000007919 */ /* 0x001e240000002100 */
[----:B0-----:R-:W-:-:S04]  /*20940*/  SHF.R.U32.HI R0, RZ, 0x5, R0 ;  /* 0x00000005ff007819 */ /* 0x001fc80000011600 */
[----:B------:R-:W-:-:S05]  /*20950*/  LOP3.LUT R0, R0, 0x3, RZ, 0xc0, !PT ;  /* 0x0000000300007812 */ /* 0x000fca00078ec0ff */
[----:B------:R0:W1:Y:S02]  /*20960*/  SHFL.IDX PT, R14, R0, RZ, 0x1f ;  /* 0x00001fff000e7589 */ /* 0x00006400000e0000 */
.L_x_948:
[----:B-1----:R-:W-:-:S13]  /*20970*/  ISETP.NE.AND P0, PT, R14, RZ, PT ;  /* 0x000000ff0e00720c */ /* 0x002fda0003f05270 */
[----:B------:R-:W-:Y:S05]  /*20980*/  @P0 BRA `(.L_x_448) ;  /* 0x0000000000880947 */ /* 0x000fea0003800000 */
[----:B------:R-:W-:-:S03]  /*20990*/  UMOV UR4, 0xffffffff ;  /* 0xffffffff00047882 */ /* 0x000fc60000000000 */
[----:B------:R-:W-:Y:S05]  /*209a0*/  BRA.DIV UR4, `(.L_x_780) ;  /* 0x0000004a04c07947 */ /* 0x000fea000b800000 */
[----:B------:R-:W-:-:S13]  /*209b0*/  ELECT P6, URZ, PT ;  /* 0x00000000003f782f */ /* 0x000fda00038c0000 */
.L_x_951:
[----:B------:R-:W-:Y:S05]  /*209c0*/  @!P6 BRA `(.L_x_448) ;  /* 0x000000000078e947 */ /* 0x000fea0003800000 */
[----:B------:R-:W-:-:S06]  /*209d0*/  ULOP3.LUT UR4, UR61, 0x2, URZ, 0xfc, !UPT ;  /* 0x000000023d047892 */ /* 0x000fcc000f8efc3f */
[----:B0-----:R-:W-:-:S05]  /*209e0*/  IMAD.U32 R0, RZ, RZ, UR4 ;  /* 0x00000004ff007e24 */ /* 0x001fca000f8e00ff */
[----:B------:R-:W-:-:S13]  /*209f0*/  ISETP.NE.AND P0, PT, R0, 0x3, PT ;  /* 0x000000030000780c */ /* 0x000fda0003f05270 */
[----:B------:R-:W-:Y:S05]  /*20a00*/  @!P0 BRA `(.L_x_781) ;  /* 0x0000000000048947 */ /* 0x000fea0003800000 */
[----:B------:R-:W-:Y:S01]  /*20a10*/  BPT.TRAP 0x1 ;  /* 0x000000040000795c */ /* 0x000fe20000300000 */
.L_x_781:
[----:B------:R-:W-:Y:S01]  /*20a20*/  IMAD R5, R26, 0x8, R7 ;  /* 0x000000081a057824 */ /* 0x000fe200078e0207 */
[----:B------:R-:W-:Y:S01]  /*20a30*/  SHF.L.U32 R0, R28, 0x1f, RZ ;  /* 0x0000001f1c007819 */ /* 0x000fe200000006ff */
[----:B------:R-:W-:-:S03]  /*20a40*/  VIADD R26, R26, 0x1 ;  /* 0x000000011a1a7836 */ /* 0x000fc60000000000 */
[----:B------:R-:W0:Y:S02]  /*20a50*/  SYNCS.PHASECHK.TRANS64.TRYWAIT P1, [R5+URZ+0x30840], R0 ;  /* 0x03084000050075a7 */ /* 0x000e24000802017f */
[----:B------:R-:W-:-:S04]  /*20a60*/  ISETP.NE.AND P2, PT, R26, 0x2, PT ;  /* 0x000000021a00780c */ /* 0x000fc80003f45270 */
[----:B------:R-:W-:Y:S01]  /*20a70*/  SEL R3, RZ, 0x1, P2 ;  /* 0x00000001ff037807 */ /* 0x000fe20001000000 */
[----:B0-----:R-:W-:Y:S08]  /*20a80*/  @!P1 BRA `(.L_x_782) ;  /* 0x0000004800a89947 */ /* 0x001ff00003800000 */
.L_x_952:
[----:B------:R-:W-:Y:S02]  /*20a90*/  SEL R26, R26, RZ, P2 ;  /* 0x000000ff1a1a7207 */ /* 0x000fe40001000000 */
[----:B------:R-:W-:Y:S01]  /*20aa0*/  LOP3.LUT R2, R28, R3, RZ, 0x3c, !PT ;  /* 0x000000031c027212 */ /* 0x000fe200078e3cff */
[----:B------:R-:W-:Y:S06]  /*20ab0*/  @!P0 BRA `(.L_x_783) ;  /* 0x0000000000048947 */ /* 0x000fec0003800000 */
[----:B------:R-:W-:Y:S01]  /*20ac0*/  BPT.TRAP 0x1 ;  /* 0x000000040000795c */ /* 0x000fe20000300000 */
.L_x_783:
[----:B------:R-:W-:Y:S01]  /*20ad0*/  IMAD R3, R26, 0x8, R7 ;  /* 0x000000081a037824 */ /* 0x000fe200078e0207 */
[----:B------:R-:W-:-:S04]  /*20ae0*/  SHF.L.U32 R2, R2, 0x1f, RZ ;  /* 0x0000001f02027819 */ /* 0x000fc800000006ff */
[----:B------:R-:W1:Y:S02]  /*20af0*/  SYNCS.PHASECHK.TRANS64.TRYWAIT P1, [R3+URZ+0x30840], R2 ;  /* 0x03084002030075a7 */ /* 0x000e64000802017f */
[----:B-1----:R-:W-:Y:S05]  /*20b00*/  @!P1 BRA `(.L_x_784) ;  /* 0x00000048009c9947 */ /* 0x002fea0003800000 */
.L_x_953:
[----:B------:R-:W-:Y:S05]  /*20b10*/  @!P0 BRA `(.L_x_785) ;  /* 0x0000000000048947 */ /* 0x000fea0003800000 */
[----:B------:R-:W-:Y:S01]  /*20b20*/  BPT.TRAP 0x1 ;  /* 0x000000040000795c */ /* 0x000fe20000300000 */
.L_x_785:
[----:B------:R-:W2:Y:S02]  /*20b30*/  SYNCS.PHASECHK.TRANS64.TRYWAIT P1, [R5+URZ+0x30860], R0 ;  /* 0x03086000050075a7 */ /* 0x000ea4000802017f */
[----:B--2---:R-:W-:Y:S05]  /*20b40*/  @!P1 BRA `(.L_x_786) ;  /* 0x0000004800a09947 */ /* 0x004fea0003800000 */
.L_x_954:
[----:B------:R-:W-:Y:S05]  /*20b50*/  @!P0 BRA `(.L_x_787) ;  /* 0x0000000000048947 */ /* 0x000fea0003800000 */
[----:B------:R-:W-:Y:S01]  /*20b60*/  BPT.TRAP 0x1 ;  /* 0x000000040000795c */ /* 0x000fe20000300000 */
.L_x_787:
[----:B---3--:R3:W4:Y:S02]  /*20b70*/  SYNCS.PHASECHK.TRANS64.TRYWAIT P0, [R3+URZ+0x30860], R2 ;  /* 0x03086002030075a7 */ /* 0x008724000800017f */
[----:B----4-:R-:W-:Y:S05]  /*20b80*/  @!P0 NANOSLEEP.SYNCS 0x989680 ;  /* 0x009896800000895d */ /* 0x010fea0003900000 */
[----:B------:R-:W4:Y:S02]  /*20b90*/  @!P0 SYNCS.PHASECHK.TRANS64 P0, [R3+URZ+0x30860], R2 ;  /* 0x03086002030085a7 */ /* 0x000f24000800007f */
[----:B----4-:R-:W-:Y:S05]  /*20ba0*/  @!P0 BRA `(.L_x_787) ;  /* 0xfffffffc00f08947 */ /* 0x010fea000383ffff */
.L_x_448:
[----:B------:R-:W-:Y:S05]  /*20bb0*/  BSYNC B9 ;  /* 0x0000000000097941 */ /* 0x000fea0003800000 */
.L_x_445:
[----:B------:R-:W-:Y:S05]  /*20bc0*/  EXIT ;  /* 0x000000000000794d */ /* 0x000fea0003800000 */
.L_x_466:
[----:B0-----:R0:W1:Y:S02]  /*20bd0*/  SYNCS.PHASECHK.TRANS64.TRYWAIT P5, [R87+URZ+0x30890], R88 ;  /* 0x03089058570075a7 */ /* 0x00106400080a017f */
[----:B-1----:R-:W-:Y:S05]  /*20be0*/  @!P5 NANOSLEEP.SYNCS 0x989680 ;  /* 0x009896800000d95d */ /* 0x002fea0003900000 */
[----:B------:R-:W1:Y:S02]  /*20bf0*/  @!P5 SYNCS.PHASECHK.TRANS64 P5, [R87+URZ+0x30890], R88 ;  /* 0x030890585700d5a7 */ /* 0x000e6400080a007f */
[----:B-1----:R-:W-:Y:S05]  /*20c00*/  @!P5 BRA `(.L_x_466) ;  /* 0xfffffffc00f0d947 */ /* 0x002fea000383ffff */
[----:B------:R-:W-:Y:S05]  /*20c10*/  BRA `(.L_x_788) ;  /* 0xfffffe2800f87947 */ /* 0x000fea000383ffff */
.L_x_467:
[----:B------:R-:W-:Y:S01]  /*20c20*/  BSSY B1, `(.L_x_789) ;  /* 0x0000008000017945 */ /* 0x000fe20003800000 */
[----:B------:R-:W-:Y:S01]  /*20c30*/  IMAD.MOV.U32 R13, RZ, RZ, R117 ;  /* 0x000000ffff0d7224 */ /* 0x000fe200078e0075 */
[----:B------:R-:W-:Y:S01]  /*20c40*/  MOV R12, RZ ;  /* 0x000000ff000c7202 */ /* 0x000fe20000000f00 */
[----:B------:R-:W-:Y:S02]  /*20c50*/  IMAD.MOV.U32 R11, RZ, RZ, 0x1c1f ;  /* 0x00001c1fff0b7424 */ /* 0x000fe400078e00ff */
[----:B------:R-:W-:-:S07]  /*20c60*/  IMAD.MOV.U32 R15, RZ, RZ, -0x1 ;  /* 0xffffffffff0f7424 */ /* 0x000fce00078e00ff */
[----:B0-----:R-:W-:Y:S05]  /*20c70*/  WARPSYNC.COLLECTIVE R15, `(.L_x_790) ;  /* 0x000000000f087348 */ /* 0x001fea0003c00000 */
[----:B------:R1:W2:Y:S02]  /*20c80*/  SHFL.IDX P6, R14, R13, R12, R11 ;  /* 0x0000000c0d0e7389 */ /* 0x0002a400000c000b */
[----:B012---:R-:W-:Y:S01]  /*20c90*/  ENDCOLLECTIVE ;  /* 0x000000000000791b */ /* 0x007fe20003800000 */
.L_x_790:
[----:B------:R-:W-:Y:S05]  /*20ca0*/  BSYNC B1 ;  /* 0x0000000000017941 */ /* 0x000fea0003800000 */
.L_x_789:
[----:B------:R-:W-:Y:S02]  /*20cb0*/  IMAD.MOV.U32 R13, RZ, RZ, R120 ;  /* 0x000000ffff0d7224 */ /* 0x000fe400078e0078 */
[----:B------:R-:W-:Y:S02]  /*20cc0*/  IMAD.MOV.U32 R12, RZ, RZ, RZ ;  /* 0x000000ffff0c7224 */ /* 0x000fe400078e00ff */
[----:B------:R-:W-:Y:S02]  /*20cd0*/  IMAD.MOV.U32 R11, RZ, RZ, 0x1c1f ;  /* 0x00001c1fff0b7424 */ /* 0x000fe400078e00ff */
[----:B------:R-:W-:Y:S02]  /*20ce0*/  IMAD.MOV.U32 R15, RZ, RZ, -0x1 ;  /* 0xffffffffff0f7424 */ /* 0x000fe400078e00ff */
[----:B------:R-:W-:-:S07]  /*20cf0*/  IMAD.MOV.U32 R82, RZ, RZ, R14 ;  /* 0x000000ffff527224 */ /* 0x000fce00078e000e */
[----:B------:R-:W-:Y:S05]  /*20d00*/  WARPSYNC.COLLECTIVE R15, `(.L_x_791) ;  /* 0x000000000f087348 */ /* 0x000fea0003c00000 */
[----:B------:R0:W1:Y:S02]  /*20d10*/  SHFL.IDX P6, R14, R13, R12, R11 ;  /* 0x0000000c0d0e7389 */ /* 0x00006400000c000b */
[----:B01----:R-:W-:Y:S01]  /*20d20*/  ENDCOLLECTIVE ;  /* 0x000000000000791b */ /* 0x003fe20003800000 */
.L_x_791:
[----:B------:R-:W-:Y:S01]  /*20d30*/  IMAD.MOV.U32 R11, RZ, RZ, R14 ;  /* 0x000000ffff0b7224 */ /* 0x000fe200078e000e */
[----:B------:R-:W-:Y:S06]  /*20d40*/  BRA `(.L_x_792) ;  /* 0xfffffe2800c07947 */ /* 0x000fec000383ffff */
.L_x_492:
[----:B------:R-:W-:Y:S01]  /*20d50*/  BSSY B1, `(.L_x_793) ;  /* 0x0000008000017945 */ /* 0x000fe20003800000 */
[----:B0---4-:R-:W-:Y:S01]  /*20d60*/  IMAD.MOV.U32 R13, RZ, RZ, R117 ;  /* 0x000000ffff0d7224 */ /* 0x011fe200078e0075 */
[----:B---3--:R-:W-:Y:S01]  /*20d70*/  MOV R11, 0x1c1f ;  /* 0x00001c1f000b7802 */ /* 0x008fe20000000f00 */
[----:B------:R-:W-:Y:S02]  /*20d80*/  IMAD.MOV.U32 R12, RZ, RZ, 0x1 ;  /* 0x00000001ff0c7424 */ /* 0x000fe400078e00ff */
[----:B------:R-:W-:-:S07]  /*20d90*/  IMAD.MOV.U32 R15, RZ, RZ, -0x1 ;  /* 0xffffffffff0f7424 */ /* 0x000fce00078e00ff */
[----:B-12---:R-:W-:Y:S05]  /*20da0*/  WARPSYNC.COLLECTIVE R15, `(.L_x_794) ;  /* 0x000000000f087348 */ /* 0x006fea0003c00000 */
[----:B------:R0:W3:Y:S02]  /*20db0*/  SHFL.IDX P6, R14, R13, R12, R11 ;  /* 0x0000000c0d0e7389 */ /* 0x0000e400000c000b */
[----:B0123--:R-:W-:Y:S01]  /*20dc0*/  ENDCOLLECTIVE ;  /* 0x000000000000791b */ /* 0x00ffe20003800000 */
.L_x_794:
[----:B------:R-:W-:Y:S05]  /*20dd0*/  BSYNC B1 ;  /* 0x0000000000017941 */ /* 0x000fea0003800000 */
.L_x_793:
[----:B------:R-:W-:Y:S02]  /*20de0*/  IMAD.MOV.U32 R13, RZ, RZ, R120 ;  /* 0x000000ffff0d7224 */ /* 0x000fe400078e0078 */
[----:B------:R-:W-:Y:S02]  /*20df0*/  IMAD.MOV.U32 R12, RZ, RZ, 0x1 ;  /* 0x00000001ff0c7424 */ /* 0x000fe400078e00ff */
[----:B------:R-:W-:Y:S02]  /*20e00*/  IMAD.MOV.U32 R11, RZ, RZ, 0x1c1f ;  /* 0x00001c1fff0b7424 */ /* 0x000fe400078e00ff */
[----:B------:R-:W-:Y:S02]  /*20e10*/  IMAD.MOV.U32 R15, RZ, RZ, -0x1 ;  /* 0xffffffffff0f7424 */ /* 0x000fe400078e00ff */
[----:B------:R-:W-:-:S07]  /*20e20*/  IMAD.MOV.U32 R117, RZ, RZ, R14 ;  /* 0x000000ffff757224 */ /* 0x000fce00078e000e */
[----:B------:R-:W-:Y:S05]  /*20e30*/  WARPSYNC.COLLECTIVE R15, `(.L_x_795) ;  /* 0x000000000f087348 */ /* 0x000fea0003c00000 */
[----:B------:R0:W1:Y:S02]  /*20e40*/  SHFL.IDX P6, R14, R13, R12, R11 ;  /* 0x0000000c0d0e7389 */ /* 0x00006400000c000b */
[----:B01----:R-:W-:Y:S01]  /*20e50*/  ENDCOLLECTIVE ;  /* 0x000000000000791b */ /* 0x003fe20003800000 */
.L_x_795:
[----:B------:R-:W-:Y:S01]  /*20e60*/  IMAD.MOV.U32 R120, RZ, RZ, R14 ;  /* 0x000000ffff787224 */ /* 0x000fe200078e000e */
[----:B------:R-:W-:Y:S06]  /*20e70*/  BRA `(.L_x_796) ;  /* 0xfffffe3c00ec7947 */ /* 0x000fec000383ffff */
.L_x_522:
[----:B-1----:R1:W2:Y:S02]  /*20e80*/  SYNCS.PHASECHK.TRANS64.TRYWAIT P5, [R87+URZ+0x30890], R88 ;  /* 0x03089058570075a7 */ /* 0x0022a400080a017f */
[----:B--2---:R-:W-:Y:S05]  /*20e90*/  @!P5 NANOSLEEP.SYNCS 0x989680 ;  /* 0x009896800000d95d */ /* 0x004fea0003900000 */
[----:B------:R-:W2:Y:S02]  /*20ea0*/  @!P5 SYNCS.PHASECHK.TRANS64 P5, [R87+URZ+0x30890], R88 ;  /* 0x030890585700d5a7 */ /* 0x000ea400080a007f */
[----:B--2---:R-:W-:Y:S05]  /*20eb0*/  @!P5 BRA `(.L_x_522) ;  /* 0xfffffffc00f0d947 */ /* 0x004fea000383ffff */
[----:B------:R-:W-:Y:S05]  /*20ec0*/  BRA `(.L_x_797) ;  /* 0xfffffe60002c7947 */ /* 0x000fea000383ffff */
.L_x_523:
[----:B------:R-:W-:Y:S01]  /*20ed0*/  BSSY B1, `(.L_x_798) ;  /* 0x0000008000017945 */ /* 0x000fe20003800000 */
[----:B------:R-:W-:Y:S01]  /*20ee0*/  IMAD.MOV.U32 R13, RZ, RZ, R117 ;  /* 0x000000ffff0d7224 */ /* 0x000fe200078e0075 */
[----:B------:R-:W-:Y:S01]  /*20ef0*/  MOV R15, 0xffffffff ;  /* 0xffffffff000f7802 */ /* 0x000fe20000000f00 */
[----:B------:R-:W-:Y:S02]  /*20f00*/  IMAD.MOV.U32 R12, RZ, RZ, RZ ;  /* 0x000000ffff0c7224 */ /* 0x000fe400078e00ff */
[----:B------:R-:W-:-:S07]  /*20f10*/  IMAD.MOV.U32 R11, RZ, RZ, 0x1c1f ;  /* 0x00001c1fff0b7424 */ /* 0x000fce00078e00ff */
[----:B-1----:R-:W-:Y:S05]  /*20f20*/  WARPSYNC.COLLECTIVE R15, `(.L_x_799) ;  /* 0x000000000f087348 */ /* 0x002fea0003c00000 */
[----:B------:R0:W2:Y:S02]  /*20f30*/  SHFL.IDX P6, R14, R13, R12, R11 ;  /* 0x0000000c0d0e7389 */ /* 0x0000a400000c000b */
[----:B012---:R-:W-:Y:S01]  /*20f40*/  ENDCOLLECTIVE ;  /* 0x000000000000791b */ /* 0x007fe20003800000 */
.L_x_799:
[----:B------:R-:W-:Y:S05]  /*20f50*/  BSYNC B1 ;  /* 0x0000000000017941 */ /* 0x000fea0003800000 */
.L_x_798:
        /* <DEDUP_REMOVED lines=8> */
.L_x_800:
[----:B------:R-:W-:Y:S01]  /*20fe0*/  IMAD.MOV.U32 R11, RZ, RZ, R14 ;  /* 0x000000ffff0b7224 */ /* 0x000fe200078e000e */
[----:B------:R-:W-:Y:S06]  /*20ff0*/  BRA `(.L_x_801) ;  /* 0xfffffe5c00f87947 */ /* 0x000fec000383ffff */
.L_x_536:
[----:B------:R-:W-:Y:S01]  /*21000*/  BSSY B1, `(.L_x_802) ;  /* 0x0000008000017945 */ /* 0x000fe20003800000 */
[----:B--234-:R-:W-:Y:S02]  /*21010*/  IMAD.MOV.U32 R13, RZ, RZ, R117 ;  /* 0x000000ffff0d7224 */ /* 0x01cfe400078e0075 */
[----:B------:R-:W-:Y:S02]  /*21020*/  IMAD.MOV.U32 R12, RZ, RZ, 0x1 ;  /* 0x00000001ff0c7424 */ /* 0x000fe400078e00ff */
[----:B------:R-:W-:Y:S02]  /*21030*/  IMAD.MOV.U32 R11, RZ, RZ, 0x1c1f ;  /* 0x00001c1fff0b7424 */ /* 0x000fe400078e00ff */
[----:B------:R-:W-:-:S07]  /*21040*/  IMAD.MOV.U32 R15, RZ, RZ, -0x1 ;  /* 0xffffffffff0f7424 */ /* 0x000fce00078e00ff */
[----:B01----:R-:W-:Y:S05]  /*21050*/  WARPSYNC.COLLECTIVE R15, `(.L_x_803) ;  /* 0x000000000f087348 */ /* 0x003fea0003c00000 */
[----:B------:R2:W3:Y:S02]  /*21060*/  SHFL.IDX P6, R14, R13, R12, R11 ;  /* 0x0000000c0d0e7389 */ /* 0x0004e400000c000b */
[----:B0123--:R-:W-:Y:S01]  /*21070*/  ENDCOLLECTIVE ;  /* 0x000000000000791b */ /* 0x00ffe20003800000 */
.L_x_803:
[----:B------:R-:W-:Y:S05]  /*21080*/  BSYNC B1 ;  /* 0x0000000000017941 */ /* 0x000fea0003800000 */
.L_x_802:
[----:B------:R-:W-:Y:S01]  /*21090*/  IMAD.MOV.U32 R13, RZ, RZ, R120 ;  /* 0x000000ffff0d7224 */ /* 0x000fe200078e0078 */
[----:B------:R-:W-:Y:S01]  /*210a0*/  MOV R117, R14 ;  /* 0x0000000e00757202 */ /* 0x000fe20000000f00 */
[----:B------:R-:W-:Y:S02]  /*210b0*/  IMAD.MOV.U32 R12, RZ, RZ, 0x1 ;  /* 0x00000001ff0c7424 */ /* 0x000fe400078e00ff */
[----:B------:R-:W-:Y:S02]  /*210c0*/  IMAD.MOV.U32 R11, RZ, RZ, 0x1c1f ;  /* 0x00001c1fff0b7424 */ /* 0x000fe400078e00ff */
[----:B------:R-:W-:-:S07]  /*210d0*/  IMAD.MOV.U32 R15, RZ, RZ, -0x1 ;  /* 0xffffffffff0f7424 */ /* 0x000fce00078e00ff */
[----:B------:R-:W-:Y:S05]  /*210e0*/  WARPSYNC.COLLECTIVE R15, `(.L_x_804) ;  /* 0x000000000f087348 */ /* 0x000fea0003c00000 */
[----:B------:R0:W1:Y:S02]  /*210f0*/  SHFL.IDX P6, R14, R13, R12, R11 ;  /* 0x0000000c0d0e7389 */ /* 0x00006400000c000b */
[----:B01----:R-:W-:Y:S01]  /*21100*/  ENDCOLLECTIVE ;  /* 0x000000000000791b */ /* 0x003fe20003800000 */
.L_x_804:
[----:B------:R-:W-:Y:S01]  /*21110*/  IMAD.MOV.U32 R36, RZ, RZ, R14 ;  /* 0x000000ffff247224 */ /* 0x000fe200078e000e */
[----:B------:R-:W-:Y:S06]  /*21120*/  BRA `(.L_x_805) ;  /* 0xfffffe7400a87947 */ /* 0x000fec000383ffff */
.L_x_549:
[----:B0-----:R0:W1:Y:S02]  /*21130*/  SYNCS.PHASECHK.TRANS64.TRYWAIT P3, [R87+URZ+0x30890], R88 ;  /* 0x03089058570075a7 */ /* 0x001064000806017f */
[----:B-1----:R-:W-:Y:S05]  /*21140*/  @!P3 NANOSLEEP.SYNCS 0x989680 ;  /* 0x009896800000b95d */ /* 0x002fea0003900000 */
[----:B------:R-:W1:Y:S02]  /*21150*/  @!P3 SYNCS.PHASECHK.TRANS64 P3, [R87+URZ+0x30890], R88 ;  /* 0x030890585700b5a7 */ /* 0x000e64000806007f */
[----:B-1----:R-:W-:Y:S05]  /*21160*/  @!P3 BRA `(.L_x_549) ;  /* 0xfffffffc00f0b947 */ /* 0x002fea000383ffff */
[----:B------:R-:W-:Y:S05]  /*21170*/  BRA `(.L_x_806) ;  /* 0xfffffe8c00a87947 */ /* 0x000fea000383ffff */
.L_x_550:
[----:B------:R-:W-:Y:S01]  /*21180*/  BSSY B1, `(.L_x_807) ;  /* 0x0000008000017945 */ /* 0x000fe20003800000 */
[----:B------:R-:W-:Y:S02]  /*21190*/  IMAD.MOV.U32 R13, RZ, RZ, R41 ;  /* 0x000000ffff0d7224 */ /* 0x000fe400078e0029 */
[----:B------:R-:W-:Y:S02]  /*211a0*/  IMAD.MOV.U32 R12, RZ, RZ, RZ ;  /* 0x000000ffff0c7224 */ /* 0x000fe400078e00ff */
[----:B------:R-:W-:Y:S02]  /*211b0*/  IMAD.MOV.U32 R11, RZ, RZ, 0x1c1f ;  /* 0x00001c1fff0b7424 */ /* 0x000fe400078e00ff */
[----:B------:R-:W-:-:S07]  /*211c0*/  IMAD.MOV.U32 R15, RZ, RZ, -0x1 ;  /* 0xffffffffff0f7424 */ /* 0x000fce00078e00ff */
[----:B0-----:R-:W-:Y:S05]  /*211d0*/  WARPSYNC.COLLECTIVE R15, `(.L_x_808) ;  /* 0x000000000f087348 */ /* 0x001fea0003c00000 */
[----:B------:R1:W2:Y:S02]  /*211e0*/  SHFL.IDX P6, R14, R13, R12, R11 ;  /* 0x0000000c0d0e7389 */ /* 0x0002a400000c000b */
[----:B012---:R-:W-:Y:S01]  /*211f0*/  ENDCOLLECTIVE ;  /* 0x000000000000791b */ /* 0x007fe20003800000 */
.L_x_808:
[----:B------:R-:W-:Y:S05]  /*21200*/  BSYNC B1 ;  /* 0x0000000000017941 */ /* 0x000fea0003800000 */
.L_x_807:
[----:B------:R-:W-:Y:S01]  /*21210*/  MOV R13, R40 ;  /* 0x00000028000d7202 */ /* 0x000fe20000000f00 */
[----:B------:R-:W-:Y:S02]  /*21220*/  IMAD.MOV.U32 R12, RZ, RZ, RZ ;  /* 0x000000ffff0c7224 */ /* 0x000fe400078e00ff */
[----:B------:R-:W-:Y:S02]  /*21230*/  IMAD.MOV.U32 R11, RZ, RZ, 0x1c1f ;  /* 0x00001c1fff0b7424 */ /* 0x000fe400078e00ff */
[----:B------:R-:W-:Y:S02]  /*21240*/  IMAD.MOV.U32 R15, RZ, RZ, -0x1 ;  /* 0xffffffffff0f7424 */ /* 0x000fe400078e00ff */
[----:B------:R-:W-:-:S07]  /*21250*/  IMAD.MOV.U32 R39, RZ, RZ, R14 ;  /* 0x000000ffff277224 */ /* 0x000fce00078e000e */
[----:B------:R-:W-:Y:S05]  /*21260*/  WARPSYNC.COLLECTIVE R15, `(.L_x_809) ;  /* 0x000000000f087348 */ /* 0x000fea0003c00000 */
[----:B------:R0:W1:Y:S02]  /*21270*/  SHFL.IDX P6, R14, R13, R12, R11 ;  /* 0x0000000c0d0e7389 */ /* 0x00006400000c000b */
[----:B01----:R-:W-:Y:S01]  /*21280*/  ENDCOLLECTIVE ;  /* 0x000000000000791b */ /* 0x003fe20003800000 */
.L_x_809:
[----:B------:R-:W-:Y:S01]  /*21290*/  IMAD.MOV.U32 R38, RZ, RZ, R14 ;  /* 0x000000ffff267224 */ /* 0x000fe200078e000e */
[----:B------:R-:W-:Y:S06]  /*212a0*/  BRA `(.L_x_810) ;  /* 0xfffffe8c00cc7947 */ /* 0x000fec000383ffff */
.L_x_553:
[----:B------:R-:W-:Y:S01]  /*212b0*/  BSSY B1, `(.L_x_811) ;  /* 0x0000008000017945 */ /* 0x000fe20003800000 */
[----:B----4-:R-:W-:Y:S02]  /*212c0*/  IMAD.MOV.U32 R13, RZ, RZ, R41 ;  /* 0x000000ffff0d7224 */ /* 0x010fe400078e0029 */
[----:B------:R-:W-:Y:S02]  /*212d0*/  IMAD.MOV.U32 R12, RZ, RZ, 0x1 ;  /* 0x00000001ff0c7424 */ /* 0x000fe400078e00ff */
[----:B------:R-:W-:Y:S02]  /*212e0*/  IMAD.MOV.U32 R11, RZ, RZ, 0x1c1f ;  /* 0x00001c1fff0b7424 */ /* 0x000fe400078e00ff */
[----:B------:R-:W-:-:S07]  /*212f0*/  IMAD.MOV.U32 R15, RZ, RZ, -0x1 ;  /* 0xffffffffff0f7424 */ /* 0x000fce00078e00ff */
[----:B0123--:R-:W-:Y:S05]  /*21300*/  WARPSYNC.COLLECTIVE R15, `(.L_x_812) ;  /* 0x000000000f087348 */ /* 0x00ffea0003c00000 */
[----:B------:R4:W0:Y:S02]  /*21310*/  SHFL.IDX P6, R14, R13, R12, R11 ;  /* 0x0000000c0d0e7389 */ /* 0x00082400000c000b */
[----:B01234-:R-:W-:Y:S01]  /*21320*/  ENDCOLLECTIVE ;  /* 0x000000000000791b */ /* 0x01ffe20003800000 */
.L_x_812:
[----:B------:R-:W-:Y:S05]  /*21330*/  BSYNC B1 ;  /* 0x0000000000017941 */ /* 0x000fea0003800000 */
.L_x_811:
[----:B------:R-:W-:Y:S01]  /*21340*/  IMAD.MOV.U32 R13, RZ, RZ, R40 ;  /* 0x000000ffff0d7224 */ /* 0x000fe200078e0028 */
[----:B------:R-:W-:Y:S01]  /*21350*/  MOV R12, 0x1 ;  /* 0x00000001000c7802 */ /* 0x000fe20000000f00 */
[----:B------:R-:W-:Y:S02]  /*21360*/  IMAD.MOV.U32 R11, RZ, RZ, 0x1c1f ;  /* 0x00001c1fff0b7424 */ /* 0x000fe400078e00ff */
[----:B------:R-:W-:Y:S02]  /*21370*/  IMAD.MOV.U32 R15, RZ, RZ, -0x1 ;  /* 0xffffffffff0f7424 */ /* 0x000fe400078e00ff */
[----:B------:R-:W-:-:S07]  /*21380*/  IMAD.MOV.U32 R39, RZ, RZ, R14 ;  /* 0x000000ffff277224 */ /* 0x000fce00078e000e */
[----:B------:R-:W-:Y:S05]  /*21390*/  WARPSYNC.COLLECTIVE R15, `(.L_x_813) ;  /* 0x000000000f087348 */ /* 0x000fea0003c00000 */
[----:B------:R0:W1:Y:S02]  /*213a0*/  SHFL.IDX P6, R14, R13, R12, R11 ;  /* 0x0000000c0d0e7389 */ /* 0x00006400000c000b */
[----:B01----:R-:W-:Y:S01]  /*213b0*/  ENDCOLLECTIVE ;  /* 0x000000000000791b */ /* 0x003fe20003800000 */
.L_x_813:
[----:B------:R-:W-:Y:S01]  /*213c0*/  IMAD.MOV.U32 R38, RZ, RZ, R14 ;  /* 0x000000ffff267224 */ /* 0x000fe200078e000e */
[----:B------:R-:W-:Y:S06]  /*213d0*/  BRA `(.L_x_814) ;  /* 0xfffffe9000287947 */ /* 0x000fec000383ffff */
.L_x_557:
[----:B---3--:R3:W0:Y:S02]  /*213e0*/  SYNCS.PHASECHK.TRANS64.TRYWAIT P2, [R87+URZ+0x308b0], R88 ;  /* 0x0308b058570075a7 */ /* 0x008624000804017f */
[----:B0-----:R-:W-:Y:S05]  /*213f0*/  @!P2 NANOSLEEP.SYNCS 0x989680 ;  /* 0x009896800000a95d */ /* 0x001fea0003900000 */
[----:B------:R-:W0:Y:S02]  /*21400*/  @!P2 SYNCS.PHASECHK.TRANS64 P2, [R87+URZ+0x308b0], R88 ;  /* 0x0308b0585700a5a7 */ /* 0x000e24000804007f */
[----:B0-----:R-:W-:Y:S05]  /*21410*/  @!P2 BRA `(.L_x_557) ;  /* 0xfffffffc00f0a947 */ /* 0x001fea000383ffff */
[----:B------:R-:W-:Y:S05]  /*21420*/  BRA `(.L_x_815) ;  /* 0xfffffe9400047947 */ /* 0x000fea000383ffff */
.L_x_575:
[----:B------:R-:W-:Y:S01]  /*21430*/  BSSY B1, `(.L_x_816) ;  /* 0x0000008000017945 */ /* 0x000fe20003800000 */
[----:B------:R-:W-:Y:S02]  /*21440*/  IMAD.MOV.U32 R13, RZ, RZ, R25 ;  /* 0x000000ffff0d7224 */ /* 0x000fe400078e0019 */
[----:B------:R-:W-:Y:S02]  /*21450*/  IMAD.MOV.U32 R12, RZ, RZ, RZ ;  /* 0x000000ffff0c7224 */ /* 0x000fe400078e00ff */
[----:B------:R-:W-:Y:S02]  /*21460*/  IMAD.MOV.U32 R11, RZ, RZ, 0x1c1f ;  /* 0x00001c1fff0b7424 */ /* 0x000fe400078e00ff */
[----:B------:R-:W-:-:S07]  /*21470*/  IMAD.MOV.U32 R15, RZ, RZ, -0x1 ;  /* 0xffffffffff0f7424 */ /* 0x000fce00078e00ff */
[----:B------:R-:W-:Y:S05]  /*21480*/  WARPSYNC.COLLECTIVE R15, `(.L_x_817) ;  /* 0x000000000f087348 */ /* 0x000fea0003c00000 */
[----:B------:R0:W1:Y:S02]  /*21490*/  SHFL.IDX P6, R14, R13, R12, R11 ;  /* 0x0000000c0d0e7389 */ /* 0x00006400000c000b */
[----:B01----:R-:W-:Y:S01]  /*214a0*/  ENDCOLLECTIVE ;  /* 0x000000000000791b */ /* 0x003fe20003800000 */
.L_x_817:
[----:B------:R-:W-:Y:S05]  /*214b0*/  BSYNC B1 ;  /* 0x0000000000017941 */ /* 0x000fea0003800000 */
.L_x_816:
[----:B------:R-:W-:Y:S01]  /*214c0*/  IMAD.MOV.U32 R13, RZ, RZ, R24 ;  /* 0x000000ffff0d7224 */ /* 0x000fe200078e0018 */
[----:B------:R-:W-:Y:S01]  /*214d0*/  MOV R11, 0x1c1f ;  /* 0x00001c1f000b7802 */ /* 0x000fe20000000f00 */
[----:B------:R-:W-:Y:S02]  /*214e0*/  IMAD.MOV.U32 R12, RZ, RZ, RZ ;  /* 0x000000ffff0c7224 */ /* 0x000fe400078e00ff */
[----:B------:R-:W-:Y:S02]  /*214f0*/  IMAD.MOV.U32 R15, RZ, RZ, -0x1 ;  /* 0xffffffffff0f7424 */ /* 0x000fe400078e00ff */
[----:B------:R-:W-:-:S07]  /*21500*/  IMAD.MOV.U32 R3, RZ, RZ, R14 ;  /* 0x000000ffff037224 */ /* 0x000fce00078e000e */
[----:B------:R-:W-:Y:S05]  /*21510*/  WARPSYNC.COLLECTIVE R15, `(.L_x_818) ;  /* 0x000000000f087348 */ /* 0x000fea0003c00000 */
[----:B------:R0:W1:Y:S02]  /*21520*/  SHFL.IDX P6, R14, R13, R12, R11 ;  /* 0x0000000c0d0e7389 */ /* 0x00006400000c000b */
[----:B01----:R-:W-:Y:S01]  /*21530*/  ENDCOLLECTIVE ;  /* 0x000000000000791b */ /* 0x003fe20003800000 */
.L_x_818:
[----:B------:R-:W-:Y:S02]  /*21540*/  IMAD.MOV.U32 R13, RZ, RZ, R27 ;  /* 0x000000ffff0d7224 */ /* 0x000fe400078e001b */
[----:B------:R-:W-:-:S07]  /*21550*/  IMAD.MOV.U32 R0, RZ, RZ, R14 ;  /* 0x000000ffff007224 */ /* 0x000fce00078e000e */
[----:B------:R-:W-:Y:S05]  /*21560*/  WARPSYNC.COLLECTIVE R15, `(.L_x_819) ;  /* 0x000000000f087348 */ /* 0x000fea0003c00000 */
[----:B------:R0:W1:Y:S02]  /*21570*/  SHFL.IDX P6, R14, R13, R12, R11 ;  /* 0x0000000c0d0e7389 */ /* 0x00006400000c000b */
[----:B01----:R-:W-:Y:S01]  /*21580*/  ENDCOLLECTIVE ;  /* 0x000000000000791b */ /* 0x003fe20003800000 */
.L_x_819:
[----:B------:R-:W-:Y:S02]  /*21590*/  IMAD.MOV.U32 R13, RZ, RZ, R26 ;  /* 0x000000ffff0d7224 */ /* 0x000fe400078e001a */
[----:B------:R-:W-:-:S07]  /*215a0*/  IMAD.MOV.U32 R5, RZ, RZ, R14 ;  /* 0x000000ffff057224 */ /* 0x000fce00078e000e */
[----:B------:R-:W-:Y:S05]  /*215b0*/  WARPSYNC.COLLECTIVE R15, `(.L_x_820) ;  /* 0x000000000f087348 */ /* 0x000fea0003c00000 */
[----:B------:R0:W1:Y:S02]  /*215c0*/  SHFL.IDX P6, R14, R13, R12, R11 ;  /* 0x0000000c0d0e7389 */ /* 0x00006400000c000b */
[----:B01----:R-:W-:Y:S01]  /*215d0*/  ENDCOLLECTIVE ;  /* 0x000000000000791b */ /* 0x003fe20003800000 */
.L_x_820:
[----:B------:R-:W-:Y:S05]  /*215e0*/  BRA `(.L_x_821) ;  /* 0xfffffea000dc7947 */ /* 0x000fea000383ffff */
.L_x_579:
[----:B0-----:R0:W1:Y:S02]  /*215f0*/  SYNCS.PHASECHK.TRANS64.TRYWAIT P0, [R2+URZ+0x30800], R5 ;  /* 0x03080005020075a7 */ /* 0x001064000800017f */
[----:B-1----:R-:W-:Y:S05]  /*21600*/  @!P0 NANOSLEEP.SYNCS 0x989680 ;  /* 0x009896800000895d */ /* 0x002fea0003900000 */
[----:B------:R-:W1:Y:S02]  /*21610*/  @!P0 SYNCS.PHASECHK.TRANS64 P0, [R2+URZ+0x30800], R5 ;  /* 0x03080005020085a7 */ /* 0x000e64000800007f */
[----:B-1----:R-:W-:Y:S05]  /*21620*/  @!P0 BRA `(.L_x_579) ;  /* 0xfffffffc00f08947 */ /* 0x002fea000383ffff */
[----:B------:R-:W-:Y:S05]  /*21630*/  BRA `(.L_x_822) ;  /* 0xfffffeac00747947 */ /* 0x000fea000383ffff */
.L_x_603:
        /* <DEDUP_REMOVED lines=8> */
.L_x_824:
[----:B------:R-:W-:Y:S05]  /*216c0*/  BSYNC B1 ;  /* 0x0000000000017941 */ /* 0x000fea0003800000 */
.L_x_823:
        /* <DEDUP_REMOVED lines=8> */
.L_x_825:
[----:B------:R-:W-:Y:S02]  /*21750*/  IMAD.MOV.U32 R13, RZ, RZ, R27 ;  /* 0x000000ffff0d7224 */ /* 0x000fe400078e001b */
[----:B------:R-:W-:-:S07]  /*21760*/  IMAD.MOV.U32 R0, RZ, RZ, R14 ;  /* 0x000000ffff007224 */ /* 0x000fce00078e000e */
[----:B------:R-:W-:Y:S05]  /*21770*/  WARPSYNC.COLLECTIVE R15, `(.L_x_826) ;  /* 0x000000000f087348 */ /* 0x000fea0003c00000 */
[----:B------:R0:W1:Y:S02]  /*21780*/  SHFL.IDX P6, R14, R13, R12, R11 ;  /* 0x0000000c0d0e7389 */ /* 0x00006400000c000b */
[----:B01----:R-:W-:Y:S01]  /*21790*/  ENDCOLLECTIVE ;  /* 0x000000000000791b */ /* 0x003fe20003800000 */
.L_x_826:
[----:B------:R-:W-:Y:S02]  /*217a0*/  IMAD.MOV.U32 R13, RZ, RZ, R26 ;  /* 0x000000ffff0d7224 */ /* 0x000fe400078e001a */
[----:B------:R-:W-:-:S07]  /*217b0*/  IMAD.MOV.U32 R21, RZ, RZ, R14 ;  /* 0x000000ffff157224 */ /* 0x000fce00078e000e */
[----:B------:R-:W-:Y:S05]  /*217c0*/  WARPSYNC.COLLECTIVE R15, `(.L_x_827) ;  /* 0x000000000f087348 */ /* 0x000fea0003c00000 */
[----:B------:R0:W1:Y:S02]  /*217d0*/  SHFL.IDX P6, R14, R13, R12, R11 ;  /* 0x0000000c0d0e7389 */ /* 0x00006400000c000b */
[----:B01----:R-:W-:Y:S01]  /*217e0*/  ENDCOLLECTIVE ;  /* 0x000000000000791b */ /* 0x003fe20003800000 */
.L_x_827:
[----:B------:R-:W-:Y:S01]  /*217f0*/  IMAD.MOV.U32 R20, RZ, RZ, R14 ;  /* 0x000000ffff147224 */ /* 0x000fe200078e000e */
[----:B------:R-:W-:Y:S06]  /*21800*/  BRA `(.L_x_828) ;  /* 0xfffffecc00207947 */ /* 0x000fec000383ffff */
.L_x_607:
[----:B0-----:R0:W1:Y:S02]  /*21810*/  SYNCS.PHASECHK.TRANS64.TRYWAIT P0, [R2+URZ+0x30800], R5 ;  /* 0x03080005020075a7 */ /* 0x001064000800017f */
[----:B-1----:R-:W-:Y:S05]  /*21820*/  @!P0 NANOSLEEP.SYNCS 0x989680 ;  /* 0x009896800000895d */ /* 0x002fea0003900000 */
[----:B------:R-:W1:Y:S02]  /*21830*/  @!P0 SYNCS.PHASECHK.TRANS64 P0, [R2+URZ+0x30800], R5 ;  /* 0x03080005020085a7 */ /* 0x000e64000800007f */
[----:B-1----:R-:W-:Y:S05]  /*21840*/  @!P0 BRA `(.L_x_607) ;  /* 0xfffffffc00f08947 */ /* 0x002fea000383ffff */
[----:B------:R-:W-:Y:S05]  /*21850*/  BRA `(.L_x_829) ;  /* 0xfffffed400207947 */ /* 0x000fea000383ffff */
.L_x_621:
[----:B-1----:R1:W0:Y:S02]  /*21860*/  SYNCS.PHASECHK.TRANS64.TRYWAIT P1, [R3+URZ+0x30830], R0 ;  /* 0x03083000030075a7 */ /* 0x002224000802017f */
[----:B0-----:R-:W-:Y:S05]  /*21870*/  @!P1 NANOSLEEP.SYNCS 0x989680 ;  /* 0x009896800000995d */ /* 0x001fea0003900000 */
[----:B------:R-:W0:Y:S02]  /*21880*/  @!P1 SYNCS.PHASECHK.TRANS64 P1, [R3+URZ+0x30830], R0 ;  /* 0x03083000030095a7 */ /* 0x000e24000802007f */
[----:B0-----:R-:W-:Y:S05]  /*21890*/  @!P1 BRA `(.L_x_621) ;  /* 0xfffffffc00f09947 */ /* 0x001fea000383ffff */
[----:B------:R-:W-:Y:S05]  /*218a0*/  BRA `(.L_x_620) ;  /* 0xfffffef800507947 */ /* 0x000fea000383ffff */
.L_x_629:
[----:B-1----:R1:W2:Y:S02]  /*218b0*/  SYNCS.PHASECHK.TRANS64.TRYWAIT P1, [R11+URZ+0x30830], R0 ;  /* 0x030830000b0075a7 */ /* 0x0022a4000802017f */
[----:B--2---:R-:W-:Y:S05]  /*218c0*/  @!P1 NANOSLEEP.SYNCS 0x989680 ;  /* 0x009896800000995d */ /* 0x004fea0003900000 */
[----:B------:R-:W2:Y:S02]  /*218d0*/  @!P1 SYNCS.PHASECHK.TRANS64 P1, [R11+URZ+0x30830], R0 ;  /* 0x030830000b0095a7 */ /* 0x000ea4000802007f */
[----:B--2---:R-:W-:Y:S05]  /*218e0*/  @!P1 BRA `(.L_x_629) ;  /* 0xfffffffc00f09947 */ /* 0x004fea000383ffff */
[----:B------:R-:W-:Y:S05]  /*218f0*/  BRA `(.L_x_628) ;  /* 0xffffff2400907947 */ /* 0x000fea000383ffff */
.L_x_634:
[----:B-1----:R1:W2:Y:S02]  /*21900*/  SYNCS.PHASECHK.TRANS64.TRYWAIT P1, [R13+URZ+0x30850], R0 ;  /* 0x030850000d0075a7 */ /* 0x0022a4000802017f */
[----:B--2---:R-:W-:Y:S05]  /*21910*/  @!P1 NANOSLEEP.SYNCS 0x989680 ;  /* 0x009896800000995d */ /* 0x004fea0003900000 */
[----:B------:R-:W2:Y:S02]  /*21920*/  @!P1 SYNCS.PHASECHK.TRANS64 P1, [R13+URZ+0x30850], R0 ;  /* 0x030850000d0095a7 */ /* 0x000ea4000802007f */
[----:B--2---:R-:W-:Y:S05]  /*21930*/  @!P1 BRA `(.L_x_634) ;  /* 0xfffffffc00f09947 */ /* 0x004fea000383ffff */
[----:B------:R-:W-:Y:S05]  /*21940*/  BRA `(.L_x_633) ;  /* 0xffffff3400447947 */ /* 0x000fea000383ffff */
.L_x_642:
[----:B-1----:R1:W2:Y:S02]  /*21950*/  SYNCS.PHASECHK.TRANS64.TRYWAIT P1, [R8+URZ+0x30850], R3 ;  /* 0x03085003080075a7 */ /* 0x0022a4000802017f */
[----:B--2---:R-:W-:Y:S05]  /*21960*/  @!P1 NANOSLEEP.SYNCS 0x989680 ;  /* 0x009896800000995d */ /* 0x004fea0003900000 */
[----:B------:R-:W2:Y:S02]  /*21970*/  @!P1 SYNCS.PHASECHK.TRANS64 P1, [R8+URZ+0x30850], R3 ;  /* 0x03085003080095a7 */ /* 0x000ea4000802007f */
[----:B--2---:R-:W-:Y:S05]  /*21980*/  @!P1 BRA `(.L_x_642) ;  /* 0xfffffffc00f09947 */ /* 0x004fea000383ffff */
[----:B------:R-:W-:Y:S05]  /*21990*/  BRA `(.L_x_641) ;  /* 0xffffff54001c7947 */ /* 0x000fea000383ffff */
.L_x_679:
[----:B------:R-:W0:Y:S01]  /*219a0*/  S2R R9, SR_TID.X ;  /* 0x0000000000097919 */ /* 0x000e220000002100 */
[----:B------:R-:W-:Y:S01]  /*219b0*/  BSSY B1, `(.L_x_830) ;  /* 0x000000a000017945 */ /* 0x000fe20003800000 */
[----:B------:R-:W-:Y:S01]  /*219c0*/  IMAD.MOV.U32 R12, RZ, RZ, RZ ;  /* 0x000000ffff0c7224 */ /* 0x000fe200078e00ff */
[----:B------:R-:W-:Y:S01]  /*219d0*/  MOV R11, 0x1f ;  /* 0x0000001f000b7802 */ /* 0x000fe20000000f00 */
[----:B------:R-:W-:Y:S01]  /*219e0*/  IMAD.MOV.U32 R15, RZ, RZ, -0x1 ;  /* 0xffffffffff0f7424 */ /* 0x000fe200078e00ff */
[----:B0-----:R-:W-:-:S04]  /*219f0*/  SHF.R.U32.HI R9, RZ, 0x5, R9 ;  /* 0x00000005ff097819 */ /* 0x001fc80000011609 */
[----:B------:R-:W-:-:S05]  /*21a00*/  LOP3.LUT R9, R9, 0x3, RZ, 0xc0, !PT ;  /* 0x0000000309097812 */ /* 0x000fca00078ec0ff */
[----:B------:R-:W-:-:S07]  /*21a10*/  IMAD.MOV.U32 R13, RZ, RZ, R9 ;  /* 0x000000ffff0d7224 */ /* 0x000fce00078e0009 */
[----:B------:R-:W-:Y:S05]  /*21a20*/  WARPSYNC.COLLECTIVE R15, `(.L_x_831) ;  /* 0x000000000f087348 */ /* 0x000fea0003c00000 */
[----:B------:R0:W1:Y:S02]  /*21a30*/  SHFL.IDX P6, R14, R13, R12, R11 ;  /* 0x0000000c0d0e7389 */ /* 0x00006400000c000b */
[----:B01----:R-:W-:Y:S01]  /*21a40*/  ENDCOLLECTIVE ;  /* 0x000000000000791b */ /* 0x003fe20003800000 */
.L_x_831:
[----:B------:R-:W-:Y:S05]  /*21a50*/  BSYNC B1 ;  /* 0x0000000000017941 */ /* 0x000fea0003800000 */
.L_x_830:
[----:B------:R-:W-:Y:S05]  /*21a60*/  BRA `(.L_x_832) ;  /* 0xffffff9800107947 */ /* 0x000fea000383ffff */
.L_x_681:
[----:B------:R-:W-:Y:S01]  /*21a70*/  BSSY B1, `(.L_x_833) ;  /* 0x0000006000017945 */ /* 0x000fe20003800000 */
[----:B------:R-:W-:-:S07]  /*21a80*/  IMAD.MOV.U32 R15, RZ, RZ, -0x1 ;  /* 0xffffffffff0f7424 */ /* 0x000fce00078e00ff */
[----:B0-----:R-:W-:Y:S05]  /*21a90*/  WARPSYNC.COLLECTIVE R15, `(.L_x_834) ;  /* 0x000000000f0c7348 */ /* 0x001fea0003c00000 */
[----:B------:R-:W-:Y:S02]  /*21aa0*/  ELECT P6, UR62, PT ;  /* 0x00000000003e782f */ /* 0x000fe400038c0000 */
[----:B------:R-:W-:Y:S01]  /*21ab0*/  MOV R14, UR62 ;  /* 0x0000003e000e7c02 */ /* 0x000fe20008000f00 */
[----:B0-----:R-:W-:Y:S10]  /*21ac0*/  ENDCOLLECTIVE ;  /* 0x000000000000791b */ /* 0x001ff40003800000 */
.L_x_834:
[----:B------:R-:W-:Y:S05]  /*21ad0*/  BSYNC B1 ;  /* 0x0000000000017941 */ /* 0x000fea0003800000 */
.L_x_833:
[----:B------:R-:W-:Y:S05]  /*21ae0*/  BRA `(.L_x_680) ;  /* 0xffffff9800087947 */ /* 0x000fea000383ffff */
.L_x_683:
[----:B0-----:R0:W1:Y:S02]  /*21af0*/  SYNCS.PHASECHK.TRANS64.TRYWAIT P0, [R22+URZ+0x30820], R5 ;  /* 0x03082005160075a7 */ /* 0x001064000800017f */
[----:B-1----:R-:W-:Y:S05]  /*21b00*/  @!P0 NANOSLEEP.SYNCS 0x989680 ;  /* 0x009896800000895d */ /* 0x002fea0003900000 */
[----:B------:R-:W1:Y:S02]  /*21b10*/  @!P0 SYNCS.PHASECHK.TRANS64 P0, [R22+URZ+0x30820], R5 ;  /* 0x03082005160085a7 */ /* 0x000e64000800007f */
[----:B-1----:R-:W-:Y:S05]  /*21b20*/  @!P0 BRA `(.L_x_683) ;  /* 0xfffffffc00f08947 */ /* 0x002fea000383ffff */
[----:B------:R-:W-:Y:S05]  /*21b30*/  BRA `(.L_x_835) ;  /* 0xffffff9800187947 */ /* 0x000fea000383ffff */
.L_x_687:
[----:B-1----:R1:W2:Y:S02]  /*21b40*/  SYNCS.PHASECHK.TRANS64.TRYWAIT P0, [R9+URZ+0x308a0], R8 ;  /* 0x0308a008090075a7 */ /* 0x0022a4000800017f */
[----:B--2---:R-:W-:Y:S05]  /*21b50*/  @!P0 NANOSLEEP.SYNCS 0x989680 ;  /* 0x009896800000895d */ /* 0x004fea0003900000 */
[----:B------:R-:W2:Y:S02]  /*21b60*/  @!P0 SYNCS.PHASECHK.TRANS64 P0, [R9+URZ+0x308a0], R8 ;  /* 0x0308a008090085a7 */ /* 0x000ea4000800007f */
[----:B--2---:R-:W-:Y:S05]  /*21b70*/  @!P0 BRA `(.L_x_687) ;  /* 0xfffffffc00f08947 */ /* 0x004fea000383ffff */
[----:B------:R-:W-:Y:S05]  /*21b80*/  BRA `(.L_x_836) ;  /* 0xffffff9800307947 */ /* 0x000fea000383ffff */
.L_x_694:
[----:B0-----:R0:W2:Y:S02]  /*21b90*/  SYNCS.PHASECHK.TRANS64.TRYWAIT P0, [R9+URZ+0x308c0], R8 ;  /* 0x0308c008090075a7 */ /* 0x0010a4000800017f */
[----:B--2---:R-:W-:Y:S05]  /*21ba0*/  @!P0 NANOSLEEP.SYNCS 0x989680 ;  /* 0x009896800000895d */ /* 0x004fea0003900000 */
[----:B------:R-:W2:Y:S02]  /*21bb0*/  @!P0 SYNCS.PHASECHK.TRANS64 P0, [R9+URZ+0x308c0], R8 ;  /* 0x0308c008090085a7 */ /* 0x000ea4000800007f */
[----:B--2---:R-:W-:Y:S05]  /*21bc0*/  @!P0 BRA `(.L_x_694) ;  /* 0xfffffffc00f08947 */ /* 0x004fea000383ffff */
[----:B------:R-:W-:Y:S05]  /*21bd0*/  BRA `(.L_x_837) ;  /* 0xffffff9c002c7947 */ /* 0x000fea000383ffff */
.L_x_703:
[----:B-1----:R1:W2:Y:S02]  /*21be0*/  SYNCS.PHASECHK.TRANS64.TRYWAIT P1, [R8+URZ+0x308a0], R7 ;  /* 0x0308a007080075a7 */ /* 0x0022a4000802017f */
[----:B--2---:R-:W-:Y:S05]  /*21bf0*/  @!P1 NANOSLEEP.SYNCS 0x989680 ;  /* 0x009896800000995d */ /* 0x004fea0003900000 */
[----:B------:R-:W2:Y:S02]  /*21c00*/  @!P1 SYNCS.PHASECHK.TRANS64 P1, [R8+URZ+0x308a0], R7 ;  /* 0x0308a007080095a7 */ /* 0x000ea4000802007f */
[----:B--2---:R-:W-:Y:S05]  /*21c10*/  @!P1 BRA `(.L_x_703) ;  /* 0xfffffffc00f09947 */ /* 0x004fea000383ffff */
[----:B------:R-:W-:Y:S05]  /*21c20*/  BRA `(.L_x_838) ;  /* 0xffffffa000607947 */ /* 0x000fea000383ffff */
.L_x_710:
[----:B0-----:R0:W2:Y:S02]  /*21c30*/  SYNCS.PHASECHK.TRANS64.TRYWAIT P1, [R8+URZ+0x308c0], R7 ;  /* 0x0308c007080075a7 */ /* 0x0010a4000802017f */
[----:B--2---:R-:W-:Y:S05]  /*21c40*/  @!P1 NANOSLEEP.SYNCS 0x989680 ;  /* 0x009896800000995d */ /* 0x004fea0003900000 */
[----:B------:R-:W2:Y:S02]  /*21c50*/  @!P1 SYNCS.PHASECHK.TRANS64 P1, [R8+URZ+0x308c0], R7 ;  /* 0x0308c007080095a7 */ /* 0x000ea4000802007f */
[----:B--2---:R-:W-:Y:S05]  /*21c60*/  @!P1 BRA `(.L_x_710) ;  /* 0xfffffffc00f09947 */ /* 0x004fea000383ffff */
[----:B------:R-:W-:Y:S05]  /*21c70*/  BRA `(.L_x_839) ;  /* 0xffffffa400587947 */ /* 0x000fea000383ffff */
.L_x_725:
[----:B0-----:R-:W0:Y:S01]  /*21c80*/  S2R R8, SR_TID.X ;  /* 0x0000000000087919 */ /* 0x001e220000002100 */
[----:B------:R-:W-:Y:S01]  /*21c90*/  BSSY B0, `(.L_x_840) ;  /* 0x000000a000007945 */ /* 0x000fe20003800000 */
[----:B------:R-:W-:Y:S02]  /*21ca0*/  IMAD.MOV.U32 R12, RZ, RZ, RZ ;  /* 0x000000ffff0c7224 */ /* 0x000fe400078e00ff */
[----:B------:R-:W-:Y:S02]  /*21cb0*/  IMAD.MOV.U32 R11, RZ, RZ, 0x1f ;  /* 0x0000001fff0b7424 */ /* 0x000fe400078e00ff */
[----:B------:R-:W-:Y:S01]  /*21cc0*/  IMAD.MOV.U32 R15, RZ, RZ, -0x1 ;  /* 0xffffffffff0f7424 */ /* 0x000fe200078e00ff */
[----:B0-----:R-:W-:-:S04]  /*21cd0*/  SHF.R.U32.HI R8, RZ, 0x5, R8 ;  /* 0x00000005ff087819 */ /* 0x001fc80000011608 */
[----:B------:R-:W-:-:S05]  /*21ce0*/  LOP3.LUT R8, R8, 0x3, RZ, 0xc0, !PT ;  /* 0x0000000308087812 */ /* 0x000fca00078ec0ff */
[----:B------:R-:W-:-:S07]  /*21cf0*/  IMAD.MOV.U32 R13, RZ, RZ, R8 ;  /* 0x000000ffff0d7224 */ /* 0x000fce00078e0008 */
[----:B-----5:R-:W-:Y:S05]  /*21d00*/  WARPSYNC.COLLECTIVE R15, `(.L_x_841) ;  /* 0x000000000f087348 */ /* 0x020fea0003c00000 */
[----:B------:R0:W1:Y:S02]  /*21d10*/  SHFL.IDX P6, R14, R13, R12, R11 ;  /* 0x0000000c0d0e7389 */ /* 0x00006400000c000b */
[----:B01---5:R-:W-:Y:S01]  /*21d20*/  ENDCOLLECTIVE ;  /* 0x000000000000791b */ /* 0x023fe20003800000 */
.L_x_841:
[----:B------:R-:W-:Y:S05]  /*21d30*/  BSYNC B0 ;  /* 0x0000000000007941 */ /* 0x000fea0003800000 */
.L_x_840:
[----:B------:R-:W-:Y:S05]  /*21d40*/  BRA `(.L_x_842) ;  /* 0xffffffb0007c7947 */ /* 0x000fea000383ffff */
.L_x_728:
[----:B0-----:R0:W1:Y:S02]  /*21d50*/  SYNCS.PHASECHK.TRANS64.TRYWAIT P0, [R7+URZ+0x30840], R2 ;  /* 0x03084002070075a7 */ /* 0x001064000800017f */
[----:B-1----:R-:W-:Y:S05]  /*21d60*/  @!P0 NANOSLEEP.SYNCS 0x989680 ;  /* 0x009896800000895d */ /* 0x002fea0003900000 */
[----:B------:R-:W1:Y:S02]  /*21d70*/  @!P0 SYNCS.PHASECHK.TRANS64 P0, [R7+URZ+0x30840], R2 ;  /* 0x03084002070085a7 */ /* 0x000e64000800007f */
[----:B-1----:R-:W-:Y:S05]  /*21d80*/  @!P0 BRA `(.L_x_728) ;  /* 0xfffffffc00f08947 */ /* 0x002fea000383ffff */
[----:B------:R-:W-:Y:S05]  /*21d90*/  BRA `(.L_x_843) ;  /* 0xffffffb000d87947 */ /* 0x000fea000383ffff */
.L_x_729:
        /* <DEDUP_REMOVED lines=8> */
.L_x_845:
[----:B------:R-:W-:Y:S05]  /*21e20*/  BSYNC B0 ;  /* 0x0000000000007941 */ /* 0x000fea0003800000 */
.L_x_844:
[----:B------:R-:W-:Y:S01]  /*21e30*/  IMAD.MOV.U32 R13, RZ, RZ, R4 ;  /* 0x000000ffff0d7224 */ /* 0x000fe200078e0004 */
[----:B------:R-:W-:Y:S01]  /*21e40*/  MOV R2, R14 ;  /* 0x0000000e00027202 */ /* 0x000fe20000000f00 */
[----:B------:R-:W-:Y:S02]  /*21e50*/  IMAD.MOV.U32 R12, RZ, RZ, RZ ;  /* 0x000000ffff0c7224 */ /* 0x000fe400078e00ff */
[----:B------:R-:W-:Y:S02]  /*21e60*/  IMAD.MOV.U32 R11, RZ, RZ, 0x181f ;  /* 0x0000181fff0b7424 */ /* 0x000fe400078e00ff */
[----:B------:R-:W-:Y:S02]  /*21e70*/  IMAD.MOV.U32 R15, RZ, RZ, -0x1 ;  /* 0xffffffffff0f7424 */ /* 0x000fe400078e00ff */
[----:B------:R-:W-:-:S07]  /*21e80*/  @P0 IMAD R8, R5, 0x2, R22 ;  /* 0x0000000205080824 */ /* 0x000fce00078e0216 */
[----:B------:R-:W-:Y:S05]  /*21e90*/  WARPSYNC.COLLECTIVE R15, `(.L_x_846) ;  /* 0x000000000f087348 */ /* 0x000fea0003c00000 */
[----:B------:R0:W1:Y:S02]  /*21ea0*/  SHFL.IDX P6, R14, R13, R12, R11 ;  /* 0x0000000c0d0e7389 */ /* 0x00006400000c000b */
[----:B01----:R-:W-:Y:S01]  /*21eb0*/  ENDCOLLECTIVE ;  /* 0x000000000000791b */ /* 0x003fe20003800000 */
.L_x_846:
[----:B------:R-:W-:Y:S02]  /*21ec0*/  IMAD.MOV.U32 R13, RZ, RZ, R0 ;  /* 0x000000ffff0d7224 */ /* 0x000fe400078e0000 */
[----:B------:R-:W-:Y:S02]  /*21ed0*/  IMAD.MOV.U32 R12, RZ, RZ, 0x1 ;  /* 0x00000001ff0c7424 */ /* 0x000fe400078e00ff */
[----:B------:R-:W-:-:S07]  /*21ee0*/  IMAD.MOV.U32 R3, RZ, RZ, R14 ;  /* 0x000000ffff037224 */ /* 0x000fce00078e000e */
[----:B------:R-:W-:Y:S05]  /*21ef0*/  WARPSYNC.COLLECTIVE R15, `(.L_x_847) ;  /* 0x000000000f087348 */ /* 0x000fea0003c00000 */
[----:B------:R0:W1:Y:S02]  /*21f00*/  SHFL.IDX P6, R14, R13, R12, R11 ;  /* 0x0000000c0d0e7389 */ /* 0x00006400000c000b */
[----:B01----:R-:W-:Y:S01]  /*21f10*/  ENDCOLLECTIVE ;  /* 0x000000000000791b */ /* 0x003fe20003800000 */
.L_x_847:
[----:B------:R-:W-:-:S05]  /*21f20*/  @P0 LEA R3, P1, R33, R3, 0x1 ;  /* 0x0000000321030211 */ /* 0x000fca00078208ff */
[----:B------:R-:W-:Y:S01]  /*21f30*/  @P0 IMAD.X R2, RZ, RZ, R2, P1 ;  /* 0x000000ffff020224 */ /* 0x000fe200008e0602 */
[----:B------:R-:W-:-:S04]  /*21f40*/  ISETP.GE.AND P1, PT, R6, 0x11, PT ;  /* 0x000000110600780c */ /* 0x000fc80003f26270 */
        /* <DEDUP_REMOVED lines=14> */
.L_x_848:
[----:B------:R-:W-:Y:S02]  /*22030*/  @P1 IMAD R8, R5, 0x2, R22 ;  /* 0x0000000205081824 */ /* 0x000fe400078e0216 */
[----:B------:R-:W-:Y:S02]  /*22040*/  IMAD.MOV.U32 R13, RZ, RZ, R0 ;  /* 0x000000ffff0d7224 */ /* 0x000fe400078e0000 */
[----:B------:R-:W-:Y:S02]  /*22050*/  IMAD.MOV.U32 R12, RZ, RZ, 0x2 ;  /* 0x00000002ff0c7424 */ /* 0x000fe400078e00ff */
[----:B------:R-:W-:-:S07]  /*22060*/  IMAD.MOV.U32 R3, RZ, RZ, R14 ;  /* 0x000000ffff037224 */ /* 0x000fce00078e000e */
[----:B------:R-:W-:Y:S05]  /*22070*/  WARPSYNC.COLLECTIVE R15, `(.L_x_849) ;  /* 0x000000000f087348 */ /* 0x000fea0003c00000 */
[----:B------:R0:W1:Y:S02]  /*22080*/  SHFL.IDX P6, R14, R13, R12, R11 ;  /* 0x0000000c0d0e7389 */ /* 0x00006400000c000b */
[----:B01----:R-:W-:Y:S01]  /*22090*/  ENDCOLLECTIVE ;  /* 0x000000000000791b */ /* 0x003fe20003800000 */
.L_x_849:
        /* <DEDUP_REMOVED lines=17> */
.L_x_850:
[----:B------:R-:W-:Y:S01]  /*221b0*/  @P1 IMAD R8, R5, 0x2, R22 ;  /* 0x0000000205081824 */ /* 0x000fe200078e0216 */
[----:B------:R-:W-:Y:S01]  /*221c0*/  MOV R13, R0 ;  /* 0x00000000000d7202 */ /* 0x000fe20000000f00 */
[----:B------:R-:W-:Y:S02]  /*221d0*/  IMAD.MOV.U32 R12, RZ, RZ, 0x3 ;  /* 0x00000003ff0c7424 */ /* 0x000fe400078e00ff */
[----:B------:R-:W-:-:S07]  /*221e0*/  IMAD.MOV.U32 R3, RZ, RZ, R14 ;  /* 0x000000ffff037224 */ /* 0x000fce00078e000e */
[----:B------:R-:W-:Y:S05]  /*221f0*/  WARPSYNC.COLLECTIVE R15, `(.L_x_851) ;  /* 0x000000000f087348 */ /* 0x000fea0003c00000 */
[----:B------:R0:W1:Y:S02]  /*22200*/  SHFL.IDX P6, R14, R13, R12, R11 ;  /* 0x0000000c0d0e7389 */ /* 0x00006400000c000b */
[----:B01----:R-:W-:Y:S01]  /*22210*/  ENDCOLLECTIVE ;  /* 0x000000000000791b */ /* 0x003fe20003800000 */
.L_x_851:
        /* <DEDUP_REMOVED lines=17> */
.L_x_852:
[----:B------:R-:W-:Y:S02]  /*22330*/  @P1 IMAD R8, R5, 0x2, R22 ;  /* 0x0000000205081824 */ /* 0x000fe400078e0216 */
[----:B------:R-:W-:Y:S02]  /*22340*/  IMAD.MOV.U32 R13, RZ, RZ, R0 ;  /* 0x000000ffff0d7224 */ /* 0x000fe400078e0000 */
[----:B------:R-:W-:Y:S02]  /*22350*/  IMAD.MOV.U32 R12, RZ, RZ, 0x4 ;  /* 0x00000004ff0c7424 */ /* 0x000fe400078e00ff */
[----:B------:R-:W-:-:S07]  /*22360*/  IMAD.MOV.U32 R3, RZ, RZ, R14 ;  /* 0x000000ffff037224 */ /* 0x000fce00078e000e */
[----:B------:R-:W-:Y:S05]  /*22370*/  WARPSYNC.COLLECTIVE R15, `(.L_x_853) ;  /* 0x000000000f087348 */ /* 0x000fea0003c00000 */
[----:B------:R0:W1:Y:S02]  /*22380*/  SHFL.IDX P6, R14, R13, R12, R11 ;  /* 0x0000000c0d0e7389 */ /* 0x00006400000c000b */
[----:B01----:R-:W-:Y:S01]  /*22390*/  ENDCOLLECTIVE ;  /* 0x000000000000791b */ /* 0x003fe20003800000 */
.L_x_853:
        /* <DEDUP_REMOVED lines=17> */
.L_x_854:
[----:B------:R-:W-:Y:S02]  /*224b0*/  @P1 IMAD R8, R5, 0x2, R22 ;  /* 0x0000000205081824 */ /* 0x000fe400078e0216 */
[----:B------:R-:W-:Y:S02]  /*224c0*/  IMAD.MOV.U32 R13, RZ, RZ, R0 ;  /* 0x000000ffff0d7224 */ /* 0x000fe400078e0000 */
[----:B------:R-:W-:Y:S01]  /*224d0*/  IMAD.MOV.U32 R12, RZ, RZ, 0x5 ;  /* 0x00000005ff0c7424 */ /* 0x000fe200078e00ff */
[----:B------:R-:W-:-:S07]  /*224e0*/  MOV R3, R14 ;  /* 0x0000000e00037202 */ /* 0x000fce0000000f00 */
[----:B------:R-:W-:Y:S05]  /*224f0*/  WARPSYNC.COLLECTIVE R15, `(.L_x_855) ;  /* 0x000000000f087348 */ /* 0x000fea0003c00000 */
[----:B------:R0:W1:Y:S02]  /*22500*/  SHFL.IDX P6, R14, R13, R12, R11 ;  /* 0x0000000c0d0e7389 */ /* 0x00006400000c000b */
[----:B01----:R-:W-:Y:S01]  /*22510*/  ENDCOLLECTIVE ;  /* 0x000000000000791b */ /* 0x003fe20003800000 */
.L_x_855:
[----:B------:R-:W-:-:S05]  /*22520*/  @P1 LEA R3, P0, R33, R3, 0x1 ;  /* 0x0000000321031211 */ /* 0x000fca00078008ff */
[----:B------:R-:W-:-:S05]  /*22530*/  @P1 IMAD.X R2, RZ, RZ, R2, P0 ;  /* 0x000000ffff021224 */ /* 0x000fca00000e0602 */
[----:B------:R-:W-:Y:S01]  /*22540*/  @P1 LOP3.LUT R3, R3, R2, RZ, 0x3c, !PT ;  /* 0x0000000203031212 */ /* 0x000fe200078e3cff */
[----:B------:R-:W-:-:S03]  /*22550*/  IMAD.MOV.U32 R13, RZ, RZ, R4 ;  /* 0x000000ffff0d7224 */ /* 0x000fc600078e0004 */
[----:B------:R-:W-:-:S04]  /*22560*/  @P1 LOP3.LUT R2, R3, R2, RZ, 0x3c, !PT ;  /* 0x0000000203021212 */ /* 0x000fc800078e3cff */
[----:B------:R-:W-:Y:S01]  /*22570*/  @P1 LOP3.LUT R3, R3, R2, RZ, 0x3c, !PT ;  /* 0x0000000203031212 */ /* 0x000fe200078e3cff */
[----:B------:R-:W-:-:S04]  /*22580*/  IMAD.MOV.U32 R0, RZ, RZ, R14 ;  /* 0x000000ffff007224 */ /* 0x000fc800078e000e */
[----:B------:R-:W-:Y:S01]  /*22590*/  @!PT LDS RZ, [RZ] ;  /* 0x00000000fffff984 */ /* 0x000fe20000000800 */
[----:B------:R-:W-:Y:S01]  /*225a0*/  @!PT LDS RZ, [RZ] ;  /* 0x00000000fffff984 */ /* 0x000fe20000000800 */
[----:B------:R-:W-:Y:S01]  /*225b0*/  @!PT LDS RZ, [RZ] ;  /* 0x00000000fffff984 */ /* 0x000fe20000000800 */
[----:B------:R0:W-:Y:S03]  /*225c0*/  @P1 LDGSTS.E.BYPASS.LTC128B.128 [R8+0x20400], desc[UR56][R2.64], !P4 ;  /* 0x2040000002081fae */ /* 0x0001e6000e101d78 */
[----:B0-----:R-:W-:Y:S05]  /*225d0*/  WARPSYNC.COLLECTIVE R15, `(.L_x_856) ;  /* 0x000000000f087348 */ /* 0x001fea0003c00000 */
[----:B------:R1:W2:Y:S02]  /*225e0*/  SHFL.IDX P6, R14, R13, R12, R11 ;  /* 0x0000000c0d0e7389 */ /* 0x0002a400000c000b */
[----:B012---:R-:W-:Y:S01]  /*225f0*/  ENDCOLLECTIVE ;  /* 0x000000000000791b */ /* 0x007fe20003800000 */
.L_x_856:
[----:B------:R-:W-:Y:S01]  /*22600*/  @!PT LDS RZ, [RZ] ;  /* 0x00000000fffff984 */ /* 0x000fe20000000800 */
[----:B------:R-:W-:Y:S01]  /*22610*/  @!PT LDS RZ, [RZ] ;  /* 0x00000000fffff984 */ /* 0x000fe20000000800 */
[----:B------:R-:W-:Y:S01]  /*22620*/  @!PT LDS RZ, [RZ] ;  /* 0x00000000fffff984 */ /* 0x000fe20000000800 */
[----:B------:R-:W-:Y:S04]  /*22630*/  @P1 LDGSTS.E.BYPASS.LTC128B.128 [R8+0x23400], desc[UR56][R2.64+0x80], !P3 ;  /* 0x2340008002081fae */ /* 0x000fe8000d901d78 */
[----:B------:R0:W-:Y:S02]  /*22640*/  @P1 LDGSTS.E.BYPASS.LTC128B.128 [R8+0x26400], desc[UR56][R2.64+0x100], !P2 ;  /* 0x2640010002081fae */ /* 0x0001e4000d101d78 */
[----:B0-----:R-:W-:Y:S01]  /*22650*/  IMAD.MOV.U32 R2, RZ, RZ, R14 ;  /* 0x000000ffff027224 */ /* 0x001fe200078e000e */
[----:B------:R-:W-:Y:S06]  /*22660*/  BRA `(.L_x_857) ;  /* 0xffffffb000207947 */ /* 0x000fec000383ffff */
.L_x_734:
        /* <DEDUP_REMOVED lines=9> */
.L_x_858:
[C---:B------:R-:W-:Y:S01]  /*22700*/  VIADD R7, R4.reuse, 0x10 ;  /* 0x0000001004077836 */ /* 0x040fe20000000000 */
[----:B------:R-:W-:Y:S01]  /*22710*/  ISETP.GE.AND P1, PT, R4, R6, PT ;  /* 0x000000060400720c */ /* 0x000fe20003f26270 */
[----:B------:R-:W-:Y:S02]  /*22720*/  IMAD.MOV.U32 R13, RZ, RZ, R0 ;  /* 0x000000ffff0d7224 */ /* 0x000fe400078e0000 */
[----:B------:R-:W-:-:S10]  /*22730*/  IMAD.MOV.U32 R2, RZ, RZ, R14 ;  /* 0x000000ffff027224 */ /* 0x000fd400078e000e */
[----:B------:R-:W-:Y:S05]  /*22740*/  WARPSYNC.COLLECTIVE R15, `(.L_x_859) ;  /* 0x000000000f087348 */ /* 0x000fea0003c00000 */
[----:B------:R0:W1:Y:S02]  /*22750*/  SHFL.IDX P6, R14, R13, R12, R11 ;  /* 0x0000000c0d0e7389 */ /* 0x00006400000c000b */
[----:B01----:R-:W-:Y:S01]  /*22760*/  ENDCOLLECTIVE ;  /* 0x000000000000791b */ /* 0x003fe20003800000 */
.L_x_859:
[----:B------:R-:W-:Y:S02]  /*22770*/  IMAD.MOV.U32 R13, RZ, RZ, R5 ;  /* 0x000000ffff0d7224 */ /* 0x000fe400078e0005 */
[----:B------:R-:W-:Y:S01]  /*22780*/  IMAD.MOV.U32 R12, RZ, RZ, 0x1 ;  /* 0x00000001ff0c7424 */ /* 0x000fe200078e00ff */
[----:B------:R-:W-:-:S05]  /*22790*/  @!P1 LEA R14, P4, R33, R14, 0x1 ;  /* 0x0000000e210e9211 */ /* 0x000fca00078808ff */
[----:B------:R-:W-:Y:S02]  /*227a0*/  @!P1 IMAD.X R3, RZ, RZ, R2, P4 ;  /* 0x000000ffff039224 */ /* 0x000fe400020e0602 */
[----:B------:R-:W-:-:S07]  /*227b0*/  @!P1 IMAD.MOV.U32 R2, RZ, RZ, R14 ;  /* 0x000000ffff029224 */ /* 0x000fce00078e000e */
[----:B------:R-:W-:Y:S05]  /*227c0*/  WARPSYNC.COLLECTIVE R15, `(.L_x_860) ;  /* 0x000000000f087348 */ /* 0x000fea0003c00000 */
[----:B------:R0:W1:Y:S02]  /*227d0*/  SHFL.IDX P6, R14, R13, R12, R11 ;  /* 0x0000000c0d0e7389 */ /* 0x00006400000c000b */
[----:B01----:R-:W-:Y:S01]  /*227e0*/  ENDCOLLECTIVE ;  /* 0x000000000000791b */ /* 0x003fe20003800000 */
.L_x_860:
        /* <DEDUP_REMOVED lines=12> */
.L_x_861:
[----:B------:R-:W-:Y:S02]  /*228b0*/  IMAD.MOV.U32 R13, RZ, RZ, R5 ;  /* 0x000000ffff0d7224 */ /* 0x000fe400078e0005 */
[----:B------:R-:W-:Y:S01]  /*228c0*/  IMAD.MOV.U32 R12, RZ, RZ, 0x2 ;  /* 0x00000002ff0c7424 */ /* 0x000fe200078e00ff */
[----:B------:R-:W-:-:S04]  /*228d0*/  @!P1 LEA R14, P4, R33, R14, 0x1 ;  /* 0x0000000e210e9211 */ /* 0x000fc800078808ff */
[----:B------:R-:W-:Y:S01]  /*228e0*/  @!P1 IADD3.X R7, RZ, R2, RZ, P4, !PT ;  /* 0x00000002ff079210 */ /* 0x000fe200027fe4ff */
[----:B------:R-:W-:-:S08]  /*228f0*/  @!P1 IMAD.MOV.U32 R2, RZ, RZ, R14 ;  /* 0x000000ffff029224 */ /* 0x000fd000078e000e */
[----:B------:R-:W-:Y:S05]  /*22900*/  WARPSYNC.COLLECTIVE R15, `(.L_x_862) ;  /* 0x000000000f087348 */ /* 0x000fea0003c00000 */
[----:B------:R0:W1:Y:S02]  /*22910*/  SHFL.IDX P6, R14, R13, R12, R11 ;  /* 0x0000000c0d0e7389 */ /* 0x00006400000c000b */
[----:B01----:R-:W-:Y:S01]  /*22920*/  ENDCOLLECTIVE ;  /* 0x000000000000791b */ /* 0x003fe20003800000 */
.L_x_862:
        /* <DEDUP_REMOVED lines=14> */
.L_x_863:
        /* <DEDUP_REMOVED lines=8> */
.L_x_864:
[----:B------:R-:W-:Y:S01]  /*22a90*/  @!P1 IMAD.MOV.U32 R3, RZ, RZ, R7 ;  /* 0x000000ffff039224 */ /* 0x000fe200078e0007 */
[----:B------:R-:W-:-:S04]  /*22aa0*/  IADD3 R7, R4, 0x30, RZ ;  /* 0x0000003004077810 */ /* 0x000fc80007ffe0ff */
        /* <DEDUP_REMOVED lines=12> */
.L_x_865:
        /* <DEDUP_REMOVED lines=8> */
.L_x_866:
        /* <DEDUP_REMOVED lines=9> */
[----:B------:R-:W-:Y:S02]  /*22c80*/  ISETP.GE.AND P1, PT, R7, R6, PT ;  /* 0x000000060700720c */ /* 0x000fe40003f26270 */
[----:B0-----:R-:W-:-:S11]  /*22c90*/  MOV R2, R14 ;  /* 0x0000000e00027202 */ /* 0x001fd60000000f00 */
[----:B------:R-:W-:Y:S05]  /*22ca0*/  WARPSYNC.COLLECTIVE R15, `(.L_x_867) ;  /* 0x000000000f087348 */ /* 0x000fea0003c00000 */
[----:B------:R0:W1:Y:S02]  /*22cb0*/  SHFL.IDX P6, R14, R13, R12, R11 ;  /* 0x0000000c0d0e7389 */ /* 0x00006400000c000b */
[----:B01----:R-:W-:Y:S01]  /*22cc0*/  ENDCOLLECTIVE ;  /* 0x000000000000791b */ /* 0x003fe20003800000 */
.L_x_867:
        /* <DEDUP_REMOVED lines=8> */
.L_x_868:
        /* <DEDUP_REMOVED lines=14> */
.L_x_869:
        /* <DEDUP_REMOVED lines=8> */
.L_x_870:
        /* <DEDUP_REMOVED lines=14> */
.L_x_871:
[----:B------:R-:W-:Y:S01]  /*22f90*/  IMAD.MOV.U32 R13, RZ, RZ, R5 ;  /* 0x000000ffff0d7224 */ /* 0x000fe200078e0005 */
[----:B------:R-:W-:Y:S02]  /*22fa0*/  MOV R12, 0x7 ;  /* 0x00000007000c7802 */ /* 0x000fe40000000f00 */
[----:B------:R-:W-:-:S05]  /*22fb0*/  @!P1 LEA R14, P4, R33, R14, 0x1 ;  /* 0x0000000e210e9211 */ /* 0x000fca00078808ff */
[----:B------:R-:W-:Y:S02]  /*22fc0*/  @!P1 IMAD.X R7, RZ, RZ, R2, P4 ;  /* 0x000000ffff079224 */ /* 0x000fe400020e0602 */
[----:B------:R-:W-:-:S07]  /*22fd0*/  @!P1 IMAD.MOV.U32 R2, RZ, RZ, R14 ;  /* 0x000000ffff029224 */ /* 0x000fce00078e000e */
[----:B------:R-:W-:Y:S05]  /*22fe0*/  WARPSYNC.COLLECTIVE R15, `(.L_x_872) ;  /* 0x000000000f087348 */ /* 0x000fea0003c00000 */
[----:B------:R0:W1:Y:S02]  /*22ff0*/  SHFL.IDX P6, R14, R13, R12, R11 ;  /* 0x0000000c0d0e7389 */ /* 0x00006400000c000b */
[----:B01----:R-:W-:Y:S01]  /*23000*/  ENDCOLLECTIVE ;  /* 0x000000000000791b */ /* 0x003fe20003800000 */
.L_x_872:
        /* <DEDUP_REMOVED lines=12> */
.L_x_873:
[----:B------:R-:W-:Y:S05]  /*230d0*/  BRA `(.L_x_874) ;  /* 0xffffffb000947947 */ /* 0x000fea000383ffff */
.L_x_739:
[----:B0-----:R0:W1:Y:S02]  /*230e0*/  SYNCS.PHASECHK.TRANS64.TRYWAIT P0, [R22+URZ+0x30820], R3 ;  /* 0x03082003160075a7 */ /* 0x001064000800017f */
[----:B-1----:R-:W-:Y:S05]  /*230f0*/  @!P0 NANOSLEEP.SYNCS 0x989680 ;  /* 0x009896800000895d */ /* 0x002fea0003900000 */
[----:B------:R-:W1:Y:S02]  /*23100*/  @!P0 SYNCS.PHASECHK.TRANS64 P0, [R22+URZ+0x30820], R3 ;  /* 0x03082003160085a7 */ /* 0x000e64000800007f */
[----:B-1----:R-:W-:Y:S05]  /*23110*/  @!P0 BRA `(.L_x_739) ;  /* 0xfffffffc00f08947 */ /* 0x002fea000383ffff */
[----:B------:R-:W-:Y:S05]  /*23120*/  BRA `(.L_x_875) ;  /* 0xffffffb400047947 */ /* 0x000fea000383ffff */
.L_x_744:
[----:B0-----:R0:W1:Y:S02]  /*23130*/  SYNCS.PHASECHK.TRANS64.TRYWAIT P0, [R7+URZ+0x30840], R2 ;  /* 0x03084002070075a7 */ /* 0x001064000800017f */
[----:B-1----:R-:W-:Y:S05]  /*23140*/  @!P0 NANOSLEEP.SYNCS 0x989680 ;  /* 0x009896800000895d */ /* 0x002fea0003900000 */
[----:B------:R-:W1:Y:S02]  /*23150*/  @!P0 SYNCS.PHASECHK.TRANS64 P0, [R7+URZ+0x30840], R2 ;  /* 0x03084002070085a7 */ /* 0x000e64000800007f */
[----:B-1----:R-:W-:Y:S05]  /*23160*/  @!P0 BRA `(.L_x_744) ;  /* 0xfffffffc00f08947 */ /* 0x002fea000383ffff */
[----:B------:R-:W-:Y:S05]  /*23170*/  BRA `(.L_x_876) ;  /* 0xffffffb400e87947 */ /* 0x000fea000383ffff */
.L_x_745:
        /* <DEDUP_REMOVED lines=8> */
.L_x_878:
[----:B------:R-:W-:Y:S05]  /*23200*/  BSYNC B1 ;  /* 0x0000000000017941 */ /* 0x000fea0003800000 */
.L_x_877:
[----:B------:R0:W-:Y:S04]  /*23210*/  STL [R1+0x88], R0 ;  /* 0x0000880001007387 */ /* 0x0001e80000100800 */
[----:B0-----:R0:W5:Y:S01]  /*23220*/  LDL.LU R0, [R1] ;  /* 0x0000000001007983 */ /* 0x0011620000300800 */
[----:B------:R-:W-:Y:S01]  /*23230*/  IMAD.MOV.U32 R13, RZ, RZ, R8 ;  /* 0x000000ffff0d7224 */ /* 0x000fe200078e0008 */
[----:B------:R-:W-:Y:S01]  /*23240*/  MOV R15, 0xffffffff ;  /* 0xffffffff000f7802 */ /* 0x000fe20000000f00 */
[----:B------:R-:W-:Y:S02]  /*23250*/  IMAD.MOV.U32 R12, RZ, RZ, RZ ;  /* 0x000000ffff0c7224 */ /* 0x000fe400078e00ff */
[----:B------:R-:W-:Y:S02]  /*23260*/  IMAD.MOV.U32 R11, RZ, RZ, 0x181f ;  /* 0x0000181fff0b7424 */ /* 0x000fe400078e00ff */
[----:B------:R-:W-:-:S02]  /*23270*/  IMAD.MOV.U32 R3, RZ, RZ, R14 ;  /* 0x000000ffff037224 */ /* 0x000fc400078e000e */
[----:B0-----:R-:W-:-:S07]  /*23280*/  IMAD.SHL.U32 R4, R33, 0x2, RZ ;  /* 0x0000000221047824 */ /* 0x001fce00078e00ff */
[----:B-----5:R-:W-:Y:S05]  /*23290*/  WARPSYNC.COLLECTIVE R15, `(.L_x_879) ;  /* 0x000000000f087348 */ /* 0x020fea0003c00000 */
[----:B------:R0:W1:Y:S02]  /*232a0*/  SHFL.IDX P6, R14, R13, R12, R11 ;  /* 0x0000000c0d0e7389 */ /* 0x00006400000c000b */
[----:B01---5:R-:W-:Y:S01]  /*232b0*/  ENDCOLLECTIVE ;  /* 0x000000000000791b */ /* 0x023fe20003800000 */
.L_x_879:
[----:B------:R-:W-:Y:S02]  /*232c0*/  IMAD R5, R5, 0x2, R22 ;  /* 0x0000000205057824 */ /* 0x000fe400078e0216 */
[----:B------:R-:W-:Y:S02]  /*232d0*/  IMAD.MOV.U32 R13, RZ, RZ, R6 ;  /* 0x000000ffff0d7224 */ /* 0x000fe400078e0006 */
[----:B------:R-:W-:Y:S02]  /*232e0*/  IMAD.MOV.U32 R12, RZ, RZ, 0x1 ;  /* 0x00000001ff0c7424 */ /* 0x000fe400078e00ff */
[----:B------:R-:W-:-:S07]  /*232f0*/  IMAD.MOV.U32 R2, RZ, RZ, R14 ;  /* 0x000000ffff027224 */ /* 0x000fce00078e000e */
[----:B------:R-:W-:Y:S05]  /*23300*/  WARPSYNC.COLLECTIVE R15, `(.L_x_880) ;  /* 0x000000000f087348 */ /* 0x000fea0003c00000 */
[----:B------:R0:W1:Y:S02]  /*23310*/  SHFL.IDX P6, R14, R13, R12, R11 ;  /* 0x0000000c0d0e7389 */ /* 0x00006400000c000b */
[----:B01----:R-:W-:Y:S01]  /*23320*/  ENDCOLLECTIVE ;  /* 0x000000000000791b */ /* 0x003fe20003800000 */
.L_x_880:
[----:B------:R-:W-:-:S05]  /*23330*/  IADD3 R2, P0, R2, R4, RZ ;  /* 0x0000000402027210 */ /* 0x000fca0007f1e0ff */
[----:B------:R-:W-:Y:S02]  /*23340*/  IMAD.X R3, RZ, RZ, R3, P0 ;  /* 0x000000ffff037224 */ /* 0x000fe400000e0603 */
[----:B------:R-:W-:Y:S01]  /*23350*/  IMAD.MOV.U32 R13, RZ, RZ, R8 ;  /* 0x000000ffff0d7224 */ /* 0x000fe200078e0008 */
[----:B------:R-:W-:-:S04]  /*23360*/  LOP3.LUT R0, R0, 0xffffffbf, RZ, 0xc0, !PT ;  /* 0xffffffbf00007812 */ /* 0x000fc800078ec0ff */
[----:B------:R-:W-:-:S04]  /*23370*/  @P1 LOP3.LUT R0, R0, 0x40, RZ, 0xfc, !PT ;  /* 0x0000004000001812 */ /* 0x000fc800078efcff */
[----:B------:R-:W-:Y:S01]  /*23380*/  LOP3.LUT P1, RZ, R0, 0x4, RZ, 0xc0, !PT ;  /* 0x0000000400ff7812 */ /* 0x000fe2000782c0ff */
[----:B------:R0:W-:-:S12]  /*23390*/  STL [R1], R0 ;  /* 0x0000000001007387 */ /* 0x0001d80000100800 */
[----:B------:R-:W-:Y:S01]  /*233a0*/  @!PT LDS RZ, [RZ] ;  /* 0x00000000fffff984 */ /* 0x000fe20000000800 */
[----:B------:R-:W-:Y:S01]  /*233b0*/  @!PT LDS RZ, [RZ] ;  /* 0x00000000fffff984 */ /* 0x000fe20000000800 */
[----:B------:R-:W-:Y:S01]  /*233c0*/  @!PT LDS RZ, [RZ] ;  /* 0x00000000fffff984 */ /* 0x000fe20000000800 */
[----:B------:R-:W-:Y:S04]  /*233d0*/  LDGSTS.E.BYPASS.LTC128B.128 [R5+0x1e400], desc[UR56][R2.64], !P1 ;  /* 0x1e40000002057fae */ /* 0x000fe8000c901d78 */
[----:B------:R-:W-:Y:S04]  /*233e0*/  LDGSTS.E.BYPASS.LTC128B.128 [R5+0x21400], desc[UR56][R2.64+0x80], !P5 ;  /* 0x2140008002057fae */ /* 0x000fe8000e901d78 */
[----:B------:R1:W-:Y:S02]  /*233f0*/  LDGSTS.E.BYPASS.LTC128B.128 [R5+0x24400], desc[UR56][R2.64+0x100], !P4 ;  /* 0x2440010002057fae */ /* 0x0003e4000e101d78 */
[----:B01----:R-:W-:-:S07]  /*23400*/  IMAD.MOV.U32 R3, RZ, RZ, R14 ;  /* 0x000000ffff037224 */ /* 0x003fce00078e000e */
[----:B------:R-:W-:Y:S05]  /*23410*/  WARPSYNC.COLLECTIVE R15, `(.L_x_881) ;  /* 0x000000000f087348 */ /* 0x000fea0003c00000 */
[----:B------:R0:W1:Y:S02]  /*23420*/  SHFL.IDX P6, R14, R13, R12, R11 ;  /* 0x0000000c0d0e7389 */ /* 0x00006400000c000b */
[----:B01----:R-:W-:Y:S01]  /*23430*/  ENDCOLLECTIVE ;  /* 0x000000000000791b */ /* 0x003fe20003800000 */
.L_x_881:
[----:B------:R-:W-:Y:S01]  /*23440*/  MOV R13, R6 ;  /* 0x00000006000d7202 */ /* 0x000fe20000000f00 */
[----:B------:R-:W-:Y:S02]  /*23450*/  IMAD.MOV.U32 R12, RZ, RZ, 0x2 ;  /* 0x00000002ff0c7424 */ /* 0x000fe400078e00ff */
[----:B------:R-:W-:-:S07]  /*23460*/  IMAD.MOV.U32 R2, RZ, RZ, R14 ;  /* 0x000000ffff027224 */ /* 0x000fce00078e000e */
[----:B------:R-:W-:Y:S05]  /*23470*/  WARPSYNC.COLLECTIVE R15, `(.L_x_882) ;  /* 0x000000000f087348 */ /* 0x000fea0003c00000 */
[----:B------:R0:W1:Y:S02]  /*23480*/  SHFL.IDX P6, R14, R13, R12, R11 ;  /* 0x0000000c0d0e7389 */ /* 0x00006400000c000b */
[----:B01----:R-:W-:Y:S01]  /*23490*/  ENDCOLLECTIVE ;  /* 0x000000000000791b */ /* 0x003fe20003800000 */
.L_x_882:
        /* <DEDUP_REMOVED lines=13> */
.L_x_883:
[----:B------:R-:W-:Y:S02]  /*23570*/  IMAD.MOV.U32 R13, RZ, RZ, R6 ;  /* 0x000000ffff0d7224 */ /* 0x000fe400078e0006 */
[----:B------:R-:W-:Y:S02]  /*23580*/  IMAD.MOV.U32 R12, RZ, RZ, 0x3 ;  /* 0x00000003ff0c7424 */ /* 0x000fe400078e00ff */
[----:B------:R-:W-:-:S07]  /*23590*/  IMAD.MOV.U32 R2, RZ, RZ, R14 ;  /* 0x000000ffff027224 */ /* 0x000fce00078e000e */
[----:B------:R-:W-:Y:S05]  /*235a0*/  WARPSYNC.COLLECTIVE R15, `(.L_x_884) ;  /* 0x000000000f087348 */ /* 0x000fea0003c00000 */
[----:B------:R0:W1:Y:S02]  /*235b0*/  SHFL.IDX P6, R14, R13, R12, R11 ;  /* 0x0000000c0d0e7389 */ /* 0x00006400000c000b */
[----:B01----:R-:W-:Y:S01]  /*235c0*/  ENDCOLLECTIVE ;  /* 0x000000000000791b */ /* 0x003fe20003800000 */
.L_x_884:
        /* <DEDUP_REMOVED lines=13> */
.L_x_885:
[----:B------:R-:W-:Y:S02]  /*236a0*/  IMAD.MOV.U32 R13, RZ, RZ, R6 ;  /* 0x000000ffff0d7224 */ /* 0x000fe400078e0006 */
[----:B------:R-:W-:Y:S02]  /*236b0*/  IMAD.MOV.U32 R12, RZ, RZ, 0x4 ;  /* 0x00000004ff0c7424 */ /* 0x000fe400078e00ff */
[----:B------:R-:W-:-:S07]  /*236c0*/  IMAD.MOV.U32 R2, RZ, RZ, R14 ;  /* 0x000000ffff027224 */ /* 0x000fce00078e000e */
[----:B------:R-:W-:Y:S05]  /*236d0*/  WARPSYNC.COLLECTIVE R15, `(.L_x_886) ;  /* 0x000000000f087348 */ /* 0x000fea0003c00000 */
[----:B------:R0:W1:Y:S02]  /*236e0*/  SHFL.IDX P6, R14, R13, R12, R11 ;  /* 0x0000000c0d0e7389 */ /* 0x00006400000c000b */
[----:B01----:R-:W-:Y:S01]  /*236f0*/  ENDCOLLECTIVE ;  /* 0x000000000000791b */ /* 0x003fe20003800000 */
.L_x_886:
[----:B------:R-:W-:-:S04]  /*23700*/  IADD3 R2, P0, R2, R4, RZ ;  /* 0x0000000402027210 */ /* 0x000fc80007f1e0ff */
[----:B------:R-:W-:-:S05]  /*23710*/  IADD3.X R3, RZ, R34, RZ, P0, !PT ;  /* 0x00000022ff037210 */ /* 0x000fca00007fe4ff */
        /* <DEDUP_REMOVED lines=11> */
.L_x_887:
[----:B------:R-:W-:-:S05]  /*237d0*/  IMAD.MOV.U32 R2, RZ, RZ, R14 ;  /* 0x000000ffff027224 */ /* 0x000fca00078e000e */
[----:B------:R-:W-:-:S05]  /*237e0*/  IADD3 R2, P0, R2, R4, RZ ;  /* 0x0000000402027210 */ /* 0x000fca0007f1e0ff */
[----:B------:R-:W-:-:S05]  /*237f0*/  IMAD.X R3, RZ, RZ, R34, P0 ;  /* 0x000000ffff037224 */ /* 0x000fca00000e0622 */
[----:B------:R-:W-:Y:S01]  /*23800*/  @!PT LDS RZ, [RZ] ;  /* 0x00000000fffff984 */ /* 0x000fe20000000800 */
[----:B------:R-:W-:Y:S01]  /*23810*/  @!PT LDS RZ, [RZ] ;  /* 0x00000000fffff984 */ /* 0x000fe20000000800 */
[----:B------:R-:W-:Y:S01]  /*23820*/  @!PT LDS RZ, [RZ] ;  /* 0x00000000fffff984 */ /* 0x000fe20000000800 */
[----:B------:R0:W-:Y:S01]  /*23830*/  LDGSTS.E.BYPASS.LTC128B.128 [R5+0x20400], desc[UR56][R2.64], !P1 ;  /* 0x2040000002057fae */ /* 0x0001e2000c901d78 */
[----:B------:R-:W-:-:S03]  /*23840*/  LOP3.LUT P1, RZ, R0, 0x40, RZ, 0xc0, !PT ;  /* 0x0000004000ff7812 */ /* 0x000fc6000782c0ff */
[----:B------:R0:W5:Y:S01]  /*23850*/  LDL.LU R0, [R1+0x88] ;  /* 0x0000880001007983 */ /* 0x0001620000300800 */
[----:B------:R-:W-:Y:S02]  /*23860*/  IMAD.MOV.U32 R13, RZ, RZ, R6 ;  /* 0x000000ffff0d7224 */ /* 0x000fe400078e0006 */
[----:B------:R-:W-:Y:S01]  /*23870*/  IMAD.MOV.U32 R12, RZ, RZ, 0x5 ;  /* 0x00000005ff0c7424 */ /* 0x000fe200078e00ff */
[----:B------:R0:W-:Y:S06]  /*23880*/  LDGSTS.E.BYPASS.LTC128B.128 [R5+0x23400], desc[UR56][R2.64+0x80], !P5 ;  /* 0x2340008002057fae */ /* 0x0001ec000e901d78 */
[----:B0----5:R-:W-:Y:S05]  /*23890*/  WARPSYNC.COLLECTIVE R15, `(.L_x_888) ;  /* 0x000000000f087348 */ /* 0x021fea0003c00000 */
[----:B------:R1:W2:Y:S02]  /*238a0*/  SHFL.IDX P6, R14, R13, R12, R11 ;  /* 0x0000000c0d0e7389 */ /* 0x0002a400000c000b */
[----:B012--5:R-:W-:Y:S01]  /*238b0*/  ENDCOLLECTIVE ;  /* 0x000000000000791b */ /* 0x027fe20003800000 */
.L_x_888:
[----:B------:R-:W-:Y:S01]  /*238c0*/  @!PT LDS RZ, [RZ] ;  /* 0x00000000fffff984 */ /* 0x000fe20000000800 */
[----:B------:R-:W-:Y:S01]  /*238d0*/  @!PT LDS RZ, [RZ] ;  /* 0x00000000fffff984 */ /* 0x000fe20000000800 */
[----:B------:R-:W-:Y:S01]  /*238e0*/  @!PT LDS RZ, [RZ] ;  /* 0x00000000fffff984 */ /* 0x000fe20000000800 */
[----:B------:R0:W-:Y:S01]  /*238f0*/  LDGSTS.E.BYPASS.LTC128B.128 [R5+0x26400], desc[UR56][R2.64+0x100], !P4 ;  /* 0x2640010002057fae */ /* 0x0001e2000e101d78 */
[----:B------:R-:W-:Y:S02]  /*23900*/  IMAD.MOV.U32 R13, RZ, RZ, R8 ;  /* 0x000000ffff0d7224 */ /* 0x000fe400078e0008 */
[----:B------:R-:W-:-:S07]  /*23910*/  IMAD.MOV.U32 R34, RZ, RZ, R14 ;  /* 0x000000ffff227224 */ /* 0x000fce00078e000e */
[----:B0-----:R-:W-:Y:S05]  /*23920*/  WARPSYNC.COLLECTIVE R15, `(.L_x_889) ;  /* 0x000000000f087348 */ /* 0x001fea0003c00000 */
[----:B------:R1:W2:Y:S02]  /*23930*/  SHFL.IDX P6, R14, R13, R12, R11 ;  /* 0x0000000c0d0e7389 */ /* 0x0002a400000c000b */
[----:B012---:R-:W-:Y:S01]  /*23940*/  ENDCOLLECTIVE ;  /* 0x000000000000791b */ /* 0x007fe20003800000 */
.L_x_889:
[----:B------:R-:W-:Y:S01]  /*23950*/  MOV R2, R14 ;  /* 0x0000000e00027202 */ /* 0x000fe20000000f00 */
[----:B------:R-:W-:Y:S06]  /*23960*/  BRA `(.L_x_890) ;  /* 0xffffffb000fc7947 */ /* 0x000fec000383ffff */
.L_x_750:
[----:B0-----:R0:W2:Y:S02]  /*23970*/  SYNCS.PHASECHK.TRANS64.TRYWAIT P0, [R6+URZ+0x30860], R2 ;  /* 0x03086002060075a7 */ /* 0x0010a4000800017f */
[----:B--2---:R-:W-:Y:S05]  /*23980*/  @!P0 NANOSLEEP.SYNCS 0x989680 ;  /* 0x009896800000895d */ /* 0x004fea0003900000 */
[----:B------:R-:W2:Y:S02]  /*23990*/  @!P0 SYNCS.PHASECHK.TRANS64 P0, [R6+URZ+0x30860], R2 ;  /* 0x03086002060085a7 */ /* 0x000ea4000800007f */
[----:B--2---:R-:W-:Y:S05]  /*239a0*/  @!P0 BRA `(.L_x_750) ;  /* 0xfffffffc00f08947 */ /* 0x004fea000383ffff */
[----:B------:R-:W-:Y:S05]  /*239b0*/  BRA `(.L_x_891) ;  /* 0xffffffb400647947 */ /* 0x000fea000383ffff */
.L_x_751:
        /* <DEDUP_REMOVED lines=8> */
.L_x_893:
[----:B------:R-:W-:Y:S05]  /*23a40*/  BSYNC B1 ;  /* 0x0000000000017941 */ /* 0x000fea0003800000 */
.L_x_892:
[----:B------:R-:W-:Y:S02]  /*23a50*/  IMAD.MOV.U32 R13, RZ, RZ, R23 ;  /* 0x000000ffff0d7224 */ /* 0x000fe400078e0017 */
[----:B------:R-:W-:Y:S02]  /*23a60*/  IMAD.MOV.U32 R12, RZ, RZ, RZ ;  /* 0x000000ffff0c7224 */ /* 0x000fe400078e00ff */
[----:B------:R-:W-:Y:S02]  /*23a70*/  IMAD.MOV.U32 R11, RZ, RZ, 0x181f ;  /* 0x0000181fff0b7424 */ /* 0x000fe400078e00ff */
[----:B------:R-:W-:Y:S02]  /*23a80*/  IMAD.MOV.U32 R15, RZ, RZ, -0x1 ;  /* 0xffffffffff0f7424 */ /* 0x000fe400078e00ff */
[----:B------:R-:W-:Y:S02]  /*23a90*/  IMAD.MOV.U32 R3, RZ, RZ, R14 ;  /* 0x000000ffff037224 */ /* 0x000fe400078e000e */
[----:B------:R-:W-:-:S07]  /*23aa0*/  IMAD R5, R5, 0x2, R22 ;  /* 0x0000000205057824 */ /* 0x000fce00078e0216 */
[----:B------:R-:W-:Y:S05]  /*23ab0*/  WARPSYNC.COLLECTIVE R15, `(.L_x_894) ;  /* 0x000000000f087348 */ /* 0x000fea0003c00000 */
[----:B------:R0:W1:Y:S02]  /*23ac0*/  SHFL.IDX P6, R14, R13, R12, R11 ;  /* 0x0000000c0d0e7389 */ /* 0x00006400000c000b */
[----:B01----:R-:W-:Y:S01]  /*23ad0*/  ENDCOLLECTIVE ;  /* 0x000000000000791b */ /* 0x003fe20003800000 */
.L_x_894:
[----:B------:R-:W-:Y:S02]  /*23ae0*/  IMAD.MOV.U32 R13, RZ, RZ, R24 ;  /* 0x000000ffff0d7224 */ /* 0x000fe400078e0018 */
[----:B------:R-:W-:Y:S02]  /*23af0*/  IMAD.MOV.U32 R12, RZ, RZ, 0x1 ;  /* 0x00000001ff0c7424 */ /* 0x000fe400078e00ff */
[----:B------:R-:W-:-:S07]  /*23b00*/  IMAD.MOV.U32 R2, RZ, RZ, R14 ;  /* 0x000000ffff027224 */ /* 0x000fce00078e000e */
[----:B------:R-:W-:Y:S05]  /*23b10*/  WARPSYNC.COLLECTIVE R15, `(.L_x_895) ;  /* 0x000000000f087348 */ /* 0x000fea0003c00000 */
[----:B------:R0:W1:Y:S02]  /*23b20*/  SHFL.IDX P6, R14, R13, R12, R11 ;  /* 0x0000000c0d0e7389 */ /* 0x00006400000c000b */
[----:B01----:R-:W-:Y:S01]  /*23b30*/  ENDCOLLECTIVE ;  /* 0x000000000000791b */ /* 0x003fe20003800000 */
.L_x_895:
[----:B------:R-:W-:-:S04]  /*23b40*/  IADD3 R2, P0, R2, R4, RZ ;  /* 0x0000000402027210 */ /* 0x000fc80007f1e0ff */
        /* <DEDUP_REMOVED lines=15> */
.L_x_896:
[----:B------:R-:W-:Y:S02]  /*23c40*/  IMAD.MOV.U32 R13, RZ, RZ, R24 ;  /* 0x000000ffff0d7224 */ /* 0x000fe400078e0018 */
[----:B------:R-:W-:Y:S02]  /*23c50*/  IMAD.MOV.U32 R12, RZ, RZ, 0x2 ;  /* 0x00000002ff0c7424 */ /* 0x000fe400078e00ff */
[----:B------:R-:W-:-:S07]  /*23c60*/  IMAD.MOV.U32 R2, RZ, RZ, R14 ;  /* 0x000000ffff027224 */ /* 0x000fce00078e000e */
[----:B------:R-:W-:Y:S05]  /*23c70*/  WARPSYNC.COLLECTIVE R15, `(.L_x_897) ;  /* 0x000000000f087348 */ /* 0x000fea0003c00000 */
[----:B------:R0:W1:Y:S02]  /*23c80*/  SHFL.IDX P6, R14, R13, R12, R11 ;  /* 0x0000000c0d0e7389 */ /* 0x00006400000c000b */
[----:B01----:R-:W-:Y:S01]  /*23c90*/  ENDCOLLECTIVE ;  /* 0x000000000000791b */ /* 0x003fe20003800000 */
.L_x_897:
[----:B------:R-:W-:-:S05]  /*23ca0*/  IADD3 R2, P0, R2, R4, RZ ;  /* 0x0000000402027210 */ /* 0x000fca0007f1e0ff */
        /* <DEDUP_REMOVED lines=15> */
.L_x_898:
[----:B------:R-:W-:Y:S02]  /*23da0*/  IMAD.MOV.U32 R13, RZ, RZ, R24 ;  /* 0x000000ffff0d7224 */ /* 0x000fe400078e0018 */
[----:B------:R-:W-:Y:S02]  /*23db0*/  IMAD.MOV.U32 R12, RZ, RZ, 0x3 ;  /* 0x00000003ff0c7424 */ /* 0x000fe400078e00ff */
[----:B------:R-:W-:-:S07]  /*23dc0*/  IMAD.MOV.U32 R2, RZ, RZ, R14 ;  /* 0x000000ffff027224 */ /* 0x000fce00078e000e */
[----:B------:R-:W-:Y:S05]  /*23dd0*/  WARPSYNC.COLLECTIVE R15, `(.L_x_899) ;  /* 0x000000000f087348 */ /* 0x000fea0003c00000 */
[----:B------:R0:W1:Y:S02]  /*23de0*/  SHFL.IDX P6, R14, R13, R12, R11 ;  /* 0x0000000c0d0e7389 */ /* 0x00006400000c000b */
[----:B01----:R-:W-:Y:S01]  /*23df0*/  ENDCOLLECTIVE ;  /* 0x000000000000791b */ /* 0x003fe20003800000 */
.L_x_899:
        /* <DEDUP_REMOVED lines=16> */
.L_x_900:
[----:B------:R-:W-:Y:S02]  /*23f00*/  IMAD.MOV.U32 R13, RZ, RZ, R24 ;  /* 0x000000ffff0d7224 */ /* 0x000fe400078e0018 */
[----:B------:R-:W-:Y:S02]  /*23f10*/  IMAD.MOV.U32 R12, RZ, RZ, 0x4 ;  /* 0x00000004ff0c7424 */ /* 0x000fe400078e00ff */
[----:B------:R-:W-:-:S07]  /*23f20*/  IMAD.MOV.U32 R2, RZ, RZ, R14 ;  /* 0x000000ffff027224 */ /* 0x000fce00078e000e */
[----:B------:R-:W-:Y:S05]  /*23f30*/  WARPSYNC.COLLECTIVE R15, `(.L_x_901) ;  /* 0x000000000f087348 */ /* 0x000fea0003c00000 */
[----:B------:R0:W1:Y:S02]  /*23f40*/  SHFL.IDX P6, R14, R13, R12, R11 ;  /* 0x0000000c0d0e7389 */ /* 0x00006400000c000b */
[----:B01----:R-:W-:Y:S01]  /*23f50*/  ENDCOLLECTIVE ;  /* 0x000000000000791b */ /* 0x003fe20003800000 */
.L_x_901:
        /* <DEDUP_REMOVED lines=16> */
.L_x_902:
[----:B------:R-:W-:Y:S02]  /*24060*/  IMAD.MOV.U32 R13, RZ, RZ, R24 ;  /* 0x000000ffff0d7224 */ /* 0x000fe400078e0018 */
[----:B------:R-:W-:Y:S02]  /*24070*/  IMAD.MOV.U32 R12, RZ, RZ, 0x5 ;  /* 0x00000005ff0c7424 */ /* 0x000fe400078e00ff */
[----:B------:R-:W-:-:S07]  /*24080*/  IMAD.MOV.U32 R2, RZ, RZ, R14 ;  /* 0x000000ffff027224 */ /* 0x000fce00078e000e */
[----:B------:R-:W-:Y:S05]  /*24090*/  WARPSYNC.COLLECTIVE R15, `(.L_x_903) ;  /* 0x000000000f087348 */ /* 0x000fea0003c00000 */
[----:B------:R0:W1:Y:S02]  /*240a0*/  SHFL.IDX P6, R14, R13, R12, R11 ;  /* 0x0000000c0d0e7389 */ /* 0x00006400000c000b */
[----:B01----:R-:W-:Y:S01]  /*240b0*/  ENDCOLLECTIVE ;  /* 0x000000000000791b */ /* 0x003fe20003800000 */
.L_x_903:
        /* <DEDUP_REMOVED lines=13> */
.L_x_904:
[----:B------:R-:W-:Y:S01]  /*24190*/  @!PT LDS RZ, [RZ] ;  /* 0x00000000fffff984 */ /* 0x000fe20000000800 */
[----:B------:R-:W-:Y:S01]  /*241a0*/  @!PT LDS RZ, [RZ] ;  /* 0x00000000fffff984 */ /* 0x000fe20000000800 */
[----:B------:R-:W-:Y:S01]  /*241b0*/  @!PT LDS RZ, [RZ] ;  /* 0x00000000fffff984 */ /* 0x000fe20000000800 */
[----:B------:R0:W-:Y:S01]  /*241c0*/  LDGSTS.E.BYPASS.LTC128B.128 [R5+0x5400], desc[UR56][R2.64+0x80], !P0 ;  /* 0x0540008002057fae */ /* 0x0001e2000c101d78 */
[----:B------:R-:W-:-:S13]  /*241d0*/  ISETP.LT.OR P0, PT, R7, 0x41, P1 ;  /* 0x000000410700780c */ /* 0x000fda0000f01670 */
[----:B------:R0:W-:Y:S01]  /*241e0*/  LDGSTS.E.BYPASS.LTC128B.128 [R5+0x8400], desc[UR56][R2.64+0x100], !P0 ;  /* 0x0840010002057fae */ /* 0x0001e2000c101d78 */
[----:B------:R-:W-:Y:S05]  /*241f0*/  BRA `(.L_x_905) ;  /* 0xffffffb000507947 */ /* 0x000fea000383ffff */
.L_x_759:
[----:B0-----:R0:W1:Y:S02]  /*24200*/  SYNCS.PHASECHK.TRANS64.TRYWAIT P0, [R0+URZ+0x30860], R3 ;  /* 0x03086003000075a7 */ /* 0x001064000800017f */
[----:B-1----:R-:W-:Y:S05]  /*24210*/  @!P0 NANOSLEEP.SYNCS 0x989680 ;  /* 0x009896800000895d */ /* 0x002fea0003900000 */
[----:B------:R-:W1:Y:S02]  /*24220*/  @!P0 SYNCS.PHASECHK.TRANS64 P0, [R0+URZ+0x30860], R3 ;  /* 0x03086003000085a7 */ /* 0x000e64000800007f */
[----:B-1----:R-:W-:Y:S05]  /*24230*/  @!P0 BRA `(.L_x_759) ;  /* 0xfffffffc00f08947 */ /* 0x002fea000383ffff */
[----:B------:R-:W-:Y:S05]  /*24240*/  BRA `(.L_x_906) ;  /* 0xffffffb400787947 */ /* 0x000fea000383ffff */
.L_x_760:
[----:B------:R-:W-:Y:S01]  /*24250*/  BSSY B0, `(.L_x_907) ;  /* 0x0000008000007945 */ /* 0x000fe20003800000 */
[----:B------:R-:W-:Y:S01]  /*24260*/  IMAD.MOV.U32 R13, RZ, RZ, R24 ;  /* 0x000000ffff0d7224 */ /* 0x000fe200078e0018 */
[----:B------:R-:W-:Y:S01]  /*24270*/  MOV R15, 0xffffffff ;  /* 0xffffffff000f7802 */ /* 0x000fe20000000f00 */
[----:B------:R-:W-:Y:S02]  /*24280*/  IMAD.MOV.U32 R12, RZ, RZ, RZ ;  /* 0x000000ffff0c7224 */ /* 0x000fe400078e00ff */
[----:B------:R-:W-:-:S07]  /*24290*/  IMAD.MOV.U32 R11, RZ, RZ, 0x181f ;  /* 0x0000181fff0b7424 */ /* 0x000fce00078e00ff */
[----:B0-2---:R-:W-:Y:S05]  /*242a0*/  WARPSYNC.COLLECTIVE R15, `(.L_x_908) ;  /* 0x000000000f087348 */ /* 0x005fea0003c00000 */
[----:B--2---:R1:W2:Y:S02]  /*242b0*/  SHFL.IDX P6, R14, R13, R12, R11 ;  /* 0x0000000c0d0e7389 */ /* 0x0042a400000c000b */
[----:B012---:R-:W-:Y:S01]  /*242c0*/  ENDCOLLECTIVE ;  /* 0x000000000000791b */ /* 0x007fe20003800000 */
.L_x_908:
[----:B------:R-:W-:Y:S05]  /*242d0*/  BSYNC B0 ;  /* 0x0000000000007941 */ /* 0x000fea0003800000 */
.L_x_907:
[----:B------:R-:W-:Y:S02]  /*242e0*/  IMAD.MOV.U32 R13, RZ, RZ, R23 ;  /* 0x000000ffff0d7224 */ /* 0x000fe400078e0017 */
[----:B------:R-:W-:Y:S02]  /*242f0*/  IMAD.MOV.U32 R12, RZ, RZ, RZ ;  /* 0x000000ffff0c7224 */ /* 0x000fe400078e00ff */
[----:B------:R-:W-:Y:S02]  /*24300*/  IMAD.MOV.U32 R11, RZ, RZ, 0x181f ;  /* 0x0000181fff0b7424 */ /* 0x000fe400078e00ff */
[----:B------:R-:W-:Y:S02]  /*24310*/  IMAD.MOV.U32 R15, RZ, RZ, -0x1 ;  /* 0xffffffffff0f7424 */ /* 0x000fe400078e00ff */
[----:B------:R-:W-:Y:S02]  /*24320*/  IMAD.MOV.U32 R3, RZ, RZ, R14 ;  /* 0x000000ffff037224 */ /* 0x000fe400078e000e */
[----:B------:R-:W-:-:S07]  /*24330*/  IMAD.SHL.U32 R5, R33, 0x2, RZ ;  /* 0x0000000221057824 */ /* 0x000fce00078e00ff */
[----:B------:R-:W-:Y:S05]  /*24340*/  WARPSYNC.COLLECTIVE R15, `(.L_x_909) ;  /* 0x000000000f087348 */ /* 0x000fea0003c00000 */
[----:B------:R0:W1:Y:S02]  /*24350*/  SHFL.IDX P6, R14, R13, R12, R11 ;  /* 0x0000000c0d0e7389 */ /* 0x00006400000c000b */
[----:B01----:R-:W-:Y:S01]  /*24360*/  ENDCOLLECTIVE ;  /* 0x000000000000791b */ /* 0x003fe20003800000 */
.L_x_909:
[----:B------:R-:W-:Y:S01]  /*24370*/  ULDC UR4, c[0x0][0x2f4] ;  /* 0x0000bd0000047ab9 */ /* 0x000fe20000000800 */
[----:B------:R-:W-:Y:S01]  /*24380*/  IMAD R4, R7, 0x2, R22 ;  /* 0x0000000207047824 */ /* 0x000fe200078e0216 */
[----:B------:R-:W-:Y:S02]  /*24390*/  ISETP.GE.AND P2, PT, R33, UR4, PT ;  /* 0x0000000421007c0c */ /* 0x000fe4000bf46270 */
[----:B------:R-:W-:Y:S02]  /*243a0*/  ISETP.GE.AND P1, PT, R36, UR4, PT ;  /* 0x0000000424007c0c */ /* 0x000fe4000bf26270 */
[C---:B------:R-:W-:Y:S02]  /*243b0*/  ISETP.LT.OR P3, PT, R6.reuse, 0x1, P2 ;  /* 0x000000010600780c */ /* 0x040fe40001761670 */
[----:B------:R-:W-:Y:S01]  /*243c0*/  ISETP.LT.OR P4, PT, R6, 0x1, P1 ;  /* 0x000000010600780c */ /* 0x000fe20000f81670 */
[----:B------:R-:W-:Y:S02]  /*243d0*/  IMAD.MOV.U32 R13, RZ, RZ, R24 ;  /* 0x000000ffff0d7224 */ /* 0x000fe400078e0018 */
[----:B------:R-:W-:Y:S01]  /*243e0*/  IMAD.MOV.U32 R12, RZ, RZ, 0x1 ;  /* 0x00000001ff0c7424 */ /* 0x000fe200078e00ff */
[----:B------:R-:W-:-:S05]  /*243f0*/  IADD3 R2, P0, R14, R5, RZ ;  /* 0x000000050e027210 */ /* 0x000fca0007f1e0ff */
[----:B------:R-:W-:Y:S01]  /*24400*/  IMAD.X R3, RZ, RZ, R3, P0 ;  /* 0x000000ffff037224 */ /* 0x000fe200000e0603 */
[----:B------:R-:W-:-:S13]  /*24410*/  ISETP.GE.AND P0, PT, R35, UR4, PT ;  /* 0x0000000423007c0c */ /* 0x000fda000bf06270 */
[----:B------:R-:W-:Y:S05]  /*24420*/  WARPSYNC.COLLECTIVE R15, `(.L_x_910) ;  /* 0x000000000f087348 */ /* 0x000fea0003c00000 */
[----:B------:R0:W1:Y:S02]  /*24430*/  SHFL.IDX P6, R14, R13, R12, R11 ;  /* 0x0000000c0d0e7389 */ /* 0x00006400000c000b */
[----:B01----:R-:W-:Y:S01]  /*24440*/  ENDCOLLECTIVE ;  /* 0x000000000000791b */ /* 0x003fe20003800000 */
.L_x_910:
        /* <DEDUP_REMOVED lines=8> */
[----:B------:R-:W-:Y:S02]  /*244d0*/  ISETP.LT.OR P3, PT, R6, 0x11, P2 ;  /* 0x000000110600780c */ /* 0x000fe40001761670 */
[----:B------:R-:W-:-:S11]  /*244e0*/  MOV R7, R14 ;  /* 0x0000000e00077202 */ /* 0x000fd60000000f00 */
[----:B0-----:R-:W-:Y:S05]  /*244f0*/  WARPSYNC.COLLECTIVE R15, `(.L_x_911) ;  /* 0x000000000f087348 */ /* 0x001fea0003c00000 */
[----:B------:R1:W2:Y:S02]  /*24500*/  SHFL.IDX P6, R14, R13, R12, R11 ;  /* 0x0000000c0d0e7389 */ /* 0x0002a400000c000b */
[----:B012---:R-:W-:Y:S01]  /*24510*/  ENDCOLLECTIVE ;  /* 0x000000000000791b */ /* 0x007fe20003800000 */
.L_x_911:
[----:B------:R-:W-:Y:S02]  /*24520*/  IMAD.MOV.U32 R13, RZ, RZ, R24 ;  /* 0x000000ffff0d7224 */ /* 0x000fe400078e0018 */
[----:B------:R-:W-:Y:S01]  /*24530*/  IMAD.MOV.U32 R12, RZ, RZ, 0x2 ;  /* 0x00000002ff0c7424 */ /* 0x000fe200078e00ff */
[----:B------:R-:W-:-:S13]  /*24540*/  IADD3 R2, P4, R14, R5, RZ ;  /* 0x000000050e027210 */ /* 0x000fda0007f9e0ff */
[----:B------:R-:W-:Y:S05]  /*24550*/  WARPSYNC.COLLECTIVE R15, `(.L_x_912) ;  /* 0x000000000f087348 */ /* 0x000fea0003c00000 */
[----:B------:R0:W1:Y:S02]  /*24560*/  SHFL.IDX P6, R14, R13, R12, R11 ;  /* 0x0000000c0d0e7389 */ /* 0x00006400000c000b */
[----:B01----:R-:W-:Y:S01]  /*24570*/  ENDCOLLECTIVE ;  /* 0x000000000000791b */ /* 0x003fe20003800000 */
.L_x_912:
        /* <DEDUP_REMOVED lines=15> */
.L_x_913:
[----:B------:R-:W-:Y:S02]  /*24670*/  IMAD.MOV.U32 R13, RZ, RZ, R24 ;  /* 0x000000ffff0d7224 */ /* 0x000fe400078e0018 */
[----:B------:R-:W-:Y:S01]  /*24680*/  IMAD.MOV.U32 R12, RZ, RZ, 0x3 ;  /* 0x00000003ff0c7424 */ /* 0x000fe200078e00ff */
[----:B------:R-:W-:-:S13]  /*24690*/  IADD3 R2, P4, R14, R5, RZ ;  /* 0x000000050e027210 */ /* 0x000fda0007f9e0ff */
[----:B------:R-:W-:Y:S05]  /*246a0*/  WARPSYNC.COLLECTIVE R15, `(.L_x_914) ;  /* 0x000000000f087348 */ /* 0x000fea0003c00000 */
[----:B------:R0:W1:Y:S02]  /*246b0*/  SHFL.IDX P6, R14, R13, R12, R11 ;  /* 0x0000000c0d0e7389 */ /* 0x00006400000c000b */
[----:B01----:R-:W-:Y:S01]  /*246c0*/  ENDCOLLECTIVE ;  /* 0x000000000000791b */ /* 0x003fe20003800000 */
.L_x_914:
        /* <DEDUP_REMOVED lines=15> */
.L_x_915:
[----:B------:R-:W-:Y:S02]  /*247c0*/  IMAD.MOV.U32 R13, RZ, RZ, R24 ;  /* 0x000000ffff0d7224 */ /* 0x000fe400078e0018 */
[----:B------:R-:W-:Y:S01]  /*247d0*/  IMAD.MOV.U32 R12, RZ, RZ, 0x4 ;  /* 0x00000004ff0c7424 */ /* 0x000fe200078e00ff */
[----:B------:R-:W-:-:S13]  /*247e0*/  IADD3 R2, P4, R14, R5, RZ ;  /* 0x000000050e027210 */ /* 0x000fda0007f9e0ff */
[----:B------:R-:W-:Y:S05]  /*247f0*/  WARPSYNC.COLLECTIVE R15, `(.L_x_916) ;  /* 0x000000000f087348 */ /* 0x000fea0003c00000 */
[----:B------:R0:W1:Y:S02]  /*24800*/  SHFL.IDX P6, R14, R13, R12, R11 ;  /* 0x0000000c0d0e7389 */ /* 0x00006400000c000b */
[----:B01----:R-:W-:Y:S01]  /*24810*/  ENDCOLLECTIVE ;  /* 0x000000000000791b */ /* 0x003fe20003800000 */
.L_x_916:
        /* <DEDUP_REMOVED lines=15> */
.L_x_917:
[----:B------:R-:W-:Y:S02]  /*24910*/  IMAD.MOV.U32 R13, RZ, RZ, R24 ;  /* 0x000000ffff0d7224 */ /* 0x000fe400078e0018 */
[----:B------:R-:W-:Y:S01]  /*24920*/  IMAD.MOV.U32 R12, RZ, RZ, 0x5 ;  /* 0x00000005ff0c7424 */ /* 0x000fe200078e00ff */
[----:B------:R-:W-:-:S13]  /*24930*/  IADD3 R2, P4, R14, R5, RZ ;  /* 0x000000050e027210 */ /* 0x000fda0007f9e0ff */
[----:B------:R-:W-:Y:S05]  /*24940*/  WARPSYNC.COLLECTIVE R15, `(.L_x_918) ;  /* 0x000000000f087348 */ /* 0x000fea0003c00000 */
[----:B------:R0:W1:Y:S02]  /*24950*/  SHFL.IDX P6, R14, R13, R12, R11 ;  /* 0x0000000c0d0e7389 */ /* 0x00006400000c000b */
[----:B01----:R-:W-:Y:S01]  /*24960*/  ENDCOLLECTIVE ;  /* 0x000000000000791b */ /* 0x003fe20003800000 */
.L_x_918:
        /* <DEDUP_REMOVED lines=10> */
[----:B------:R-:W-:-:S07]  /*24a10*/  MOV R24, R14 ;  /* 0x0000000e00187202 */ /* 0x000fce0000000f00 */
[----:B0-----:R-:W-:Y:S05]  /*24a20*/  WARPSYNC.COLLECTIVE R15, `(.L_x_919) ;  /* 0x000000000f087348 */ /* 0x001fea0003c00000 */
[----:B------:R1:W2:Y:S02]  /*24a30*/  SHFL.IDX P6, R14, R13, R12, R11 ;  /* 0x0000000c0d0e7389 */ /* 0x0002a400000c000b */
[----:B012---:R-:W-:Y:S01]  /*24a40*/  ENDCOLLECTIVE ;  /* 0x000000000000791b */ /* 0x007fe20003800000 */
.L_x_919:
[----:B------:R-:W-:Y:S05]  /*24a50*/  BRA `(.L_x_920) ;  /* 0xffffffb0007c7947 */ /* 0x000fea000383ffff */
.L_x_765:
        /* <DEDUP_REMOVED lines=8> */
.L_x_922:
[----:B------:R-:W-:Y:S05]  /*24ae0*/  BSYNC B0 ;  /* 0x0000000000007941 */ /* 0x000fea0003800000 */
.L_x_921:
[----:B------:R-:W-:Y:S01]  /*24af0*/  IMAD.MOV.U32 R13, RZ, RZ, R16 ;  /* 0x000000ffff0d7224 */ /* 0x000fe200078e0010 */
[----:B------:R-:W-:Y:S01]  /*24b00*/  MOV R15, 0xffffffff ;  /* 0xffffffff000f7802 */ /* 0x000fe20000000f00 */
[----:B------:R-:W-:Y:S02]  /*24b10*/  IMAD.MOV.U32 R12, RZ, RZ, 0x1 ;  /* 0x00000001ff0c7424 */ /* 0x000fe400078e00ff */
[----:B------:R-:W-:Y:S02]  /*24b20*/  IMAD.MOV.U32 R11, RZ, RZ, 0x1f ;  /* 0x0000001fff0b7424 */ /* 0x000fe400078e00ff */
[----:B------:R-:W-:Y:S02]  /*24b30*/  IMAD.IADD R7, R19, 0x1, R8 ;  /* 0x0000000113077824 */ /* 0x000fe400078e0208 */
[----:B------:R-:W-:-:S07]  /*24b40*/  IMAD.MOV.U32 R5, RZ, RZ, R14 ;  /* 0x000000ffff057224 */ /* 0x000fce00078e000e */
[----:B------:R-:W-:Y:S05]  /*24b50*/  WARPSYNC.COLLECTIVE R15, `(.L_x_923) ;  /* 0x000000000f087348 */ /* 0x000fea0003c00000 */
[----:B------:R0:W1:Y:S02]  /*24b60*/  SHFL.IDX P6, R14, R13, R12, R11 ;  /* 0x0000000c0d0e7389 */ /* 0x00006400000c000b */
[----:B01----:R-:W-:Y:S01]  /*24b70*/  ENDCOLLECTIVE ;  /* 0x000000000000791b */ /* 0x003fe20003800000 */
.L_x_923:
        /* <DEDUP_REMOVED lines=11> */
[C---:B------:R-:W-:Y:S01]  /*24c30*/  ISETP.GE.U32.AND P5, PT, R8.reuse, 0x10, PT ;  /* 0x000000100800780c */ /* 0x040fe20003fa6070 */
[----:B--2---:R-:W-:Y:S01]  /*24c40*/  @!P1 IMAD.MOV.U32 R4, RZ, RZ, R2 ;  /* 0x000000ffff049224 */ /* 0x004fe200078e0002 */
[----:B------:R-:W-:-:S03]  /*24c50*/  ISETP.NE.AND P1, PT, R8, RZ, PT ;  /* 0x000000ff0800720c */ /* 0x000fc60003f25270 */
[----:B------:R-:W-:-:S10]  /*24c60*/  IMAD.MOV.U32 R13, RZ, RZ, R4 ;  /* 0x000000ffff0d7224 */ /* 0x000fd400078e0004 */
[----:B------:R-:W-:Y:S05]  /*24c70*/  WARPSYNC.COLLECTIVE R15, `(.L_x_924) ;  /* 0x000000000f087348 */ /* 0x000fea0003c00000 */
[----:B------:R0:W1:Y:S02]  /*24c80*/  SHFL.UP P6, R14, R13, R12, R11 ;  /* 0x0400000c0d0e7389 */ /* 0x00006400000c000b */
[----:B01----:R-:W-:Y:S01]  /*24c90*/  ENDCOLLECTIVE ;  /* 0x000000000000791b */ /* 0x003fe20003800000 */
.L_x_924:
[----:B------:R-:W-:Y:S01]  /*24ca0*/  IMAD.MOV.U32 R12, RZ, RZ, 0x2 ;  /* 0x00000002ff0c7424 */ /* 0x000fe200078e00ff */
[----:B------:R-:W-:-:S05]  /*24cb0*/  SEL R7, R14, RZ, P1 ;  /* 0x000000ff0e077207 */ /* 0x000fca0000800000 */
[----:B------:R-:W-:-:S04]  /*24cc0*/  IMAD.IADD R6, R4, 0x1, R7 ;  /* 0x0000000104067824 */ /* 0x000fc800078e0207 */
[----:B------:R-:W-:-:S07]  /*24cd0*/  IMAD.MOV.U32 R13, RZ, RZ, R6 ;  /* 0x000000ffff0d7224 */ /* 0x000fce00078e0006 */
[----:B------:R-:W-:Y:S05]  /*24ce0*/  WARPSYNC.COLLECTIVE R15, `(.L_x_925) ;  /* 0x000000000f087348 */ /* 0x000fea0003c00000 */
[----:B------:R0:W1:Y:S02]  /*24cf0*/  SHFL.UP P6, R14, R13, R12, R11 ;  /* 0x0400000c0d0e7389 */ /* 0x00006400000c000b */
[----:B01----:R-:W-:Y:S01]  /*24d00*/  ENDCOLLECTIVE ;  /* 0x000000000000791b */ /* 0x003fe20003800000 */
.L_x_925:
[----:B------:R-:W-:Y:S01]  /*24d10*/  IMAD.MOV.U32 R12, RZ, RZ, 0x4 ;  /* 0x00000004ff0c7424 */ /* 0x000fe200078e00ff */
[----:B------:R-:W-:-:S04]  /*24d20*/  SEL R7, R14, RZ, P2 ;  /* 0x000000ff0e077207 */ /* 0x000fc80001000000 */
[----:B------:R-:W-:-:S05]  /*24d30*/  IADD3 R7, R6, R7, RZ ;  /* 0x0000000706077210 */ /* 0x000fca0007ffe0ff */
[----:B------:R-:W-:-:S07]  /*24d40*/  IMAD.MOV.U32 R13, RZ, RZ, R7 ;  /* 0x000000ffff0d7224 */ /* 0x000fce00078e0007 */
[----:B------:R-:W-:Y:S05]  /*24d50*/  WARPSYNC.COLLECTIVE R15, `(.L_x_926) ;  /* 0x000000000f087348 */ /* 0x000fea0003c00000 */
[----:B------:R0:W1:Y:S02]  /*24d60*/  SHFL.UP P6, R14, R13, R12, R11 ;  /* 0x0400000c0d0e7389 */ /* 0x00006400000c000b */
[----:B01----:R-:W-:Y:S01]  /*24d70*/  ENDCOLLECTIVE ;  /* 0x000000000000791b */ /* 0x003fe20003800000 */
.L_x_926:
[----:B------:R-:W-:Y:S01]  /*24d80*/  IMAD.MOV.U32 R12, RZ, RZ, 0x8 ;  /* 0x00000008ff0c7424 */ /* 0x000fe200078e00ff */
[----:B------:R-:W-:-:S05]  /*24d90*/  SEL R2, R14, RZ, P3 ;  /* 0x000000ff0e027207 */ /* 0x000fca0001800000 */
[----:B------:R-:W-:-:S04]  /*24da0*/  IMAD.IADD R2, R7, 0x1, R2 ;  /* 0x0000000107027824 */ /* 0x000fc800078e0202 */
[----:B------:R-:W-:-:S07]  /*24db0*/  IMAD.MOV.U32 R13, RZ, RZ, R2 ;  /* 0x000000ffff0d7224 */ /* 0x000fce00078e0002 */
[----:B------:R-:W-:Y:S05]  /*24dc0*/  WARPSYNC.COLLECTIVE R15, `(.L_x_927) ;  /* 0x000000000f087348 */ /* 0x000fea0003c00000 */
[----:B------:R0:W1:Y:S02]  /*24dd0*/  SHFL.UP P6, R14, R13, R12, R11 ;  /* 0x0400000c0d0e7389 */ /* 0x00006400000c000b */
[----:B01----:R-:W-:Y:S01]  /*24de0*/  ENDCOLLECTIVE ;  /* 0x000000000000791b */ /* 0x003fe20003800000 */
.L_x_927:
[----:B------:R-:W-:Y:S01]  /*24df0*/  IMAD.MOV.U32 R12, RZ, RZ, 0x10 ;  /* 0x00000010ff0c7424 */ /* 0x000fe200078e00ff */
[----:B------:R-:W-:-:S05]  /*24e00*/  SEL R3, R14, RZ, P4 ;  /* 0x000000ff0e037207 */ /* 0x000fca0002000000 */
[----:B------:R-:W-:-:S04]  /*24e10*/  IMAD.IADD R3, R2, 0x1, R3 ;  /* 0x0000000102037824 */ /* 0x000fc800078e0203 */
[----:B------:R-:W-:-:S07]  /*24e20*/  IMAD.MOV.U32 R13, RZ, RZ, R3 ;  /* 0x000000ffff0d7224 */ /* 0x000fce00078e0003 */
[----:B------:R-:W-:Y:S05]  /*24e30*/  WARPSYNC.COLLECTIVE R15, `(.L_x_928) ;  /* 0x000000000f087348 */ /* 0x000fea0003c00000 */
[----:B------:R0:W1:Y:S02]  /*24e40*/  SHFL.UP P6, R14, R13, R12, R11 ;  /* 0x0400000c0d0e7389 */ /* 0x00006400000c000b */
[----:B01----:R-:W-:Y:S01]  /*24e50*/  ENDCOLLECTIVE ;  /* 0x000000000000791b */ /* 0x003fe20003800000 */
.L_x_928:
        /* <DEDUP_REMOVED lines=8> */
.L_x_929:
[----:B------:R-:W-:Y:S05]  /*24ee0*/  BRA `(.L_x_930) ;  /* 0xffffffb000947947 */ /* 0x000fea000383ffff */
.L_x_770:
[----:B------:R-:W-:Y:S01]  /*24ef0*/  BSSY B0, `(.L_x_931) ;  /* 0x0000008000007945 */ /* 0x000fe20003800000 */
[----:B-----5:R-:W-:Y:S02]  /*24f00*/  IMAD.MOV.U32 R13, RZ, RZ, R4 ;  /* 0x000000ffff0d7224 */ /* 0x020fe400078e0004 */
[----:B------:R-:W-:Y:S02]  /*24f10*/  IMAD.MOV.U32 R12, RZ, RZ, 0x1 ;  /* 0x00000001ff0c7424 */ /* 0x000fe400078e00ff */
[----:B------:R-:W-:Y:S02]  /*24f20*/  IMAD.MOV.U32 R11, RZ, RZ, RZ ;  /* 0x000000ffff0b7224 */ /* 0x000fe400078e00ff */
[----:B------:R-:W-:-:S07]  /*24f30*/  IMAD.MOV.U32 R15, RZ, RZ, -0x1 ;  /* 0xffffffffff0f7424 */ /* 0x000fce00078e00ff */
[----:B01----:R-:W-:Y:S05]  /*24f40*/  WARPSYNC.COLLECTIVE R15, `(.L_x_932) ;  /* 0x000000000f087348 */ /* 0x003fea0003c00000 */
[----:B------:R2:W3:Y:S02]  /*24f50*/  SHFL.UP P6, R14, R13, R12, R11 ;  /* 0x0400000c0d0e7389 */ /* 0x0004e400000c000b */
[----:B0123--:R-:W-:Y:S01]  /*24f60*/  ENDCOLLECTIVE ;  /* 0x000000000000791b */ /* 0x00ffe20003800000 */
.L_x_932:
[----:B------:R-:W-:Y:S05]  /*24f70*/  BSYNC B0 ;  /* 0x0000000000007941 */ /* 0x000fea0003800000 */
.L_x_931:
[----:B------:R-:W-:Y:S01]  /*24f80*/  SEL R13, R14, RZ, P1 ;  /* 0x000000ff0e0d7207 */ /* 0x000fe20000800000 */
[----:B------:R-:W-:Y:S01]  /*24f90*/  IMAD.MOV.U32 R12, RZ, RZ, 0x2 ;  /* 0x00000002ff0c7424 */ /* 0x000fe200078e00ff */
[----:B------:R-:W-:Y:S01]  /*24fa0*/  MOV R15, 0xffffffff ;  /* 0xffffffff000f7802 */ /* 0x000fe20000000f00 */
[----:B------:R-:W-:Y:S02]  /*24fb0*/  IMAD.MOV.U32 R11, RZ, RZ, RZ ;  /* 0x000000ffff0b7224 */ /* 0x000fe400078e00ff */
[----:B------:R-:W-:-:S07]  /*24fc0*/  IMAD.IADD R13, R4, 0x1, R13 ;  /* 0x00000001040d7824 */ /* 0x000fce00078e020d */
[----:B------:R-:W-:Y:S05]  /*24fd0*/  WARPSYNC.COLLECTIVE R15, `(.L_x_933) ;  /* 0x000000000f087348 */ /* 0x000fea0003c00000 */
[----:B------:R0:W1:Y:S02]  /*24fe0*/  SHFL.UP P6, R14, R13, R12, R11 ;  /* 0x0400000c0d0e7389 */ /* 0x00006400000c000b */
[----:B01----:R-:W-:Y:S01]  /*24ff0*/  ENDCOLLECTIVE ;  /* 0x000000000000791b */ /* 0x003fe20003800000 */
.L_x_933:
[----:B------:R-:W-:Y:S01]  /*25000*/  IMAD.MOV.U32 R12, RZ, RZ, 0x4 ;  /* 0x00000004ff0c7424 */ /* 0x000fe200078e00ff */
[----:B------:R-:W-:-:S05]  /*25010*/  SEL R0, R14, RZ, P2 ;  /* 0x000000ff0e007207 */ /* 0x000fca0001000000 */
[----:B------:R-:W-:-:S04]  /*25020*/  IMAD.IADD R0, R13, 0x1, R0 ;  /* 0x000000010d007824 */ /* 0x000fc800078e0200 */
[----:B------:R-:W-:-:S07]  /*25030*/  IMAD.MOV.U32 R13, RZ, RZ, R0 ;  /* 0x000000ffff0d7224 */ /* 0x000fce00078e0000 */
[----:B------:R-:W-:Y:S05]  /*25040*/  WARPSYNC.COLLECTIVE R15, `(.L_x_934) ;  /* 0x000000000f087348 */ /* 0x000fea0003c00000 */
[----:B------:R0:W1:Y:S02]  /*25050*/  SHFL.UP P6, R14, R13, R12, R11 ;  /* 0x0400000c0d0e7389 */ /* 0x00006400000c000b */
[----:B01----:R-:W-:Y:S01]  /*25060*/  ENDCOLLECTIVE ;  /* 0x000000000000791b */ /* 0x003fe20003800000 */
.L_x_934:
[----:B------:R-:W-:Y:S01]  /*25070*/  IMAD.MOV.U32 R12, RZ, RZ, 0x8 ;  /* 0x00000008ff0c7424 */ /* 0x000fe200078e00ff */
[----:B------:R-:W-:-:S05]  /*25080*/  SEL R3, R14, RZ, P3 ;  /* 0x000000ff0e037207 */ /* 0x000fca0001800000 */
[----:B------:R-:W-:-:S04]  /*25090*/  IMAD.IADD R2, R0, 0x1, R3 ;  /* 0x0000000100027824 */ /* 0x000fc800078e0203 */
[----:B------:R-:W-:-:S07]  /*250a0*/  IMAD.MOV.U32 R13, RZ, RZ, R2 ;  /* 0x000000ffff0d7224 */ /* 0x000fce00078e0002 */
[----:B------:R-:W-:Y:S05]  /*250b0*/  WARPSYNC.COLLECTIVE R15, `(.L_x_935) ;  /* 0x000000000f087348 */ /* 0x000fea0003c00000 */
[----:B------:R0:W1:Y:S02]  /*250c0*/  SHFL.UP P6, R14, R13, R12, R11 ;  /* 0x0400000c0d0e7389 */ /* 0x00006400000c000b */
[----:B01----:R-:W-:Y:S01]  /*250d0*/  ENDCOLLECTIVE ;  /* 0x000000000000791b */ /* 0x003fe20003800000 */
.L_x_935:
[----:B------:R-:W-:Y:S01]  /*250e0*/  IMAD.MOV.U32 R12, RZ, RZ, 0x10 ;  /* 0x00000010ff0c7424 */ /* 0x000fe200078e00ff */
[----:B------:R-:W-:-:S05]  /*250f0*/  SEL R3, R14, RZ, P4 ;  /* 0x000000ff0e037207 */ /* 0x000fca0002000000 */
[----:B------:R-:W-:-:S04]  /*25100*/  IMAD.IADD R3, R2, 0x1, R3 ;  /* 0x0000000102037824 */ /* 0x000fc800078e0203 */
[----:B------:R-:W-:-:S07]  /*25110*/  IMAD.MOV.U32 R13, RZ, RZ, R3 ;  /* 0x000000ffff0d7224 */ /* 0x000fce00078e0003 */
[----:B------:R-:W-:Y:S05]  /*25120*/  WARPSYNC.COLLECTIVE R15, `(.L_x_936) ;  /* 0x000000000f087348 */ /* 0x000fea0003c00000 */
[----:B------:R0:W1:Y:S02]  /*25130*/  SHFL.UP P6, R14, R13, R12, R11 ;  /* 0x0400000c0d0e7389 */ /* 0x00006400000c000b */
[----:B01----:R-:W-:Y:S01]  /*25140*/  ENDCOLLECTIVE ;  /* 0x000000000000791b */ /* 0x003fe20003800000 */
.L_x_936:
        /* <DEDUP_REMOVED lines=8> */
.L_x_937:
[----:B------:R-:W-:Y:S05]  /*251d0*/  BRA `(.L_x_938) ;  /* 0xffffffb000747947 */ /* 0x000fea000383ffff */
.L_x_772:
[----:B------:R-:W-:Y:S01]  /*251e0*/  BSSY B0, `(.L_x_939) ;  /* 0x0000006000007945 */ /* 0x000fe20003800000 */
[----:B------:R-:W-:Y:S01]  /*251f0*/  PLOP3.LUT P6, PT, P6, PT, PT, 0x8, 0x0 ;  /* 0x000000000000781c */ /* 0x000fe200037ce170 */
[----:B------:R-:W-:-:S12]  /*25200*/  IMAD.MOV.U32 R15, RZ, RZ, -0x1 ;  /* 0xffffffffff0f7424 */ /* 0x000fd800078e00ff */
[----:B0-----:R-:W-:Y:S05]  /*25210*/  WARPSYNC.COLLECTIVE R15, `(.L_x_940) ;  /* 0x000000000f087348 */ /* 0x001fea0003c00000 */
[----:B------:R-:W-:Y:S01]  /*25220*/  VOTE.ANY R14, PT, P6 ;  /* 0x00000000000e7806 */ /* 0x000fe200030e0100 */
[----:B0-----:R-:W-:Y:S06]  /*25230*/  ENDCOLLECTIVE ;  /* 0x000000000000791b */ /* 0x001fec0003800000 */
.L_x_940:
[----:B------:R-:W-:Y:S05]  /*25240*/  BSYNC B0 ;  /* 0x0000000000007941 */ /* 0x000fea0003800000 */
.L_x_939:
[----:B------:R-:W-:Y:S02]  /*25250*/  IMAD.MOV.U32 R2, RZ, RZ, R14 ;  /* 0x000000ffff027224 */ /* 0x000fe400078e000e */
[----:B------:R-:W-:Y:S02]  /*25260*/  IMAD.MOV.U32 R13, RZ, RZ, R4 ;  /* 0x000000ffff0d7224 */ /* 0x000fe400078e0004 */
[----:B------:R-:W0:Y:S01]  /*25270*/  POPC R0, R2 ;  /* 0x0000000200007309 */ /* 0x000e220000000000 */
[----:B------:R-:W-:Y:S02]  /*25280*/  IMAD.MOV.U32 R11, RZ, RZ, 0x1f ;  /* 0x0000001fff0b7424 */ /* 0x000fe400078e00ff */
[----:B------:R-:W-:Y:S02]  /*25290*/  IMAD.MOV.U32 R15, RZ, RZ, -0x1 ;  /* 0xffffffffff0f7424 */ /* 0x000fe400078e00ff */
[----:B0-----:R-:W-:-:S07]  /*252a0*/  IMAD.MOV.U32 R12, RZ, RZ, R0 ;  /* 0x000000ffff0c7224 */ /* 0x001fce00078e0000 */
[----:B------:R-:W-:Y:S05]  /*252b0*/  WARPSYNC.COLLECTIVE R15, `(.L_x_941) ;  /* 0x000000000f087348 */ /* 0x000fea0003c00000 */
[----:B------:R0:W1:Y:S02]  /*252c0*/  SHFL.IDX P6, R14, R13, R12, R11 ;  /* 0x0000000c0d0e7389 */ /* 0x00006400000c000b */
[----:B01----:R-:W-:Y:S01]  /*252d0*/  ENDCOLLECTIVE ;  /* 0x000000000000791b */ /* 0x003fe20003800000 */
.L_x_941:
[----:B------:R-:W-:Y:S01]  /*252e0*/  MOV R4, R14 ;  /* 0x0000000e00047202 */ /* 0x000fe20000000f00 */
[----:B------:R-:W-:Y:S06]  /*252f0*/  BRA `(.L_x_942) ;  /* 0xffffffb000647947 */ /* 0x000fec000383ffff */
.L_x_774:
[----:B------:R-:W-:Y:S01]  /*25300*/  BSSY B0, `(.L_x_943) ;  /* 0x0000007000007945 */ /* 0x000fe20003800000 */
[----:B------:R-:W-:Y:S02]  /*25310*/  IMAD.MOV.U32 R13, RZ, RZ, R6 ;  /* 0x000000ffff0d7224 */ /* 0x000fe400078e0006 */
[----:B------:R-:W-:Y:S02]  /*25320*/  IMAD.MOV.U32 R11, RZ, RZ, 0x1f ;  /* 0x0000001fff0b7424 */ /* 0x000fe400078e00ff */
[----:B------:R-:W-:-:S07]  /*25330*/  IMAD.MOV.U32 R15, RZ, RZ, -0x1 ;  /* 0xffffffffff0f7424 */ /* 0x000fce00078e00ff */
[----:B012---:R-:W-:Y:S05]  /*25340*/  WARPSYNC.COLLECTIVE R15, `(.L_x_944) ;  /* 0x000000000f087348 */ /* 0x007fea0003c00000 */
[----:B------:R3:W4:Y:S02]  /*25350*/  SHFL.IDX P6, R14, R13, R12, R11 ;  /* 0x0000000c0d0e7389 */ /* 0x00072400000c000b */
[----:B01234-:R-:W-:Y:S01]  /*25360*/  ENDCOLLECTIVE ;  /* 0x000000000000791b */ /* 0x01ffe20003800000 */
.L_x_944:
[----:B------:R-:W-:Y:S05]  /*25370*/  BSYNC B0 ;  /* 0x0000000000007941 */ /* 0x000fea0003800000 */
.L_x_943:
[----:B------:R-:W-:Y:S05]  /*25380*/  BRA `(.L_x_773) ;  /* 0xffffffb0005c7947 */ /* 0x000fea000383ffff */
.L_x_778:
[----:B0-----:R0:W1:Y:S02]  /*25390*/  SYNCS.PHASECHK.TRANS64.TRYWAIT P0, [R7+URZ+0x30820], R0 ;  /* 0x03082000070075a7 */ /* 0x001064000800017f */
[----:B-1----:R-:W-:Y:S05]  /*253a0*/  @!P0 NANOSLEEP.SYNCS 0x989680 ;  /* 0x009896800000895d */ /* 0x002fea0003900000 */
[----:B------:R-:W1:Y:S02]  /*253b0*/  @!P0 SYNCS.PHASECHK.TRANS64 P0, [R7+URZ+0x30820], R0 ;  /* 0x03082000070085a7 */ /* 0x000e64000800007f */
[----:B-1----:R-:W-:Y:S05]  /*253c0*/  @!P0 BRA `(.L_x_778) ;  /* 0xfffffffc00f08947 */ /* 0x002fea000383ffff */
[----:B------:R-:W-:Y:S05]  /*253d0*/  BRA `(.L_x_945) ;  /* 0xffffffb400487947 */ /* 0x000fea000383ffff */
.L_x_779:
[----:B------:R-:W1:Y:S01]  /*253e0*/  S2R R2, SR_TID.X ;  /* 0x0000000000027919 */ /* 0x000e620000002100 */
[----:B------:R-:W-:Y:S01]  /*253f0*/  BSSY B0, `(.L_x_946) ;  /* 0x000000a000007945 */ /* 0x000fe20003800000 */
[----:B------:R-:W-:Y:S02]  /*25400*/  IMAD.MOV.U32 R12, RZ, RZ, RZ ;  /* 0x000000ffff0c7224 */ /* 0x000fe400078e00ff */
[----:B------:R-:W-:Y:S02]  /*25410*/  IMAD.MOV.U32 R11, RZ, RZ, 0x1f ;  /* 0x0000001fff0b7424 */ /* 0x000fe400078e00ff */
[----:B------:R-:W-:Y:S01]  /*25420*/  IMAD.MOV.U32 R15, RZ, RZ, -0x1 ;  /* 0xffffffffff0f7424 */ /* 0x000fe200078e00ff */
[----:B-1----:R-:W-:-:S04]  /*25430*/  SHF.R.U32.HI R2, RZ, 0x5, R2 ;  /* 0x00000005ff027819 */ /* 0x002fc80000011602 */
[----:B------:R-:W-:-:S05]  /*25440*/  LOP3.LUT R2, R2, 0x3, RZ, 0xc0, !PT ;  /* 0x0000000302027812 */ /* 0x000fca00078ec0ff */
[----:B------:R-:W-:-:S07]  /*25450*/  IMAD.MOV.U32 R13, RZ, RZ, R2 ;  /* 0x000000ffff0d7224 */ /* 0x000fce00078e0002 */
[----:B0-----:R-:W-:Y:S05]  /*25460*/  WARPSYNC.COLLECTIVE R15, `(.L_x_947) ;  /* 0x000000000f087348 */ /* 0x001fea0003c00000 */
[----:B------:R1:W2:Y:S02]  /*25470*/  SHFL.IDX P6, R14, R13, R12, R11 ;  /* 0x0000000c0d0e7389 */ /* 0x0002a400000c000b */
[----:B012---:R-:W-:Y:S01]  /*25480*/  ENDCOLLECTIVE ;  /* 0x000000000000791b */ /* 0x007fe20003800000 */
.L_x_947:
[----:B------:R-:W-:Y:S05]  /*25490*/  BSYNC B0 ;  /* 0x0000000000007941 */ /* 0x000fea0003800000 */
.L_x_946:
[----:B------:R-:W-:Y:S05]  /*254a0*/  BRA `(.L_x_948) ;  /* 0xffffffb400307947 */ /* 0x000fea000383ffff */
.L_x_780:
[----:B------:R-:W-:Y:S01]  /*254b0*/  BSSY B0, `(.L_x_949) ;  /* 0x0000006000007945 */ /* 0x000fe20003800000 */
[----:B------:R-:W-:-:S07]  /*254c0*/  IMAD.MOV.U32 R15, RZ, RZ, -0x1 ;  /* 0xffffffffff0f7424 */ /* 0x000fce00078e00ff */
[----:B0-----:R-:W-:Y:S05]  /*254d0*/  WARPSYNC.COLLECTIVE R15, `(.L_x_950) ;  /* 0x000000000f0c7348 */ /* 0x001fea0003c00000 */
[----:B------:R-:W-:Y:S02]  /*254e0*/  ELECT P6, UR62, PT ;  /* 0x00000000003e782f */ /* 0x000fe400038c0000 */
[----:B------:R-:W-:Y:S01]  /*254f0*/  MOV R14, UR62 ;  /* 0x0000003e000e7c02 */ /* 0x000fe20008000f00 */
[----:B0-----:R-:W-:Y:S10]  /*25500*/  ENDCOLLECTIVE ;  /* 0x000000000000791b */ /* 0x001ff40003800000 */
.L_x_950:
[----:B------:R-:W-:Y:S05]  /*25510*/  BSYNC B0 ;  /* 0x0000000000007941 */ /* 0x000fea0003800000 */
.L_x_949:
[----:B------:R-:W-:Y:S05]  /*25520*/  BRA `(.L_x_951) ;  /* 0xffffffb400247947 */ /* 0x000fea000383ffff */
.L_x_782:
[----:B0-----:R0:W1:Y:S02]  /*25530*/  SYNCS.PHASECHK.TRANS64.TRYWAIT P1, [R5+URZ+0x30840], R0 ;  /* 0x03084000050075a7 */ /* 0x001064000802017f */
[----:B-1----:R-:W-:Y:S05]  /*25540*/  @!P1 NANOSLEEP.SYNCS 0x989680 ;  /* 0x009896800000995d */ /* 0x002fea0003900000 */
[----:B------:R-:W1:Y:S02]  /*25550*/  @!P1 SYNCS.PHASECHK.TRANS64 P1, [R5+URZ+0x30840], R0 ;  /* 0x03084000050095a7 */ /* 0x000e64000802007f */
[----:B-1----:R-:W-:Y:S05]  /*25560*/  @!P1 BRA `(.L_x_782) ;  /* 0xfffffffc00f09947 */ /* 0x002fea000383ffff */
[----:B------:R-:W-:Y:S05]  /*25570*/  BRA `(.L_x_952) ;  /* 0xffffffb400447947 */ /* 0x000fea000383ffff */
.L_x_784:
[----:B-1----:R1:W2:Y:S02]  /*25580*/  SYNCS.PHASECHK.TRANS64.TRYWAIT P1, [R3+URZ+0x30840], R2 ;  /* 0x03084002030075a7 */ /* 0x0022a4000802017f */
[----:B--2---:R-:W-:Y:S05]  /*25590*/  @!P1 NANOSLEEP.SYNCS 0x989680 ;  /* 0x009896800000995d */ /* 0x004fea0003900000 */
[----:B------:R-:W2:Y:S02]  /*255a0*/  @!P1 SYNCS.PHASECHK.TRANS64 P1, [R3+URZ+0x30840], R2 ;  /* 0x03084002030095a7 */ /* 0x000ea4000802007f */
[----:B--2---:R-:W-:Y:S05]  /*255b0*/  @!P1 BRA `(.L_x_784) ;  /* 0xfffffffc00f09947 */ /* 0x004fea000383ffff */
[----:B------:R-:W-:Y:S05]  /*255c0*/  BRA `(.L_x_953) ;  /* 0xffffffb400507947 */ /* 0x000fea000383ffff */
.L_x_786:
[----:B--2---:R2:W3:Y:S02]  /*255d0*/  SYNCS.PHASECHK.TRANS64.TRYWAIT P1, [R5+URZ+0x30860], R0 ;  /* 0x03086000050075a7 */ /* 0x0044e4000802017f */
[----:B---3--:R-:W-:Y:S05]  /*255e0*/  @!P1 NANOSLEEP.SYNCS 0x989680 ;  /* 0x009896800000995d */ /* 0x008fea0003900000 */
[----:B------:R-:W3:Y:S02]  /*255f0*/  @!P1 SYNCS.PHASECHK.TRANS64 P1, [R5+URZ+0x30860], R0 ;  /* 0x03086000050095a7 */ /* 0x000ee4000802007f */
[----:B---3--:R-:W-:Y:S05]  /*25600*/  @!P1 BRA `(.L_x_786) ;  /* 0xfffffffc00f09947 */ /* 0x008fea000383ffff */
[----:B------:R-:W-:Y:S05]  /*25610*/  BRA `(.L_x_954) ;  /* 0xffffffb4004c7947 */ /* 0x000fea000383ffff */
.L_x_955:
        /* <DEDUP_REMOVED lines=14> */
.L_x_3222:


//--------------------- .text._ZN7cutlass13device_kernelIN5flash11enable_sm90INS1_16FlashAttnFwdSm90INS1_25CollectiveMainloopFwdSm90ILi2EN4cute5tupleIJNS5_1CILi1EEES8_S8_EEENS6_IJNS7_ILi128EEENS7_ILi96EEENS7_ILi192EEEEEELi192ENS_10bfloat16_tEfNS_4arch4Sm90ELb0ELb1ELb1ELb0ELb1ELb0ELb0ELb1ELb1ELb1ELb0ELb0EEENS1_21CollectiveEpilogueFwdINS6_IJSA_SC_SB_EEES9_SE_SG_Li256ELb0ELb1ELb0ELb0EEENS1_30DynamicPersistentTileSchedulerILi256ELi128ELb0ELb1ELb1EEEEEEEEEvNT_6ParamsE --------------------------
	.section	.text._ZN7cutlass13device_kernelIN5flash11enable_sm90INS1_16FlashAttnFwdSm90INS1_25CollectiveMainloopFwdSm90ILi2EN4cute5tupleIJNS5_1CILi1EEES8_S8_EEENS6_IJNS7_ILi128EEENS7_ILi96EEENS7_ILi192EEEEEELi192ENS_10bfloat16_tEfNS_4arch4Sm90ELb0ELb1ELb1ELb0ELb1ELb0ELb0ELb1ELb1ELb1ELb0ELb0EEENS1_21CollectiveEpilogueFwdINS6_IJSA_SC_SB_EEES9_SE_SG_Li256ELb0ELb1ELb0ELb0EEENS1_30DynamicPersistentTileSchedulerILi256ELi128ELb0ELb1ELb1EEEEEEEEEvNT_6ParamsE,"ax",@progbits
	.align	128
.text._ZN7cutlass13device_kernelIN5flash11enable_sm90INS1_16FlashAttnFwdSm90INS1_25CollectiveMainloopFwdSm90ILi2EN4cute5tupleIJNS5_1CILi1EEES8_S8_EEENS6_IJNS7_ILi128EEENS7_ILi96EEENS7_ILi192EEEEEELi192ENS_10bfloat16_tEfNS_4arch4Sm90ELb0ELb1ELb1ELb0ELb1ELb0ELb0ELb1ELb1ELb1ELb0ELb0EEENS1_21CollectiveEpilogueFwdINS6_IJSA_SC_SB_EEES9_SE_SG_Li256ELb0ELb1ELb0ELb0EEENS1_30DynamicPersistentTileSchedulerILi256ELi128ELb0ELb1ELb1EEEEEEEEEvNT_6ParamsE:
        .type           _ZN7cutlass13device_kernelIN5flash11enable_sm90INS1_16FlashAttnFwdSm90INS1_25CollectiveMainloopFwdSm90ILi2EN4cute5tupleIJNS5_1CILi1EEES8_S8_EEENS6_IJNS7_ILi128EEENS7_ILi96EEENS7_ILi192EEEEEELi192ENS_10bfloat16_tEfNS_4arch4Sm90ELb0ELb1ELb1ELb0ELb1ELb0ELb0ELb1ELb1ELb1ELb0ELb0EEENS1_21CollectiveEpilogueFwdINS6_IJSA_SC_SB_EEES9_SE_SG_Li256ELb0ELb1ELb0ELb0EEENS1_30DynamicPersistentTileSchedulerILi256ELi128ELb0ELb1ELb1EEEEEEEEEvNT_6ParamsE,@function
        .size           _ZN7cutlass13device_kernelIN5flash11enable_sm90INS1_16FlashAttnFwdSm90INS1_25CollectiveMainloopFwdSm90ILi2EN4cute5tupleIJNS5_1CILi1EEES8_S8_EEENS6_IJNS7_ILi128EEENS7_ILi96EEENS7_ILi192EEEEEELi192ENS_10bfloat16_tEfNS_4arch4Sm90ELb0ELb1ELb1ELb0ELb1ELb0ELb0ELb1ELb1ELb1ELb0ELb0EEENS1_21CollectiveEpilogueFwdINS6_IJSA_SC_SB_EEES9_SE_SG_Li256ELb0ELb1ELb0ELb0EEENS1_30DynamicPersistentTileSchedulerILi256ELi128ELb0ELb1ELb1EEEEEEEEEvNT_6ParamsE,(.L_x_3223 - _ZN7cutlass13device_kernelIN5flash11enable_sm90INS1_16FlashAttnFwdSm90INS1_25CollectiveMainloopFwdSm90ILi2EN4cute5tupleIJNS5_1CILi1EEES8_S8_EEENS6_IJNS7_ILi128EEENS7_ILi96EEENS7_ILi192EEEEEELi192ENS_10bfloat16_tEfNS_4arch4Sm90ELb0ELb1ELb1ELb0ELb1ELb0ELb0ELb1ELb1ELb1ELb0ELb0EEENS1_21CollectiveEpilogueFwdINS6_IJSA_SC_SB_EEES9_SE_SG_Li256ELb0ELb1ELb0ELb0EEENS1_30DynamicPersistentTileSchedulerILi256ELi128ELb0ELb1ELb1EEEEEEEEEvNT_6ParamsE)
        .other          _ZN7cutlass13device_kernelIN5flash11enable_sm90INS1_16FlashAttnFwdSm90INS1_25CollectiveMainloopFwdSm90ILi2EN4cute5tupleIJNS5_1CILi1EEES8_S8_EEENS6_IJNS7_ILi128EEENS7_ILi96EEENS7_ILi192EEEEEELi192ENS_10bfloat16_tEfNS_4arch4Sm90ELb0ELb1ELb1ELb0ELb1ELb0ELb0ELb1ELb1ELb1ELb0ELb0EEENS1_21CollectiveEpilogueFwdINS6_IJSA_SC_SB_EEES9_SE_SG_Li256ELb0ELb1ELb0ELb0EEENS1_30DynamicPersistentTileSchedulerILi256ELi128ELb0ELb1ELb1EEEEEEEEEvNT_6ParamsE,@"STO_CUDA_ENTRY STV_DEFAULT"
_ZN7cutlass13device_kernelIN5flash11enable_sm90INS1_16FlashAttnFwdSm90INS1_25CollectiveMainloopFwdSm90ILi2EN4cute5tupleIJNS5_1CILi1EEES8_S8_EEENS6_IJNS7_ILi128EEENS7_ILi96EEENS7_ILi192EEEEEELi192ENS_10bfloat16_tEfNS_4arch4Sm90ELb0ELb1ELb1ELb0ELb1ELb0ELb0ELb1ELb1ELb1ELb0ELb0EEENS1_21CollectiveEpilogueFwdINS6_IJSA_SC_SB_EEES9_SE_SG_Li256ELb0ELb1ELb0ELb0EEENS1_30DynamicPersistentTileSchedulerILi256ELi128ELb0ELb1ELb1EEEEEEEEEvNT_6ParamsE:
        /* <DEDUP_REMOVED lines=45> */
.L_x_956:
        /* <DEDUP_REMOVED lines=22> */
.L_x_957:
        /* <DEDUP_REMOVED lines=18> */
.L_x_958:
        /* <DEDUP_REMOVED lines=22> */
.L_x_959:
        /* <DEDUP_REMOVED lines=23> */
.L_x_960:
        /* <DEDUP_REMOVED lines=10> */
.L_x_962:
[----:B------:R-:W-:-:S08]  /*08c0*/  NOP ;  /* 0x0000000000007918 */ /* 0x000fd00000000000 */
[----:B------:R-:W1:Y:S02]  /*08d0*/  USETMAXREG.TRY_ALLOC.CTAPOOL UP0, 0xe8 ;  /* 0x000000e8000079c8 */ /* 0x000e640008000600 */
[----:B-1----:R-:W-:-:S13]  /*08e0*/  PLOP3.LUT P0, PT, PT, PT, UP0, 0x80, 0x0 ;  /* 0x000000000000781c */ /* 0x002fda0003f0f008 */
[----:B------:R-:W-:Y:S05]  /*08f0*/  @!P0 BRA `(.L_x_962) ;  /* 0xfffffffc00f08947 */ /* 0x000fea000383ffff */
[----:B------:R-:W1:Y:S08]  /*0900*/  S2UR UR4, SR_CTAID.X ;  /* 0x00000000000479c3 */ /* 0x000e700000002500 */
[----:B------:R-:W-:Y:S08]  /*0910*/  BAR.ARV 0x4, 0x180 ;  /* 0x0106000000007b1d */ /* 0x000ff00000002000 */
[----:B------:R-:W1:Y:S08]  /*0920*/  LDC R0, c[0x0][0xc38] ;  /* 0x00030e00ff007b82 */ /* 0x000e700000000800 */
[----:B------:R-:W-:Y:S06]  /*0930*/  BAR.ARV 0x8, 0x180 ;  /* 0x0206000000007b1d */ /* 0x000fec0000002000 */
[----:B-1----:R-:W-:-:S13]  /*0940*/  ISETP.LE.AND P0, PT, R0, UR4, PT ;  /* 0x0000000400007c0c */ /* 0x002fda000bf03270 */
[----:B------:R-:W-:Y:S05]  /*0950*/  @P0 EXIT ;  /* 0x000000000000094d */ /* 0x000fea0003800000 */
[----:B0-----:R-:W2:Y:S01]  /*0960*/  LDL R2, [R1+0x4] ;  /* 0x0000040001027983 */ /* 0x001ea20000100800 */
[----:B------:R-:W-:Y:S01]  /*0970*/  VIADD R207, R3, 0xffffff80 ;  /* 0xffffff8003cf7836 */ /* 0x000fe20000000000 */
[----:B------:R-:W-:Y:S01]  /*0980*/  UMOV UR39, URZ ;  /* 0x0000003f00277c82 */ /* 0x000fe20008000000 */
[----:B------:R-:W-:-:S03]  /*0990*/  UMOV UR38, URZ ;  /* 0x0000003f00267c82 */ /* 0x000fc60008000000 */
[----:B------:R-:W-:-:S04]  /*09a0*/  SHF.R.S32.HI R0, RZ, 0x1f, R207 ;  /* 0x0000001fff007819 */ /* 0x000fc800000114cf */
[CC--:B------:R-:W-:Y:S02]  /*09b0*/  LEA.HI R3, R0.reuse, R207.reuse, RZ, 0x7 ;  /* 0x000000cf00037211 */ /* 0x0c0fe400078f38ff */
[----:B------:R-:W-:Y:S02]  /*09c0*/  LEA.HI R4, R0, R207, RZ, 0x5 ;  /* 0x000000cf00047211 */ /* 0x000fe400078f28ff */
[----:B------:R-:W-:Y:S02]  /*09d0*/  LOP3.LUT R198, R3, 0xffffff80, RZ, 0xc0, !PT ;  /* 0xffffff8003c67812 */ /* 0x000fe400078ec0ff */
[----:B------:R-:W-:Y:S01]  /*09e0*/  SHF.R.S32.HI R200, RZ, 0x7, R3 ;  /* 0x00000007ffc87819 */ /* 0x000fe20000011403 */
[----:B------:R-:W-:Y:S02]  /*09f0*/  IMAD.SHL.U32 R6, R4, 0x20, RZ ;  /* 0x0000002004067824 */ /* 0x000fe400078e00ff */
[----:B------:R-:W-:Y:S01]  /*0a00*/  IMAD.IADD R198, R207, 0x1, -R198 ;  /* 0x00000001cfc67824 */ /* 0x000fe200078e0ac6 */
[----:B------:R-:W-:-:S02]  /*0a10*/  LEA.HI R3, R3, R200, RZ, 0x1 ;  /* 0x000000c803037211 */ /* 0x000fc400078f08ff */
[----:B------:R-:W-:Y:S02]  /*0a20*/  LOP3.LUT R7, R6, 0xfffffc00, RZ, 0xc0, !PT ;  /* 0xfffffc0006077812 */ /* 0x000fe400078ec0ff */
[----:B------:R-:W-:Y:S02]  /*0a30*/  SHF.R.S32.HI R9, RZ, 0x1f, R198 ;  /* 0x0000001fff097819 */ /* 0x000fe400000114c6 */
[----:B------:R-:W-:Y:S02]  /*0a40*/  LEA.HI R6, R0, R207, RZ, 0x2 ;  /* 0x000000cf00067211 */ /* 0x000fe400078f10ff */
[----:B------:R-:W-:Y:S02]  /*0a50*/  LEA.HI R8, R9, R198, RZ, 0x2 ;  /* 0x000000c609087211 */ /* 0x000fe400078f10ff */
[----:B------:R-:W-:Y:S02]  /*0a60*/  LOP3.LUT R6, R6, 0xfffffffc, RZ, 0xc0, !PT ;  /* 0xfffffffc06067812 */ /* 0x000fe400078ec0ff */
[----:B------:R-:W-:-:S02]  /*0a70*/  SHF.R.S32.HI R10, RZ, 0x2, R8 ;  /* 0x00000002ff0a7819 */ /* 0x000fc40000011408 */
[----:B------:R-:W-:Y:S01]  /*0a80*/  SHF.R.S32.HI R11, RZ, 0x1f, R8 ;  /* 0x0000001fff0b7819 */ /* 0x000fe20000011408 */
[----:B------:R-:W-:Y:S01]  /*0a90*/  IMAD.IADD R6, R207, 0x1, -R6 ;  /* 0x00000001cf067824 */ /* 0x000fe200078e0a06 */
[----:B------:R-:W-:Y:S02]  /*0aa0*/  LEA.HI R9, R9, R198, RZ, 0x5 ;  /* 0x000000c609097211 */ /* 0x000fe400078f28ff */
[----:B------:R-:W-:Y:S02]  /*0ab0*/  LEA.HI R11, R11, R10, RZ, 0x3 ;  /* 0x0000000a0b0b7211 */ /* 0x000fe400078f18ff */
[----:B------:R-:W-:Y:S02]  /*0ac0*/  SHF.R.S32.HI R9, RZ, 0x5, R9 ;  /* 0x00000005ff097819 */ /* 0x000fe40000011409 */
[----:B------:R-:W-:Y:S02]  /*0ad0*/  LOP3.LUT R11, R11, 0xfffffff8, RZ, 0xc0, !PT ;  /* 0xfffffff80b0b7812 */ /* 0x000fe400078ec0ff */
[----:B------:R-:W-:-:S03]  /*0ae0*/  LOP3.LUT R3, R3, 0x3fffffe, RZ, 0xc0, !PT ;  /* 0x03fffffe03037812 */ /* 0x000fc600078ec0ff */
[----:B------:R-:W-:Y:S02]  /*0af0*/  IMAD.IADD R10, R10, 0x1, -R11 ;  /* 0x000000010a0a7824 */ /* 0x000fe400078e0a0b */
[----:B------:R-:W-:Y:S02]  /*0b00*/  IMAD.IADD R3, R200, 0x1, -R3 ;  /* 0x00000001c8037824 */ /* 0x000fe400078e0a03 */
[----:B------:R-:W-:-:S04]  /*0b10*/  IMAD R10, R9, 0x10, R10 ;  /* 0x00000010090a7824 */ /* 0x000fc800078e020a */
[----:B------:R-:W-:Y:S01]  /*0b20*/  IMAD R201, R3, 0x40, R10 ;  /* 0x0000004003c97824 */ /* 0x000fe200078e020a */
[----:B------:R-:W-:-:S05]  /*0b30*/  LOP3.LUT R3, R8, 0x7ffffffc, RZ, 0xc0, !PT ;  /* 0x7ffffffc08037812 */ /* 0x000fca00078ec0ff */
[----:B------:R-:W-:Y:S01]  /*0b40*/  IMAD.IADD R18, R198, 0x1, -R3 ;  /* 0x00000001c6127824 */ /* 0x000fe200078e0a03 */
[----:B--2---:R-:W-:Y:S02]  /*0b50*/  R2UR UR5, R2 ;  /* 0x00000000020572ca */ /* 0x004fe400000e0000 */
[CC--:B------:R-:W-:Y:S02]  /*0b60*/  LEA.HI R2, R0.reuse, R207.reuse, RZ, 0x4 ;  /* 0x000000cf00027211 */ /* 0x0c0fe400078f20ff */
[----:B------:R-:W-:Y:S02]  /*0b70*/  LEA.HI R0, R0, R207, RZ, 0x3 ;  /* 0x000000cf00007211 */ /* 0x000fe400078f18ff */
[C---:B------:R-:W-:Y:S02]  /*0b80*/  LOP3.LUT R4, R2.reuse, 0x3fffff0, RZ, 0xc0, !PT ;  /* 0x03fffff002047812 */ /* 0x040fe400078ec0ff */
[----:B------:R-:W-:Y:S02]  /*0b90*/  SHF.R.S32.HI R5, RZ, 0x4, R2 ;  /* 0x00000004ff057819 */ /* 0x000fe40000011402 */
[----:B------:R-:W-:Y:S01]  /*0ba0*/  SHF.R.S32.HI R196, RZ, 0x3, R0 ;  /* 0x00000003ffc47819 */ /* 0x000fe20000011400 */
[----:B------:R-:W-:Y:S01]  /*0bb0*/  IMAD.IADD R4, R207, 0x1, -R4 ;  /* 0x00000001cf047824 */ /* 0x000fe200078e0a04 */
[----:B------:R-:W-:Y:S01]  /*0bc0*/  LEA.HI R2, R2, R5, RZ, 0x1 ;  /* 0x0000000502027211 */ /* 0x000fe200078f08ff */
[----:B------:R-:W-:-:S02]  /*0bd0*/  ULOP3.LUT UR6, UR5, 0x1, URZ, 0xfc, !UPT ;  /* 0x0000000105067892 */ /* 0x000fc4000f8efc3f */
[----:B------:R-:W-:Y:S01]  /*0be0*/  IMAD R7, R4, 0x40, R7 ;  /* 0x0000004004077824 */ /* 0x000fe200078e0207 */
[----:B------:R-:W-:Y:S01]  /*0bf0*/  LOP3.LUT R2, R2, 0x1ffffffe, RZ, 0xc0, !PT ;  /* 0x1ffffffe02027812 */ /* 0x000fe200078ec0ff */
[----:B------:R-:W-:Y:S01]  /*0c00*/  UMOV UR5, URZ ;  /* 0x0000003f00057c82 */ /* 0x000fe20008000000 */
[----:B------:R-:W-:Y:S01]  /*0c10*/  LOP3.LUT R4, R0, 0xfffffff8, RZ, 0xc0, !PT ;  /* 0xfffffff800047812 */ /* 0x000fe200078ec0ff */
[----:B------:R-:W-:Y:S02]  /*0c20*/  IMAD.U32 R203, RZ, RZ, UR6 ;  /* 0x00000006ffcb7e24 */ /* 0x000fe4000f8e00ff */
[----:B------:R-:W-:Y:S01]  /*0c30*/  IMAD.IADD R2, R5, 0x1, -R2 ;  /* 0x0000000105027824 */ /* 0x000fe200078e0a02 */
[----:B------:R-:W-:Y:S01]  /*0c40*/  LEA.HI R5, R6, R6, RZ, 0x1 ;  /* 0x0000000606057211 */ /* 0x000fe200078f08ff */
[----:B------:R-:W-:Y:S02]  /*0c50*/  IMAD.IADD R193, R207, 0x1, -R4 ;  /* 0x00000001cfc17824 */ /* 0x000fe400078e0a04 */
[----:B------:R-:W-:Y:S01]  /*0c60*/  IMAD R202, R2, 0x8, R7 ;  /* 0x0000000802ca7824 */ /* 0x000fe200078e0207 */
[----:B------:R-:W-:Y:S01]  /*0c70*/  LOP3.LUT R5, R5, 0x1ffffffe, RZ, 0xc0, !PT ;  /* 0x1ffffffe05057812 */ /* 0x000fe200078ec0ff */
[----:B------:R-:W-:-:S02]  /*0c80*/  IMAD.SHL.U32 R22, R193, 0x8, RZ ;  /* 0x00000008c1167824 */ /* 0x000fc400078e00ff */
[----:B------:R-:W-:Y:S02]  /*0c90*/  IMAD.U32 R197, RZ, RZ, UR5 ;  /* 0x00000005ffc57e24 */ /* 0x000fe4000f8e00ff */
[C---:B------:R-:W-:Y:S01]  /*0ca0*/  VIADD R23, R22.reuse, 0x40 ;  /* 0x0000004016177836 */ /* 0x040fe20000000000 */
[----:B------:R-:W-:Y:S01]  /*0cb0*/  SHF.R.S32.HI R206, RZ, 0x1f, R22 ;  /* 0x0000001fffce7819 */ /* 0x000fe20000011416 */
[----:B------:R-:W-:Y:S02]  /*0cc0*/  VIADD R192, R22, 0x80 ;  /* 0x0000008016c07836 */ /* 0x000fe40000000000 */
[----:B------:R-:W-:Y:S01]  /*0cd0*/  IMAD.IADD R6, R6, 0x1, -R5 ;  /* 0x0000000106067824 */ /* 0x000fe200078e0a05 */
[----:B------:R-:W-:Y:S02]  /*0ce0*/  SHF.R.S32.HI R205, RZ, 0x1f, R23 ;  /* 0x0000001fffcd7819 */ /* 0x000fe40000011417 */
[----:B------:R-:W-:Y:S01]  /*0cf0*/  SHF.R.S32.HI R204, RZ, 0x1f, R192 ;  /* 0x0000001fffcc7819 */ /* 0x000fe200000114c0 */
[----:B------:R-:W-:-:S07]  /*0d00*/  IMAD R19, R6, 0x8, R201 ;  /* 0x0000000806137824 */ /* 0x000fce00078e02c9 */
.L_x_1067:
[----:B------:R-:W-:Y:S01]  /*0d10*/  ULDC UR5, c[0x0][0xc60] ;  /* 0x0003180000057ab9 */ /* 0x000fe20000000800 */
[----:B------:R-:W-:Y:S01]  /*0d20*/  UMOV UR8, UR4 ;  /* 0x0000000400087c82 */ /* 0x000fe20008000000 */
[----:B------:R-:W-:-:S11]  /*0d30*/  UISETP.NE.AND UP0, UPT, UR5, 0x1, UPT ;  /* 0x000000010500788c */ /* 0x000fd6000bf05270 */
[----:B------:R-:W-:Y:S01]  /*0d40*/  @UP0 ULDC UR6, c[0x0][0xc64] ;  /* 0x0003190000060ab9 */ /* 0x000fe20000000800 */
[----:B------:R-:W-:Y:S01]  /*0d50*/  @UP0 ULDC UR9, c[0x0][0xc68] ;  /* 0x00031a0000090ab9 */ /* 0x000fe20000000800 */
[----:B------:R-:W-:-:S04]  /*0d60*/  UIMAD.WIDE.U32 UR6, UR4, UR6, URZ ;  /* 0x00000006040672a5 */ /* 0x000fc8000f8e003f */
[----:B------:R-:W-:-:S03]  /*0d70*/  @UP0 USHF.R.U32.HI UR8, URZ, UR9, UR7 ;  /* 0x000000093f080299 */ /* 0x000fc60008011607 */
[----:B------:R-:W-:Y:S02]  /*0d80*/  ULDC UR6, c[0x0][0xc78] ;  /* 0x00031e0000067ab9 */ /* 0x000fe40000000800 */
[----:B------:R-:W-:Y:S02]  /*0d90*/  UISETP.GE.AND UP0, UPT, UR8, UR6, UPT ;  /* 0x000000060800728c */ /* 0x000fe4000bf06270 */
[----:B------:R-:W-:-:S04]  /*0da0*/  UIADD3 UR6, -UR8, URZ, URZ ;  /* 0x0000003f08067290 */ /* 0x000fc8000fffe13f */
[----:B------:R-:W-:Y:S01]  /*0db0*/  PLOP3.LUT P0, PT, PT, PT, UP0, 0x80, 0x0 ;  /* 0x000000000000781c */ /* 0x000fe20003f0f008 */
[----:B------:R-:W-:-:S12]  /*0dc0*/  UIMAD UR9, UR5, UR6, UR4 ;  /* 0x00000006050972a4 */ /* 0x000fd8000f8e0204 */
[----:B01234-:R-:W-:Y:S05]  /*0dd0*/  @!P0 BRA `(.L_x_963) ;  /* 0x0000000000208947 */ /* 0x01ffea0003800000 */
[----:B------:R-:W-:Y:S01]  /*0de0*/  ULDC UR7, c[0x0][0xc6c] ;  /* 0x00031b0000077ab9 */ /* 0x000fe20000000800 */
[----:B------:R-:W-:Y:S01]  /*0df0*/  UMOV UR6, UR9 ;  /* 0x0000000900067c82 */ /* 0x000fe20008000000 */
[----:B------:R-:W-:-:S11]  /*0e00*/  UISETP.NE.AND UP0, UPT, UR7, 0x1, UPT ;  /* 0x000000010700788c */ /* 0x000fd6000bf05270 */
[----:B------:R-:W-:Y:S02]  /*0e10*/  @UP0 ULDC.64 UR10, c[0x0][0xc70] ;  /* 0x00031c00000a0ab9 */ /* 0x000fe40000000a00 */
[----:B------:R-:W-:-:S04]  /*0e20*/  UIMAD.WIDE.U32 UR4, UR9, UR10, URZ ;  /* 0x0000000a090472a5 */ /* 0x000fc8000f8e003f */
[----:B------:R-:W-:-:S04]  /*0e30*/  @UP0 USHF.R.U32.HI UR6, URZ, UR11, UR5 ;  /* 0x0000000b3f060299 */ /* 0x000fc80008011605 */
[----:B------:R-:W-:Y:S01]  /*0e40*/  UIMAD UR4, UR6, UR7, URZ ;  /* 0x00000007060472a4 */ /* 0x000fe2000f8e023f */
[----:B------:R-:W-:Y:S11]  /*0e50*/  BRA `(.L_x_964) ;  /* 0x00000000001c7947 */ /* 0x000ff60003800000 */
.L_x_963:
[----:B------:R-:W-:Y:S01]  /*0e60*/  ULDC UR7, c[0x0][0xc54] ;  /* 0x0003150000077ab9 */ /* 0x000fe20000000800 */
[----:B------:R-:W-:Y:S01]  /*0e70*/  UMOV UR6, UR9 ;  /* 0x0000000900067c82 */ /* 0x000fe20008000000 */
[----:B------:R-:W-:-:S11]  /*0e80*/  UISETP.NE.AND UP0, UPT, UR7, 0x1, UPT ;  /* 0x000000010700788c */ /* 0x000fd6000bf05270 */
[----:B------:R-:W-:Y:S02]  /*0e90*/  @UP0 ULDC.64 UR10, c[0x0][0xc58] ;  /* 0x00031600000a0ab9 */ /* 0x000fe40000000a00 */
[----:B------:R-:W-:-:S04]  /*0ea0*/  UIMAD.WIDE.U32 UR4, UR9, UR10, URZ ;  /* 0x0000000a090472a5 */ /* 0x000fc8000f8e003f */
[----:B------:R-:W-:-:S04]  /*0eb0*/  @UP0 USHF.R.U32.HI UR6, URZ, UR11, UR5 ;  /* 0x0000000b3f060299 */ /* 0x000fc80008011605 */
[----:B------:R-:W-:-:S12]  /*0ec0*/  UIMAD UR4, UR6, UR7, URZ ;  /* 0x00000007060472a4 */ /* 0x000fd8000f8e023f */
.L_x_964:
[----:B------:R-:W0:Y:S01]  /*0ed0*/  LDC R199, c[0x0][0x448] ;  /* 0x00011200ffc77b82 */ /* 0x000e220000000800 */
[----:B------:R-:W-:Y:S01]  /*0ee0*/  ULDC UR7, c[0x0][0xc48] ;  /* 0x0003120000077ab9 */ /* 0x000fe20000000800 */
[----:B------:R-:W-:Y:S01]  /*0ef0*/  ULOP3.LUT UR6, URZ, UR6, URZ, 0x33, !UPT ;  /* 0x000000063f067292 */ /* 0x000fe2000f8e333f */
[----:B------:R-:W-:Y:S01]  /*0f00*/  LOP3.LUT R16, R16, 0xffefffff, RZ, 0xc0, !PT ;  /* 0xffefffff10107812 */ /* 0x000fe200078ec0ff */
[----:B------:R-:W-:Y:S02]  /*0f10*/  UISETP.NE.AND UP0, UPT, UR7, 0x1, UPT ;  /* 0x000000010700788c */ /* 0x000fe4000bf05270 */
[----:B------:R-:W-:Y:S02]  /*0f20*/  UIADD3 UR4, UR9, -UR4, URZ ;  /* 0x8000000409047290 */ /* 0x000fe4000fffe03f */
[----:B------:R-:W1:Y:S01]  /*0f30*/  LDC.64 R8, c[0x0][0x9e0] ;  /* 0x00027800ff087b82 */ /* 0x000e620000000a00 */
[----:B------:R-:W-:Y:S01]  /*0f40*/  ULDC UR5, c[0x0][0xc3c] ;  /* 0x00030f0000057ab9 */ /* 0x000fe20000000800 */
[----:B------:R-:W-:Y:S01]  /*0f50*/  ULDC UR9, c[0x0][0xc54] ;  /* 0x0003150000097ab9 */ /* 0x000fe20000000800 */
[----:B------:R-:W-:-:S02]  /*0f60*/  UIADD3 UR6, UR6, UR5, URZ ;  /* 0x0000000506067290 */ /* 0x000fc4000fffe03f */
[----:B------:R-:W-:Y:S02]  /*0f70*/  UIMAD UR8, UR8, UR9, UR4 ;  /* 0x00000009080872a4 */ /* 0x000fe4000f8e0204 */
[----:B------:R-:W-:Y:S01]  /*0f80*/  USHF.L.U32 UR42, UR6, 0x7, URZ ;  /* 0x00000007062a7899 */ /* 0x000fe2000800063f */
[----:B------:R-:W2:Y:S01]  /*0f90*/  LDC R75, c[0x0][0x288] ;  /* 0x0000a200ff4b7b82 */ /* 0x000ea20000000800 */
[----:B------:R-:W-:Y:S01]  /*0fa0*/  ULDC.64 UR10, c[0x0][0x418] ;  /* 0x00010600000a7ab9 */ /* 0x000fe20000000a00 */
[----:B------:R-:W-:Y:S01]  /*0fb0*/  @UP0 ULDC UR4, c[0x0][0xc4c] ;  /* 0x0003130000040ab9 */ /* 0x000fe20000000800 */
[----:B------:R-:W-:Y:S01]  /*0fc0*/  ISETP.NE.U32.AND P0, PT, RZ, UR10, PT ;  /* 0x0000000aff007c0c */ /* 0x000fe2000bf05070 */
[----:B------:R-:W-:Y:S02]  /*0fd0*/  UIMAD.WIDE.U32 UR4, UR8, UR4, URZ ;  /* 0x00000004080472a5 */ /* 0x000fe4000f8e003f */
[----:B------:R-:W-:Y:S01]  /*0fe0*/  UIADD3 UR6, UR42, 0x7f, URZ ;  /* 0x0000007f2a067890 */ /* 0x000fe2000fffe03f */
[----:B------:R-:W-:Y:S01]  /*0ff0*/  ISETP.NE.AND.EX P0, PT, RZ, UR11, PT, P0 ;  /* 0x0000000bff007c0c */ /* 0x000fe2000bf05300 */
[----:B------:R-:W3:Y:S01]  /*1000*/  LDC R0, c[0x0][0x424] ;  /* 0x00010900ff007b82 */ /* 0x000ee20000000800 */
[----:B0-----:R-:W-:Y:S01]  /*1010*/  ISETP.NE.AND P2, PT, R199, 0x1, PT ;  /* 0x00000001c700780c */ /* 0x001fe20003f45270 */
[----:B------:R-:W-:Y:S01]  /*1020*/  @UP0 ULDC UR9, c[0x0][0xc50] ;  /* 0x0003140000090ab9 */ /* 0x000fe20000000800 */
[----:B------:R-:W-:Y:S01]  /*1030*/  UMOV UR12, UR8 ;  /* 0x00000008000c7c82 */ /* 0x000fe20008000000 */
[----:B------:R-:W-:Y:S01]  /*1040*/  @UP0 USHF.R.U32.HI UR12, URZ, UR9, UR5 ;  /* 0x000000093f0c0299 */ /* 0x000fe20008011605 */
[----:B------:R-:W-:-:S03]  /*1050*/  IMAD.U32 R2, RZ, RZ, UR6 ;  /* 0x00000006ff027e24 */ /* 0x000fc6000f8e00ff */
[----:B------:R-:W0:Y:S01]  /*1060*/  LDC R7, c[0x0][0x2f0] ;  /* 0x0000bc00ff077b82 */ /* 0x000e220000000800 */
[----:B-1----:R-:W-:Y:S01]  /*1070*/  ISETP.GE.AND P1, PT, R9, 0x1, PT ;  /* 0x000000010900780c */ /* 0x002fe20003f26270 */
[----:B------:R-:W-:Y:S02]  /*1080*/  UIADD3 UR4, -UR12, URZ, URZ ;  /* 0x0000003f0c047290 */ /* 0x000fe4000fffe13f */
[----:B------:R-:W-:Y:S02]  /*1090*/  IMAD.U32 R195, RZ, RZ, UR12 ;  /* 0x0000000cffc37e24 */ /* 0x000fe4000f8e00ff */
[----:B------:R-:W-:Y:S01]  /*10a0*/  UIMAD UR4, UR7, UR4, UR8 ;  /* 0x00000004070472a4 */ /* 0x000fe2000f8e0208 */
[----:B------:R-:W-:Y:S01]  /*10b0*/  @P2 LOP3.LUT R16, R16, 0x100000, RZ, 0xfc, !PT ;  /* 0x0010000010102812 */ /* 0x000fe200078efcff */
[----:B------:R-:W1:Y:S01]  /*10c0*/  @P2 LDC R3, c[0x0][0x44c] ;  /* 0x00011300ff032b82 */ /* 0x000e620000000800 */
[----:B--2---:R-:W-:Y:S02]  /*10d0*/  IADD3 R5, -R75, 0x1, RZ ;  /* 0x000000014b057810 */ /* 0x004fe40007ffe1ff */
[----:B------:R-:W-:Y:S01]  /*10e0*/  LOP3.LUT R16, R16, 0xfff7ffff, RZ, 0xc0, !PT ;  /* 0xfff7ffff10107812 */ /* 0x000fe200078ec0ff */
[----:B------:R-:W-:-:S03]  /*10f0*/  IMAD.U32 R194, RZ, RZ, UR4 ;  /* 0x00000004ffc27e24 */ /* 0x000fc6000f8e00ff */
[----:B------:R-:W-:Y:S01]  /*1100*/  @P1 LOP3.LUT R16, R16, 0x80000, RZ, 0xfc, !PT ;  /* 0x0008000010101812 */ /* 0x000fe200078efcff */
[----:B------:R-:W2:Y:S01]  /*1110*/  @P2 LDC R4, c[0x0][0x450] ;  /* 0x00011400ff042b82 */ /* 0x000ea20000000800 */
[----:B---3--:R-:W-:-:S05]  /*1120*/  SEL R0, R0, 0x1, P0 ;  /* 0x0000000100007807 */ /* 0x008fca0000000000 */
[CC--:B0-----:R-:W-:Y:S02]  /*1130*/  IMAD R5, R0.reuse, R7.reuse, R5 ;  /* 0x0000000700057224 */ /* 0x0c1fe400078e0205 */
[----:B------:R-:W-:Y:S02]  /*1140*/  IMAD R17, R0, R7, RZ ;  /* 0x0000000700117224 */ /* 0x000fe400078e02ff */
[----:B-1----:R-:W-:-:S05]  /*1150*/  @P2 IMAD.HI.U32 R3, R3, UR6, RZ ;  /* 0x0000000603032c27 */ /* 0x002fca000f8e00ff */
[----:B--2---:R-:W-:-:S05]  /*1160*/  @P2 SHF.R.U32.HI R2, RZ, R4, R3 ;  /* 0x00000004ff022219 */ /* 0x004fca0000011603 */
[----:B------:R-:W-:-:S04]  /*1170*/  IMAD.IADD R11, R5, 0x1, R2 ;  /* 0x00000001050b7824 */ /* 0x000fc800078e0202 */
[----:B------:R-:W-:Y:S01]  /*1180*/  IMAD.IADD R2, R11, 0x1, R8 ;  /* 0x000000010b027824 */ /* 0x000fe200078e0208 */
[----:B------:R-:W-:Y:S06]  /*1190*/  @!P1 BRA `(.L_x_965) ;  /* 0x0000000000409947 */ /* 0x000fec0003800000 */
[C---:B------:R-:W-:Y:S01]  /*11a0*/  ISETP.GT.AND P0, PT, R11.reuse, RZ, PT ;  /* 0x000000ff0b00720c */ /* 0x040fe20003f04270 */
[----:B------:R-:W-:-:S12]  /*11b0*/  VIADD R3, R11, 0xffffffff ;  /* 0xffffffff0b037836 */ /* 0x000fd80000000000 */
[----:B------:R-:W-:Y:S05]  /*11c0*/  @P0 BRA `(.L_x_966) ;  /* 0x00000000001c0947 */ /* 0x000fea0003800000 */
[----:B------:R-:W-:Y:S01]  /*11d0*/  ISETP.NE.AND P0, PT, R9, 0x1, PT ;  /* 0x000000010900780c */ /* 0x000fe20003f05270 */
[----:B------:R-:W-:-:S12]  /*11e0*/  IMAD.MOV R3, RZ, RZ, -R11 ;  /* 0x000000ffff037224 */ /* 0x000fd800078e0a0b */
[----:B------:R-:W0:Y:S02]  /*11f0*/  @P0 LDC.64 R4, c[0x0][0x9e8] ;  /* 0x00027a00ff040b82 */ /* 0x000e240000000a00 */
[----:B0-----:R-:W-:-:S05]  /*1200*/  @P0 IMAD.HI.U32 R4, R3, R4, RZ ;  /* 0x0000000403040227 */ /* 0x001fca00078e00ff */
[----:B------:R-:W-:-:S04]  /*1210*/  @P0 SHF.R.U32.HI R3, RZ, R5, R4 ;  /* 0x00000005ff030219 */ /* 0x000fc80000011604 */
[----:B------:R-:W-:Y:S01]  /*1220*/  LOP3.LUT R3, RZ, R3, RZ, 0x33, !PT ;  /* 0x00000003ff037212 */ /* 0x000fe200078e33ff */
[----:B------:R-:W-:Y:S06]  /*1230*/  BRA `(.L_x_967) ;  /* 0x0000000000107947 */ /* 0x000fec0003800000 */
.L_x_966:
[----:B------:R-:W-:-:S13]  /*1240*/  ISETP.NE.AND P0, PT, R9, 0x1, PT ;  /* 0x000000010900780c */ /* 0x000fda0003f05270 */
[----:B------:R-:W0:Y:S02]  /*1250*/  @P0 LDC.64 R4, c[0x0][0x9e8] ;  /* 0x00027a00ff040b82 */ /* 0x000e240000000a00 */
[----:B0-----:R-:W-:-:S05]  /*1260*/  @P0 IMAD.HI.U32 R4, R3, R4, RZ ;  /* 0x0000000403040227 */ /* 0x001fca00078e00ff */
[----:B------:R-:W-:-:S07]  /*1270*/  @P0 SHF.R.U32.HI R3, RZ, R5, R4 ;  /* 0x00000005ff030219 */ /* 0x000fce0000011604 */
.L_x_967:
[----:B------:R-:W-:-:S05]  /*1280*/  IMAD R3, R3, R9, R9 ;  /* 0x0000000903037224 */ /* 0x000fca00078e0209 */
[----:B------:R-:W-:-:S07]  /*1290*/  VIMNMX R2, R2, R3, PT ;  /* 0x0000000302027248 */ /* 0x000fce0003fe0100 */
.L_x_965:
[----:B------:R-:W0:Y:S01]  /*12a0*/  @P2 LDC R3, c[0x0][0x44c] ;  /* 0x00011300ff032b82 */ /* 0x000e220000000800 */
[----:B------:R-:W-:Y:S01]  /*12b0*/  IMAD.U32 R4, RZ, RZ, UR42 ;  /* 0x0000002aff047e24 */ /* 0x000fe2000f8e00ff */
[----:B------:R-:W-:Y:S01]  /*12c0*/  ULDC UR4, c[0x0][0x9dc] ;  /* 0x0002770000047ab9 */ /* 0x000fe20000000800 */
[-C--:B------:R-:W-:Y:S02]  /*12d0*/  IMAD R75, R0, R7.reuse, -R75 ;  /* 0x00000007004b7224 */ /* 0x080fe400078e0a4b */
[----:B------:R-:W-:Y:S02]  /*12e0*/  VIADD R2, R2, 0x5f ;  /* 0x0000005f02027836 */ /* 0x000fe40000000000 */
[----:B------:R-:W-:Y:S01]  /*12f0*/  IMAD R0, R0, R7, 0x5f ;  /* 0x0000005f00007424 */ /* 0x000fe200078e0207 */
[----:B------:R-:W1:Y:S01]  /*1300*/  @P2 LDC R6, c[0x0][0x450] ;  /* 0x00011400ff062b82 */ /* 0x000e620000000800 */
[----:B------:R-:W-:-:S04]  /*1310*/  IMAD.HI R2, R2, 0x2aaaaaab, RZ ;  /* 0x2aaaaaab02027827 */ /* 0x000fc800078e02ff */
[----:B------:R-:W-:Y:S01]  /*1320*/  IMAD.HI R0, R0, 0x2aaaaaab, RZ ;  /* 0x2aaaaaab00007827 */ /* 0x000fe200078e02ff */
[----:B------:R-:W-:-:S04]  /*1330*/  SHF.R.U32.HI R5, RZ, 0x1f, R2 ;  /* 0x0000001fff057819 */ /* 0x000fc80000011602 */
[----:B------:R-:W-:Y:S01]  /*1340*/  LEA.HI.SX32 R74, R2, R5, 0x1c ;  /* 0x00000005024a7211 */ /* 0x000fe200078fe2ff */
[----:B0-----:R-:W-:-:S05]  /*1350*/  @P2 IMAD.HI.U32 R3, R3, UR42, RZ ;  /* 0x0000002a03032c27 */ /* 0x001fca000f8e00ff */
[----:B-1----:R-:W-:Y:S02]  /*1360*/  @P2 SHF.R.U32.HI R4, RZ, R6, R3 ;  /* 0x00000006ff042219 */ /* 0x002fe40000011603 */
[----:B------:R-:W-:-:S03]  /*1370*/  SHF.R.U32.HI R3, RZ, 0x1f, R0 ;  /* 0x0000001fff037819 */ /* 0x000fc60000011600 */
[----:B------:R-:W-:Y:S01]  /*1380*/  IMAD.IADD R4, R75, 0x1, R4 ;  /* 0x000000014b047824 */ /* 0x000fe200078e0204 */
[----:B------:R-:W-:-:S03]  /*1390*/  LEA.HI.SX32 R3, R0, R3, 0x1c ;  /* 0x0000000300037211 */ /* 0x000fc600078fe2ff */
[----:B------:R-:W-:Y:S01]  /*13a0*/  VIADD R6, R4, -UR4 ;  /* 0x8000000404067c36 */ /* 0x000fe20008000000 */
[----:B------:R-:W-:-:S04]  /*13b0*/  VIMNMX R74, R3, R74, PT ;  /* 0x0000004a034a7248 */ /* 0x000fc80003fe0100 */
[----:B------:R-:W-:Y:S01]  /*13c0*/  R2UR UR4, R6 ;  /* 0x00000000060472ca */ /* 0x000fe200000e0000 */
[----:B------:R-:W-:-:S14]  /*13d0*/  @!P1 BRA `(.L_x_968) ;  /* 0x0000000000449947 */ /* 0x000fdc0003800000 */
[----:B------:R-:W-:-:S13]  /*13e0*/  ISETP.GT.AND P0, PT, R4, -0x1, PT ;  /* 0xffffffff0400780c */ /* 0x000fda0003f04270 */
[----:B------:R-:W-:Y:S05]  /*13f0*/  @P0 BRA `(.L_x_969) ;  /* 0x00000000001c0947 */ /* 0x000fea0003800000 */
[----:B------:R-:W-:Y:S02]  /*1400*/  ISETP.NE.AND P0, PT, R9, 0x1, PT ;  /* 0x000000010900780c */ /* 0x000fe40003f05270 */
[----:B------:R-:W-:-:S11]  /*1410*/  LOP3.LUT R3, RZ, R4, RZ, 0x33, !PT ;  /* 0x00000004ff037212 */ /* 0x000fd600078e33ff */
[----:B------:R-:W0:Y:S02]  /*1420*/  @P0 LDC.64 R6, c[0x0][0x9e8] ;  /* 0x00027a00ff060b82 */ /* 0x000e240000000a00 */
[----:B0-----:R-:W-:-:S05]  /*1430*/  @P0 IMAD.HI.U32 R0, R3, R6, RZ ;  /* 0x0000000603000227 */ /* 0x001fca00078e00ff */
[----:B------:R-:W-:-:S04]  /*1440*/  @P0 SHF.R.U32.HI R3, RZ, R7, R0 ;  /* 0x00000007ff030219 */ /* 0x000fc80000011600 */
[----:B------:R-:W-:Y:S01]  /*1450*/  LOP3.LUT R4, RZ, R3, RZ, 0x33, !PT ;  /* 0x00000003ff047212 */ /* 0x000fe200078e33ff */
[----:B------:R-:W-:Y:S06]  /*1460*/  BRA `(.L_x_970) ;  /* 0x0000000000107947 */ /* 0x000fec0003800000 */
.L_x_969:
[----:B------:R-:W-:-:S13]  /*1470*/  ISETP.NE.AND P0, PT, R9, 0x1, PT ;  /* 0x000000010900780c */ /* 0x000fda0003f05270 */
[----:B------:R-:W0:Y:S02]  /*1480*/  @P0 LDC.64 R2, c[0x0][0x9e8] ;  /* 0x00027a00ff020b82 */ /* 0x000e240000000a00 */
[----:B0-----:R-:W-:-:S05]  /*1490*/  @P0 IMAD.HI.U32 R0, R4, R2, RZ ;  /* 0x0000000204000227 */ /* 0x001fca00078e00ff */
[----:B------:R-:W-:-:S07]  /*14a0*/  @P0 SHF.R.U32.HI R4, RZ, R3, R0 ;  /* 0x00000003ff040219 */ /* 0x000fce0000011600 */
.L_x_970:
[----:B------:R-:W-:-:S05]  /*14b0*/  IMAD R4, R4, R9, RZ ;  /* 0x0000000904047224 */ /* 0x000fca00078e02ff */
[----:B------:R-:W-:-:S13]  /*14c0*/  R2UR UR5, R4 ;  /* 0x00000000040572ca */ /* 0x000fda00000e0000 */
[----:B------:R-:W-:-:S04]  /*14d0*/  UISETP.LT.AND UP0, UPT, UR4, UR5, UPT ;  /* 0x000000050400728c */ /* 0x000fc8000bf01270 */
[----:B------:R-:W-:-:S12]  /*14e0*/  USEL UR4, UR4, UR5, !UP0 ;  /* 0x0000000504047287 */ /* 0x000fd8000c000000 */
.L_x_968:
[----:B------:R-:W-:Y:S01]  /*14f0*/  UIMAD.WIDE UR4, UR4, 0x2aaaaaab, URZ ;  /* 0x2aaaaaab040478a5 */ /* 0x000fe2000f8e023f */
[----:B------:R-:W-:Y:S02]  /*1500*/  PLOP3.LUT P0, PT, PT, PT, PT, 0x80, 0x0 ;  /* 0x000000000000781c */ /* 0x000fe40003f0f070 */
[----:B------:R-:W-:Y:S01]  /*1510*/  CS2R R2, SRZ ;  /* 0x0000000000027805 */ /* 0x000fe2000001ff00 */
[----:B------:R-:W-:Y:S01]  /*1520*/  IMAD.MOV.U32 R0, RZ, RZ, RZ ;  /* 0x000000ffff007224 */ /* 0x000fe200078e00ff */
[----:B------:R-:W-:Y:S01]  /*1530*/  USHF.R.U32.HI UR4, URZ, 0x1f, UR5 ;  /* 0x0000001f3f047899 */ /* 0x000fe20008011605 */
[----:B------:R-:W-:Y:S02]  /*1540*/  CS2R R118, SRZ ;  /* 0x0000000000767805 */ /* 0x000fe4000001ff00 */
[----:B------:R-:W-:Y:S02]  /*1550*/  CS2R R116, SRZ ;  /* 0x0000000000747805 */ /* 0x000fe4000001ff00 */
[----:B------:R-:W-:Y:S01]  /*1560*/  CS2R R114, SRZ ;  /* 0x0000000000727805 */ /* 0x000fe2000001ff00 */
[----:B------:R-:W-:Y:S01]  /*1570*/  ULEA.HI.SX32 UR4, UR5, UR4, 0x1c ;  /* 0x0000000405047291 */ /* 0x000fe2000f8fe23f */
[----:B------:R-:W-:-:S02]  /*1580*/  CS2R R112, SRZ ;  /* 0x0000000000707805 */ /* 0x000fc4000001ff00 */
[----:B------:R-:W-:Y:S02]  /*1590*/  CS2R R110, SRZ ;  /* 0x00000000006e7805 */ /* 0x000fe4000001ff00 */
[----:B------:R-:W-:Y:S01]  /*15a0*/  CS2R R108, SRZ ;  /* 0x00000000006c7805 */ /* 0x000fe2000001ff00 */
[----:B------:R-:W-:Y:S01]  /*15b0*/  UISETP.LT.AND UP0, UPT, URZ, UR4, UPT ;  /* 0x000000043f00728c */ /* 0x000fe2000bf01270 */
[----:B------:R-:W-:Y:S02]  /*15c0*/  CS2R R106, SRZ ;  /* 0x00000000006a7805 */ /* 0x000fe4000001ff00 */
[----:B------:R-:W-:Y:S01]  /*15d0*/  CS2R R104, SRZ ;  /* 0x0000000000687805 */ /* 0x000fe2000001ff00 */
[----:B------:R-:W-:Y:S01]  /*15e0*/  IMAD.MOV.U32 R102, RZ, RZ, RZ ;  /* 0x000000ffff667224 */ /* 0x000fe200078e00ff */
[----:B------:R-:W-:Y:S01]  /*15f0*/  USEL UR60, URZ, UR4, !UP0 ;  /* 0x000000043f3c7287 */ /* 0x000fe2000c000000 */
[----:B------:R-:W-:Y:S02]  /*1600*/  CS2R R98, SRZ ;  /* 0x0000000000627805 */ /* 0x000fe4000001ff00 */
[----:B------:R-:W-:-:S02]  /*1610*/  CS2R R100, SRZ ;  /* 0x0000000000647805 */ /* 0x000fc4000001ff00 */
[----:B------:R-:W-:Y:S02]  /*1620*/  CS2R R94, SRZ ;  /* 0x00000000005e7805 */ /* 0x000fe4000001ff00 */
[----:B------:R-:W-:Y:S02]  /*1630*/  CS2R R96, SRZ ;  /* 0x0000000000607805 */ /* 0x000fe4000001ff00 */
[----:B------:R-:W-:Y:S02]  /*1640*/  CS2R R90, SRZ ;  /* 0x00000000005a7805 */ /* 0x000fe4000001ff00 */
[----:B------:R-:W-:Y:S02]  /*1650*/  ISETP.GT.AND P1, PT, R74, UR60, PT ;  /* 0x0000003c4a007c0c */ /* 0x000fe4000bf24270 */
        /* <DEDUP_REMOVED lines=27> */
[----:B------:R-:W-:Y:S02]  /*1810*/  CS2R R10, SRZ ;  /* 0x00000000000a7805 */ /* 0x000fe4000001ff00 */
[----:B------:R-:W-:Y:S02]  /*1820*/  CS2R R132, SRZ ;  /* 0x0000000000847805 */ /* 0x000fe4000001ff00 */
[----:B------:R-:W-:Y:S02]  /*1830*/  CS2R R8, SRZ ;  /* 0x0000000000087805 */ /* 0x000fe4000001ff00 */
[----:B------:R-:W-:Y:S01]  /*1840*/  CS2R R148, SRZ ;  /* 0x0000000000947805 */ /* 0x000fe2000001ff00 */
[----:B------:R-:W-:Y:S01]  /*1850*/  IMAD.MOV.U32 R152, RZ, RZ, RZ ;  /* 0x000000ffff987224 */ /* 0x000fe200078e00ff */
[----:B------:R-:W-:Y:S01]  /*1860*/  CS2R R6, SRZ ;  /* 0x0000000000067805 */ /* 0x000fe2000001ff00 */
[----:B------:R-:W-:Y:S01]  /*1870*/  IMAD.MOV.U32 R33, RZ, RZ, RZ ;  /* 0x000000ffff217224 */ /* 0x000fe200078e00ff */
[----:B------:R-:W-:Y:S01]  /*1880*/  CS2R R4, SRZ ;  /* 0x0000000000047805 */ /* 0x000fe2000001ff00 */
[----:B------:R-:W-:Y:S01]  /*1890*/  IMAD.MOV.U32 R150, RZ, RZ, RZ ;  /* 0x000000ffff967224 */ /* 0x000fe200078e00ff */
[----:B------:R-:W-:Y:S06]  /*18a0*/  @!P1 BRA `(.L_x_971) ;  /* 0x000000dc00209947 */ /* 0x000fec0003800000 */
        /* <DEDUP_REMOVED lines=31> */
.L_x_972:
        /* <DEDUP_REMOVED lines=11> */
.L_x_1137:
[----:B------:R-:W-:Y:S05]  /*1b50*/  @!P0 BRA `(.L_x_974) ;  /* 0x0000000000048947 */ /* 0x000fea0003800000 */
[----:B------:R-:W-:Y:S01]  /*1b60*/  BPT.TRAP 0x1 ;  /* 0x000000040000795c */ /* 0x000fe20000300000 */
.L_x_974:
[----:B------:R-:W-:Y:S02]  /*1b70*/  IMAD.U32 R13, RZ, RZ, UR38 ;  /* 0x00000026ff0d7e24 */ /* 0x000fe4000f8e00ff */
[----:B0-----:R-:W-:-:S03]  /*1b80*/  IMAD.U32 R0, RZ, RZ, UR39 ;  /* 0x00000027ff007e24 */ /* 0x001fc6000f8e00ff */
[----:B------:R-:W-:Y:S02]  /*1b90*/  LEA R13, R13, UR40, 0x3 ;  /* 0x000000280d0d7c11 */ /* 0x000fe4000f8e18ff */
[----:B------:R-:W-:-:S04]  /*1ba0*/  SHF.L.U32 R0, R0, 0x1f, RZ ;  /* 0x0000001f00007819 */ /* 0x000fc800000006ff */
[----:B------:R0:W1:Y:S01]  /*1bb0*/  SYNCS.PHASECHK.TRANS64.TRYWAIT P1, [R13+URZ+0x30830], R0 ;  /* 0x030830000d0075a7 */ /* 0x000062000802017f */
[----:B------:R-:W-:Y:S05]  /*1bc0*/  @!P0 BRA `(.L_x_975) ;  /* 0x0000000000048947 */ /* 0x000fea0003800000 */
[----:B------:R-:W-:Y:S01]  /*1bd0*/  BPT.TRAP 0x1 ;  /* 0x000000040000795c */ /* 0x000fe20000300000 */
.L_x_975:
[----:B-1----:R-:W-:Y:S05]  /*1be0*/  @P1 BRA `(.L_x_976) ;  /* 0x0000000000081947 */ /* 0x002fea0003800000 */
[----:B------:R-:W1:Y:S02]  /*1bf0*/  SYNCS.PHASECHK.TRANS64.TRYWAIT P1, [R13+URZ+0x30830], R0 ;  /* 0x030830000d0075a7 */ /* 0x000e64000802017f */
[----:B-1----:R-:W-:Y:S05]  /*1c00*/  @!P1 BRA `(.L_x_977) ;  /* 0x0000014000cc9947 */ /* 0x002fea0003800000 */
.L_x_976:
[----:B------:R-:W-:Y:S05]  /*1c10*/  WARPSYNC.ALL ;  /* 0x0000000000007948 */ /* 0x000fea0003800000 */
[----:B------:R-:W-:Y:S01]  /*1c20*/  UIADD3 UR4, UR40, 0x1e400, URZ ;  /* 0x0001e40028047890 */ /* 0x000fe2000fffe03f */
[----:B------:R-:W-:Y:S01]  /*1c30*/  WARPGROUP.ARRIVE ;  /* 0x00000000000079c5 */ /* 0x000fe20000000000 */
[----:B------:R-:W-:Y:S01]  /*1c40*/  UMOV UR9, 0x40000040 ;  /* 0x4000004000097882 */ /* 0x000fe20000000000 */
[----:B------:R-:W-:Y:S01]  /*1c50*/  UMOV UR11, 0x40000040 ;  /* 0x40000040000b7882 */ /* 0x000fe20000000000 */
[----:B------:R-:W-:Y:S01]  /*1c60*/  USHF.R.U32.HI UR4, URZ, 0x4, UR4 ;  /* 0x000000043f047899 */ /* 0x000fe20008011604 */
[----:B------:R-:W-:Y:S01]  /*1c70*/  IMAD.U32 R7, RZ, RZ, UR9 ;  /* 0x00000009ff077e24 */ /* 0x000fe2000f8e00ff */
[----:B------:R-:W-:Y:S01]  /*1c80*/  UMOV UR57, 0x40000040 ;  /* 0x4000004000397882 */ /* 0x000fe20000000000 */
[----:B------:R-:W-:Y:S01]  /*1c90*/  UMOV UR59, 0x40000040 ;  /* 0x40000040003b7882 */ /* 0x000fe20000000000 */
[----:B------:R-:W-:Y:S01]  /*1ca0*/  ULOP3.LUT UR4, UR4, 0x3fff, URZ, 0xc0, !UPT ;  /* 0x00003fff04047892 */ /* 0x000fe2000f8ec03f */
[----:B------:R-:W-:Y:S01]  /*1cb0*/  UMOV UR53, 0x40000040 ;  /* 0x4000004000357882 */ /* 0x000fe20000000000 */
[----:B------:R-:W-:-:S02]  /*1cc0*/  UMOV UR55, 0x40000040 ;  /* 0x4000004000377882 */ /* 0x000fc40000000000 */
[----:B------:R-:W-:Y:S02]  /*1cd0*/  ULOP3.LUT UR43, UR4, 0x10000, URZ, 0xfc, !UPT ;  /* 0x00010000042b7892 */ /* 0x000fe4000f8efc3f */
[----:B------:R-:W-:Y:S02]  /*1ce0*/  ULOP3.LUT UR4, UR41, 0x10000, URZ, 0xfc, !UPT ;  /* 0x0001000029047892 */ /* 0x000fe4000f8efc3f */
[----:B------:R-:W-:Y:S02]  /*1cf0*/  UIMAD UR5, UR38, 0x900, UR43 ;  /* 0x00000900260578a4 */ /* 0x000fe4000f8e022b */
[----:B------:R-:W-:Y:S02]  /*1d00*/  UIADD3 UR6, UR4, 0x2, URZ ;  /* 0x0000000204067890 */ /* 0x000fe4000fffe03f */
[----:B------:R-:W-:Y:S01]  /*1d10*/  UIADD3 UR7, UR5, 0x2, URZ ;  /* 0x0000000205077890 */ /* 0x000fe2000fffe03f */
[----:B------:R-:W-:Y:S02]  /*1d20*/  UMOV UR8, UR4 ;  /* 0x0000000400087c82 */ /* 0x000fe40008000000 */
[----:B------:R-:W-:Y:S01]  /*1d30*/  UMOV UR10, UR5 ;  /* 0x00000005000a7c82 */ /* 0x000fe20008000000 */
[----:B------:R-:W-:Y:S01]  /*1d40*/  IMAD.U32 R6, RZ, RZ, UR8 ;  /* 0x00000008ff067e24 */ /* 0x000fe2000f8e00ff */
[----:B------:R-:W-:Y:S01]  /*1d50*/  HGMMA.64x96x16.F32.BF16 R24, gdesc[UR8], RZ, !UPT, gsb0 ;  /* 0x01600000081879f0 */ /* 0x000fe2000c0018ff */
[----:B------:R-:W-:Y:S01]  /*1d60*/  UMOV UR8, UR6 ;  /* 0x0000000600087c82 */ /* 0x000fe20008000000 */
[----:B------:R-:W-:Y:S01]  /*1d70*/  UMOV UR9, 0x40000040 ;  /* 0x4000004000097882 */ /* 0x000fe20000000000 */
[----:B------:R-:W-:Y:S01]  /*1d80*/  UMOV UR10, UR7 ;  /* 0x00000007000a7c82 */ /* 0x000fe20008000000 */
[----:B------:R-:W-:Y:S01]  /*1d90*/  UMOV UR11, 0x40000040 ;  /* 0x40000040000b7882 */ /* 0x000fe20000000000 */
[----:B------:R-:W-:Y:S01]  /*1da0*/  UIADD3 UR56, UR4, 0x4, URZ ;  /* 0x0000000404387890 */ /* 0x000fe2000fffe03f */
[----:B------:R-:W-:Y:S01]  /*1db0*/  IMAD.U32 R4, RZ, RZ, UR8 ;  /* 0x00000008ff047e24 */ /* 0x000fe2000f8e00ff */
[----:B------:R-:W-:Y:S01]  /*1dc0*/  UIADD3 UR58, UR5, 0x4, URZ ;  /* 0x00000004053a7890 */ /* 0x000fe2000fffe03f */
[----:B------:R-:W-:Y:S01]  /*1dd0*/  IMAD.U32 R5, RZ, RZ, UR9 ;  /* 0x00000009ff057e24 */ /* 0x000fe2000f8e00ff */
[----:B------:R-:W-:-:S02]  /*1de0*/  UIADD3 UR52, UR4, 0x6, URZ ;  /* 0x0000000604347890 */ /* 0x000fc4000fffe03f */
[----:B------:R-:W-:Y:S02]  /*1df0*/  UIADD3 UR54, UR5, 0x6, URZ ;  /* 0x0000000605367890 */ /* 0x000fe4000fffe03f */
        /* <DEDUP_REMOVED lines=28> */
[----:B------:R-:W-:Y:S02]  /*1fc0*/  WARPGROUP.DEPBAR.LE gsb0, 0x0 ;  /* 0x00008000000079c5 */ /* 0x000fe40000010000 */
        /* <DEDUP_REMOVED lines=39> */
.L_x_978:
[----:B------:R-:W-:Y:S01]  /*2240*/  ISETP.NE.AND P2, PT, R199, 0x1, PT ;  /* 0x00000001c700780c */ /* 0x000fe20003f45270 */
[----:B------:R-:W-:Y:S01]  /*2250*/  ULDC UR5, c[0x0][0x9d8] ;  /* 0x0002760000057ab9 */ /* 0x000fe20000000800 */
[----:B------:R-:W-:Y:S01]  /*2260*/  R2UR UR4, R13 ;  /* 0x000000000d0472ca */ /* 0x000fe200000e0000 */
[----:B01----:R-:W-:Y:S02]  /*2270*/  VIADD R13, R19, UR42 ;  /* 0x0000002a130d7c36 */ /* 0x003fe40008000000 */
[----:B------:R-:W-:Y:S01]  /*2280*/  FMUL.FTZ R37, R37, UR5 ;  /* 0x0000000525257c20 */ /* 0x000fe20008410000 */
[----:B------:R-:W-:Y:S01]  /*2290*/  FMUL.FTZ R2, R30, UR5 ;  /* 0x000000051e027c20 */ /* 0x000fe20008410000 */
[----:B------:R-:W-:Y:S01]  /*22a0*/  FMUL.FTZ R25, R25, UR5 ;  /* 0x0000000519197c20 */ /* 0x000fe20008410000 */
[----:B------:R-:W-:Y:S01]  /*22b0*/  FMUL.FTZ R12, R66, UR5 ;  /* 0x00000005420c7c20 */ /* 0x000fe20008410000 */
[----:B------:R0:W1:Y:S01]  /*22c0*/  MUFU.TANH R30, R37 ;  /* 0x00000025001e7308 */ /* 0x0000620000002400 */
[----:B------:R-:W-:Y:S01]  /*22d0*/  FMUL.FTZ R33, R33, UR5 ;  /* 0x0000000521217c20 */ /* 0x000fe20008410000 */
[----:B------:R-:W-:Y:S01]  /*22e0*/  FMUL.FTZ R3, R26, UR5 ;  /* 0x000000051a037c20 */ /* 0x000fe20008410000 */
[----:B------:R-:W-:Y:S01]  /*22f0*/  FMUL.FTZ R0, R27, UR5 ;  /* 0x000000051b007c20 */ /* 0x000fe20008410000 */
[----:B------:R-:W-:Y:S01]  /*2300*/  FMUL.FTZ R8, R31, UR5 ;  /* 0x000000051f087c20 */ /* 0x000fe20008410000 */
[----:B------:R-:W2:Y:S01]  /*2310*/  @P2 LDC R14, c[0x0][0x44c] ;  /* 0x00011300ff0e2b82 */ /* 0x000ea20000000800 */
[----:B------:R-:W-:Y:S01]  /*2320*/  FMUL.FTZ R9, R24, UR5 ;  /* 0x0000000518097c20 */ /* 0x000fe20008410000 */
[----:B------:R-:W-:Y:S01]  /*2330*/  UIADD3 UR4, UR4, 0x30840, URZ ;  /* 0x0003084004047890 */ /* 0x000fe2000fffe03f */
[----:B------:R3:W4:Y:S01]  /*2340*/  MUFU.TANH R72, R25 ;  /* 0x0000001900487308 */ /* 0x0007220000002400 */
[----:B0-----:R-:W-:-:S02]  /*2350*/  IMAD.MOV.U32 R37, RZ, RZ, R13 ;  /* 0x000000ffff257224 */ /* 0x001fc400078e000d */
[----:B------:R-:W-:Y:S01]  /*2360*/  FMUL.FTZ R28, R28, UR5 ;  /* 0x000000051c1c7c20 */ /* 0x000fe20008410000 */
[----:B------:R-:W-:Y:S01]  /*2370*/  UPRMT UR4, UR61, 0x654, UR4 ;  /* 0x000006543d047896 */ /* 0x000fe20008000004 */
[----:B------:R-:W-:Y:S01]  /*2380*/  FMUL.FTZ R29, R29, UR5 ;  /* 0x000000051d1d7c20 */ /* 0x000fe20008410000 */
[----:B------:R-:W0:Y:S01]  /*2390*/  @P2 LDC R20, c[0x0][0x450] ;  /* 0x00011400ff142b82 */ /* 0x000e220000000800 */
[----:B------:R-:W-:Y:S01]  /*23a0*/  FMUL.FTZ R32, R32, UR5 ;  /* 0x0000000520207c20 */ /* 0x000fe20008410000 */
[----:B------:R-:W-:Y:S01]  /*23b0*/  FMUL.FTZ R11, R34, UR5 ;  /* 0x00000005220b7c20 */ /* 0x000fe20008410000 */
[----:B------:R5:W0:Y:S01]  /*23c0*/  MUFU.TANH R26, R33 ;  /* 0x00000021001a7308 */ /* 0x000a220000002400 */
[----:B---3--:R-:W-:Y:S02]  /*23d0*/  IMAD.MOV.U32 R25, RZ, RZ, -0x60 ;  /* 0xffffffa0ff197424 */ /* 0x008fe400078e00ff */
[----:B------:R-:W-:Y:S01]  /*23e0*/  FMUL.FTZ R27, R35, UR5 ;  /* 0x00000005231b7c20 */ /* 0x000fe20008410000 */
[----:B------:R-:W-:Y:S01]  /*23f0*/  FMUL.FTZ R36, R36, UR5 ;  /* 0x0000000524247c20 */ /* 0x000fe20008410000 */
[----:B------:R-:W-:Y:S01]  /*2400*/  FMUL.FTZ R31, R38, UR5 ;  /* 0x00000005261f7c20 */ /* 0x000fe20008410000 */
[----:B------:R-:W-:-:S02]  /*2410*/  IMAD R25, R74, R25, 0x61 ;  /* 0x000000614a197424 */ /* 0x000fc400078e0219 */
[----:B------:R-:W-:Y:S01]  /*2420*/  FMUL.FTZ R40, R40, UR5 ;  /* 0x0000000528287c20 */ /* 0x000fe20008410000 */
[----:B------:R-:W-:Y:S01]  /*2430*/  FMUL.FTZ R41, R41, UR5 ;  /* 0x0000000529297c20 */ /* 0x000fe20008410000 */
[----:B------:R-:W-:Y:S01]  /*2440*/  FMUL.FTZ R44, R44, UR5 ;  /* 0x000000052c2c7c20 */ /* 0x000fe20008410000 */
[----:B-----5:R-:W-:Y:S01]  /*2450*/  FMUL.FTZ R33, R39, UR5 ;  /* 0x0000000527217c20 */ /* 0x020fe20008410000 */
[----:B------:R-:W-:Y:S01]  /*2460*/  FMUL.FTZ R45, R45, UR5 ;  /* 0x000000052d2d7c20 */ /* 0x000fe20008410000 */
[----:B------:R-:W-:Y:S01]  /*2470*/  FMUL.FTZ R48, R48, UR5 ;  /* 0x0000000530307c20 */ /* 0x000fe20008410000 */
[----:B------:R-:W-:Y:S01]  /*2480*/  FMUL.FTZ R50, R50, UR5 ;  /* 0x0000000532327c20 */ /* 0x000fe20008410000 */
[----:B--2---:R-:W-:-:S04]  /*2490*/  @P2 IMAD.HI.U32 R15, R13, R14, RZ ;  /* 0x0000000e0d0f2227 */ /* 0x004fc800078e00ff */
[----:B------:R-:W-:Y:S01]  /*24a0*/  FMUL.FTZ R51, R51, UR5 ;  /* 0x0000000533337c20 */ /* 0x000fe20008410000 */
[----:B------:R-:W2:Y:S01]  /*24b0*/  LDC R14, c[0x0][0x288] ;  /* 0x0000a200ff0e7b82 */ /* 0x000ea20000000800 */
[----:B------:R-:W-:Y:S01]  /*24c0*/  FMUL.FTZ R53, R53, UR5 ;  /* 0x0000000535357c20 */ /* 0x000fe20008410000 */
[----:B------:R-:W-:Y:S01]  /*24d0*/  FMUL.FTZ R54, R54, UR5 ;  /* 0x0000000536367c20 */ /* 0x000fe20008410000 */
[----:B------:R-:W-:Y:S01]  /*24e0*/  FMUL.FTZ R55, R55, UR5 ;  /* 0x0000000537377c20 */ /* 0x000fe20008410000 */
[----:B------:R-:W-:Y:S01]  /*24f0*/  FMUL.FTZ R56, R56, UR5 ;  /* 0x0000000538387c20 */ /* 0x000fe20008410000 */
[----:B------:R-:W-:Y:S01]  /*2500*/  FMUL.FTZ R57, R57, UR5 ;  /* 0x0000000539397c20 */ /* 0x000fe20008410000 */
[----:B0-----:R-:W-:Y:S01]  /*2510*/  @P2 SHF.R.U32.HI R37, RZ, R20, R15 ;  /* 0x00000014ff252219 */ /* 0x001fe2000001160f */
[----:B------:R-:W-:Y:S01]  /*2520*/  FMUL.FTZ R58, R58, UR5 ;  /* 0x000000053a3a7c20 */ /* 0x000fe20008410000 */
[----:B------:R-:W-:Y:S01]  /*2530*/  FMUL.FTZ R59, R59, UR5 ;  /* 0x000000053b3b7c20 */ /* 0x000fe20008410000 */
[----:B------:R-:W-:Y:S01]  /*2540*/  FMUL.FTZ R60, R60, UR5 ;  /* 0x000000053c3c7c20 */ /* 0x000fe20008410000 */
[----:B------:R-:W-:Y:S01]  /*2550*/  FMUL.FTZ R61, R61, UR5 ;  /* 0x000000053d3d7c20 */ /* 0x000fe20008410000 */
[----:B------:R-:W0:Y:S01]  /*2560*/  SHFL.IDX PT, R66, R37, RZ, 0x1c1f ;  /* 0x001c1fff25427589 */ /* 0x000e2200000e0000 */
[----:B------:R-:W-:Y:S01]  /*2570*/  FMUL.FTZ R62, R62, UR5 ;  /* 0x000000053e3e7c20 */ /* 0x000fe20008410000 */
        /* <DEDUP_REMOVED lines=10> */
[----:B------:R-:W-:Y:S01]  /*2620*/  LOP3.LUT P1, RZ, R16, 0x80000, RZ, 0xc0, !PT ;  /* 0x0008000010ff7812 */ /* 0x000fe2000782c0ff */
[----:B------:R-:W-:Y:S01]  /*2630*/  IMAD R20, R74, -0x60, R17 ;  /* 0xffffffa04a147824 */ /* 0x000fe200078e0211 */
[----:B------:R-:W3:Y:S01]  /*2640*/  MUFU.TANH R9, R9 ;  /* 0x0000000900097308 */ /* 0x000ee20000002400 */
[----:B------:R-:W-:Y:S01]  /*2650*/  IMAD R24, R18, -0x2, R25 ;  /* 0xfffffffe12187824 */ /* 0x000fe200078e0219 */
[----:B------:R-:W-:Y:S01]  /*2660*/  ULDC UR55, c[0x0][0x9dc] ;  /* 0x0002770000377ab9 */ /* 0x000fe20000000800 */
[----:B------:R-:W-:Y:S01]  /*2670*/  SYNCS.ARRIVE.TRANS64.RED.A1T0 RZ, [UR4], RZ ;  /* 0x000000ffffff79a7 */ /* 0x000fe20008100404 */
[----:B------:R-:W-:-:S02]  /*2680*/  VIADD R21, R20, 0x60 ;  /* 0x0000006014157836 */ /* 0x000fc40000000000 */
[----:B------:R-:W-:Y:S01]  /*2690*/  FMUL.FTZ R42, R42, UR5 ;  /* 0x000000052a2a7c20 */ /* 0x000fe20008410000 */
[----:B------:R-:W-:Y:S01]  /*26a0*/  ULOP3.LUT UR4, URZ, UR55, URZ, 0x33, !UPT ;  /* 0x000000373f047292 */ /* 0x000fe2000f8e333f */
[----:B--2---:R-:W-:Y:S01]  /*26b0*/  IADD3 R20, R24, -R14, R17 ;  /* 0x8000000e18147210 */ /* 0x004fe20007ffe011 */
[----:B------:R-:W2:Y:S01]  /*26c0*/  MUFU.TANH R3, R3 ;  /* 0x0000000300037308 */ /* 0x000ea20000002400 */
[----:B------:R-:W-:Y:S01]  /*26d0*/  FMUL.FTZ R43, R43, UR5 ;  /* 0x000000052b2b7c20 */ /* 0x000fe20008410000 */
[----:B------:R-:W-:Y:S01]  /*26e0*/  FMUL.FTZ R46, R46, UR5 ;  /* 0x000000052e2e7c20 */ /* 0x000fe20008410000 */
[----:B------:R-:W-:Y:S01]  /*26f0*/  FMUL.FTZ R52, R52, UR5 ;  /* 0x0000000534347c20 */ /* 0x000fe20008410000 */
[----:B------:R-:W-:Y:S01]  /*2700*/  ULDC UR5, c[0x0][0x9e0] ;  /* 0x0002780000057ab9 */ /* 0x000fe20000000800 */
[----:B------:R-:W-:-:S03]  /*2710*/  IMAD R39, R18, -0x2, R21 ;  /* 0xfffffffe12277824 */ /* 0x000fc600078e0215 */
[----:B------:R-:W0:Y:S08]  /*2720*/  MUFU.TANH R0, R0 ;  /* 0x0000000000007308 */ /* 0x000e300000002400 */
        /* <DEDUP_REMOVED lines=38> */
[----:B------:R5:W1:Y:S08]  /*2990*/  MUFU.TANH R73, R42 ;  /* 0x0000002a00497308 */ /* 0x000a700000002400 */
[----:B------:R4:W1:Y:S01]  /*29a0*/  MUFU.TANH R76, R43 ;  /* 0x0000002b004c7308 */ /* 0x0008620000002400 */
[----:B-----5:R-:W-:-:S05]  /*29b0*/  VIADD R42, R20, UR5 ;  /* 0x00000005142a7c36 */ /* 0x020fca0008000000 */
[----:B0-----:R-:W-:Y:S02]  /*29c0*/  VIADDMNMX R21, R66, R42, R39, PT ;  /* 0x0000002a42157246 */ /* 0x001fe40003800127 */
[----:B------:R0:W1:Y:S01]  /*29d0*/  MUFU.TANH R77, R46 ;  /* 0x0000002e004d7308 */ /* 0x0000620000002400 */
[----:B----4-:R-:W-:-:S04]  /*29e0*/  VIADD R43, R20, UR4 ;  /* 0x00000004142b7c36 */ /* 0x010fc80008000000 */
[----:B------:R-:W-:-:S03]  /*29f0*/  IMAD.IADD R38, R43, 0x1, R66 ;  /* 0x000000012b267824 */ /* 0x000fc600078e0242 */
[----:B------:R4:W1:Y:S01]  /*2a00*/  MUFU.TANH R34, R52 ;  /* 0x0000003400227308 */ /* 0x0008620000002400 */
[----:B0-----:R-:W-:Y:S02]  /*2a10*/  VIADD R46, R25, 0xffffffff ;  /* 0xffffffff192e7836 */ /* 0x001fe40000000000 */
[----:B----4-:R-:W-:Y:S01]  /*2a20*/  VIADD R52, R24, 0xffffffff ;  /* 0xffffffff18347836 */ /* 0x010fe20000000000 */
[----:B--23--:R-:W-:Y:S06]  /*2a30*/  @!P1 BRA `(.L_x_979) ;  /* 0x00000000005c9947 */ /* 0x00cfec0003800000 */
[----:B------:R-:W-:Y:S01]  /*2a40*/  IADD3 R25, R17, -R14, R66 ;  /* 0x8000000e11197210 */ /* 0x000fe20007ffe042 */
[----:B------:R-:W-:Y:S03]  /*2a50*/  BSSY B0, `(.L_x_980) ;  /* 0x0000012000007945 */ /* 0x000fe60003800000 */
[----:B------:R-:W-:-:S13]  /*2a60*/  ISETP.GT.AND P1, PT, R25, -0x1, PT ;  /* 0xffffffff1900780c */ /* 0x000fda0003f24270 */
[----:B------:R-:W-:Y:S05]  /*2a70*/  @P1 BRA `(.L_x_981) ;  /* 0x0000000000241947 */ /* 0x000fea0003800000 */
[----:B------:R-:W-:Y:S01]  /*2a80*/  ULDC UR4, c[0x0][0x9e4] ;  /* 0x0002790000047ab9 */ /* 0x000fe20000000800 */
[----:B------:R-:W-:Y:S01]  /*2a90*/  LOP3.LUT R25, RZ, R25, RZ, 0x33, !PT ;  /* 0x00000019ff197212 */ /* 0x000fe200078e33ff */
[----:B------:R-:W-:-:S05]  /*2aa0*/  IMAD.U32 R24, RZ, RZ, UR4 ;  /* 0x00000004ff187e24 */ /* 0x000fca000f8e00ff */
[----:B------:R-:W-:-:S13]  /*2ab0*/  ISETP.NE.AND P1, PT, R24, 0x1, PT ;  /* 0x000000011800780c */ /* 0x000fda0003f25270 */
[----:B------:R-:W0:Y:S02]  /*2ac0*/  @P1 LDC.64 R66, c[0x0][0x9e8] ;  /* 0x00027a00ff421b82 */ /* 0x000e240000000a00 */
[----:B0-----:R-:W-:-:S05]  /*2ad0*/  @P1 IMAD.HI.U32 R20, R25, R66, RZ ;  /* 0x0000004219141227 */ /* 0x001fca00078e00ff */
[----:B------:R-:W-:-:S04]  /*2ae0*/  @P1 SHF.R.U32.HI R25, RZ, R67, R20 ;  /* 0x00000043ff191219 */ /* 0x000fc80000011614 */
[----:B------:R-:W-:Y:S01]  /*2af0*/  LOP3.LUT R25, RZ, R25, RZ, 0x33, !PT ;  /* 0x00000019ff197212 */ /* 0x000fe200078e33ff */
[----:B------:R-:W-:Y:S06]  /*2b00*/  BRA `(.L_x_982) ;  /* 0x0000000000187947 */ /* 0x000fec0003800000 */
.L_x_981:
[----:B------:R-:W-:Y:S02]  /*2b10*/  ULDC UR4, c[0x0][0x9e4] ;  /* 0x0002790000047ab9 */ /* 0x000fe40000000800 */
[----:B------:R-:W-:-:S05]  /*2b20*/  IMAD.U32 R24, RZ, RZ, UR4 ;  /* 0x00000004ff187e24 */ /* 0x000fca000f8e00ff */
[----:B------:R-:W-:-:S13]  /*2b30*/  ISETP.NE.AND P1, PT, R24, 0x1, PT ;  /* 0x000000011800780c */ /* 0x000fda0003f25270 */
[----:B------:R-:W0:Y:S02]  /*2b40*/  @P1 LDC.64 R66, c[0x0][0x9e8] ;  /* 0x00027a00ff421b82 */ /* 0x000e240000000a00 */
[----:B0-----:R-:W-:-:S05]  /*2b50*/  @P1 IMAD.HI.U32 R20, R25, R66, RZ ;  /* 0x0000004219141227 */ /* 0x001fca00078e00ff */
[----:B------:R-:W-:-:S07]  /*2b60*/  @P1 SHF.R.U32.HI R25, RZ, R67, R20 ;  /* 0x00000043ff191219 */ /* 0x000fce0000011614 */
.L_x_982:
[----:B------:R-:W-:Y:S05]  /*2b70*/  BSYNC B0 ;  /* 0x0000000000007941 */ /* 0x000fea0003800000 */
.L_x_980:
[----:B------:R-:W-:-:S05]  /*2b80*/  IMAD R25, R25, R24, R52 ;  /* 0x0000001819197224 */ /* 0x000fca00078e0234 */
[----:B------:R-:W-:Y:S02]  /*2b90*/  VIADDMNMX R21, R25, R24, R21, PT ;  /* 0x0000001819157246 */ /* 0x000fe40003800115 */
[----:B------:R-:W-:-:S07]  /*2ba0*/  VIMNMX R38, R38, R25, !PT ;  /* 0x0000001926267248 */ /* 0x000fce0007fe0100 */
.L_x_979:
[C---:B------:R-:W-:Y:S02]  /*2bb0*/  ISETP.GE.AND P6, PT, R46.reuse, 0x9, PT ;  /* 0x000000092e00780c */ /* 0x040fe40003fc6270 */
[----:B------:R-:W-:Y:S02]  /*2bc0*/  ISETP.GE.AND P1, PT, R46, 0x2, PT ;  /* 0x000000022e00780c */ /* 0x000fe40003f26270 */
[C---:B------:R-:W-:Y:S02]  /*2bd0*/  ISETP.GT.AND P2, PT, R38.reuse, 0x8, !P6 ;  /* 0x000000082600780c */ /* 0x040fe40007744270 */
[----:B------:R-:W-:Y:S02]  /*2be0*/  ISETP.GT.AND P3, PT, R38, 0x1, !P1 ;  /* 0x000000012600780c */ /* 0x000fe40004f64270 */
[----:B------:R-:W-:Y:S02]  /*2bf0*/  ISETP.LT.OR P2, PT, R21, 0x9, P2 ;  /* 0x000000091500780c */ /* 0x000fe40001741670 */
[----:B------:R-:W-:-:S02]  /*2c00*/  ISETP.GE.AND P4, PT, R46, 0xa, PT ;  /* 0x0000000a2e00780c */ /* 0x000fc40003f86270 */
[----:B------:R-:W-:Y:S02]  /*2c10*/  FSEL R190, R28, -INF , !P2 ;  /* 0xff8000001cbe7808 */ /* 0x000fe40005000000 */
[C---:B------:R-:W-:Y:S02]  /*2c20*/  ISETP.LT.OR P3, PT, R21.reuse, 0x2, P3 ;  /* 0x000000021500780c */ /* 0x040fe40001f61670 */
[----:B------:R-:W-:Y:S02]  /*2c30*/  ISETP.GT.AND P2, PT, R38, 0x9, !P4 ;  /* 0x000000092600780c */ /* 0x000fe40006744270 */
[----:B------:R-:W-:Y:S02]  /*2c40*/  FSEL R72, R72, -INF , !P3 ;  /* 0xff80000048487808 */ /* 0x000fe40005800000 */
[----:B------:R-:W-:Y:S02]  /*2c50*/  ISETP.LT.OR P2, PT, R21, 0xa, P2 ;  /* 0x0000000a1500780c */ /* 0x000fe40001741670 */
[----:B------:R-:W-:-:S02]  /*2c60*/  ISETP.GE.AND P3, PT, R46, 0x11, PT ;  /* 0x000000112e00780c */ /* 0x000fc40003f66270 */
[----:B------:R-:W-:Y:S02]  /*2c70*/  FSEL R66, R29, -INF , !P2 ;  /* 0xff8000001d427808 */ /* 0x000fe40005000000 */
[----:B------:R-:W-:Y:S02]  /*2c80*/  ISETP.GT.AND P2, PT, R38, 0x10, !P3 ;  /* 0x000000102600780c */ /* 0x000fe40005f44270 */
[----:B------:R-:W-:Y:S02]  /*2c90*/  P2R R49, PR, RZ, 0x8 ;  /* 0x00000008ff317803 */ /* 0x000fe40000000000 */
[----:B------:R-:W-:Y:S02]  /*2ca0*/  ISETP.LT.OR P2, PT, R21, 0x11, P2 ;  /* 0x000000111500780c */ /* 0x000fe40001741670 */
[----:B------:R-:W-:Y:S02]  /*2cb0*/  ISETP.GE.AND P3, PT, R46, 0x12, PT ;  /* 0x000000122e00780c */ /* 0x000fe40003f66270 */
[----:B------:R-:W-:-:S02]  /*2cc0*/  FSEL R70, R32, -INF , !P2 ;  /* 0xff80000020467808 */ /* 0x000fc40005000000 */
[----:B------:R-:W-:Y:S02]  /*2cd0*/  ISETP.GT.AND P2, PT, R38, 0x11, !P3 ;  /* 0x000000112600780c */ /* 0x000fe40005f44270 */
[----:B------:R-:W-:Y:S02]  /*2ce0*/  P2R R67, PR, RZ, 0x8 ;  /* 0x00000008ff437803 */ /* 0x000fe40000000000 */
[----:B------:R-:W-:Y:S02]  /*2cf0*/  ISETP.LT.OR P2, PT, R21, 0x12, P2 ;  /* 0x000000121500780c */ /* 0x000fe40001741670 */
[----:B------:R-:W-:Y:S02]  /*2d00*/  ISETP.GE.AND P3, PT, R46, 0x19, PT ;  /* 0x000000192e00780c */ /* 0x000fe40003f66270 */
[----:B------:R-:W-:Y:S02]  /*2d10*/  FSEL R80, R26, -INF , !P2 ;  /* 0xff8000001a507808 */ /* 0x000fe40005000000 */
[----:B------:R-:W-:-:S02]  /*2d20*/  ISETP.GT.AND P2, PT, R38, 0x18, !P3 ;  /* 0x000000182600780c */ /* 0x000fc40005f44270 */
[----:B------:R-:W-:Y:S02]  /*2d30*/  P2R R71, PR, RZ, 0x8 ;  /* 0x00000008ff477803 */ /* 0x000fe40000000000 */
[----:B------:R-:W-:Y:S02]  /*2d40*/  ISETP.LT.OR P2, PT, R21, 0x19, P2 ;  /* 0x000000191500780c */ /* 0x000fe40001741670 */
[----:B------:R-:W-:Y:S02]  /*2d50*/  ISETP.GE.AND P3, PT, R46, 0x1a, PT ;  /* 0x0000001a2e00780c */ /* 0x000fe40003f66270 */
[----:B------:R-:W-:Y:S02]  /*2d60*/  FSEL R82, R36, -INF , !P2 ;  /* 0xff80000024527808 */ /* 0x000fe40005000000 */
[----:B------:R-:W-:Y:S02]  /*2d70*/  ISETP.GT.AND P2, PT, R38, 0x19, !P3 ;  /* 0x000000192600780c */ /* 0x000fe40005f44270 */
[----:B------:R-:W-:-:S02]  /*2d80*/  P2R R79, PR, RZ, 0x8 ;  /* 0x00000008ff4f7803 */ /* 0x000fc40000000000 */
[C---:B------:R-:W-:Y:S02]  /*2d90*/  ISETP.LT.OR P2, PT, R21.reuse, 0x1a, P2 ;  /* 0x0000001a1500780c */ /* 0x040fe40001741670 */
[----:B------:R-:W-:Y:S02]  /*2da0*/  ISETP.GE.AND P3, PT, R46, 0x21, PT ;  /* 0x000000212e00780c */ /* 0x000fe40003f66270 */
[----:B-1----:R-:W-:Y:S02]  /*2db0*/  FSEL R84, R30, -INF , !P2 ;  /* 0xff8000001e547808 */ /* 0x002fe40005000000 */
[----:B------:R-:W-:Y:S02]  /*2dc0*/  ISETP.GT.AND P2, PT, R38, 0x20, !P3 ;  /* 0x000000202600780c */ /* 0x000fe40005f44270 */
[----:B------:R-:W-:Y:S02]  /*2dd0*/  P2R R81, PR, RZ, 0x8 ;  /* 0x00000008ff517803 */ /* 0x000fe40000000000 */
[----:B------:R-:W-:-:S02]  /*2de0*/  ISETP.LT.OR P2, PT, R21, 0x21, P2 ;  /* 0x000000211500780c */ /* 0x000fc40001741670 */
[----:B------:R-:W-:Y:S02]  /*2df0*/  ISETP.GE.AND P3, PT, R46, 0x22, PT ;  /* 0x000000222e00780c */ /* 0x000fe40003f66270 */
[----:B------:R-:W-:Y:S02]  /*2e00*/  FSEL R86, R40, -INF , !P2 ;  /* 0xff80000028567808 */ /* 0x000fe40005000000 */
[----:B------:R-:W-:Y:S01]  /*2e10*/  ISETP.GT.AND P2, PT, R38, 0x21, !P3 ;  /* 0x000000212600780c */ /* 0x000fe20005f44270 */
[----:B------:R-:W0:Y:S01]  /*2e20*/  SHFL.IDX PT, R40, R37, 0x1, 0x1c1f ;  /* 0x003c1f0025287f89 */ /* 0x000e2200000e0000 */
[----:B------:R-:W-:Y:S02]  /*2e30*/  P2R R83, PR, RZ, 0x8 ;  /* 0x00000008ff537803 */ /* 0x000fe40000000000 */
        /* <DEDUP_REMOVED lines=20> */
[----:B------:R-:W-:Y:S02]  /*2f80*/  ISETP.LT.OR P2, PT, R21, 0x32, P2 ;  /* 0x000000321500780c */ /* 0x000fe40001741670 */
[----:B------:R-:W-:Y:S02]  /*2f90*/  ISETP.GE.AND P3, PT, R46, 0x39, PT ;  /* 0x000000392e00780c */ /* 0x000fe40003f66270 */
[----:B------:R-:W-:Y:S02]  /*2fa0*/  FSEL R35, R35, -INF , !P2 ;  /* 0xff80000023237808 */ /* 0x000fe40005000000 */
[----:B------:R-:W-:Y:S02]  /*2fb0*/  ISETP.GT.AND P2, PT, R38, 0x38, !P3 ;  /* 0x000000382600780c */ /* 0x000fe40005f44270 */
[----:B------:R-:W-:Y:S02]  /*2fc0*/  P2R R93, PR, RZ, 0x8 ;  /* 0x00000008ff5d7803 */ /* 0x000fe40000000000 */
[----:B------:R-:W-:-:S02]  /*2fd0*/  ISETP.LT.OR P2, PT, R21, 0x39, P2 ;  /* 0x000000391500780c */ /* 0x000fc40001741670 */
[----:B------:R-:W-:Y:S02]  /*2fe0*/  ISETP.GE.AND P3, PT, R46, 0x3a, PT ;  /* 0x0000003a2e00780c */ /* 0x000fe40003f66270 */
[----:B------:R-:W-:Y:S02]  /*2ff0*/  FSEL R34, R34, -INF , !P2 ;  /* 0xff80000022227808 */ /* 0x000fe40005000000 */
[----:B------:R-:W-:Y:S02]  /*3000*/  ISETP.GT.AND P2, PT, R38, 0x39, !P3 ;  /* 0x000000392600780c */ /* 0x000fe40005f44270 */
        /* <DEDUP_REMOVED lines=27> */
[----:B------:R-:W-:Y:S02]  /*31c0*/  P2R R47, PR, RZ, 0x10 ;  /* 0x00000010ff2f7803 */ /* 0x000fe40000000000 */
[----:B------:R-:W-:Y:S02]  /*31d0*/  FSEL R25, R64, -INF , !P2 ;  /* 0xff80000040197808 */ /* 0x000fe40005000000 */
[----:B------:R-:W-:-:S04]  /*31e0*/  ISETP.GE.AND P2, PT, R46, 0x52, PT ;  /* 0x000000522e00780c */ /* 0x000fc80003f46270 */
[----:B------:R-:W-:-:S04]  /*31f0*/  ISETP.GT.AND P3, PT, R38, 0x51, !P2 ;  /* 0x000000512600780c */ /* 0x000fc80005764270 */
[----:B------:R-:W-:-:S04]  /*3200*/  ISETP.LT.OR P3, PT, R21, 0x52, P3 ;  /* 0x000000521500780c */ /* 0x000fc80001f61670 */
[----:B------:R-:W-:Y:S02]  /*3210*/  FSEL R24, R65, -INF , !P3 ;  /* 0xff80000041187808 */ /* 0x000fe40005800000 */
[----:B------:R-:W-:-:S04]  /*3220*/  ISETP.GE.AND P3, PT, R46, 0x59, PT ;  /* 0x000000592e00780c */ /* 0x000fc80003f66270 */
[----:B------:R-:W-:-:S04]  /*3230*/  ISETP.GT.AND P4, PT, R38, 0x58, !P3 ;  /* 0x000000582600780c */ /* 0x000fc80005f84270 */
[----:B------:R-:W-:-:S04]  /*3240*/  ISETP.LT.OR P4, PT, R21, 0x59, P4 ;  /* 0x000000591500780c */ /* 0x000fc80002781670 */
[----:B------:R-:W-:Y:S02]  /*3250*/  FSEL R20, R68, -INF , !P4 ;  /* 0xff80000044147808 */ /* 0x000fe40006000000 */
[----:B------:R-:W-:-:S04]  /*3260*/  ISETP.GE.AND P4, PT, R46, 0x1, PT ;  /* 0x000000012e00780c */ /* 0x000fc80003f86270 */
[----:B------:R-:W-:-:S04]  /*3270*/  ISETP.GT.AND P5, PT, R38, RZ, !P4 ;  /* 0x000000ff2600720c */ /* 0x000fc800067a4270 */
[----:B------:R-:W-:-:S04]  /*3280*/  ISETP.LT.OR P5, PT, R21, 0x1, P5 ;  /* 0x000000011500780c */ /* 0x000fc80002fa1670 */
[----:B------:R-:W-:Y:S02]  /*3290*/  FSEL R188, R9, -INF , !P5 ;  /* 0xff80000009bc7808 */ /* 0x000fe40006800000 */
[----:B------:R-:W-:-:S04]  /*32a0*/  ISETP.GE.AND P5, PT, R46, 0x5a, PT ;  /* 0x0000005a2e00780c */ /* 0x000fc80003fa6270 */
[----:B------:R-:W-:Y:S02]  /*32b0*/  P2R R60, PR, RZ, 0x20 ;  /* 0x00000020ff3c7803 */ /* 0x000fe40000000000 */
[----:B------:R-:W-:Y:S02]  /*32c0*/  ISETP.GT.AND P5, PT, R38, 0x59, !P5 ;  /* 0x000000592600780c */ /* 0x000fe40006fa4270 */
[----:B0-----:R-:W-:Y:S01]  /*32d0*/  VIADDMNMX R38, R40, R42, R39, PT ;  /* 0x0000002a28267246 */ /* 0x001fe20003800127 */
[----:B------:R-:W-:Y:S01]  /*32e0*/  IMAD.IADD R39, R43, 0x1, R40 ;  /* 0x000000012b277824 */ /* 0x000fe200078e0228 */
[----:B------:R-:W-:-:S04]  /*32f0*/  ISETP.LT.OR P5, PT, R21, 0x5a, P5 ;  /* 0x0000005a1500780c */ /* 0x000fc80002fa1670 */
[----:B------:R-:W-:Y:S02]  /*3300*/  FSEL R21, R69, -INF , !P5 ;  /* 0xff80000045157808 */ /* 0x000fe40006800000 */
[----:B------:R-:W-:-:S13]  /*3310*/  LOP3.LUT P5, RZ, R16, 0x80000, RZ, 0xc0, !PT ;  /* 0x0008000010ff7812 */ /* 0x000fda00078ac0ff */
[----:B------:R-:W-:Y:S05]  /*3320*/  @!P5 BRA `(.L_x_983) ;  /* 0x00000000005cd947 */ /* 0x000fea0003800000 */
        /* <DEDUP_REMOVED lines=13> */
.L_x_985:
[----:B------:R-:W-:Y:S02]  /*3400*/  ULDC UR4, c[0x0][0x9e4] ;  /* 0x0002790000047ab9 */ /* 0x000fe40000000800 */
[----:B------:R-:W-:-:S05]  /*3410*/  IMAD.U32 R37, RZ, RZ, UR4 ;  /* 0x00000004ff257e24 */ /* 0x000fca000f8e00ff */
[----:B------:R-:W-:-:S13]  /*3420*/  ISETP.NE.AND P5, PT, R37, 0x1, PT ;  /* 0x000000012500780c */ /* 0x000fda0003fa5270 */
[----:B------:R-:W0:Y:S02]  /*3430*/  @P5 LDC.64 R40, c[0x0][0x9e8] ;  /* 0x00027a00ff285b82 */ /* 0x000e240000000a00 */
[----:B0-----:R-:W-:-:S05]  /*3440*/  @P5 IMAD.HI.U32 R40, R9, R40, RZ ;  /* 0x0000002809285227 */ /* 0x001fca00078e00ff */
[----:B------:R-:W-:-:S07]  /*3450*/  @P5 SHF.R.U32.HI R9, RZ, R41, R40 ;  /* 0x00000029ff095219 */ /* 0x000fce0000011628 */
.L_x_986:
[----:B------:R-:W-:Y:S05]  /*3460*/  BSYNC B0 ;  /* 0x0000000000007941 */ /* 0x000fea0003800000 */
.L_x_984:
[----:B------:R-:W-:-:S05]  /*3470*/  IMAD R9, R9, R37, R52 ;  /* 0x0000002509097224 */ /* 0x000fca00078e0234 */
[----:B------:R-:W-:Y:S02]  /*3480*/  VIADDMNMX R38, R9, R37, R38, PT ;  /* 0x0000002509267246 */ /* 0x000fe40003800126 */
[----:B------:R-:W-:-:S07]  /*3490*/  VIMNMX R39, R39, R9, !PT ;  /* 0x0000000927277248 */ /* 0x000fce0007fe0100 */
.L_x_983:
[C---:B------:R-:W-:Y:S01]  /*34a0*/  ISETP.GT.AND P1, PT, R39.reuse, 0x1, !P1 ;  /* 0x000000012700780c */ /* 0x040fe20004f24270 */
[----:B------:R-:W-:Y:S01]  /*34b0*/  ULDC UR11, c[0x0][0x988] ;  /* 0x00026200000b7ab9 */ /* 0x000fe20000000800 */
[----:B------:R-:W-:Y:S01]  /*34c0*/  ISETP.GT.AND P6, PT, R39, 0x8, !P6 ;  /* 0x000000082700780c */ /* 0x000fe200077c4270 */
[----:B------:R-:W-:Y:S01]  /*34d0*/  IMAD.U32 R64, RZ, RZ, UR42 ;  /* 0x0000002aff407e24 */ /* 0x000fe2000f8e00ff */
[C---:B------:R-:W-:Y:S02]  /*34e0*/  ISETP.LT.OR P1, PT, R38.reuse, 0x2, P1 ;  /* 0x000000022600780c */ /* 0x040fe40000f21670 */
[----:B------:R-:W-:Y:S02]  /*34f0*/  ISETP.LT.OR P6, PT, R38, 0x9, P6 ;  /* 0x000000092600780c */ /* 0x000fe400037c1670 */
[----:B------:R-:W-:Y:S02]  /*3500*/  FSEL R40, R0, -INF , !P1 ;  /* 0xff80000000287808 */ /* 0x000fe40004800000 */
[----:B------:R-:W-:-:S02]  /*3510*/  ISETP.NE.AND P1, PT, R47, RZ, PT ;  /* 0x000000ff2f00720c */ /* 0x000fc40003f25270 */
[----:B------:R-:W-:Y:S02]  /*3520*/  FSEL R41, R2, -INF , !P6 ;  /* 0xff80000002297808 */ /* 0x000fe40007000000 */
[----:B------:R-:W-:Y:S02]  /*3530*/  ISETP.GT.AND P1, PT, R39, 0x9, !P1 ;  /* 0x000000092700780c */ /* 0x000fe40004f24270 */
[----:B------:R-:W-:Y:S02]  /*3540*/  ISETP.NE.AND P6, PT, R71, RZ, PT ;  /* 0x000000ff4700720c */ /* 0x000fe40003fc5270 */
[----:B------:R-:W-:Y:S02]  /*3550*/  ISETP.LT.OR P1, PT, R38, 0xa, P1 ;  /* 0x0000000a2600780c */ /* 0x000fe40000f21670 */
[----:B------:R-:W-:Y:S02]  /*3560*/  ISETP.NE.AND P5, PT, R79, RZ, PT ;  /* 0x000000ff4f00720c */ /* 0x000fe40003fa5270 */
[----:B------:R-:W-:-:S02]  /*3570*/  FSEL R42, R8, -INF , !P1 ;  /* 0xff800000082a7808 */ /* 0x000fc40004800000 */
[----:B------:R-:W-:Y:S02]  /*3580*/  ISETP.NE.AND P1, PT, R49, RZ, PT ;  /* 0x000000ff3100720c */ /* 0x000fe40003f25270 */
[C---:B------:R-:W-:Y:S02]  /*3590*/  ISETP.GT.AND P4, PT, R39.reuse, RZ, !P4 ;  /* 0x000000ff2700720c */ /* 0x040fe40006784270 */
[C---:B------:R-:W-:Y:S02]  /*35a0*/  ISETP.GT.AND P1, PT, R39.reuse, 0x10, !P1 ;  /* 0x000000102700780c */ /* 0x040fe40004f24270 */
[C---:B------:R-:W-:Y:S02]  /*35b0*/  ISETP.LT.OR P4, PT, R38.reuse, 0x1, P4 ;  /* 0x000000012600780c */ /* 0x040fe40002781670 */
[----:B------:R-:W-:Y:S02]  /*35c0*/  ISETP.LT.OR P1, PT, R38, 0x11, P1 ;  /* 0x000000112600780c */ /* 0x000fe40000f21670 */
[----:B------:R-:W-:-:S02]  /*35d0*/  ISETP.GT.AND P2, PT, R39, 0x51, !P2 ;  /* 0x000000512700780c */ /* 0x000fc40005744270 */
[----:B------:R-:W-:Y:S02]  /*35e0*/  FSEL R43, R11, -INF , !P1 ;  /* 0xff8000000b2b7808 */ /* 0x000fe40004800000 */
[----:B------:R-:W-:Y:S02]  /*35f0*/  ISETP.NE.AND P1, PT, R67, RZ, PT ;  /* 0x000000ff4300720c */ /* 0x000fe40003f25270 */
[C---:B------:R-:W-:Y:S02]  /*3600*/  ISETP.LT.OR P2, PT, R38.reuse, 0x52, P2 ;  /* 0x000000522600780c */ /* 0x040fe40001741670 */
[C---:B------:R-:W-:Y:S02]  /*3610*/  ISETP.GT.AND P1, PT, R39.reuse, 0x11, !P1 ;  /* 0x000000112700780c */ /* 0x040fe40004f24270 */
[----:B------:R-:W-:Y:S02]  /*3620*/  ISETP.GT.AND P3, PT, R39, 0x58, !P3 ;  /* 0x000000582700780c */ /* 0x000fe40005f64270 */
[----:B------:R-:W-:-:S02]  /*3630*/  ISETP.LT.OR P1, PT, R38, 0x12, P1 ;  /* 0x000000122600780c */ /* 0x000fc40000f21670 */
[C---:B------:R-:W-:Y:S02]  /*3640*/  ISETP.LT.OR P3, PT, R38.reuse, 0x59, P3 ;  /* 0x000000592600780c */ /* 0x040fe40001f61670 */
[----:B------:R-:W-:Y:S02]  /*3650*/  FSEL R44, R27, -INF , !P1 ;  /* 0xff8000001b2c7808 */ /* 0x000fe40004800000 */
[----:B------:R-:W-:Y:S02]  /*3660*/  ISETP.GT.AND P1, PT, R39, 0x18, !P6 ;  /* 0x000000182700780c */ /* 0x000fe40007724270 */
[----:B------:R-:W-:Y:S02]  /*3670*/  ISETP.NE.AND P6, PT, R45, RZ, PT ;  /* 0x000000ff2d00720c */ /* 0x000fe40003fc5270 */
[----:B------:R-:W-:Y:S02]  /*3680*/  ISETP.LT.OR P1, PT, R38, 0x19, P1 ;  /* 0x000000192600780c */ /* 0x000fe40000f21670 */
[----:B------:R-:W-:-:S02]  /*3690*/  FSEL R15, R15, -INF , !P3 ;  /* 0xff8000000f0f7808 */ /* 0x000fc40005800000 */
[----:B------:R-:W-:Y:S02]  /*36a0*/  FSEL R37, R31, -INF , !P1 ;  /* 0xff8000001f257808 */ /* 0x000fe40004800000 */
[----:B------:R-:W-:Y:S02]  /*36b0*/  ISETP.GT.AND P1, PT, R39, 0x19, !P5 ;  /* 0x000000192700780c */ /* 0x000fe40006f24270 */
[----:B------:R-:W-:Y:S02]  /*36c0*/  ISETP.NE.AND P5, PT, R48, RZ, PT ;  /* 0x000000ff3000720c */ /* 0x000fe40003fa5270 */
[----:B------:R-:W-:-:S04]  /*36d0*/  ISETP.LT.OR P1, PT, R38, 0x1a, P1 ;  /* 0x0000001a2600780c */ /* 0x000fc80000f21670 */
[----:B------:R-:W-:Y:S02]  /*36e0*/  FSEL R45, R33, -INF , !P1 ;  /* 0xff800000212d7808 */ /* 0x000fe40004800000 */
[----:B------:R-:W-:Y:S02]  /*36f0*/  FSEL R33, R3, -INF , !P4 ;  /* 0xff80000003217808 */ /* 0x000fe40006000000 */
[----:B------:R-:W-:Y:S02]  /*3700*/  FMNMX.FTZ R3, R188, R72, !PT ;  /* 0x00000048bc037209 */ /* 0x000fe40007810000 */
[----:B------:R-:W-:Y:S02]  /*3710*/  ISETP.NE.AND P1, PT, R81, RZ, PT ;  /* 0x000000ff5100720c */ /* 0x000fe40003f25270 */
[----:B------:R-:W-:Y:S02]  /*3720*/  FMNMX.FTZ R3, R190, R3, !PT ;  /* 0x00000003be037209 */ /* 0x000fe40007810000 */
[----:B------:R-:W-:-:S02]  /*3730*/  ISETP.GT.AND P1, PT, R39, 0x20, !P1 ;  /* 0x000000202700780c */ /* 0x000fc40004f24270 */
[----:B------:R-:W-:Y:S02]  /*3740*/  FMNMX.FTZ R3, R66, R3, !PT ;  /* 0x0000000342037209 */ /* 0x000fe40007810000 */
[----:B------:R-:W-:Y:S02]  /*3750*/  ISETP.LT.OR P1, PT, R38, 0x21, P1 ;  /* 0x000000212600780c */ /* 0x000fe40000f21670 */
[----:B------:R-:W-:Y:S02]  /*3760*/  FMNMX.FTZ R3, R70, R3, !PT ;  /* 0x0000000346037209 */ /* 0x000fe40007810000 */
[----:B------:R-:W-:Y:S02]  /*3770*/  FSEL R46, R73, -INF , !P1 ;  /* 0xff800000492e7808 */ /* 0x000fe40004800000 */
[----:B------:R-:W-:Y:S02]  /*3780*/  FMNMX.FTZ R3, R80, R3, !PT ;  /* 0x0000000350037209 */ /* 0x000fe40007810000 */
[----:B------:R-:W-:-:S02]  /*3790*/  ISETP.NE.AND P1, PT, R83, RZ, PT ;  /* 0x000000ff5300720c */ /* 0x000fc40003f25270 */
[----:B------:R-:W-:Y:S02]  /*37a0*/  FMNMX.FTZ R3, R82, R3, !PT ;  /* 0x0000000352037209 */ /* 0x000fe40007810000 */
[----:B------:R-:W-:Y:S02]  /*37b0*/  ISETP.GT.AND P1, PT, R39, 0x21, !P1 ;  /* 0x000000212700780c */ /* 0x000fe40004f24270 */
[----:B------:R-:W-:Y:S02]  /*37c0*/  FMNMX.FTZ R3, R84, R3, !PT ;  /* 0x0000000354037209 */ /* 0x000fe40007810000 */
[----:B------:R-:W-:Y:S02]  /*37d0*/  ISETP.LT.OR P1, PT, R38, 0x22, P1 ;  /* 0x000000222600780c */ /* 0x000fe40000f21670 */
[----:B------:R-:W-:Y:S02]  /*37e0*/  FMNMX.FTZ R3, R86, R3, !PT ;  /* 0x0000000356037209 */ /* 0x000fe40007810000 */
[----:B------:R-:W-:-:S02]  /*37f0*/  FSEL R47, R76, -INF , !P1 ;  /* 0xff8000004c2f7808 */ /* 0x000fc40004800000 */
[----:B------:R-:W-:Y:S02]  /*3800*/  FMNMX.FTZ R3, R88, R3, !PT ;  /* 0x0000000358037209 */ /* 0x000fe40007810000 */
[----:B------:R-:W-:Y:S02]  /*3810*/  ISETP.NE.AND P1, PT, R85, RZ, PT ;  /* 0x000000ff5500720c */ /* 0x000fe40003f25270 */
[----:B------:R-:W-:Y:S02]  /*3820*/  FMNMX.FTZ R3, R90, R3, !PT ;  /* 0x000000035a037209 */ /* 0x000fe40007810000 */
[----:B------:R-:W-:Y:S02]  /*3830*/  ISETP.GT.AND P1, PT, R39, 0x28, !P1 ;  /* 0x000000282700780c */ /* 0x000fe40004f24270 */
[----:B------:R-:W-:Y:S02]  /*3840*/  FMNMX.FTZ R3, R92, R3, !PT ;  /* 0x000000035c037209 */ /* 0x000fe40007810000 */
[----:B------:R-:W-:-:S02]  /*3850*/  ISETP.LT.OR P1, PT, R38, 0x29, P1 ;  /* 0x000000292600780c */ /* 0x000fc40000f21670 */
[----:B------:R-:W-:Y:S02]  /*3860*/  FMNMX.FTZ R52, R36, R3, !PT ;  /* 0x0000000324347209 */ /* 0x000fe40007810000 */
        /* <DEDUP_REMOVED lines=22> */
[----:B------:R-:W-:-:S03]  /*39d0*/  ISETP.LT.OR P1, PT, R38, 0x32, P1 ;  /* 0x000000322600780c */ /* 0x000fc60000f21670 */
[----:B------:R-:W0:Y:S01]  /*39e0*/  SHFL.BFLY PT, R3, R52, 0x2, 0x1f ;  /* 0x0c401f0034037f89 */ /* 0x000e2200000e0000 */
[----:B------:R-:W-:Y:S02]  /*39f0*/  FSEL R31, R51, -INF , !P1 ;  /* 0xff800000331f7808 */ /* 0x000fe40004800000 */
[----:B------:R-:W-:-:S04]  /*3a00*/  ISETP.NE.AND P1, PT, R93, RZ, PT ;  /* 0x000000ff5d00720c */ /* 0x000fc80003f25270 */
[----:B------:R-:W-:-:S04]  /*3a10*/  ISETP.GT.AND P1, PT, R39, 0x38, !P1 ;  /* 0x000000382700780c */ /* 0x000fc80004f24270 */
[----:B------:R-:W-:-:S04]  /*3a20*/  ISETP.LT.OR P1, PT, R38, 0x39, P1 ;  /* 0x000000392600780c */ /* 0x000fc80000f21670 */
[----:B------:R-:W-:Y:S02]  /*3a30*/  FSEL R27, R54, -INF , !P1 ;  /* 0xff800000361b7808 */ /* 0x000fe40004800000 */
[----:B------:R-:W-:-:S04]  /*3a40*/  ISETP.NE.AND P1, PT, R94, RZ, PT ;  /* 0x000000ff5e00720c */ /* 0x000fc80003f25270 */
[----:B------:R-:W-:Y:S02]  /*3a50*/  ISETP.GT.AND P1, PT, R39, 0x39, !P1 ;  /* 0x000000392700780c */ /* 0x000fe40004f24270 */
[----:B0-----:R-:W-:Y:S02]  /*3a60*/  FMNMX.FTZ R3, R52, R3, !PT ;  /* 0x0000000334037209 */ /* 0x001fe40007810000 */
[----:B------:R-:W-:Y:S02]  /*3a70*/  FMNMX.FTZ R52, R33, R40, !PT ;  /* 0x0000002821347209 */ /* 0x000fe40007810000 */
[----:B------:R-:W-:Y:S01]  /*3a80*/  ISETP.LT.OR P1, PT, R38, 0x3a, P1 ;  /* 0x0000003a2600780c */ /* 0x000fe20000f21670 */
[----:B------:R-:W0:Y:S03]  /*3a90*/  SHFL.BFLY PT, R54, R3, 0x1, 0x1f ;  /* 0x0c201f0003367f89 */ /* 0x000e2600000e0000 */
[----:B------:R-:W-:-:S02]  /*3aa0*/  FSEL R11, R55, -INF , !P1 ;  /* 0xff800000370b7808 */ /* 0x000fc40004800000 */
[----:B------:R-:W-:-:S04]  /*3ab0*/  ISETP.NE.AND P1, PT, R53, RZ, PT ;  /* 0x000000ff3500720c */ /* 0x000fc80003f25270 */
[----:B------:R-:W-:-:S04]  /*3ac0*/  ISETP.GT.AND P1, PT, R39, 0x40, !P1 ;  /* 0x000000402700780c */ /* 0x000fc80004f24270 */
[----:B------:R-:W-:-:S04]  /*3ad0*/  ISETP.LT.OR P1, PT, R38, 0x41, P1 ;  /* 0x000000412600780c */ /* 0x000fc80000f21670 */
[----:B------:R-:W-:Y:S02]  /*3ae0*/  FSEL R8, R58, -INF , !P1 ;  /* 0xff8000003a087808 */ /* 0x000fe40004800000 */
[----:B------:R-:W-:Y:S02]  /*3af0*/  ISETP.GT.AND P1, PT, R39, 0x41, !P6 ;  /* 0x000000412700780c */ /* 0x000fe40007724270 */
[----:B------:R-:W-:Y:S02]  /*3b00*/  ISETP.NE.AND P6, PT, R57, RZ, PT ;  /* 0x000000ff3900720c */ /* 0x000fe40003fc5270 */
[----:B------:R-:W-:Y:S02]  /*3b10*/  ISETP.LT.OR P1, PT, R38, 0x42, P1 ;  /* 0x000000422600780c */ /* 0x000fe40000f21670 */
[----:B0-----:R-:W-:Y:S02]  /*3b20*/  FMNMX.FTZ R9, R3, R54, !PT ;  /* 0x0000003603097209 */ /* 0x001fe40007810000 */
[----:B------:R-:W-:-:S02]  /*3b30*/  FMNMX.FTZ R3, R41, R52, !PT ;  /* 0x0000003429037209 */ /* 0x000fc40007810000 */
[----:B------:R-:W-:Y:S01]  /*3b40*/  FSEL R2, R59, -INF , !P1 ;  /* 0xff8000003b027808 */ /* 0x000fe20004800000 */
[----:B------:R-:W-:Y:S01]  /*3b50*/  FMUL.FTZ R51, R9, UR11 ;  /* 0x0000000b09337c20 */ /* 0x000fe20008410000 */
[----:B------:R-:W-:Y:S02]  /*3b60*/  FMNMX.FTZ R52, R42, R3, !PT ;  /* 0x000000032a347209 */ /* 0x000fe40007810000 */
[----:B------:R-:W-:Y:S02]  /*3b70*/  ISETP.GT.AND P1, PT, R39, 0x48, !P5 ;  /* 0x000000482700780c */ /* 0x000fe40006f24270 */
[----:B------:R-:W-:Y:S02]  /*3b80*/  FMNMX.FTZ R53, R43, R52, !PT ;  /* 0x000000342b357209 */ /* 0x000fe40007810000 */
[----:B------:R-:W-:Y:S02]  /*3b90*/  ISETP.LT.OR P1, PT, R38, 0x49, P1 ;  /* 0x000000492600780c */ /* 0x000fe40000f21670 */
[----:B------:R-:W-:-:S02]  /*3ba0*/  FMNMX.FTZ R52, R44, R53, !PT ;  /* 0x000000352c347209 */ /* 0x000fc40007810000 */
[----:B------:R-:W-:Y:S02]  /*3bb0*/  FSEL R0, R62, -INF , !P1 ;  /* 0xff8000003e007808 */ /* 0x000fe40004800000 */
[----:B------:R-:W-:Y:S02]  /*3bc0*/  FMNMX.FTZ R52, R37, R52, !PT ;  /* 0x0000003425347209 */ /* 0x000fe40007810000 */
[----:B------:R-:W-:Y:S02]  /*3bd0*/  FSETP.NEU.FTZ.AND P1, PT, R9, -INF , PT ;  /* 0xff8000000900780b */ /* 0x000fe40003f3d000 */
[----:B------:R-:W-:Y:S02]  /*3be0*/  FMNMX.FTZ R53, R45, R52, !PT ;  /* 0x000000342d357209 */ /* 0x000fe40007810000 */
[----:B------:R-:W-:Y:S02]  /*3bf0*/  ISETP.NE.AND P5, PT, R56, RZ, PT ;  /* 0x000000ff3800720c */ /* 0x000fe40003fa5270 */
[----:B------:R-:W-:-:S02]  /*3c00*/  FMNMX.FTZ R52, R46, R53, !PT ;  /* 0x000000352e347209 */ /* 0x000fc40007810000 */
[----:B------:R-:W-:Y:S02]  /*3c10*/  FSEL R55, R51, RZ, P1 ;  /* 0x000000ff33377208 */ /* 0x000fe40000800000 */
[----:B------:R-:W-:Y:S02]  /*3c20*/  FMNMX.FTZ R53, R47, R52, !PT ;  /* 0x000000342f357209 */ /* 0x000fe40007810000 */
[----:B------:R-:W-:Y:S01]  /*3c30*/  ISETP.GT.AND P1, PT, R39, 0x49, !P5 ;  /* 0x000000492700780c */ /* 0x000fe20006f24270 */
[--C-:B------:R-:W-:Y:S01]  /*3c40*/  FFMA.FTZ R32, R32, UR11, -R55.reuse ;  /* 0x0000000b20207c23 */ /* 0x100fe20008010837 */
[----:B------:R-:W-:Y:S01]  /*3c50*/  FMNMX.FTZ R52, R48, R53, !PT ;  /* 0x0000003530347209 */ /* 0x000fe20007810000 */
[--C-:B------:R-:W-:Y:S01]  /*3c60*/  FFMA.FTZ R188, R188, UR11, -R55.reuse ;  /* 0x0000000bbcbc7c23 */ /* 0x100fe20008010837 */
[----:B------:R-:W-:Y:S01]  /*3c70*/  ISETP.LT.OR P1, PT, R38, 0x4a, P1 ;  /* 0x0000004a2600780c */ /* 0x000fe20000f21670 */
[----:B------:R-:W-:Y:S01]  /*3c80*/  MUFU.EX2 R67, R32 ;  /* 0x0000002000437308 */ /* 0x000fe20000000800 */
[----:B------:R-:W-:Y:S01]  /*3c90*/  FMNMX.FTZ R53, R49, R52, !PT ;  /* 0x0000003431357209 */ /* 0x000fe20007810000 */
[--C-:B------:R-:W-:Y:S01]  /*3ca0*/  FFMA.FTZ R3, R72, UR11, -R55.reuse ;  /* 0x0000000b48037c23 */ /* 0x100fe20008010837 */
[----:B------:R-:W-:Y:S01]  /*3cb0*/  FSEL R51, R63, -INF , !P1 ;  /* 0xff8000003f337808 */ /* 0x000fe20004800000 */
[--C-:B------:R-:W-:Y:S01]  /*3cc0*/  FFMA.FTZ R190, R190, UR11, -R55.reuse ;  /* 0x0000000bbebe7c23 */ /* 0x100fe20008010837 */
[----:B------:R-:W-:Y:S01]  /*3cd0*/  FMNMX.FTZ R52, R50, R53, !PT ;  /* 0x0000003532347209 */ /* 0x000fe20007810000 */
[--C-:B------:R-:W-:Y:S01]  /*3ce0*/  FFMA.FTZ R54, R66, UR11, -R55.reuse ;  /* 0x0000000b42367c23 */ /* 0x100fe20008010837 */
[----:B------:R-:W-:Y:S01]  /*3cf0*/  ISETP.GT.AND P1, PT, R39, 0x50, !P6 ;  /* 0x000000502700780c */ /* 0x000fe20007724270 */
[----:B------:R-:W-:Y:S01]  /*3d00*/  MUFU.EX2 R188, R188 ;  /* 0x000000bc00bc7308 */ /* 0x000fe20000000800 */
[----:B------:R-:W-:Y:S01]  /*3d10*/  FMNMX.FTZ R52, R31, R52, !PT ;  /* 0x000000341f347209 */ /* 0x000fe20007810000 */
[--C-:B------:R-:W-:Y:S01]  /*3d20*/  FFMA.FTZ R56, R70, UR11, -R55.reuse ;  /* 0x0000000b46387c23 */ /* 0x100fe20008010837 */
[----:B------:R-:W-:Y:S01]  /*3d30*/  ISETP.LT.OR P1, PT, R38, 0x51, P1 ;  /* 0x000000512600780c */ /* 0x000fe20000f21670 */
[--C-:B------:R-:W-:Y:S01]  /*3d40*/  FFMA.FTZ R26, R26, UR11, -R55.reuse ;  /* 0x0000000b1a1a7c23 */ /* 0x100fe20008010837 */
[----:B------:R-:W-:Y:S01]  /*3d50*/  FMNMX.FTZ R52, R27, R52, !PT ;  /* 0x000000341b347209 */ /* 0x000fe20007810000 */
[--C-:B------:R-:W-:Y:S01]  /*3d60*/  FFMA.FTZ R58, R80, UR11, -R55.reuse ;  /* 0x0000000b503a7c23 */ /* 0x100fe20008010837 */
[----:B------:R-:W-:Y:S01]  /*3d70*/  ISETP.NE.AND P5, PT, R60, RZ, PT ;  /* 0x000000ff3c00720c */ /* 0x000fe20003fa5270 */
        /* <DEDUP_REMOVED lines=11> */
[----:B------:R-:W-:Y:S01]  /*3e30*/  FSEL R39, R10, -INF , !P2 ;  /* 0xff8000000a277808 */ /* 0x000fe20005000000 */
[--C-:B------:R-:W-:Y:S01]  /*3e40*/  FFMA.FTZ R30, R30, UR11, -R55.reuse ;  /* 0x0000000b1e1e7c23 */ /* 0x100fe20008010837 */
[----:B------:R-:W-:Y:S01]  /*3e50*/  FMNMX.FTZ R52, R0, R53, !PT ;  /* 0x0000003500347209 */ /* 0x000fe20007810000 */
[--C-:B------:R-:W-:Y:S01]  /*3e60*/  FFMA.FTZ R29, R29, UR11, -R55.reuse ;  /* 0x0000000b1d1d7c23 */ /* 0x100fe20008010837 */
[----:B------:R-:W-:Y:S01]  /*3e70*/  ISETP.LT.OR P4, PT, R38, 0x5a, P4 ;  /* 0x0000005a2600780c */ /* 0x000fe20002781670 */
[----:B------:R0:W-:Y:S01]  /*3e80*/  MUFU.EX2 R57, R54 ;  /* 0x0000003600397308 */ /* 0x0001e20000000800 */
[----:B------:R-:W-:Y:S01]  /*3e90*/  FMNMX.FTZ R53, R51, R52, !PT ;  /* 0x0000003433357209 */ /* 0x000fe20007810000 */
[--C-:B------:R-:W-:Y:S01]  /*3ea0*/  FFMA.FTZ R52, R88, UR11, -R55.reuse ;  /* 0x0000000b58347c23 */ /* 0x100fe20008010837 */
[----:B------:R-:W-:Y:S01]  /*3eb0*/  FSEL R13, R13, -INF , !P4 ;  /* 0xff8000000d0d7808 */ /* 0x000fe20006000000 */
[--C-:B------:R-:W-:Y:S01]  /*3ec0*/  FFMA.FTZ R38, R90, UR11, -R55.reuse ;  /* 0x0000000b5a267c23 */ /* 0x100fe20008010837 */
[----:B------:R-:W-:Y:S01]  /*3ed0*/  FMNMX.FTZ R10, R12, R53, !PT ;  /* 0x000000350c0a7209 */ /* 0x000fe20007810000 */
[--C-:B------:R-:W-:Y:S01]  /*3ee0*/  FFMA.FTZ R28, R28, UR11, -R55.reuse ;  /* 0x0000000b1c1c7c23 */ /* 0x100fe20008010837 */
[----:B------:R-:W-:Y:S01]  /*3ef0*/  ISETP.NE.AND P5, PT, R199, 0x1, PT ;  /* 0x00000001c700780c */ /* 0x000fe20003fa5270 */
[----:B------:R-:W-:Y:S01]  /*3f00*/  MUFU.EX2 R56, R56 ;  /* 0x0000003800387308 */ /* 0x000fe20000000800 */
[----:B------:R-:W-:Y:S01]  /*3f10*/  FMNMX.FTZ R10, R39, R10, !PT ;  /* 0x0000000a270a7209 */ /* 0x000fe20007810000 */
[--C-:B0-----:R-:W-:Y:S01]  /*3f20*/  FFMA.FTZ R54, R84, UR11, -R55.reuse ;  /* 0x0000000b54367c23 */ /* 0x101fe20008010837 */
[--C-:B------:R-:W-:Y:S01]  /*3f30*/  FFMA.FTZ R25, R25, UR11, -R55.reuse ;  /* 0x0000000b19197c23 */ /* 0x100fe20008010837 */
[--C-:B------:R-:W-:Y:S01]  /*3f40*/  FFMA.FTZ R24, R24, UR11, -R55.reuse ;  /* 0x0000000b18187c23 */ /* 0x100fe20008010837 */
[----:B------:R-:W-:Y:S01]  /*3f50*/  FMNMX.FTZ R10, R15, R10, !PT ;  /* 0x0000000a0f0a7209 */ /* 0x000fe20007810000 */
[--C-:B------:R-:W-:Y:S01]  /*3f60*/  FFMA.FTZ R20, R20, UR11, -R55.reuse ;  /* 0x0000000b14147c23 */ /* 0x100fe20008010837 */
[----:B------:R-:W-:Y:S01]  /*3f70*/  FFMA.FTZ R21, R21, UR11, -R55 ;  /* 0x0000000b15157c23 */ /* 0x000fe20008010837 */
[----:B------:R-:W-:Y:S01]  /*3f80*/  MUFU.EX2 R69, R26 ;  /* 0x0000001a00457308 */ /* 0x000fe20000000800 */
[----:B------:R-:W-:-:S03]  /*3f90*/  FMNMX.FTZ R10, R13, R10, !PT ;  /* 0x0000000a0d0a7209 */ /* 0x000fc60007810000 */
[----:B------:R-:W0:Y:S02]  /*3fa0*/  @P5 LDC R66, c[0x0][0x450] ;  /* 0x00011400ff425b82 */ /* 0x000e240000000800 */
[----:B------:R-:W1:Y:S02]  /*3fb0*/  SHFL.BFLY PT, R53, R10, 0x2, 0x1f ;  /* 0x0c401f000a357f89 */ /* 0x000e6400000e0000 */
[----:B------:R2:W3:Y:S08]  /*3fc0*/  MUFU.EX2 R59, R58 ;  /* 0x0000003a003b7308 */ /* 0x0004f00000000800 */
[----:B------:R-:W-:Y:S01]  /*3fd0*/  MUFU.EX2 R60, R60 ;  /* 0x0000003c003c7308 */ /* 0x000fe20000000800 */
[----:B--2---:R-:W-:-:S07]  /*3fe0*/  FFMA.FTZ R58, R86, UR11, -R55 ;  /* 0x0000000b563a7c23 */ /* 0x004fce0008010837 */
[----:B------:R-:W-:Y:S01]  /*3ff0*/  MUFU.EX2 R63, R52 ;  /* 0x00000034003f7308 */ /* 0x000fe20000000800 */
[----:B---3--:R-:W-:Y:S02]  /*4000*/  F2FP.BF16.F32.PACK_AB R184, R59, R56 ;  /* 0x000000383bb8723e */ /* 0x008fe400000010ff */
[----:B-1----:R-:W-:-:S05]  /*4010*/  FMNMX.FTZ R53, R10, R53, !PT ;  /* 0x000000350a357209 */ /* 0x002fca0007810000 */
[----:B------:R1:W2:Y:S01]  /*4020*/  MUFU.EX2 R61, R54 ;  /* 0x00000036003d7308 */ /* 0x0002a20000000800 */
[----:B------:R-:W3:Y:S07]  /*4030*/  SHFL.BFLY PT, R10, R53, 0x1, 0x1f ;  /* 0x0c201f00350a7f89 */ /* 0x000eee00000e0000 */
[----:B------:R-:W4:Y:S01]  /*4040*/  MUFU.EX2 R58, R58 ;  /* 0x0000003a003a7308 */ /* 0x000f220000000800 */
[----:B-1----:R-:W-:Y:S02]  /*4050*/  FFMA.FTZ R54, R92, UR11, -R55 ;  /* 0x0000000b5c367c23 */ /* 0x002fe40008010837 */
[----:B------:R-:W1:Y:S05]  /*4060*/  @P5 LDC R55, c[0x0][0x44c] ;  /* 0x00011300ff375b82 */ /* 0x000e6a0000000800 */
[----:B------:R-:W-:Y:S01]  /*4070*/  MUFU.EX2 R65, R54 ;  /* 0x0000003600417308 */ /* 0x000fe20000000800 */
[----:B--2---:R-:W-:-:S07]  /*4080*/  F2FP.BF16.F32.PACK_AB R186, R61, R60 ;  /* 0x0000003c3dba723e */ /* 0x004fce00000010ff */
[----:B------:R-:W2:Y:S01]  /*4090*/  MUFU.EX2 R38, R38 ;  /* 0x0000002600267308 */ /* 0x000ea20000000800 */
[----:B----4-:R-:W-:Y:S02]  /*40a0*/  F2FP.BF16.F32.PACK_AB R180, R63, R58 ;  /* 0x0000003a3fb4723e */ /* 0x010fe400000010ff */
[----:B---3--:R-:W-:-:S04]  /*40b0*/  FMNMX.FTZ R10, R53, R10, !PT ;  /* 0x0000000a350a7209 */ /* 0x008fc80007810000 */
[C---:B------:R-:W-:Y:S01]  /*40c0*/  FSETP.NEU.FTZ.AND P1, PT, R10.reuse, -INF , PT ;  /* 0xff8000000a00780b */ /* 0x040fe20003f3d000 */
[----:B------:R-:W-:Y:S01]  /*40d0*/  FMUL.FTZ R32, R10, UR11 ;  /* 0x0000000b0a207c20 */ /* 0x000fe20008410000 */
[----:B------:R-:W-:Y:S01]  /*40e0*/  MUFU.EX2 R36, R36 ;  /* 0x0000002400247308 */ /* 0x000fe20000000800 */
[----:B-1----:R-:W-:-:S03]  /*40f0*/  @P5 IMAD.HI.U32 R55, R55, UR42, RZ ;  /* 0x0000002a37375c27 */ /* 0x002fc6000f8e00ff */
[----:B------:R-:W-:Y:S02]  /*4100*/  FSEL R32, R32, RZ, P1 ;  /* 0x000000ff20207208 */ /* 0x000fe40000800000 */
[----:B0-----:R-:W-:Y:S02]  /*4110*/  @P5 SHF.R.U32.HI R64, RZ, R66, R55 ;  /* 0x00000042ff405219 */ /* 0x001fe40000011637 */
[----:B------:R-:W0:Y:S01]  /*4120*/  MUFU.EX2 R35, R35 ;  /* 0x0000002300237308 */ /* 0x000e220000000800 */
[--C-:B------:R-:W-:Y:S01]  /*4130*/  FFMA.FTZ R33, R33, UR11, -R32.reuse ;  /* 0x0000000b21217c23 */ /* 0x100fe20008010820 */
[--C-:B------:R-:W-:Y:S01]  /*4140*/  FFMA.FTZ R40, R40, UR11, -R32.reuse ;  /* 0x0000000b28287c23 */ /* 0x100fe20008010820 */
[--C-:B------:R-:W-:Y:S01]  /*4150*/  FFMA.FTZ R41, R41, UR11, -R32.reuse ;  /* 0x0000000b29297c23 */ /* 0x100fe20008010820 */
[--C-:B------:R-:W-:Y:S01]  /*4160*/  FFMA.FTZ R42, R42, UR11, -R32.reuse ;  /* 0x0000000b2a2a7c23 */ /* 0x100fe20008010820 */
[--C-:B------:R-:W-:Y:S01]  /*4170*/  FFMA.FTZ R45, R45, UR11, -R32.reuse ;  /* 0x0000000b2d2d7c23 */ /* 0x100fe20008010820 */
[--C-:B------:R-:W-:Y:S01]  /*4180*/  FFMA.FTZ R43, R43, UR11, -R32.reuse ;  /* 0x0000000b2b2b7c23 */ /* 0x100fe20008010820 */
[--C-:B------:R-:W-:Y:S01]  /*4190*/  FFMA.FTZ R44, R44, UR11, -R32.reuse ;  /* 0x0000000b2c2c7c23 */ /* 0x100fe20008010820 */
[----:B------:R-:W-:Y:S01]  /*41a0*/  MUFU.EX2 R33, R33 ;  /* 0x0000002100217308 */ /* 0x000fe20000000800 */
[--C-:B------:R-:W-:Y:S01]  /*41b0*/  FFMA.FTZ R37, R37, UR11, -R32.reuse ;  /* 0x0000000b25257c23 */ /* 0x100fe20008010820 */
[--C-:B------:R-:W-:Y:S01]  /*41c0*/  FFMA.FTZ R46, R46, UR11, -R32.reuse ;  /* 0x0000000b2e2e7c23 */ /* 0x100fe20008010820 */
[--C-:B------:R-:W-:Y:S01]  /*41d0*/  FFMA.FTZ R47, R47, UR11, -R32.reuse ;  /* 0x0000000b2f2f7c23 */ /* 0x100fe20008010820 */
[--C-:B------:R-:W-:Y:S01]  /*41e0*/  FFMA.FTZ R48, R48, UR11, -R32.reuse ;  /* 0x0000000b30307c23 */ /* 0x100fe20008010820 */
[--C-:B------:R-:W-:Y:S01]  /*41f0*/  FFMA.FTZ R11, R11, UR11, -R32.reuse ;  /* 0x0000000b0b0b7c23 */ /* 0x100fe20008010820 */
[--C-:B------:R-:W-:Y:S01]  /*4200*/  FFMA.FTZ R49, R49, UR11, -R32.reuse ;  /* 0x0000000b31317c23 */ /* 0x100fe20008010820 */
[--C-:B------:R-:W-:Y:S01]  /*4210*/  FFMA.FTZ R50, R50, UR11, -R32.reuse ;  /* 0x0000000b32327c23 */ /* 0x100fe20008010820 */
[----:B------:R-:W1:Y:S01]  /*4220*/  MUFU.EX2 R40, R40 ;  /* 0x0000002800287308 */ /* 0x000e620000000800 */
[--C-:B------:R-:W-:Y:S01]  /*4230*/  FFMA.FTZ R8, R8, UR11, -R32.reuse ;  /* 0x0000000b08087c23 */ /* 0x100fe20008010820 */
[--C-:B------:R-:W-:Y:S01]  /*4240*/  FFMA.FTZ R31, R31, UR11, -R32.reuse ;  /* 0x0000000b1f1f7c23 */ /* 0x100fe20008010820 */
[--C-:B------:R-:W-:Y:S01]  /*4250*/  FFMA.FTZ R27, R27, UR11, -R32.reuse ;  /* 0x0000000b1b1b7c23 */ /* 0x100fe20008010820 */
[--C-:B------:R-:W-:Y:S01]  /*4260*/  FFMA.FTZ R2, R2, UR11, -R32.reuse ;  /* 0x0000000b02027c23 */ /* 0x100fe20008010820 */
[--C-:B------:R-:W-:Y:S01]  /*4270*/  FFMA.FTZ R0, R0, UR11, -R32.reuse ;  /* 0x0000000b00007c23 */ /* 0x100fe20008010820 */
[--C-:B------:R-:W-:Y:S01]  /*4280*/  FFMA.FTZ R51, R51, UR11, -R32.reuse ;  /* 0x0000000b33337c23 */ /* 0x100fe20008010820 */
[--C-:B------:R-:W-:Y:S01]  /*4290*/  FFMA.FTZ R12, R12, UR11, -R32.reuse ;  /* 0x0000000b0c0c7c23 */ /* 0x100fe20008010820 */
[----:B------:R-:W3:Y:S01]  /*42a0*/  MUFU.EX2 R41, R41 ;  /* 0x0000002900297308 */ /* 0x000ee20000000800 */
[--C-:B------:R-:W-:Y:S01]  /*42b0*/  FFMA.FTZ R39, R39, UR11, -R32.reuse ;  /* 0x0000000b27277c23 */ /* 0x100fe20008010820 */
[--C-:B------:R-:W-:Y:S01]  /*42c0*/  FFMA.FTZ R15, R15, UR11, -R32.reuse ;  /* 0x0000000b0f0f7c23 */ /* 0x100fe20008010820 */
[----:B------:R-:W-:Y:S01]  /*42d0*/  FFMA.FTZ R13, R13, UR11, -R32 ;  /* 0x0000000b0d0d7c23 */ /* 0x000fe20008010820 */
[----:B------:R-:W-:Y:S01]  /*42e0*/  LOP3.LUT P5, RZ, R16, 0x80000, RZ, 0xc0, !PT ;  /* 0x0008000010ff7812 */ /* 0x000fe200078ac0ff */
[----:B------:R-:W-:Y:S01]  /*42f0*/  IMAD.IADD R64, R75, 0x1, R64 ;  /* 0x000000014b407824 */ /* 0x000fe200078e0240 */
[----:B--2---:R-:W-:-:S02]  /*4300*/  F2FP.BF16.F32.PACK_AB R182, R65, R38 ;  /* 0x0000002641b6723e */ /* 0x004fc400000010ff */
[----:B------:R2:W-:Y:S01]  /*4310*/  MUFU.EX2 R26, R45 ;  /* 0x0000002d001a7308 */ /* 0x0005e20000000800 */
[----:B0-----:R-:W-:Y:S02]  /*4320*/  F2FP.BF16.F32.PACK_AB R176, R35, R36 ;  /* 0x0000002423b0723e */ /* 0x001fe400000010ff */
[----:B-1----:R-:W-:-:S05]  /*4330*/  F2FP.BF16.F32.PACK_AB R189, R40, R33 ;  /* 0x0000002128bd723e */ /* 0x002fca00000010ff */
[----:B------:R-:W0:Y:S01]  /*4340*/  MUFU.EX2 R42, R42 ;  /* 0x0000002a002a7308 */ /* 0x000e220000000800 */
[----:B--2---:R-:W-:Y:S01]  /*4350*/  FADD.FTZ R45, R188, R3 ;  /* 0x00000003bc2d7221 */ /* 0x004fe20000010000 */
[----:B------:R-:W-:-:S03]  /*4360*/  F2FP.BF16.F32.PACK_AB R188, R3, R188 ;  /* 0x000000bc03bc723e */ /* 0x000fc600000010ff */
[----:B------:R-:W-:Y:S01]  /*4370*/  FADD.FTZ R52, R190, R45 ;  /* 0x0000002dbe347221 */ /* 0x000fe20000010000 */
[C---:B------:R-:W-:Y:S02]  /*4380*/  F2FP.BF16.F32.PACK_AB R190, R57.reuse, R190 ;  /* 0x000000be39be723e */ /* 0x040fe400000010ff */
[----:B------:R-:W1:Y:S01]  /*4390*/  MUFU.EX2 R43, R43 ;  /* 0x0000002b002b7308 */ /* 0x000e620000000800 */
[----:B------:R-:W-:Y:S01]  /*43a0*/  FADD.FTZ R45, R57, R52 ;  /* 0x00000034392d7221 */ /* 0x000fe20000010000 */
[----:B------:R-:W-:-:S03]  /*43b0*/  FADD.FTZ R52, R33, R40 ;  /* 0x0000002821347221 */ /* 0x000fc60000010000 */
[----:B------:R-:W-:Y:S01]  /*43c0*/  FADD.FTZ R54, R56, R45 ;  /* 0x0000002d38367221 */ /* 0x000fe20000010000 */
[----:B---3--:R-:W-:Y:S02]  /*43d0*/  FADD.FTZ R45, R41, R52 ;  /* 0x00000034292d7221 */ /* 0x008fe40000010000 */
[----:B------:R-:W2:Y:S01]  /*43e0*/  MUFU.EX2 R44, R44 ;  /* 0x0000002c002c7308 */ /* 0x000ea20000000800 */
[----:B------:R-:W-:Y:S01]  /*43f0*/  FADD.FTZ R53, R59, R54 ;  /* 0x000000363b357221 */ /* 0x000fe20000010000 */
[C---:B0-----:R-:W-:Y:S01]  /*4400*/  FADD.FTZ R54, R42.reuse, R45 ;  /* 0x0000002d2a367221 */ /* 0x041fe20000010000 */
[----:B------:R-:W-:Y:S02]  /*4410*/  F2FP.BF16.F32.PACK_AB R191, R42, R41 ;  /* 0x000000292abf723e */ /* 0x000fe400000010ff */
[----:B------:R-:W-:-:S03]  /*4420*/  FADD.FTZ R62, R60, R53 ;  /* 0x000000353c3e7221 */ /* 0x000fc60000010000 */
[----:B------:R-:W0:Y:S01]  /*4430*/  MUFU.EX2 R37, R37 ;  /* 0x0000002500257308 */ /* 0x000e220000000800 */
[----:B-1----:R-:W-:Y:S01]  /*4440*/  FADD.FTZ R45, R43, R54 ;  /* 0x000000362b2d7221 */ /* 0x002fe20000010000 */
[----:B------:R-:W-:-:S04]  /*4450*/  FADD.FTZ R53, R61, R62 ;  /* 0x0000003e3d357221 */ /* 0x000fc80000010000 */
[----:B------:R-:W-:Y:S01]  /*4460*/  FADD.FTZ R62, R58, R53 ;  /* 0x000000353a3e7221 */ /* 0x000fe20000010000 */
[----:B------:R-:W-:Y:S01]  /*4470*/  VIADD R53, R64, UR5 ;  /* 0x0000000540357c36 */ /* 0x000fe20008000000 */
[----:B------:R-:W-:Y:S01]  /*4480*/  MUFU.EX2 R46, R46 ;  /* 0x0000002e002e7308 */ /* 0x000fe20000000800 */
[C---:B--2---:R-:W-:Y:S01]  /*4490*/  FADD.FTZ R54, R44.reuse, R45 ;  /* 0x0000002d2c367221 */ /* 0x044fe20000010000 */
[----:B------:R-:W-:Y:S01]  /*44a0*/  FADD.FTZ R45, R63, R62 ;  /* 0x0000003e3f2d7221 */ /* 0x000fe20000010000 */
[----:B------:R-:W-:Y:S02]  /*44b0*/  F2FP.BF16.F32.PACK_AB R185, R44, R43 ;  /* 0x0000002b2cb9723e */ /* 0x000fe400000010ff */
[----:B------:R-:W-:-:S03]  /*44c0*/  R2UR UR10, R53 ;  /* 0x00000000350a72ca */ /* 0x000fc600000e0000 */
[----:B------:R-:W1:Y:S01]  /*44d0*/  MUFU.EX2 R47, R47 ;  /* 0x0000002f002f7308 */ /* 0x000e620000000800 */
[----:B0-----:R-:W-:-:S07]  /*44e0*/  F2FP.BF16.F32.PACK_AB R187, R26, R37 ;  /* 0x000000251abb723e */ /* 0x001fce00000010ff */
[----:B------:R-:W-:Y:S08]  /*44f0*/  MUFU.EX2 R48, R48 ;  /* 0x0000003000307308 */ /* 0x000ff00000000800 */
[----:B------:R0:W-:Y:S01]  /*4500*/  MUFU.EX2 R52, R11 ;  /* 0x0000000b00347308 */ /* 0x0001e20000000800 */
[----:B-1----:R-:W-:-:S07]  /*4510*/  F2FP.BF16.F32.PACK_AB R181, R47, R46 ;  /* 0x0000002e2fb5723e */ /* 0x002fce00000010ff */
[----:B------:R-:W1:Y:S01]  /*4520*/  MUFU.EX2 R49, R49 ;  /* 0x0000003100317308 */ /* 0x000e620000000800 */
[----:B0-----:R-:W-:Y:S01]  /*4530*/  FADD.FTZ R11, R37, R54 ;  /* 0x00000036250b7221 */ /* 0x001fe20000010000 */
[----:B------:R-:W-:-:S03]  /*4540*/  FADD.FTZ R54, R38, R45 ;  /* 0x0000002d26367221 */ /* 0x000fc60000010000 */
[----:B------:R-:W-:Y:S01]  /*4550*/  FADD.FTZ R11, R26, R11 ;  /* 0x0000000b1a0b7221 */ /* 0x000fe20000010000 */
[----:B------:R-:W-:Y:S02]  /*4560*/  FADD.FTZ R45, R65, R54 ;  /* 0x00000036412d7221 */ /* 0x000fe40000010000 */
[----:B------:R-:W0:Y:S02]  /*4570*/  MUFU.EX2 R34, R34 ;  /* 0x0000002200227308 */ /* 0x000e240000000800 */
[----:B------:R-:W-:-:S04]  /*4580*/  FADD.FTZ R54, R36, R45 ;  /* 0x0000002d24367221 */ /* 0x000fc80000010000 */
[----:B------:R-:W-:Y:S02]  /*4590*/  FADD.FTZ R45, R35, R54 ;  /* 0x00000036232d7221 */ /* 0x000fe40000010000 */
[----:B------:R-:W2:Y:S01]  /*45a0*/  MUFU.EX2 R50, R50 ;  /* 0x0000003200327308 */ /* 0x000ea20000000800 */
[----:B-1----:R-:W-:-:S07]  /*45b0*/  F2FP.BF16.F32.PACK_AB R183, R49, R48 ;  /* 0x0000003031b7723e */ /* 0x002fce00000010ff */
[----:B------:R1:W-:Y:S01]  /*45c0*/  MUFU.EX2 R173, R8 ;  /* 0x0000000800ad7308 */ /* 0x0003e20000000800 */
[----:B0-----:R-:W-:Y:S01]  /*45d0*/  FADD.FTZ R32, R34, R45 ;  /* 0x0000002d22207221 */ /* 0x001fe20000010000 */
[----:B------:R-:W-:-:S03]  /*45e0*/  F2FP.BF16.F32.PACK_AB R178, R67, R34 ;  /* 0x0000002243b2723e */ /* 0x000fc600000010ff */
[----:B------:R-:W-:-:S03]  /*45f0*/  FADD.FTZ R45, R67, R32 ;  /* 0x00000020432d7221 */ /* 0x000fc60000010000 */
[----:B------:R-:W0:Y:S01]  /*4600*/  MUFU.EX2 R31, R31 ;  /* 0x0000001f001f7308 */ /* 0x000e220000000800 */
[----:B-1----:R-:W-:-:S04]  /*4610*/  FADD.FTZ R8, R46, R11 ;  /* 0x0000000b2e087221 */ /* 0x002fc80000010000 */
[----:B------:R-:W-:-:S03]  /*4620*/  FADD.FTZ R11, R47, R8 ;  /* 0x000000082f0b7221 */ /* 0x000fc60000010000 */
[----:B------:R-:W1:Y:S01]  /*4630*/  MUFU.EX2 R30, R30 ;  /* 0x0000001e001e7308 */ /* 0x000e620000000800 */
[----:B------:R-:W-:-:S04]  /*4640*/  FADD.FTZ R8, R48, R11 ;  /* 0x0000000b30087221 */ /* 0x000fc80000010000 */
[----:B------:R-:W-:-:S03]  /*4650*/  FADD.FTZ R11, R49, R8 ;  /* 0x00000008310b7221 */ /* 0x000fc60000010000 */
[----:B------:R-:W3:Y:S01]  /*4660*/  MUFU.EX2 R27, R27 ;  /* 0x0000001b001b7308 */ /* 0x000ee20000000800 */
[----:B--2---:R-:W-:Y:S01]  /*4670*/  FADD.FTZ R8, R50, R11 ;  /* 0x0000000b32087221 */ /* 0x004fe20000010000 */
[----:B0-----:R-:W-:-:S03]  /*4680*/  F2FP.BF16.F32.PACK_AB R177, R31, R50 ;  /* 0x000000321fb1723e */ /* 0x001fc600000010ff */
[----:B------:R-:W-:-:S03]  /*4690*/  FADD.FTZ R8, R31, R8 ;  /* 0x000000081f087221 */ /* 0x000fc60000010000 */
[----:B------:R-:W0:Y:S01]  /*46a0*/  MUFU.EX2 R29, R29 ;  /* 0x0000001d001d7308 */ /* 0x000e220000000800 */
[----:B-1----:R-:W-:-:S07]  /*46b0*/  FADD.FTZ R32, R30, R45 ;  /* 0x0000002d1e207221 */ /* 0x002fce0000010000 */
[----:B------:R-:W1:Y:S01]  /*46c0*/  MUFU.EX2 R28, R28 ;  /* 0x0000001c001c7308 */ /* 0x000e620000000800 */
[----:B---3--:R-:W-:Y:S01]  /*46d0*/  FADD.FTZ R3, R27, R8 ;  /* 0x000000081b037221 */ /* 0x008fe20000010000 */
[----:B------:R-:W-:-:S03]  /*46e0*/  F2FP.BF16.F32.PACK_AB R179, R52, R27 ;  /* 0x0000001b34b3723e */ /* 0x000fc600000010ff */
[----:B------:R-:W-:-:S03]  /*46f0*/  FADD.FTZ R8, R52, R3 ;  /* 0x0000000334087221 */ /* 0x000fc60000010000 */
[----:B------:R-:W2:Y:S01]  /*4700*/  MUFU.EX2 R2, R2 ;  /* 0x0000000200027308 */ /* 0x000ea20000000800 */
[----:B0-----:R-:W-:Y:S01]  /*4710*/  FADD.FTZ R11, R29, R32 ;  /* 0x000000201d0b7221 */ /* 0x001fe20000010000 */
[----:B------:R-:W-:Y:S01]  /*4720*/  FADD.FTZ R3, R173, R8 ;  /* 0x00000008ad037221 */ /* 0x000fe20000010000 */
[----:B------:R-:W-:-:S05]  /*4730*/  F2FP.BF16.F32.PACK_AB R172, R29, R30 ;  /* 0x0000001e1dac723e */ /* 0x000fca00000010ff */
[----:B------:R-:W0:Y:S01]  /*4740*/  MUFU.EX2 R25, R25 ;  /* 0x0000001900197308 */ /* 0x000e220000000800 */
[----:B-1----:R-:W-:Y:S01]  /*4750*/  FADD.FTZ R32, R28, R11 ;  /* 0x0000000b1c207221 */ /* 0x002fe20000010000 */
[----:B------:R-:W-:-:S03]  /*4760*/  F2FP.BF16.F32.PACK_AB R174, R69, R28 ;  /* 0x0000001c45ae723e */ /* 0x000fc600000010ff */
[----:B------:R-:W-:-:S03]  /*4770*/  FADD.FTZ R32, R69, R32 ;  /* 0x0000002045207221 */ /* 0x000fc60000010000 */
[----:B------:R-:W1:Y:S01]  /*4780*/  MUFU.EX2 R0, R0 ;  /* 0x0000000000007308 */ /* 0x000e620000000800 */
[C---:B--2---:R-:W-:Y:S01]  /*4790*/  FADD.FTZ R3, R2.reuse, R3 ;  /* 0x0000000302037221 */ /* 0x044fe20000010000 */
[----:B------:R-:W-:-:S06]  /*47a0*/  F2FP.BF16.F32.PACK_AB R173, R2, R173 ;  /* 0x000000ad02ad723e */ /* 0x000fcc00000010ff */
[----:B------:R-:W2:Y:S01]  /*47b0*/  MUFU.EX2 R24, R24 ;  /* 0x0000001800187308 */ /* 0x000ea20000000800 */
[----:B0-----:R-:W-:-:S07]  /*47c0*/  FADD.FTZ R11, R25, R32 ;  /* 0x00000020190b7221 */ /* 0x001fce0000010000 */
[----:B------:R-:W0:Y:S01]  /*47d0*/  MUFU.EX2 R51, R51 ;  /* 0x0000003300337308 */ /* 0x000e220000000800 */
[----:B-1----:R-:W-:-:S07]  /*47e0*/  FADD.FTZ R8, R0, R3 ;  /* 0x0000000300087221 */ /* 0x002fce0000010000 */
[----:B------:R-:W1:Y:S01]  /*47f0*/  MUFU.EX2 R20, R20 ;  /* 0x0000001400147308 */ /* 0x000e620000000800 */
[C---:B--2---:R-:W-:Y:S01]  /*4800*/  FADD.FTZ R11, R24.reuse, R11 ;  /* 0x0000000b180b7221 */ /* 0x044fe20000010000 */
[----:B------:R-:W-:-:S06]  /*4810*/  F2FP.BF16.F32.PACK_AB R168, R24, R25 ;  /* 0x0000001918a8723e */ /* 0x000fcc00000010ff */
[----:B------:R-:W2:Y:S01]  /*4820*/  MUFU.EX2 R21, R21 ;  /* 0x0000001500157308 */ /* 0x000ea20000000800 */
[C---:B0-----:R-:W-:Y:S01]  /*4830*/  FADD.FTZ R3, R51.reuse, R8 ;  /* 0x0000000833037221 */ /* 0x041fe20000010000 */
[----:B------:R-:W-:-:S06]  /*4840*/  F2FP.BF16.F32.PACK_AB R175, R51, R0 ;  /* 0x0000000033af723e */ /* 0x000fcc00000010ff */
[----:B------:R-:W0:Y:S01]  /*4850*/  MUFU.EX2 R12, R12 ;  /* 0x0000000c000c7308 */ /* 0x000e220000000800 */
[----:B-1----:R-:W-:-:S07]  /*4860*/  FADD.FTZ R28, R20, R11 ;  /* 0x0000000b141c7221 */ /* 0x002fce0000010000 */
[----:B------:R-:W1:Y:S01]  /*4870*/  MUFU.EX2 R39, R39 ;  /* 0x0000002700277308 */ /* 0x000e620000000800 */
[C---:B--2---:R-:W-:Y:S01]  /*4880*/  F2FP.BF16.F32.PACK_AB R170, R21.reuse, R20 ;  /* 0x0000001415aa723e */ /* 0x044fe200000010ff */
[----:B------:R-:W-:-:S06]  /*4890*/  FADD.FTZ R8, R21, R28 ;  /* 0x0000001c15087221 */ /* 0x000fcc0000010000 */
[----:B------:R-:W2:Y:S01]  /*48a0*/  MUFU.EX2 R15, R15 ;  /* 0x0000000f000f7308 */ /* 0x000ea20000000800 */
[----:B0-----:R-:W-:-:S07]  /*48b0*/  FADD.FTZ R20, R12, R3 ;  /* 0x000000030c147221 */ /* 0x001fce0000010000 */
[----:B------:R0:W3:Y:S01]  /*48c0*/  MUFU.EX2 R24, R13 ;  /* 0x0000000d00187308 */ /* 0x0000e20000000800 */
[C---:B-1----:R-:W-:Y:S01]  /*48d0*/  FADD.FTZ R20, R39.reuse, R20 ;  /* 0x0000001427147221 */ /* 0x042fe20000010000 */
[----:B------:R-:W-:-:S03]  /*48e0*/  F2FP.BF16.F32.PACK_AB R169, R39, R12 ;  /* 0x0000000c27a9723e */ /* 0x000fc600000010ff */
[----:B--2---:R-:W-:Y:S01]  /*48f0*/  FADD.FTZ R3, R15, R20 ;  /* 0x000000140f037221 */ /* 0x004fe20000010000 */
[----:B0-----:R-:W-:-:S03]  /*4900*/  VIADD R13, R74, 0xfffffffe ;  /* 0xfffffffe4a0d7836 */ /* 0x001fc60000000000 */
[C---:B---3--:R-:W-:Y:S01]  /*4910*/  FADD.FTZ R3, R24.reuse, R3 ;  /* 0x0000000318037221 */ /* 0x048fe20000010000 */
[----:B------:R-:W-:Y:S01]  /*4920*/  F2FP.BF16.F32.PACK_AB R171, R24, R15 ;  /* 0x0000000f18ab723e */ /* 0x000fe200000010ff */
[----:B------:R-:W-:Y:S06]  /*4930*/  @!P5 BRA `(.L_x_987) ;  /* 0x000000000054d947 */ /* 0x000fec0003800000 */
[C---:B------:R-:W-:Y:S01]  /*4940*/  ISETP.GT.AND P1, PT, R64.reuse, RZ, PT ;  /* 0x000000ff4000720c */ /* 0x040fe20003f24270 */
[----:B------:R-:W-:-:S05]  /*4950*/  VIADD R0, R64, 0xffffffff ;  /* 0xffffffff40007836 */ /* 0x000fca0000000000 */
[----:B------:R-:W-:-:S07]  /*4960*/  R2UR UR14, R0 ;  /* 0x00000000000e72ca */ /* 0x000fce00000e0000 */
[----:B------:R-:W-:Y:S08]  /*4970*/  @P1 BRA `(.L_x_988) ;  /* 0x0000000000241947 */ /* 0x000ff00003800000 */
[----:B------:R-:W-:Y:S01]  /*4980*/  R2UR UR14, R64 ;  /* 0x00000000400e72ca */ /* 0x000fe200000e0000 */
[----:B------:R-:W-:Y:S02]  /*4990*/  ULDC UR15, c[0x0][0x9e4] ;  /* 0x00027900000f7ab9 */ /* 0x000fe40000000800 */
[----:B------:R-:W-:-:S10]  /*49a0*/  UISETP.NE.AND UP0, UPT, UR15, 0x1, UPT ;  /* 0x000000010f00788c */ /* 0x000fd4000bf05270 */
[----:B------:R-:W-:Y:S01]  /*49b0*/  UIADD3 UR14, -UR14, URZ, URZ ;  /* 0x0000003f0e0e7290 */ /* 0x000fe2000fffe13f */
[----:B------:R-:W-:-:S03]  /*49c0*/  @UP0 ULDC.64 UR4, c[0x0][0x9e8] ;  /* 0x00027a0000040ab9 */ /* 0x000fc60000000a00 */
[----:B------:R-:W-:-:S04]  /*49d0*/  UIMAD.WIDE.U32 UR6, UR14, UR4, URZ ;  /* 0x000000040e0672a5 */ /* 0x000fc8000f8e003f */
[----:B------:R-:W-:-:S04]  /*49e0*/  @UP0 USHF.R.U32.HI UR14, URZ, UR5, UR7 ;  /* 0x000000053f0e0299 */ /* 0x000fc80008011607 */
[----:B------:R-:W-:Y:S01]  /*49f0*/  ULOP3.LUT UR14, URZ, UR14, URZ, 0x33, !UPT ;  /* 0x0000000e3f0e7292 */ /* 0x000fe2000f8e333f */
[----:B------:R-:W-:Y:S11]  /*4a00*/  BRA `(.L_x_989) ;  /* 0x0000000000147947 */ /* 0x000ff60003800000 */
.L_x_988:
[----:B------:R-:W-:Y:S02]  /*4a10*/  ULDC UR15, c[0x0][0x9e4] ;  /* 0x00027900000f7ab9 */ /* 0x000fe40000000800 */
[----:B------:R-:W-:-:S11]  /*4a20*/  UISETP.NE.AND UP0, UPT, UR15, 0x1, UPT ;  /* 0x000000010f00788c */ /* 0x000fd6000bf05270 */
[----:B------:R-:W-:Y:S02]  /*4a30*/  @UP0 ULDC.64 UR4, c[0x0][0x9e8] ;  /* 0x00027a0000040ab9 */ /* 0x000fe40000000a00 */
[----:B------:R-:W-:-:S04]  /*4a40*/  UIMAD.WIDE.U32 UR6, UR14, UR4, URZ ;  /* 0x000000040e0672a5 */ /* 0x000fc8000f8e003f */
[----:B------:R-:W-:-:S12]  /*4a50*/  @UP0 USHF.R.U32.HI UR14, URZ, UR5, UR7 ;  /* 0x000000053f0e0299 */ /* 0x000fd80008011607 */
.L_x_989:
[----:B------:R-:W-:-:S04]  /*4a60*/  UIMAD UR14, UR14, UR15, UR15 ;  /* 0x0000000f0e0e72a4 */ /* 0x000fc8000f8e020f */
[----:B------:R-:W-:-:S04]  /*4a70*/  UISETP.LT.AND UP0, UPT, UR10, UR14, UPT ;  /* 0x0000000e0a00728c */ /* 0x000fc8000bf01270 */
[----:B------:R-:W-:-:S12]  /*4a80*/  USEL UR10, UR10, UR14, UP0 ;  /* 0x0000000e0a0a7287 */ /* 0x000fd80008000000 */
.L_x_987:
[----:B------:R-:W-:Y:S01]  /*4a90*/  UIMAD.WIDE UR4, UR10, 0x2aaaaaab, URZ ;  /* 0x2aaaaaab0a0478a5 */ /* 0x000fe2000f8e023f */
[----:B------:R-:W-:Y:S01]  /*4aa0*/  IMAD.MOV.U32 R2, RZ, RZ, 0x3f800000 ;  /* 0x3f800000ff027424 */ /* 0x000fe200078e00ff */
[----:B------:R-:W-:Y:S01]  /*4ab0*/  CS2R R118, SRZ ;  /* 0x0000000000767805 */ /* 0x000fe2000001ff00 */
[----:B------:R-:W-:Y:S01]  /*4ac0*/  IMAD.MOV.U32 R0, RZ, RZ, 0x3f800000 ;  /* 0x3f800000ff007424 */ /* 0x000fe200078e00ff */
        /* <DEDUP_REMOVED lines=8> */
[----:B------:R-:W-:Y:S01]  /*4b50*/  UISETP.LT.AND UP0, UPT, UR60, UR4, UPT ;  /* 0x000000043c00728c */ /* 0x000fe2000bf01270 */
[----:B------:R-:W-:Y:S02]  /*4b60*/  CS2R R104, SRZ ;  /* 0x0000000000687805 */ /* 0x000fe4000001ff00 */
[----:B------:R-:W-:Y:S02]  /*4b70*/  CS2R R102, SRZ ;  /* 0x0000000000667805 */ /* 0x000fe4000001ff00 */
[----:B------:R-:W-:Y:S01]  /*4b80*/  CS2R R100, SRZ ;  /* 0x0000000000647805 */ /* 0x000fe2000001ff00 */
[----:B------:R-:W-:Y:S01]  /*4b90*/  USEL UR50, UR60, UR4, !UP0 ;  /* 0x000000043c327287 */ /* 0x000fe2000c000000 */
[----:B------:R-:W-:-:S02]  /*4ba0*/  CS2R R98, SRZ ;  /* 0x0000000000627805 */ /* 0x000fc4000001ff00 */
[----:B------:R-:W-:Y:S02]  /*4bb0*/  CS2R R96, SRZ ;  /* 0x0000000000607805 */ /* 0x000fe4000001ff00 */
[----:B------:R-:W-:Y:S02]  /*4bc0*/  CS2R R94, SRZ ;  /* 0x00000000005e7805 */ /* 0x000fe4000001ff00 */
[----:B------:R-:W-:Y:S02]  /*4bd0*/  CS2R R92, SRZ ;  /* 0x00000000005c7805 */ /* 0x000fe4000001ff00 */
[----:B------:R-:W-:Y:S02]  /*4be0*/  CS2R R90, SRZ ;  /* 0x00000000005a7805 */ /* 0x000fe4000001ff00 */
[----:B------:R-:W-:Y:S02]  /*4bf0*/  ISETP.GE.AND P1, PT, R13, UR50, PT ;  /* 0x000000320d007c0c */ /* 0x000fe4000bf26270 */
        /* <DEDUP_REMOVED lines=33> */
[----:B------:R-:W-:Y:S06]  /*4e10*/  @!P1 BRA `(.L_x_990) ;  /* 0x0000003400d49947 */ /* 0x000fec0003800000 */
[----:B------:R-:W-:Y:S01]  /*4e20*/  IMAD.MOV.U32 R12, RZ, RZ, R10 ;  /* 0x000000ffff0c7224 */ /* 0x000fe200078e000a */
[----:B------:R-:W-:Y:S01]  /*4e30*/  UMOV UR41, UR39 ;  /* 0x0000002700297c82 */ /* 0x000fe20008000000 */
[----:B------:R-:W-:Y:S01]  /*4e40*/  IMAD.MOV.U32 R11, RZ, RZ, R9 ;  /* 0x000000ffff0b7224 */ /* 0x000fe200078e0009 */
[----:B------:R-:W-:Y:S01]  /*4e50*/  UMOV UR4, UR38 ;  /* 0x0000002600047c82 */ /* 0x000fe20008000000 */
[----:B------:R-:W-:Y:S01]  /*4e60*/  IMAD.MOV.U32 R2, RZ, RZ, 0x3f800000 ;  /* 0x3f800000ff027424 */ /* 0x000fe200078e00ff */
[----:B------:R-:W-:Y:S01]  /*4e70*/  ULDC UR51, c[0x0][0x9e4] ;  /* 0x0002790000337ab9 */ /* 0x000fe20000000800 */
[----:B------:R-:W-:Y:S01]  /*4e80*/  IMAD.MOV.U32 R119, RZ, RZ, RZ ;  /* 0x000000ffff777224 */ /* 0x000fe200078e00ff */
[----:B------:R-:W-:Y:S01]  /*4e90*/  ULDC UR55, c[0x0][0x9dc] ;  /* 0x0002770000377ab9 */ /* 0x000fe20000000800 */
[----:B------:R-:W-:Y:S01]  /*4ea0*/  ULDC UR5, c[0x0][0x9d8] ;  /* 0x0002760000057ab9 */ /* 0x000fe20000000800 */
[----:B------:R-:W-:Y:S01]  /*4eb0*/  ULDC UR54, c[0x0][0x988] ;  /* 0x0002620000367ab9 */ /* 0x000fe20000000800 */
[----:B------:R-:W-:-:S05]  /*4ec0*/  ULDC UR58, c[0x0][0x9e0] ;  /* 0x00027800003a7ab9 */ /* 0x000fca0000000800 */
.L_x_1009:
[----:B------:R-:W-:-:S04]  /*4ed0*/  UISETP.NE.AND UP0, UPT, UR4, 0x1, UPT ;  /* 0x000000010400788c */ /* 0x000fc8000bf05270 */
[----:B------:R-:W-:-:S04]  /*4ee0*/  USEL UR39, URZ, 0x1, UP0 ;  /* 0x000000013f277887 */ /* 0x000fc80008000000 */
[----:B------:R-:W-:Y:S01]  /*4ef0*/  ULOP3.LUT UR39, UR41, UR39, URZ, 0x3c, !UPT ;  /* 0x0000002729277292 */ /* 0x000fe2000f8e3c3f */
[----:B------:R-:W-:Y:S11]  /*4f00*/  @!P0 BRA `(.L_x_991) ;  /* 0x0000000000048947 */ /* 0x000ff60003800000 */
[----:B------:R-:W-:Y:S01]  /*4f10*/  BPT.TRAP 0x1 ;  /* 0x000000040000795c */ /* 0x000fe20000300000 */
.L_x_991:
[----:B------:R-:W-:Y:S01]  /*4f20*/  UIADD3 UR38, UR4, 0x1, URZ ;  /* 0x0000000104267890 */ /* 0x000fe2000fffe03f */
[----:B------:R-:W-:-:S03]  /*4f30*/  IMAD.U32 R9, RZ, RZ, UR39 ;  /* 0x00000027ff097e24 */ /* 0x000fc6000f8e00ff */
[----:B------:R-:W-:Y:S02]  /*4f40*/  UISETP.NE.AND UP0, UPT, UR38, 0x2, UPT ;  /* 0x000000022600788c */ /* 0x000fe4000bf05270 */
[----:B------:R-:W-:Y:S02]  /*4f50*/  SHF.L.U32 R9, R9, 0x1f, RZ ;  /* 0x0000001f09097819 */ /* 0x000fe400000006ff */
[----:B------:R-:W-:-:S04]  /*4f60*/  USEL UR38, UR38, URZ, UP0 ;  /* 0x0000003f26267287 */ /* 0x000fc80008000000 */
[----:B------:R-:W-:-:S09]  /*4f70*/  ULEA UR7, UR38, UR40, 0x3 ;  /* 0x0000002826077291 */ /* 0x000fd2000f8e183f */
[----:B------:R0:W1:Y:S01]  /*4f80*/  SYNCS.PHASECHK.TRANS64.TRYWAIT P1, [UR7+0x30830], R9 ;  /* 0x03083009ff0075a7 */ /* 0x0000620008020147 */
[----:B------:R-:W-:Y:S05]  /*4f90*/  @!P0 BRA `(.L_x_992) ;  /* 0x0000000000048947 */ /* 0x000fea0003800000 */
[----:B------:R-:W-:Y:S01]  /*4fa0*/  BPT.TRAP 0x1 ;  /* 0x000000040000795c */ /* 0x000fe20000300000 */
.L_x_992:
[----:B-1----:R-:W-:Y:S05]  /*4fb0*/  @P1 BRA `(.L_x_993) ;  /* 0x0000000000081947 */ /* 0x002fea0003800000 */
[----:B------:R-:W1:Y:S02]  /*4fc0*/  SYNCS.PHASECHK.TRANS64.TRYWAIT P1, [UR7+0x30830], R9 ;  /* 0x03083009ff0075a7 */ /* 0x000e640008020147 */
[----:B-1----:R-:W-:Y:S05]  /*4fd0*/  @!P1 BRA `(.L_x_994) ;  /* 0x0000010c00ec9947 */ /* 0x002fea0003800000 */
.L_x_993:
        /* <DEDUP_REMOVED lines=118> */
[----:B------:R-:W-:Y:S01]  /*5740*/  WARPGROUP.ARRIVE ;  /* 0x00000000000079c5 */ /* 0x000fe20000000000 */
[-C--:B------:R-:W-:Y:S01]  /*5750*/  FMUL.FTZ R114, R114, R2.reuse ;  /* 0x0000000272727220 */ /* 0x080fe20000410000 */
[-C--:B------:R-:W-:Y:S01]  /*5760*/  FMUL.FTZ R115, R115, R2.reuse ;  /* 0x0000000273737220 */ /* 0x080fe20000410000 */
[-C--:B------:R-:W-:Y:S01]  /*5770*/  FMUL.FTZ R118, R118, R2.reuse ;  /* 0x0000000276767220 */ /* 0x080fe20000410000 */
[----:B------:R-:W-:Y:S02]  /*5780*/  FMUL.FTZ R119, R119, R2 ;  /* 0x0000000277777220 */ /* 0x000fe40000410000 */
[----:B------:R-:W-:Y:S01]  /*5790*/  HGMMA.64x96x16.F32.BF16 R120, gdesc[UR44], R120, gsb0 ;  /* 0x016000002c7879f0 */ /* 0x000fe20008001878 */
[----:B------:R-:W-:Y:S01]  /*57a0*/  UIADD3 UR46, UR6, 0x4, URZ ;  /* 0x00000004062e7890 */ /* 0x000fe2000fffe03f */
[----:B------:R-:W-:Y:S01]  /*57b0*/  UMOV UR44, UR56 ;  /* 0x00000038002c7c82 */ /* 0x000fe20008000000 */
[----:B------:R-:W-:Y:S01]  /*57c0*/  UMOV UR45, UR57 ;  /* 0x00000039002d7c82 */ /* 0x000fe20008000000 */
[----:B------:R-:W-:Y:S01]  /*57d0*/  UMOV UR47, 0x40000040 ;  /* 0x40000040002f7882 */ /* 0x000fe20000000000 */
        /* <DEDUP_REMOVED lines=41> */
.L_x_995:
[----:B------:R-:W-:Y:S01]  /*5a70*/  ULEA UR6, UR4, UR40, 0x3 ;  /* 0x0000002804067291 */ /* 0x000fe2000f8e183f */
[----:B------:R-:W-:-:S05]  /*5a80*/  IMAD.U32 R0, RZ, RZ, UR41 ;  /* 0x00000029ff007e24 */ /* 0x000fca000f8e00ff */
[----:B------:R-:W-:-:S04]  /*5a90*/  SHF.L.U32 R0, R0, 0x1f, RZ ;  /* 0x0000001f00007819 */ /* 0x000fc800000006ff */
[----:B------:R2:W3:Y:S01]  /*5aa0*/  SYNCS.PHASECHK.TRANS64.TRYWAIT P1, [UR6+0x30850], R0 ;  /* 0x03085000ff0075a7 */ /* 0x0004e20008020146 */
[----:B------:R-:W-:Y:S05]  /*5ab0*/  @!P0 BRA `(.L_x_996) ;  /* 0x0000000000048947 */ /* 0x000fea0003800000 */
[----:B------:R-:W-:Y:S01]  /*5ac0*/  BPT.TRAP 0x1 ;  /* 0x000000040000795c */ /* 0x000fe20000300000 */
.L_x_996:
[----:B---3--:R-:W-:Y:S05]  /*5ad0*/  @P1 BRA `(.L_x_997) ;  /* 0x0000000000081947 */ /* 0x008fea0003800000 */
[----:B------:R-:W3:Y:S02]  /*5ae0*/  SYNCS.PHASECHK.TRANS64.TRYWAIT P1, [UR6+0x30850], R0 ;  /* 0x03085000ff0075a7 */ /* 0x000ee40008020146 */
[----:B---3--:R-:W-:Y:S05]  /*5af0*/  @!P1 BRA `(.L_x_998) ;  /* 0x00000104003c9947 */ /* 0x008fea0003800000 */
.L_x_997:
        /* <DEDUP_REMOVED lines=37> */
.L_x_999:
[----:B------:R-:W-:Y:S01]  /*5d50*/  ISETP.NE.AND P2, PT, R199, 0x1, PT ;  /* 0x00000001c700780c */ /* 0x000fe20003f45270 */
[----:B------:R-:W-:Y:S02]  /*5d60*/  VIADD R177, R19, UR42 ;  /* 0x0000002a13b17c36 */ /* 0x000fe40008000000 */
[----:B------:R-:W-:Y:S01]  /*5d70*/  FMUL.FTZ R172, R129, UR5 ;  /* 0x0000000581ac7c20 */ /* 0x000fe20008410000 */
[----:B------:R-:W-:Y:S01]  /*5d80*/  FMUL.FTZ R129, R146, UR5 ;  /* 0x0000000592817c20 */ /* 0x000fe20008410000 */
[----:B------:R-:W-:Y:S01]  /*5d90*/  FMUL.FTZ R146, R148, UR5 ;  /* 0x0000000594927c20 */ /* 0x000fe20008410000 */
[----:B------:R-:W-:Y:S01]  /*5da0*/  FMUL.FTZ R148, R152, UR5 ;  /* 0x0000000598947c20 */ /* 0x000fe20008410000 */
[----:B01----:R-:W-:Y:S01]  /*5db0*/  FMUL.FTZ R9, R120, UR5 ;  /* 0x0000000578097c20 */ /* 0x003fe20008410000 */
[----:B------:R-:W-:Y:S02]  /*5dc0*/  IMAD R180, R13, -0x60, RZ ;  /* 0xffffffa00db47824 */ /* 0x000fe400078e02ff */
[----:B--2---:R-:W-:Y:S01]  /*5dd0*/  FMUL.FTZ R0, R122, UR5 ;  /* 0x000000057a007c20 */ /* 0x004fe20008410000 */
[----:B------:R-:W-:Y:S01]  /*5de0*/  FMUL.FTZ R120, R130, UR5 ;  /* 0x0000000582787c20 */ /* 0x000fe20008410000 */
[----:B------:R-:W-:Y:S01]  /*5df0*/  FMUL.FTZ R168, R121, UR5 ;  /* 0x0000000579a87c20 */ /* 0x000fe20008410000 */
[----:B------:R-:W-:Y:S01]  /*5e00*/  FMUL.FTZ R2, R123, UR5 ;  /* 0x000000057b027c20 */ /* 0x000fe20008410000 */
[----:B------:R-:W-:Y:S01]  /*5e10*/  FMUL.FTZ R169, R124, UR5 ;  /* 0x000000057ca97c20 */ /* 0x000fe20008410000 */
[----:B------:R-:W0:Y:S01]  /*5e20*/  @P2 LDC R14, c[0x0][0x44c] ;  /* 0x00011300ff0e2b82 */ /* 0x000e220000000800 */
[----:B------:R-:W-:Y:S01]  /*5e30*/  FMUL.FTZ R170, R125, UR5 ;  /* 0x000000057daa7c20 */ /* 0x000fe20008410000 */
[----:B------:R-:W-:Y:S01]  /*5e40*/  FMUL.FTZ R15, R127, UR5 ;  /* 0x000000057f0f7c20 */ /* 0x000fe20008410000 */
[----:B------:R-:W-:Y:S01]  /*5e50*/  FMUL.FTZ R171, R128, UR5 ;  /* 0x0000000580ab7c20 */ /* 0x000fe20008410000 */
[----:B------:R-:W-:Y:S01]  /*5e60*/  FMUL.FTZ R174, R133, UR5 ;  /* 0x0000000585ae7c20 */ /* 0x000fe20008410000 */
[----:B------:R-:W-:Y:S01]  /*5e70*/  FMUL.FTZ R122, R134, UR5 ;  /* 0x00000005867a7c20 */ /* 0x000fe20008410000 */
[----:B------:R-:W-:Y:S01]  /*5e80*/  FMUL.FTZ R130, R147, UR5 ;  /* 0x0000000593827c20 */ /* 0x000fe20008410000 */
[----:B------:R-:W-:Y:S01]  /*5e90*/  FMUL.FTZ R10, R126, UR5 ;  /* 0x000000057e0a7c20 */ /* 0x000fe20008410000 */
[----:B------:R-:W1:Y:S01]  /*5ea0*/  @P2 LDC R21, c[0x0][0x450] ;  /* 0x00011400ff152b82 */ /* 0x000e620000000800 */
        /* <DEDUP_REMOVED lines=15> */
[----:B0-----:R-:W-:-:S04]  /*5fa0*/  @P2 IMAD.HI.U32 R20, R177, R14, RZ ;  /* 0x0000000eb1142227 */ /* 0x001fc800078e00ff */
[----:B------:R-:W-:Y:S01]  /*5fb0*/  FMUL.FTZ R145, R145, UR5 ;  /* 0x0000000591917c20 */ /* 0x000fe20008410000 */
[----:B------:R-:W0:Y:S01]  /*5fc0*/  LDC R14, c[0x0][0x288] ;  /* 0x0000a200ff0e7b82 */ /* 0x000e220000000800 */
[----:B------:R-:W-:Y:S01]  /*5fd0*/  FMUL.FTZ R149, R153, UR5 ;  /* 0x0000000599957c20 */ /* 0x000fe20008410000 */
[----:B------:R-:W-:Y:S01]  /*5fe0*/  FMUL.FTZ R135, R154, UR5 ;  /* 0x000000059a877c20 */ /* 0x000fe20008410000 */
[----:B------:R-:W-:Y:S01]  /*5ff0*/  FMUL.FTZ R136, R155, UR5 ;  /* 0x000000059b887c20 */ /* 0x000fe20008410000 */
[----:B------:R-:W-:Y:S01]  /*6000*/  FMUL.FTZ R150, R156, UR5 ;  /* 0x000000059c967c20 */ /* 0x000fe20008410000 */
[----:B------:R-:W-:Y:S01]  /*6010*/  FMUL.FTZ R151, R157, UR5 ;  /* 0x000000059d977c20 */ /* 0x000fe20008410000 */
[----:B-1----:R-:W-:Y:S01]  /*6020*/  @P2 SHF.R.U32.HI R177, RZ, R21, R20 ;  /* 0x00000015ffb12219 */ /* 0x002fe20000011614 */
[----:B------:R-:W-:Y:S01]  /*6030*/  FMUL.FTZ R138, R158, UR5 ;  /* 0x000000059e8a7c20 */ /* 0x000fe20008410000 */
[----:B------:R-:W-:Y:S01]  /*6040*/  FMUL.FTZ R137, R159, UR5 ;  /* 0x000000059f897c20 */ /* 0x000fe20008410000 */
[----:B------:R-:W-:Y:S01]  /*6050*/  FMUL.FTZ R143, R160, UR5 ;  /* 0x00000005a08f7c20 */ /* 0x000fe20008410000 */
[----:B------:R-:W-:Y:S01]  /*6060*/  FMUL.FTZ R142, R161, UR5 ;  /* 0x00000005a18e7c20 */ /* 0x000fe20008410000 */
[----:B------:R-:W1:Y:S01]  /*6070*/  SHFL.IDX PT, R152, R177, RZ, 0x1c1f ;  /* 0x001c1fffb1987589 */ /* 0x000e6200000e0000 */
[----:B------:R-:W-:Y:S01]  /*6080*/  FMUL.FTZ R139, R162, UR5 ;  /* 0x00000005a28b7c20 */ /* 0x000fe20008410000 */
[----:B------:R-:W-:Y:S01]  /*6090*/  FMUL.FTZ R126, R163, UR5 ;  /* 0x00000005a37e7c20 */ /* 0x000fe20008410000 */
[----:B------:R-:W-:Y:S01]  /*60a0*/  FMUL.FTZ R131, R166, UR5 ;  /* 0x00000005a6837c20 */ /* 0x000fe20008410000 */
[----:B------:R-:W-:-:S02]  /*60b0*/  VIADD R21, R180, 0x1 ;  /* 0x00000001b4157836 */ /* 0x000fc40000000000 */
[----:B------:R-:W-:Y:S01]  /*60c0*/  FMUL.FTZ R132, R167, UR5 ;  /* 0x00000005a7847c20 */ /* 0x000fe20008410000 */
[----:B------:R-:W-:Y:S01]  /*60d0*/  UIADD3 UR7, UR7, 0x30840, URZ ;  /* 0x0003084007077890 */ /* 0x000fe2000fffe03f */
[----:B------:R-:W-:Y:S01]  /*60e0*/  LOP3.LUT P1, RZ, R16, 0x80000, RZ, 0xc0, !PT ;  /* 0x0008000010ff7812 */ /* 0x000fe2000782c0ff */
[----:B------:R-:W-:Y:S01]  /*60f0*/  IMAD R21, R18, -0x2, R21 ;  /* 0xfffffffe12157824 */ /* 0x000fe200078e0215 */
[----:B------:R-:W2:Y:S01]  /*6100*/  MUFU.TANH R9, R9 ;  /* 0x0000000900097308 */ /* 0x000ea20000002400 */
[----:B------:R-:W-:Y:S01]  /*6110*/  UPRMT UR7, UR61, 0x654, UR7 ;  /* 0x000006543d077896 */ /* 0x000fe20008000007 */
[----:B------:R-:W-:Y:S01]  /*6120*/  FMUL.FTZ R164, R164, UR5 ;  /* 0x00000005a4a47c20 */ /* 0x000fe20008410000 */
[----:B------:R-:W-:Y:S01]  /*6130*/  ULOP3.LUT UR4, URZ, UR55, URZ, 0x33, !UPT ;  /* 0x000000373f047292 */ /* 0x000fe2000f8e333f */
[----:B0-----:R-:W-:Y:S01]  /*6140*/  IADD3 R20, R21, -R14, R17 ;  /* 0x8000000e15147210 */ /* 0x001fe20007ffe011 */
[----:B------:R-:W-:Y:S01]  /*6150*/  FMUL.FTZ R165, R165, UR5 ;  /* 0x00000005a5a57c20 */ /* 0x000fe20008410000 */
[----:B------:R-:W-:-:S02]  /*6160*/  VIADD R159, R21, 0xffffffff ;  /* 0xffffffff159f7836 */ /* 0x000fc40000000000 */
[----:B------:R-:W0:Y:S01]  /*6170*/  MUFU.TANH R168, R168 ;  /* 0x000000a800a87308 */ /* 0x000e220000002400 */
[C---:B------:R-:W-:Y:S01]  /*6180*/  VIADD R167, R20.reuse, UR58 ;  /* 0x0000003a14a77c36 */ /* 0x040fe20008000000 */
[----:B------:R-:W-:Y:S01]  /*6190*/  SYNCS.ARRIVE.TRANS64.RED.A1T0 RZ, [UR7], RZ ;  /* 0x000000ffffff79a7 */ /* 0x000fe20008100407 */
[----:B------:R-:W-:-:S05]  /*61a0*/  VIADD R181, R20, UR4 ;  /* 0x0000000414b57c36 */ /* 0x000fca0008000000 */
[----:B------:R-:W3:Y:S08]  /*61b0*/  MUFU.TANH R0, R0 ;  /* 0x0000000000007308 */ /* 0x000ef00000002400 */
[----:B------:R-:W4:Y:S08]  /*61c0*/  MUFU.TANH R2, R2 ;  /* 0x0000000200027308 */ /* 0x000f300000002400 */
        /* <DEDUP_REMOVED lines=42> */
[----:B------:R1:W0:Y:S08]  /*6470*/  MUFU.TANH R178, R164 ;  /* 0x000000a400b27308 */ /* 0x0002300000002400 */
[----:B------:R5:W0:Y:S01]  /*6480*/  MUFU.TANH R179, R165 ;  /* 0x000000a500b37308 */ /* 0x000a220000002400 */
[----:B-1----:R-:W-:-:S02]  /*6490*/  IMAD.IADD R164, R167, 0x1, R152 ;  /* 0x00000001a7a47824 */ /* 0x002fc400078e0298 */
[----:B-----5:R-:W-:Y:S01]  /*64a0*/  IMAD.IADD R165, R181, 0x1, R152 ;  /* 0x00000001b5a57824 */ /* 0x020fe200078e0298 */
[----:B--234-:R-:W-:Y:S06]  /*64b0*/  @!P1 BRA `(.L_x_1000) ;  /* 0x0000000000549947 */ /* 0x01cfec0003800000 */
[----:B------:R-:W-:Y:S01]  /*64c0*/  IADD3 R152, R17, -R14, R152 ;  /* 0x8000000e11987210 */ /* 0x000fe20007ffe098 */
[----:B------:R-:W-:Y:S03]  /*64d0*/  BSSY B0, `(.L_x_1001) ;  /* 0x0000010000007945 */ /* 0x000fe60003800000 */
[----:B------:R-:W-:-:S13]  /*64e0*/  ISETP.GT.AND P1, PT, R152, -0x1, PT ;  /* 0xffffffff9800780c */ /* 0x000fda0003f24270 */
[----:B------:R-:W-:Y:S05]  /*64f0*/  @P1 BRA `(.L_x_1002) ;  /* 0x0000000000201947 */ /* 0x000fea0003800000 */
[----:B------:R-:W-:Y:S01]  /*6500*/  IMAD.U32 R155, RZ, RZ, UR51 ;  /* 0x00000033ff9b7e24 */ /* 0x000fe2000f8e00ff */
[----:B------:R-:W-:-:S04]  /*6510*/  LOP3.LUT R153, RZ, R152, RZ, 0x33, !PT ;  /* 0x00000098ff997212 */ /* 0x000fc800078e33ff */
[----:B------:R-:W-:-:S13]  /*6520*/  ISETP.NE.AND P1, PT, R155, 0x1, PT ;  /* 0x000000019b00780c */ /* 0x000fda0003f25270 */
[----:B------:R-:W1:Y:S02]  /*6530*/  @P1 LDC.64 R20, c[0x0][0x9e8] ;  /* 0x00027a00ff141b82 */ /* 0x000e640000000a00 */
[----:B-1----:R-:W-:-:S05]  /*6540*/  @P1 IMAD.HI.U32 R20, R153, R20, RZ ;  /* 0x0000001499141227 */ /* 0x002fca00078e00ff */
[----:B------:R-:W-:-:S04]  /*6550*/  @P1 SHF.R.U32.HI R153, RZ, R21, R20 ;  /* 0x00000015ff991219 */ /* 0x000fc80000011614 */
[----:B------:R-:W-:Y:S01]  /*6560*/  LOP3.LUT R152, RZ, R153, RZ, 0x33, !PT ;  /* 0x00000099ff987212 */ /* 0x000fe200078e33ff */
[----:B------:R-:W-:Y:S06]  /*6570*/  BRA `(.L_x_1003) ;  /* 0x0000000000147947 */ /* 0x000fec0003800000 */
.L_x_1002:
[----:B------:R-:W-:-:S05]  /*6580*/  IMAD.U32 R155, RZ, RZ, UR51 ;  /* 0x00000033ff9b7e24 */ /* 0x000fca000f8e00ff */
[----:B------:R-:W-:-:S13]  /*6590*/  ISETP.NE.AND P1, PT, R155, 0x1, PT ;  /* 0x000000019b00780c */ /* 0x000fda0003f25270 */
[----:B------:R-:W1:Y:S02]  /*65a0*/  @P1 LDC.64 R20, c[0x0][0x9e8] ;  /* 0x00027a00ff141b82 */ /* 0x000e640000000a00 */
[----:B-1----:R-:W-:-:S05]  /*65b0*/  @P1 IMAD.HI.U32 R20, R152, R20, RZ ;  /* 0x0000001498141227 */ /* 0x002fca00078e00ff */
[----:B------:R-:W-:-:S07]  /*65c0*/  @P1 SHF.R.U32.HI R152, RZ, R21, R20 ;  /* 0x00000015ff981219 */ /* 0x000fce0000011614 */
.L_x_1003:
[----:B------:R-:W-:Y:S05]  /*65d0*/  BSYNC B0 ;  /* 0x0000000000007941 */ /* 0x000fea0003800000 */
.L_x_1001:
[----:B------:R-:W-:-:S05]  /*65e0*/  IMAD R152, R152, R155, R159 ;  /* 0x0000009b98987224 */ /* 0x000fca00078e029f */
[----:B------:R-:W-:Y:S02]  /*65f0*/  VIADDMNMX R164, R152, R155, R164, PT ;  /* 0x0000009b98a47246 */ /* 0x000fe400038001a4 */
[----:B------:R-:W-:-:S07]  /*6600*/  VIMNMX R165, R165, R152, !PT ;  /* 0x00000098a5a57248 */ /* 0x000fce0007fe0100 */
.L_x_1000:
[C---:B------:R-:W-:Y:S01]  /*6610*/  ISETP.GE.AND P1, PT, R180.reuse, 0x2, PT ;  /* 0x00000002b400780c */ /* 0x040fe20003f26270 */
[----:B------:R-:W1:Y:S01]  /*6620*/  SHFL.IDX PT, R20, R177, 0x1, 0x1c1f ;  /* 0x003c1f00b1147f89 */ /* 0x000e6200000e0000 */
[C---:B------:R-:W-:Y:S02]  /*6630*/  ISETP.GE.AND P2, PT, R180.reuse, 0x9, PT ;  /* 0x00000009b400780c */ /* 0x040fe40003f46270 */
[C---:B------:R-:W-:Y:S02]  /*6640*/  ISETP.GT.AND P4, PT, R165.reuse, 0x1, !P1 ;  /* 0x00000001a500780c */ /* 0x040fe40004f84270 */
[----:B------:R-:W-:Y:S02]  /*6650*/  ISETP.GE.AND P5, PT, R180, 0xa, PT ;  /* 0x0000000ab400780c */ /* 0x000fe40003fa6270 */
[----:B------:R-:W-:Y:S02]  /*6660*/  ISETP.GT.AND P3, PT, R165, 0x8, !P2 ;  /* 0x00000008a500780c */ /* 0x000fe40005764270 */
[----:B------:R-:W-:-:S02]  /*6670*/  ISETP.LT.OR P4, PT, R164, 0x2, P4 ;  /* 0x00000002a400780c */ /* 0x000fc40002781670 */
[----:B------:R-:W-:Y:S02]  /*6680*/  ISETP.LT.OR P3, PT, R164, 0x9, P3 ;  /* 0x00000009a400780c */ /* 0x000fe40001f61670 */
[----:B0-----:R-:W-:Y:S02]  /*6690*/  FSEL R153, R168, -INF , !P4 ;  /* 0xff800000a8997808 */ /* 0x001fe40006000000 */
[----:B------:R-:W-:Y:S02]  /*66a0*/  ISETP.GE.AND P4, PT, R180, 0x11, PT ;  /* 0x00000011b400780c */ /* 0x000fe40003f86270 */
[----:B------:R-:W-:Y:S02]  /*66b0*/  LOP3.LUT R16, R16, 0xfffffffb, RZ, 0xc0, !PT ;  /* 0xfffffffb10107812 */ /* 0x000fe400078ec0ff */
[----:B------:R-:W-:Y:S02]  /*66c0*/  FSEL R154, R169, -INF , !P3 ;  /* 0xff800000a99a7808 */ /* 0x000fe40005800000 */
[----:B------:R-:W-:-:S02]  /*66d0*/  ISETP.GT.AND P3, PT, R165, 0x9, !P5 ;  /* 0x00000009a500780c */ /* 0x000fc40006f64270 */
[----:B------:R-:W-:Y:S02]  /*66e0*/  @P5 LOP3.LUT R16, R16, 0x4, RZ, 0xfc, !PT ;  /* 0x0000000410105812 */ /* 0x000fe400078efcff */
[----:B------:R-:W-:Y:S02]  /*66f0*/  ISETP.LT.OR P3, PT, R164, 0xa, P3 ;  /* 0x0000000aa400780c */ /* 0x000fe40001f61670 */
[----:B------:R-:W-:Y:S02]  /*6700*/  LOP3.LUT R16, R16, 0xfffffff7, RZ, 0xc0, !PT ;  /* 0xfffffff710107812 */ /* 0x000fe400078ec0ff */
[----:B------:R-:W-:Y:S02]  /*6710*/  FSEL R155, R170, -INF , !P3 ;  /* 0xff800000aa9b7808 */ /* 0x000fe40005800000 */
[----:B------:R-:W-:Y:S02]  /*6720*/  @P4 LOP3.LUT R16, R16, 0x8, RZ, 0xfc, !PT ;  /* 0x0000000810104812 */ /* 0x000fe400078efcff */
[----:B------:R-:W-:-:S02]  /*6730*/  ISETP.GT.AND P3, PT, R165, 0x10, !P4 ;  /* 0x00000010a500780c */ /* 0x000fc40006764270 */
[----:B------:R-:W-:Y:S02]  /*6740*/  ISETP.GE.AND P4, PT, R180, 0x12, PT ;  /* 0x00000012b400780c */ /* 0x000fe40003f86270 */
[----:B------:R-:W-:Y:S02]  /*6750*/  ISETP.LT.OR P3, PT, R164, 0x11, P3 ;  /* 0x00000011a400780c */ /* 0x000fe40001f61670 */
[----:B------:R-:W-:Y:S02]  /*6760*/  LOP3.LUT R16, R16, 0xffffffef, RZ, 0xc0, !PT ;  /* 0xffffffef10107812 */ /* 0x000fe400078ec0ff */
[----:B------:R-:W-:Y:S02]  /*6770*/  FSEL R156, R171, -INF , !P3 ;  /* 0xff800000ab9c7808 */ /* 0x000fe40005800000 */
[----:B------:R-:W-:-:S04]  /*6780*/  ISETP.GT.AND P3, PT, R165, 0x11, !P4 ;  /* 0x00000011a500780c */ /* 0x000fc80006764270 */
[----:B------:R-:W-:Y:S02]  /*6790*/  ISETP.LT.OR P3, PT, R164, 0x12, P3 ;  /* 0x00000012a400780c */ /* 0x000fe40001f61670 */
[----:B------:R-:W-:Y:S02]  /*67a0*/  @P4 LOP3.LUT R16, R16, 0x10, RZ, 0xfc, !PT ;  /* 0x0000001010104812 */ /* 0x000fe400078efcff */
[----:B------:R-:W-:Y:S02]  /*67b0*/  ISETP.GE.AND P4, PT, R180, 0x19, PT ;  /* 0x00000019b400780c */ /* 0x000fe40003f86270 */
[----:B------:R-:W-:Y:S02]  /*67c0*/  LOP3.LUT R16, R16, 0xfffbffff, RZ, 0xc0, !PT ;  /* 0xfffbffff10107812 */ /* 0x000fe400078ec0ff */
[----:B------:R-:W-:Y:S02]  /*67d0*/  FSEL R157, R172, -INF , !P3 ;  /* 0xff800000ac9d7808 */ /* 0x000fe40005800000 */
[----:B------:R-:W-:-:S04]  /*67e0*/  ISETP.GT.AND P3, PT, R165, 0x18, !P4 ;  /* 0x00000018a500780c */ /* 0x000fc80006764270 */
[----:B------:R-:W-:-:S03]  /*67f0*/  ISETP.LT.OR P3, PT, R164, 0x19, P3 ;  /* 0x00000019a400780c */ /* 0x000fc60001f61670 */
        /* <DEDUP_REMOVED lines=68> */
[----:B------:R-:W-:Y:S02]  /*6c40*/  FSEL R149, R149, -INF , !P3 ;  /* 0xff80000095957808 */ /* 0x000fe40005800000 */
[----:B------:R-:W-:Y:S02]  /*6c50*/  LOP3.LUT R16, R16, 0xffffffbf, RZ, 0xc0, !PT ;  /* 0xffffffbf10107812 */ /* 0x000fe400078ec0ff */
[----:B------:R-:W-:-:S04]  /*6c60*/  ISETP.GT.AND P3, PT, R165, 0x48, !P4 ;  /* 0x00000048a500780c */ /* 0x000fc80006764270 */
[----:B------:R-:W-:-:S03]  /*6c70*/  ISETP.LT.OR P3, PT, R164, 0x49, P3 ;  /* 0x00000049a400780c */ /* 0x000fc60001f61670 */
[----:B------:R-:W-:Y:S02]  /*6c80*/  @P4 LOP3.LUT R16, R16, 0x40, RZ, 0xfc, !PT ;  /* 0x0000004010104812 */ /* 0x000fe400078efcff */
[----:B------:R-:W-:Y:S02]  /*6c90*/  ISETP.GE.AND P4, PT, R180, 0x4a, PT ;  /* 0x0000004ab400780c */ /* 0x000fe40003f86270 */
[----:B------:R-:W-:Y:S02]  /*6ca0*/  FSEL R150, R150, -INF , !P3 ;  /* 0xff80000096967808 */ /* 0x000fe40005800000 */
[----:B------:R-:W-:Y:S02]  /*6cb0*/  ISETP.GT.AND P3, PT, R165, 0x49, !P4 ;  /* 0x00000049a500780c */ /* 0x000fe40006764270 */
[----:B------:R-:W-:Y:S02]  /*6cc0*/  LOP3.LUT R16, R16, 0xffffffdf, RZ, 0xc0, !PT ;  /* 0xffffffdf10107812 */ /* 0x000fe400078ec0ff */
[----:B------:R-:W-:-:S04]  /*6cd0*/  ISETP.LT.OR P3, PT, R164, 0x4a, P3 ;  /* 0x0000004aa400780c */ /* 0x000fc80001f61670 */
[----:B------:R-:W-:Y:S02]  /*6ce0*/  FSEL R151, R151, -INF , !P3 ;  /* 0xff80000097977808 */ /* 0x000fe40005800000 */
[----:B------:R-:W-:Y:S02]  /*6cf0*/  ISETP.GE.AND P3, PT, R180, 0x51, PT ;  /* 0x00000051b400780c */ /* 0x000fe40003f66270 */
[----:B------:R-:W-:Y:S02]  /*6d00*/  @P4 LOP3.LUT R16, R16, 0x20, RZ, 0xfc, !PT ;  /* 0x0000002010104812 */ /* 0x000fe400078efcff */
[----:B------:R-:W-:Y:S02]  /*6d10*/  ISETP.GT.AND P4, PT, R165, 0x50, !P3 ;  /* 0x00000050a500780c */ /* 0x000fe40005f84270 */
[----:B------:R-:W-:Y:S02]  /*6d20*/  LOP3.LUT R16, R16, 0xfffffffd, RZ, 0xc0, !PT ;  /* 0xfffffffd10107812 */ /* 0x000fe400078ec0ff */
[----:B------:R-:W-:-:S04]  /*6d30*/  ISETP.LT.OR P4, PT, R164, 0x51, P4 ;  /* 0x00000051a400780c */ /* 0x000fc80002781670 */
        /* <DEDUP_REMOVED lines=9> */
[----:B------:R-:W-:-:S13]  /*6dd0*/  ISETP.GE.AND P6, PT, R180, 0x1, PT ;  /* 0x00000001b400780c */ /* 0x000fda0003fc6270 */
[----:B------:R-:W-:Y:S02]  /*6de0*/  @P6 LOP3.LUT R16, R16, 0x2, RZ, 0xfc, !PT ;  /* 0x0000000210106812 */ /* 0x000fe400078efcff */
[----:B------:R-:W-:Y:S02]  /*6df0*/  ISETP.GT.AND P6, PT, R165, RZ, !P6 ;  /* 0x000000ffa500720c */ /* 0x000fe400077c4270 */
[----:B------:R-:W-:Y:S02]  /*6e00*/  LOP3.LUT R16, R16, 0xfffffffe, RZ, 0xc0, !PT ;  /* 0xfffffffe10107812 */ /* 0x000fe400078ec0ff */
[----:B------:R-:W-:-:S04]  /*6e10*/  ISETP.LT.OR P6, PT, R164, 0x1, P6 ;  /* 0x00000001a400780c */ /* 0x000fc800037c1670 */
[----:B------:R-:W-:Y:S02]  /*6e20*/  FSEL R166, R9, -INF , !P6 ;  /* 0xff80000009a67808 */ /* 0x000fe40007000000 */
[----:B------:R-:W-:-:S13]  /*6e30*/  ISETP.GE.AND P6, PT, R180, 0x5a, PT ;  /* 0x0000005ab400780c */ /* 0x000fda0003fc6270 */
[----:B------:R-:W-:Y:S02]  /*6e40*/  @P6 LOP3.LUT R16, R16, 0x1, RZ, 0xfc, !PT ;  /* 0x0000000110106812 */ /* 0x000fe400078efcff */
[----:B------:R-:W-:Y:S01]  /*6e50*/  ISETP.GT.AND P6, PT, R165, 0x59, !P6 ;  /* 0x00000059a500780c */ /* 0x000fe200077c4270 */
[----:B-1----:R-:W-:-:S03]  /*6e60*/  IMAD.IADD R165, R181, 0x1, R20 ;  /* 0x00000001b5a57824 */ /* 0x002fc600078e0214 */
[----:B------:R-:W-:Y:S01]  /*6e70*/  ISETP.LT.OR P6, PT, R164, 0x5a, P6 ;  /* 0x0000005aa400780c */ /* 0x000fe200037c1670 */
[----:B------:R-:W-:-:S03]  /*6e80*/  IMAD.IADD R164, R167, 0x1, R20 ;  /* 0x00000001a7a47824 */ /* 0x000fc600078e0214 */
[----:B------:R-:W-:Y:S02]  /*6e90*/  FSEL R141, R179, -INF , !P6 ;  /* 0xff800000b38d7808 */ /* 0x000fe40007000000 */
[----:B------:R-:W-:-:S13]  /*6ea0*/  LOP3.LUT P6, RZ, R16, 0x80000, RZ, 0xc0, !PT ;  /* 0x0008000010ff7812 */ /* 0x000fda00078cc0ff */
[----:B------:R-:W-:Y:S05]  /*6eb0*/  @!P6 BRA `(.L_x_1004) ;  /* 0x000000000054e947 */ /* 0x000fea0003800000 */
[----:B------:R-:W-:Y:S01]  /*6ec0*/  IADD3 R9, R17, -R14, R20 ;  /* 0x8000000e11097210 */ /* 0x000fe20007ffe014 */
[----:B------:R-:W-:Y:S03]  /*6ed0*/  BSSY B0, `(.L_x_1005) ;  /* 0x0000010000007945 */ /* 0x000fe60003800000 */
[----:B------:R-:W-:-:S13]  /*6ee0*/  ISETP.GT.AND P6, PT, R9, -0x1, PT ;  /* 0xffffffff0900780c */ /* 0x000fda0003fc4270 */
[----:B------:R-:W-:Y:S05]  /*6ef0*/  @P6 BRA `(.L_x_1006) ;  /* 0x0000000000206947 */ /* 0x000fea0003800000 */
[----:B------:R-:W-:Y:S01]  /*6f00*/  IMAD.U32 R168, RZ, RZ, UR51 ;  /* 0x00000033ffa87e24 */ /* 0x000fe2000f8e00ff */
[----:B------:R-:W-:-:S04]  /*6f10*/  LOP3.LUT R9, RZ, R9, RZ, 0x33, !PT ;  /* 0x00000009ff097212 */ /* 0x000fc800078e33ff */
[----:B------:R-:W-:-:S13]  /*6f20*/  ISETP.NE.AND P6, PT, R168, 0x1, PT ;  /* 0x00000001a800780c */ /* 0x000fda0003fc5270 */
[----:B------:R-:W0:Y:S02]  /*6f30*/  @P6 LDC.64 R20, c[0x0][0x9e8] ;  /* 0x00027a00ff146b82 */ /* 0x000e240000000a00 */
[----:B0-----:R-:W-:-:S05]  /*6f40*/  @P6 IMAD.HI.U32 R20, R9, R20, RZ ;  /* 0x0000001409146227 */ /* 0x001fca00078e00ff */
[----:B------:R-:W-:-:S04]  /*6f50*/  @P6 SHF.R.U32.HI R9, RZ, R21, R20 ;  /* 0x00000015ff096219 */ /* 0x000fc80000011614 */
[----:B------:R-:W-:Y:S01]  /*6f60*/  LOP3.LUT R9, RZ, R9, RZ, 0x33, !PT ;  /* 0x00000009ff097212 */ /* 0x000fe200078e33ff */
[----:B------:R-:W-:Y:S06]  /*6f70*/  BRA `(.L_x_1007) ;  /* 0x0000000000147947 */ /* 0x000fec0003800000 */
.L_x_1006:
[----:B------:R-:W-:-:S05]  /*6f80*/  IMAD.U32 R168, RZ, RZ, UR51 ;  /* 0x00000033ffa87e24 */ /* 0x000fca000f8e00ff */
[----:B------:R-:W-:-:S13]  /*6f90*/  ISETP.NE.AND P6, PT, R168, 0x1, PT ;  /* 0x00000001a800780c */ /* 0x000fda0003fc5270 */
[----:B------:R-:W0:Y:S02]  /*6fa0*/  @P6 LDC.64 R20, c[0x0][0x9e8] ;  /* 0x00027a00ff146b82 */ /* 0x000e240000000a00 */
[----:B0-----:R-:W-:-:S05]  /*6fb0*/  @P6 IMAD.HI.U32 R20, R9, R20, RZ ;  /* 0x0000001409146227 */ /* 0x001fca00078e00ff */
[----:B------:R-:W-:-:S07]  /*6fc0*/  @P6 SHF.R.U32.HI R9, RZ, R21, R20 ;  /* 0x00000015ff096219 */ /* 0x000fce0000011614 */
.L_x_1007:
[----:B------:R-:W-:Y:S05]  /*6fd0*/  BSYNC B0 ;  /* 0x0000000000007941 */ /* 0x000fea0003800000 */
.L_x_1005:
[----:B------:R-:W-:-:S05]  /*6fe0*/  IMAD R9, R9, R168, R159 ;  /* 0x000000a809097224 */ /* 0x000fca00078e029f */
[----:B------:R-:W-:Y:S02]  /*6ff0*/  VIADDMNMX R164, R9, R168, R164, PT ;  /* 0x000000a809a47246 */ /* 0x000fe400038001a4 */
[----:B------:R-:W-:-:S07]  /*7000*/  VIMNMX R165, R165, R9, !PT ;  /* 0x00000009a5a57248 */ /* 0x000fce0007fe0100 */
.L_x_1004:
[C---:B------:R-:W-:Y:S01]  /*7010*/  ISETP.GT.AND P1, PT, R165.reuse, 0x1, !P1 ;  /* 0x00000001a500780c */ /* 0x040fe20004f24270 */
[----:B------:R-:W-:Y:S01]  /*7020*/  UMOV UR11, UR54 ;  /* 0x00000036000b7c82 */ /* 0x000fe20008000000 */
[----:B------:R-:W-:Y:S02]  /*7030*/  ISETP.GT.AND P2, PT, R165, 0x8, !P2 ;  /* 0x00000008a500780c */ /* 0x000fe40005744270 */
[C---:B------:R-:W-:Y:S02]  /*7040*/  ISETP.LT.OR P1, PT, R164.reuse, 0x2, P1 ;  /* 0x00000002a400780c */ /* 0x040fe40000f21670 */
[----:B------:R-:W-:Y:S02]  /*7050*/  ISETP.LT.OR P2, PT, R164, 0x9, P2 ;  /* 0x00000009a400780c */ /* 0x000fe40001741670 */
[----:B------:R-:W-:Y:S02]  /*7060*/  FSEL R2, R2, -INF , !P1 ;  /* 0xff80000002027808 */ /* 0x000fe40004800000 */
[----:B------:R-:W-:-:S02]  /*7070*/  LOP3.LUT P1, RZ, R16, 0x4, RZ, 0xc0, !PT ;  /* 0x0000000410ff7812 */ /* 0x000fc4000782c0ff */
[----:B------:R-:W-:Y:S02]  /*7080*/  FSEL R20, R10, -INF , !P2 ;  /* 0xff8000000a147808 */ /* 0x000fe40005000000 */
[----:B------:R-:W-:Y:S02]  /*7090*/  ISETP.GT.AND P1, PT, R165, 0x9, !P1 ;  /* 0x00000009a500780c */ /* 0x000fe40004f24270 */
[----:B------:R-:W-:Y:S02]  /*70a0*/  LOP3.LUT P2, RZ, R16, 0x20000, RZ, 0xc0, !PT ;  /* 0x0002000010ff7812 */ /* 0x000fe4000784c0ff */
[----:B------:R-:W-:Y:S02]  /*70b0*/  ISETP.LT.OR P1, PT, R164, 0xa, P1 ;  /* 0x0000000aa400780c */ /* 0x000fe40000f21670 */
[----:B------:R-:W-:Y:S02]  /*70c0*/  LOP3.LUT P6, RZ, R16, 0x10000, RZ, 0xc0, !PT ;  /* 0x0001000010ff7812 */ /* 0x000fe400078cc0ff */
[----:B------:R-:W-:-:S02]  /*70d0*/  FSEL R15, R15, -INF , !P1 ;  /* 0xff8000000f0f7808 */ /* 0x000fc40004800000 */
[----:B------:R-:W-:Y:S02]  /*70e0*/  LOP3.LUT P1, RZ, R16, 0x8, RZ, 0xc0, !PT ;  /* 0x0000000810ff7812 */ /* 0x000fe4000782c0ff */
[----:B------:R-:W-:Y:S02]  /*70f0*/  FMNMX.FTZ R10, R166, R11, !PT ;  /* 0x0000000ba60a7209 */ /* 0x000fe40007810000 */
[----:B------:R-:W-:Y:S02]  /*7100*/  ISETP.GT.AND P1, PT, R165, 0x10, !P1 ;  /* 0x00000010a500780c */ /* 0x000fe40004f24270 */
[----:B------:R-:W-:Y:S02]  /*7110*/  FMNMX.FTZ R9, R153, R10, !PT ;  /* 0x0000000a99097209 */ /* 0x000fe40007810000 */
[----:B------:R-:W-:Y:S02]  /*7120*/  ISETP.LT.OR P1, PT, R164, 0x11, P1 ;  /* 0x00000011a400780c */ /* 0x000fe40000f21670 */
[----:B------:R-:W-:-:S02]  /*7130*/  FMNMX.FTZ R10, R154, R9, !PT ;  /* 0x000000099a0a7209 */ /* 0x000fc40007810000 */
[----:B------:R-:W-:Y:S02]  /*7140*/  FSEL R120, R120, -INF , !P1 ;  /* 0xff80000078787808 */ /* 0x000fe40004800000 */
[----:B------:R-:W-:Y:S02]  /*7150*/  LOP3.LUT P1, RZ, R16, 0x10, RZ, 0xc0, !PT ;  /* 0x0000001010ff7812 */ /* 0x000fe4000782c0ff */
[----:B------:R-:W-:Y:S02]  /*7160*/  FMNMX.FTZ R9, R155, R10, !PT ;  /* 0x0000000a9b097209 */ /* 0x000fe40007810000 */
[----:B------:R-:W-:Y:S02]  /*7170*/  ISETP.GT.AND P1, PT, R165, 0x11, !P1 ;  /* 0x00000011a500780c */ /* 0x000fe40004f24270 */
[----:B------:R-:W-:Y:S02]  /*7180*/  FMNMX.FTZ R10, R156, R9, !PT ;  /* 0x000000099c0a7209 */ /* 0x000fe40007810000 */
[----:B------:R-:W-:-:S02]  /*7190*/  ISETP.LT.OR P1, PT, R164, 0x12, P1 ;  /* 0x00000012a400780c */ /* 0x000fc40000f21670 */
[----:B------:R-:W-:Y:S02]  /*71a0*/  FMNMX.FTZ R9, R157, R10, !PT ;  /* 0x0000000a9d097209 */ /* 0x000fe40007810000 */
[----:B------:R-:W-:Y:S02]  /*71b0*/  FSEL R121, R121, -INF , !P1 ;  /* 0xff80000079797808 */ /* 0x000fe40004800000 */
[----:B------:R-:W-:Y:S02]  /*71c0*/  LOP3.LUT P1, RZ, R16, 0x40000, RZ, 0xc0, !PT ;  /* 0x0004000010ff7812 */ /* 0x000fe4000782c0ff */
[----:B------:R-:W-:Y:S02]  /*71d0*/  FMNMX.FTZ R9, R158, R9, !PT ;  /* 0x000000099e097209 */ /* 0x000fe40007810000 */
[----:B------:R-:W-:Y:S02]  /*71e0*/  ISETP.GT.AND P1, PT, R165, 0x18, !P1 ;  /* 0x00000018a500780c */ /* 0x000fe40004f24270 */
[----:B------:R-:W-:-:S02]  /*71f0*/  FMNMX.FTZ R10, R160, R9, !PT ;  /* 0x00000009a00a7209 */ /* 0x000fc40007810000 */
[----:B------:R-:W-:Y:S02]  /*7200*/  ISETP.LT.OR P1, PT, R164, 0x19, P1 ;  /* 0x00000019a400780c */ /* 0x000fe40000f21670 */
[----:B------:R-:W-:Y:S02]  /*7210*/  FMNMX.FTZ R9, R161, R10, !PT ;  /* 0x0000000aa1097209 */ /* 0x000fe40007810000 */
[----:B------:R-:W-:Y:S02]  /*7220*/  FSEL R122, R122, -INF , !P1 ;  /* 0xff8000007a7a7808 */ /* 0x000fe40004800000 */
[----:B------:R-:W-:Y:S02]  /*7230*/  ISETP.GT.AND P1, PT, R165, 0x19, !P2 ;  /* 0x00000019a500780c */ /* 0x000fe40005724270 */
[----:B------:R-:W-:Y:S02]  /*7240*/  FMNMX.FTZ R10, R162, R9, !PT ;  /* 0x00000009a20a7209 */ /* 0x000fe40007810000 */
[----:B------:R-:W-:-:S02]  /*7250*/  ISETP.LT.OR P1, PT, R164, 0x1a, P1 ;  /* 0x0000001aa400780c */ /* 0x000fc40000f21670 */
[----:B------:R-:W-:Y:S02]  /*7260*/  FMNMX.FTZ R9, R163, R10, !PT ;  /* 0x0000000aa3097209 */ /* 0x000fe40007810000 */
[----:B------:R-:W-:Y:S02]  /*7270*/  FSEL R123, R123, -INF , !P1 ;  /* 0xff8000007b7b7808 */ /* 0x000fe40004800000 */
        /* <DEDUP_REMOVED lines=19> */
[----:B------:R-:W-:Y:S02]  /*73b0*/  LOP3.LUT P1, RZ, R16, 0x2000, RZ, 0xc0, !PT ;  /* 0x0000200010ff7812 */ /* 0x000fe4000782c0ff */
[----:B------:R-:W-:Y:S02]  /*73c0*/  FMNMX.FTZ R10, R151, R10, !PT ;  /* 0x0000000a970a7209 */ /* 0x000fe40007810000 */
[----:B------:R-:W-:-:S02]  /*73d0*/  ISETP.GT.AND P1, PT, R165, 0x29, !P1 ;  /* 0x00000029a500780c */ /* 0x000fc40004f24270 */
[----:B------:R-:W-:Y:S02]  /*73e0*/  FMNMX.FTZ R9, R143, R10, !PT ;  /* 0x0000000a8f097209 */ /* 0x000fe40007810000 */
[----:B------:R-:W-:Y:S02]  /*73f0*/  ISETP.LT.OR P1, PT, R164, 0x2a, P1 ;  /* 0x0000002aa400780c */ /* 0x000fe40000f21670 */
[----:B------:R-:W-:Y:S02]  /*7400*/  FMNMX.FTZ R9, R142, R9, !PT ;  /* 0x000000098e097209 */ /* 0x000fe40007810000 */
[----:B------:R-:W-:Y:S02]  /*7410*/  FSEL R128, R128, -INF , !P1 ;  /* 0xff80000080807808 */ /* 0x000fe40004800000 */
[----:B------:R-:W-:Y:S02]  /*7420*/  LOP3.LUT P1, RZ, R16, 0x1000, RZ, 0xc0, !PT ;  /* 0x0000100010ff7812 */ /* 0x000fe4000782c0ff */
[----:B------:R-:W-:-:S02]  /*7430*/  FMNMX.FTZ R10, R140, R9, !PT ;  /* 0x000000098c0a7209 */ /* 0x000fc40007810000 */
[----:B------:R-:W-:Y:S02]  /*7440*/  ISETP.GT.AND P1, PT, R165, 0x30, !P1 ;  /* 0x00000030a500780c */ /* 0x000fe40004f24270 */
[----:B------:R-:W-:Y:S02]  /*7450*/  FMNMX.FTZ R10, R141, R10, !PT ;  /* 0x0000000a8d0a7209 */ /* 0x000fe40007810000 */
[----:B------:R-:W-:Y:S02]  /*7460*/  ISETP.LT.OR P1, PT, R164, 0x31, P1 ;  /* 0x00000031a400780c */ /* 0x000fe40000f21670 */
[C---:B------:R-:W-:Y:S01]  /*7470*/  LOP3.LUT P2, RZ, R16.reuse, 0x40, RZ, 0xc0, !PT ;  /* 0x0000004010ff7812 */ /* 0x040fe2000784c0ff */
[----:B------:R-:W0:Y:S01]  /*7480*/  SHFL.BFLY PT, R9, R10, 0x2, 0x1f ;  /* 0x0c401f000a097f89 */ /* 0x000e2200000e0000 */
[----:B------:R-:W-:Y:S02]  /*7490*/  FSEL R129, R129, -INF , !P1 ;  /* 0xff80000081817808 */ /* 0x000fe40004800000 */
[----:B------:R-:W-:-:S02]  /*74a0*/  LOP3.LUT P1, RZ, R16, 0x800, RZ, 0xc0, !PT ;  /* 0x0000080010ff7812 */ /* 0x000fc4000782c0ff */
[----:B------:R-:W-:Y:S02]  /*74b0*/  LOP3.LUT P6, RZ, R16, 0x20, RZ, 0xc0, !PT ;  /* 0x0000002010ff7812 */ /* 0x000fe400078cc0ff */
[C---:B------:R-:W-:Y:S02]  /*74c0*/  ISETP.GT.AND P1, PT, R165.reuse, 0x31, !P1 ;  /* 0x00000031a500780c */ /* 0x040fe40004f24270 */
[----:B------:R-:W-:Y:S02]  /*74d0*/  ISETP.GT.AND P3, PT, R165, 0x50, !P3 ;  /* 0x00000050a500780c */ /* 0x000fe40005f64270 */
[C---:B------:R-:W-:Y:S02]  /*74e0*/  ISETP.LT.OR P1, PT, R164.reuse, 0x32, P1 ;  /* 0x00000032a400780c */ /* 0x040fe40000f21670 */
[----:B------:R-:W-:Y:S02]  /*74f0*/  ISETP.LT.OR P3, PT, R164, 0x51, P3 ;  /* 0x00000051a400780c */ /* 0x000fe40001f61670 */
[----:B------:R-:W-:-:S02]  /*7500*/  FSEL R130, R130, -INF , !P1 ;  /* 0xff80000082827808 */ /* 0x000fc40004800000 */
[----:B------:R-:W-:Y:S02]  /*7510*/  LOP3.LUT P1, RZ, R16, 0x400, RZ, 0xc0, !PT ;  /* 0x0000040010ff7812 */ /* 0x000fe4000782c0ff */
[C---:B------:R-:W-:Y:S02]  /*7520*/  ISETP.GT.AND P4, PT, R165.reuse, 0x51, !P4 ;  /* 0x00000051a500780c */ /* 0x040fe40006784270 */
[----:B------:R-:W-:Y:S02]  /*7530*/  ISETP.GT.AND P1, PT, R165, 0x38, !P1 ;  /* 0x00000038a500780c */ /* 0x000fe40004f24270 */
[----:B------:R-:W-:Y:S02]  /*7540*/  FSEL R139, R139, -INF , !P3 ;  /* 0xff8000008b8b7808 */ /* 0x000fe40005800000 */
[----:B------:R-:W-:Y:S02]  /*7550*/  ISETP.LT.OR P1, PT, R164, 0x39, P1 ;  /* 0x00000039a400780c */ /* 0x000fe40000f21670 */
[----:B0-----:R-:W-:-:S02]  /*7560*/  FMNMX.FTZ R159, R10, R9, !PT ;  /* 0x000000090a9f7209 */ /* 0x001fc40007810000 */
[----:B------:R-:W-:Y:S02]  /*7570*/  FSEL R133, R133, -INF , !P1 ;  /* 0xff80000085857808 */ /* 0x000fe40004800000 */
[----:B------:R-:W-:Y:S01]  /*7580*/  LOP3.LUT P1, RZ, R16, 0x200, RZ, 0xc0, !PT ;  /* 0x0000020010ff7812 */ /* 0x000fe2000782c0ff */
[----:B------:R-:W0:Y:S01]  /*7590*/  SHFL.BFLY PT, R168, R159, 0x1, 0x1f ;  /* 0x0c201f009fa87f89 */ /* 0x000e2200000e0000 */
[C---:B------:R-:W-:Y:S02]  /*75a0*/  ISETP.GT.AND P5, PT, R165.reuse, 0x58, !P5 ;  /* 0x00000058a500780c */ /* 0x040fe40006fa4270 */
[----:B------:R-:W-:Y:S02]  /*75b0*/  ISETP.GT.AND P1, PT, R165, 0x39, !P1 ;  /* 0x00000039a500780c */ /* 0x000fe40004f24270 */
[C---:B------:R-:W-:Y:S02]  /*75c0*/  ISETP.LT.OR P4, PT, R164.reuse, 0x52, P4 ;  /* 0x00000052a400780c */ /* 0x040fe40002781670 */
[----:B------:R-:W-:-:S02]  /*75d0*/  ISETP.LT.OR P1, PT, R164, 0x3a, P1 ;  /* 0x0000003aa400780c */ /* 0x000fc40000f21670 */
[----:B------:R-:W-:Y:S02]  /*75e0*/  ISETP.LT.OR P5, PT, R164, 0x59, P5 ;  /* 0x00000059a400780c */ /* 0x000fe40002fa1670 */
[----:B------:R-:W-:Y:S02]  /*75f0*/  FSEL R134, R134, -INF , !P1 ;  /* 0xff80000086867808 */ /* 0x000fe40004800000 */
[----:B------:R-:W-:Y:S02]  /*7600*/  LOP3.LUT P1, RZ, R16, 0x100, RZ, 0xc0, !PT ;  /* 0x0000010010ff7812 */ /* 0x000fe4000782c0ff */
[----:B------:R-:W-:Y:S02]  /*7610*/  FSEL R126, R126, -INF , !P4 ;  /* 0xff8000007e7e7808 */ /* 0x000fe40006000000 */
[----:B------:R-:W-:-:S04]  /*7620*/  ISETP.GT.AND P1, PT, R165, 0x40, !P1 ;  /* 0x00000040a500780c */ /* 0x000fc80004f24270 */
[----:B------:R-:W-:Y:S02]  /*7630*/  ISETP.LT.OR P1, PT, R164, 0x41, P1 ;  /* 0x00000041a400780c */ /* 0x000fe40000f21670 */
[----:B0-----:R-:W-:Y:S02]  /*7640*/  FMNMX.FTZ R9, R159, R168, !PT ;  /* 0x000000a89f097209 */ /* 0x001fe40007810000 */
[----:B------:R-:W-:Y:S02]  /*7650*/  FSEL R135, R135, -INF , !P1 ;  /* 0xff80000087877808 */ /* 0x000fe40004800000 */
[----:B------:R-:W-:Y:S01]  /*7660*/  LOP3.LUT P1, RZ, R16, 0x80, RZ, 0xc0, !PT ;  /* 0x0000008010ff7812 */ /* 0x000fe2000782c0ff */
[----:B------:R-:W-:-:S03]  /*7670*/  FMUL.FTZ R169, R9, UR11 ;  /* 0x0000000b09a97c20 */ /* 0x000fc60008410000 */
[----:B------:R-:W-:-:S04]  /*7680*/  ISETP.GT.AND P1, PT, R165, 0x41, !P1 ;  /* 0x00000041a500780c */ /* 0x000fc80004f24270 */
[----:B------:R-:W-:-:S04]  /*7690*/  ISETP.LT.OR P1, PT, R164, 0x42, P1 ;  /* 0x00000042a400780c */ /* 0x000fc80000f21670 */
[----:B------:R-:W-:Y:S02]  /*76a0*/  FSEL R136, R136, -INF , !P1 ;  /* 0xff80000088887808 */ /* 0x000fe40004800000 */
[----:B------:R-:W-:-:S04]  /*76b0*/  ISETP.GT.AND P1, PT, R165, 0x48, !P2 ;  /* 0x00000048a500780c */ /* 0x000fc80005724270 */
[----:B------:R-:W-:-:S04]  /*76c0*/  ISETP.LT.OR P1, PT, R164, 0x49, P1 ;  /* 0x00000049a400780c */ /* 0x000fc80000f21670 */
[----:B------:R-:W-:Y:S02]  /*76d0*/  FSEL R138, R138, -INF , !P1 ;  /* 0xff8000008a8a7808 */ /* 0x000fe40004800000 */
[----:B------:R-:W-:Y:S02]  /*76e0*/  ISETP.GT.AND P1, PT, R165, 0x49, !P6 ;  /* 0x00000049a500780c */ /* 0x000fe40007724270 */
[----:B------:R-:W-:Y:S02]  /*76f0*/  LOP3.LUT P6, RZ, R16, 0x2, RZ, 0xc0, !PT ;  /* 0x0000000210ff7812 */ /* 0x000fe400078cc0ff */
[----:B------:R-:W-:-:S04]  /*7700*/  ISETP.LT.OR P1, PT, R164, 0x4a, P1 ;  /* 0x0000004aa400780c */ /* 0x000fc80000f21670 */
[----:B------:R-:W-:Y:S02]  /*7710*/  FSEL R137, R137, -INF , !P1 ;  /* 0xff80000089897808 */ /* 0x000fe40004800000 */
[C---:B------:R-:W-:Y:S02]  /*7720*/  ISETP.GT.AND P1, PT, R165.reuse, RZ, !P6 ;  /* 0x000000ffa500720c */ /* 0x040fe40007724270 */
[----:B------:R-:W-:Y:S02]  /*7730*/  LOP3.LUT P6, RZ, R16, 0x1, RZ, 0xc0, !PT ;  /* 0x0000000110ff7812 */ /* 0x000fe400078cc0ff */
[----:B------:R-:W-:Y:S02]  /*7740*/  ISETP.LT.OR P1, PT, R164, 0x1, P1 ;  /* 0x00000001a400780c */ /* 0x000fe40000f21670 */
[----:B------:R-:W-:Y:S02]  /*7750*/  ISETP.GT.AND P2, PT, R165, 0x59, !P6 ;  /* 0x00000059a500780c */ /* 0x000fe40007744270 */
[----:B------:R-:W-:-:S02]  /*7760*/  FSEL R167, R0, -INF , !P1 ;  /* 0xff80000000a77808 */ /* 0x000fc40004800000 */
[----:B------:R-:W-:Y:S02]  /*7770*/  FSETP.NEU.FTZ.AND P1, PT, R9, -INF , PT ;  /* 0xff8000000900780b */ /* 0x000fe40003f3d000 */
[----:B------:R-:W-:Y:S02]  /*7780*/  FMNMX.FTZ R159, R167, R12, !PT ;  /* 0x0000000ca79f7209 */ /* 0x000fe40007810000 */
[----:B------:R-:W-:Y:S02]  /*7790*/  FSEL R169, R169, RZ, P1 ;  /* 0x000000ffa9a97208 */ /* 0x000fe40000800000 */
[----:B------:R-:W-:Y:S02]  /*77a0*/  FMNMX.FTZ R159, R2, R159, !PT ;  /* 0x0000009f029f7209 */ /* 0x000fe40007810000 */
[----:B------:R-:W-:Y:S01]  /*77b0*/  ISETP.LT.OR P2, PT, R164, 0x5a, P2 ;  /* 0x0000005aa400780c */ /* 0x000fe20001741670 */
[--C-:B------:R-:W-:Y:S01]  /*77c0*/  FFMA.FTZ R188, R153, UR11, -R169.reuse ;  /* 0x0000000b99bc7c23 */ /* 0x100fe200080108a9 */
[----:B------:R-:W-:Y:S01]  /*77d0*/  FMNMX.FTZ R0, R20, R159, !PT ;  /* 0x0000009f14007209 */ /* 0x000fe20007810000 */
[--C-:B------:R-:W-:Y:S01]  /*77e0*/  FFMA.FTZ R180, R161, UR11, -R169.reuse ;  /* 0x0000000ba1b47c23 */ /* 0x100fe200080108a9 */
[--C-:B------:R-:W-:Y:S01]  /*77f0*/  FFMA.FTZ R190, R154, UR11, -R169.reuse ;  /* 0x0000000b9abe7c23 */ /* 0x100fe200080108a9 */
[----:B------:R-:W-:Y:S01]  /*7800*/  FSEL R154, R131, -INF , !P5 ;  /* 0xff800000839a7808 */ /* 0x000fe20006800000 */
[--C-:B------:R-:W-:Y:S01]  /*7810*/  FFMA.FTZ R159, R155, UR11, -R169.reuse ;  /* 0x0000000b9b9f7c23 */ /* 0x100fe200080108a9 */
[----:B------:R-:W-:Y:S01]  /*7820*/  FMNMX.FTZ R153, R15, R0, !PT ;  /* 0x000000000f997209 */ /* 0x000fe20007810000 */
[--C-:B------:R-:W-:Y:S01]  /*7830*/  FFMA.FTZ R168, R143, UR11, -R169.reuse ;  /* 0x0000000b8fa87c23 */ /* 0x100fe200080108a9 */
[----:B------:R-:W-:Y:S01]  /*7840*/  FSEL R132, R132, -INF , !P2 ;  /* 0xff80000084847808 */ /* 0x000fe20005000000 */
[--C-:B------:R-:W-:Y:S01]  /*7850*/  FFMA.FTZ R21, R166, UR11, -R169.reuse ;  /* 0x0000000ba6157c23 */ /* 0x100fe200080108a9 */
[----:B------:R-:W-:Y:S01]  /*7860*/  FMNMX.FTZ R0, R120, R153, !PT ;  /* 0x0000009978007209 */ /* 0x000fe20007810000 */
[--C-:B------:R-:W-:Y:S01]  /*7870*/  FFMA.FTZ R184, R156, UR11, -R169.reuse ;  /* 0x0000000b9cb87c23 */ /* 0x100fe200080108a9 */
[--C-:B------:R-:W-:Y:S01]  /*7880*/  FFMA.FTZ R157, R157, UR11, -R169.reuse ;  /* 0x0000000b9d9d7c23 */ /* 0x100fe200080108a9 */
        /* <DEDUP_REMOVED lines=20> */
[----:B------:R-:W-:Y:S01]  /*79d0*/  FFMA.FTZ R169, R141, UR11, -R169 ;  /* 0x0000000b8da97c23 */ /* 0x000fe200080108a9 */
[----:B------:R-:W-:Y:S01]  /*79e0*/  FMNMX.FTZ R153, R127, R0, !PT ;  /* 0x000000007f997209 */ /* 0x000fe20007810000 */
[----:B------:R-:W-:Y:S01]  /*79f0*/  MUFU.EX2 R21, R21 ;  /* 0x0000001500157308 */ /* 0x000fe20000000800 */
[----:B------:R-:W-:-:S02]  /*7a00*/  FSEL R140, R9, RZ, P1 ;  /* 0x000000ff098c7208 */ /* 0x000fc40000800000 */
[----:B------:R-:W-:-:S03]  /*7a10*/  FMNMX.FTZ R0, R128, R153, !PT ;  /* 0x0000009980007209 */ /* 0x000fc60007810000 */
[----:B------:R-:W-:Y:S01]  /*7a20*/  FADD.FTZ R140, -R140, R11 ;  /* 0x0000000b8c8c7221 */ /* 0x000fe20000010100 */
[----:B------:R-:W-:Y:S01]  /*7a30*/  FMNMX.FTZ R153, R129, R0, !PT ;  /* 0x0000000081997209 */ /* 0x000fe20007810000 */
[----:B------:R-:W-:Y:S03]  /*7a40*/  MUFU.EX2 R188, R188 ;  /* 0x000000bc00bc7308 */ /* 0x000fe60000000800 */
[----:B------:R-:W-:-:S04]  /*7a50*/  FMNMX.FTZ R0, R130, R153, !PT ;  /* 0x0000009982007209 */ /* 0x000fc80007810000 */
        /* <DEDUP_REMOVED lines=14> */
[----:B------:R-:W-:-:S05]  /*7b40*/  FMNMX.FTZ R161, R132, R161, !PT ;  /* 0x000000a184a17209 */ /* 0x000fca0007810000 */
[----:B------:R-:W0:Y:S01]  /*7b50*/  SHFL.BFLY PT, R0, R161, 0x2, 0x1f ;  /* 0x0c401f00a1007f89 */ /* 0x000e2200000e0000 */
[----:B------:R-:W-:Y:S08]  /*7b60*/  MUFU.EX2 R155, R155 ;  /* 0x0000009b009b7308 */ /* 0x000ff00000000800 */
[----:B------:R-:W-:Y:S08]  /*7b70*/  MUFU.EX2 R180, R180 ;  /* 0x000000b400b47308 */ /* 0x000ff00000000800 */
[----:B------:R-:W-:Y:S01]  /*7b80*/  MUFU.EX2 R153, R162 ;  /* 0x000000a200997308 */ /* 0x000fe20000000800 */
[----:B0-----:R-:W-:-:S07]  /*7b90*/  FMNMX.FTZ R0, R161, R0, !PT ;  /* 0x00000000a1007209 */ /* 0x001fce0007810000 */
[----:B------:R-:W-:Y:S01]  /*7ba0*/  MUFU.EX2 R182, R182 ;  /* 0x000000b600b67308 */ /* 0x000fe20000000800 */
[----:B------:R-:W0:Y:S07]  /*7bb0*/  SHFL.BFLY PT, R161, R0, 0x1, 0x1f ;  /* 0x0c201f0000a17f89 */ /* 0x000e2e00000e0000 */
[----:B------:R-:W-:Y:S08]  /*7bc0*/  MUFU.EX2 R131, R131 ;  /* 0x0000008300837308 */ /* 0x000ff00000000800 */
[----:B------:R-:W-:Y:S08]  /*7bd0*/  MUFU.EX2 R176, R176 ;  /* 0x000000b000b07308 */ /* 0x000ff00000000800 */
[----:B------:R-:W-:Y:S01]  /*7be0*/  MUFU.EX2 R145, R145 ;  /* 0x0000009100917308 */ /* 0x000fe20000000800 */
[----:B0-----:R-:W-:Y:S01]  /*7bf0*/  FMNMX.FTZ R10, R0, R161, !PT ;  /* 0x000000a1000a7209 */ /* 0x001fe20007810000 */
[----:B------:R-:W-:-:S03]  /*7c00*/  FMUL.FTZ R0, R140, UR11 ;  /* 0x0000000b8c007c20 */ /* 0x000fc60008410000 */
[C---:B------:R-:W-:Y:S01]  /*7c10*/  FSETP.NEU.FTZ.AND P1, PT, R10.reuse, -INF , PT ;  /* 0xff8000000a00780b */ /* 0x040fe20003f3d000 */
[----:B------:R-:W-:Y:S02]  /*7c20*/  FMUL.FTZ R141, R10, UR11 ;  /* 0x0000000b0a8d7c20 */ /* 0x000fe40008410000 */
[----:B------:R-:W-:Y:S03]  /*7c30*/  MUFU.EX2 R178, R178 ;  /* 0x000000b200b27308 */ /* 0x000fe60000000800 */
[----:B------:R-:W-:-:S05]  /*7c40*/  FSEL R141, R141, RZ, P1 ;  /* 0x000000ff8d8d7208 */ /* 0x000fca0000800000 */
[----:B------:R-:W0:Y:S01]  /*7c50*/  MUFU.EX2 R0, R0 ;  /* 0x0000000000007308 */ /* 0x000e220000000800 */
[--C-:B------:R-:W-:Y:S01]  /*7c60*/  FFMA.FTZ R191, R20, UR11, -R141.reuse ;  /* 0x0000000b14bf7c23 */ /* 0x100fe2000801088d */
[--C-:B------:R-:W-:Y:S01]  /*7c70*/  FFMA.FTZ R20, R15, UR11, -R141.reuse ;  /* 0x0000000b0f147c23 */ /* 0x100fe2000801088d */
[----:B------:R-:W-:Y:S01]  /*7c80*/  FSEL R15, R10, RZ, P1 ;  /* 0x000000ff0a0f7208 */ /* 0x000fe20000800000 */
[--C-:B------:R-:W-:Y:S01]  /*7c90*/  FFMA.FTZ R189, R167, UR11, -R141.reuse ;  /* 0x0000000ba7bd7c23 */ /* 0x100fe2000801088d */
[--C-:B------:R-:W-:Y:S01]  /*7ca0*/  FFMA.FTZ R140, R2, UR11, -R141.reuse ;  /* 0x0000000b028c7c23 */ /* 0x100fe2000801088d */
[--C-:B------:R-:W-:Y:S01]  /*7cb0*/  FFMA.FTZ R185, R120, UR11, -R141.reuse ;  /* 0x0000000b78b97c23 */ /* 0x100fe2000801088d */
[--C-:B------:R-:W-:Y:S01]  /*7cc0*/  FFMA.FTZ R120, R121, UR11, -R141.reuse ;  /* 0x0000000b79787c23 */ /* 0x100fe2000801088d */
[----:B------:R-:W-:Y:S01]  /*7cd0*/  FADD.FTZ R15, -R15, R12 ;  /* 0x0000000c0f0f7221 */ /* 0x000fe20000010100 */
[----:B------:R-:W-:Y:S01]  /*7ce0*/  MUFU.EX2 R191, R191 ;  /* 0x000000bf00bf7308 */ /* 0x000fe20000000800 */
[--C-:B------:R-:W-:Y:S01]  /*7cf0*/  FFMA.FTZ R187, R122, UR11, -R141.reuse ;  /* 0x0000000b7abb7c23 */ /* 0x100fe2000801088d */
[--C-:B------:R-:W-:Y:S01]  /*7d00*/  FFMA.FTZ R122, R123, UR11, -R141.reuse ;  /* 0x0000000b7b7a7c23 */ /* 0x100fe2000801088d */
[----:B------:R-:W-:Y:S01]  /*7d10*/  FMUL.FTZ R15, R15, UR11 ;  /* 0x0000000b0f0f7c20 */ /* 0x000fe20008410000 */
[--C-:B------:R-:W-:Y:S01]  /*7d20*/  FFMA.FTZ R12, R128, UR11, -R141.reuse ;  /* 0x0000000b800c7c23 */ /* 0x100fe2000801088d */
[--C-:B------:R-:W-:Y:S01]  /*7d30*/  FFMA.FTZ R128, R130, UR11, -R141.reuse ;  /* 0x0000000b82807c23 */ /* 0x100fe2000801088d */
[--C-:B------:R-:W-:Y:S01]  /*7d40*/  FFMA.FTZ R130, R134, UR11, -R141.reuse ;  /* 0x0000000b86827c23 */ /* 0x100fe2000801088d */
[----:B------:R-:W-:Y:S01]  /*7d50*/  FFMA.FTZ R181, R124, UR11, -R141 ;  /* 0x0000000b7cb57c23 */ /* 0x000fe2000801088d */
[----:B------:R-:W-:Y:S01]  /*7d60*/  MUFU.EX2 R189, R189 ;  /* 0x000000bd00bd7308 */ /* 0x000fe20000000800 */
[----:B0-----:R-:W-:Y:S01]  /*7d70*/  FFMA.FTZ R121, R0, R8, R21 ;  /* 0x0000000800797223 */ /* 0x001fe20000010015 */
[--C-:B------:R-:W-:Y:S01]  /*7d80*/  FFMA.FTZ R124, R125, UR11, -R141.reuse ;  /* 0x0000000b7d7c7c23 */ /* 0x100fe2000801088d */
[--C-:B------:R-:W-:Y:S01]  /*7d90*/  FFMA.FTZ R183, R127, UR11, -R141.reuse ;  /* 0x0000000b7fb77c23 */ /* 0x100fe2000801088d */
[----:B------:R-:W-:Y:S01]  /*7da0*/  FFMA.FTZ R177, R129, UR11, -R141 ;  /* 0x0000000b81b17c23 */ /* 0x000fe2000801088d */
[----:B------:R-:W-:Y:S01]  /*7db0*/  FADD.FTZ R121, R188, R121 ;  /* 0x00000079bc797221 */ /* 0x000fe20000010000 */
[--C-:B------:R-:W-:Y:S01]  /*7dc0*/  FFMA.FTZ R179, R133, UR11, -R141.reuse ;  /* 0x0000000b85b37c23 */ /* 0x100fe2000801088d */
[----:B------:R-:W-:Y:S01]  /*7dd0*/  FFMA.FTZ R175, R138, UR11, -R141 ;  /* 0x0000000b8aaf7c23 */ /* 0x000fe2000801088d */
[----:B------:R0:W1:Y:S01]  /*7de0*/  MUFU.EX2 R2, R15 ;  /* 0x0000000f00027308 */ /* 0x0000620000000800 */
[----:B------:R-:W-:Y:S01]  /*7df0*/  FADD.FTZ R134, R190, R121 ;  /* 0x00000079be867221 */ /* 0x000fe20000010000 */
[--C-:B------:R-:W-:Y:S01]  /*7e00*/  FFMA.FTZ R173, R135, UR11, -R141.reuse ;  /* 0x0000000b87ad7c23 */ /* 0x100fe2000801088d */
[--C-:B------:R-:W-:Y:S01]  /*7e10*/  FFMA.FTZ R139, R139, UR11, -R141.reuse ;  /* 0x0000000b8b8b7c23 */ /* 0x100fe2000801088d */
[--C-:B------:R-:W-:Y:S01]  /*7e20*/  FFMA.FTZ R126, R126, UR11, -R141.reuse ;  /* 0x0000000b7e7e7c23 */ /* 0x100fe2000801088d */
[--C-:B------:R-:W-:Y:S01]  /*7e30*/  FFMA.FTZ R154, R154, UR11, -R141.reuse ;  /* 0x0000000b9a9a7c23 */ /* 0x100fe2000801088d */
[----:B------:R-:W-:-:S02]  /*7e40*/  FFMA.FTZ R132, R132, UR11, -R141 ;  /* 0x0000000b84847c23 */ /* 0x000fc4000801088d */
[----:B------:R-:W2:Y:S01]  /*7e50*/  MUFU.EX2 R140, R140 ;  /* 0x0000008c008c7308 */ /* 0x000ea20000000800 */
[----:B0-----:R-:W-:-:S04]  /*7e60*/  FADD.FTZ R15, R159, R134 ;  /* 0x000000869f0f7221 */ /* 0x001fc80000010000 */
[----:B------:R-:W-:-:S03]  /*7e70*/  FADD.FTZ R134, R184, R15 ;  /* 0x0000000fb8867221 */ /* 0x000fc60000010000 */
[----:B------:R-:W0:Y:S01]  /*7e80*/  MUFU.EX2 R20, R20 ;  /* 0x0000001400147308 */ /* 0x000e220000000800 */
[----:B-1----:R-:W-:Y:S01]  /*7e90*/  FFMA.FTZ R3, R2, R3, R189 ;  /* 0x0000000302037223 */ /* 0x002fe200000100bd */
[----:B------:R-:W-:Y:S01]  /*7ea0*/  FADD.FTZ R15, R157, R134 ;  /* 0x000000869d0f7221 */ /* 0x000fe20000010000 */
[----:B------:R-:W-:-:S03]  /*7eb0*/  FFMA.FTZ R134, R136, UR11, -R141 ;  /* 0x0000000b88867c23 */ /* 0x000fc6000801088d */
[----:B------:R-:W-:Y:S02]  /*7ec0*/  FADD.FTZ R136, R186, R15 ;  /* 0x0000000fba887221 */ /* 0x000fe40000010000 */
[----:B------:R-:W1:Y:S01]  /*7ed0*/  MUFU.EX2 R185, R185 ;  /* 0x000000b900b97308 */ /* 0x000e620000000800 */
[----:B--2---:R-:W-:Y:S01]  /*7ee0*/  FADD.FTZ R8, R140, R3 ;  /* 0x000000038c087221 */ /* 0x004fe20000010000 */
[----:B------:R-:W-:-:S03]  /*7ef0*/  FADD.FTZ R15, R155, R136 ;  /* 0x000000889b0f7221 */ /* 0x000fc60000010000 */
[----:B------:R-:W-:Y:S01]  /*7f00*/  FADD.FTZ R3, R191, R8 ;  /* 0x00000008bf037221 */ /* 0x000fe20000010000 */
[----:B------:R-:W-:Y:S02]  /*7f10*/  FADD.FTZ R136, R180, R15 ;  /* 0x0000000fb4887221 */ /* 0x000fe40000010000 */
[----:B------:R-:W2:Y:S01]  /*7f20*/  MUFU.EX2 R120, R120 ;  /* 0x0000007800787308 */ /* 0x000ea20000000800 */
[----:B0-----:R-:W-:Y:S01]  /*7f30*/  FADD.FTZ R8, R20, R3 ;  /* 0x0000000314087221 */ /* 0x001fe20000010000 */
[----:B------:R-:W-:Y:S01]  /*7f40*/  FADD.FTZ R15, R153, R136 ;  /* 0x00000088990f7221 */ /* 0x000fe20000010000 */
[----:B------:R-:W-:-:S03]  /*7f50*/  FFMA.FTZ R136, R137, UR11, -R141 ;  /* 0x0000000b89887c23 */ /* 0x000fc6000801088d */
[----:B------:R-:W-:Y:S02]  /*7f60*/  FADD.FTZ R138, R182, R15 ;  /* 0x0000000fb68a7221 */ /* 0x000fe40000010000 */
[----:B------:R-:W0:Y:S01]  /*7f70*/  MUFU.EX2 R187, R187 ;  /* 0x000000bb00bb7308 */ /* 0x000e220000000800 */
[----:B-1----:R-:W-:Y:S01]  /*7f80*/  FADD.FTZ R3, R185, R8 ;  /* 0x00000008b9037221 */ /* 0x002fe20000010000 */
[----:B------:R-:W-:-:S04]  /*7f90*/  FADD.FTZ R15, R131, R138 ;  /* 0x0000008a830f7221 */ /* 0x000fc80000010000 */
[----:B------:R-:W-:Y:S02]  /*7fa0*/  FADD.FTZ R138, R176, R15 ;  /* 0x0000000fb08a7221 */ /* 0x000fe40000010000 */
[----:B------:R-:W1:Y:S01]  /*7fb0*/  MUFU.EX2 R122, R122 ;  /* 0x0000007a007a7308 */ /* 0x000e620000000800 */
[----:B--2---:R-:W-:Y:S01]  /*7fc0*/  FADD.FTZ R8, R120, R3 ;  /* 0x0000000378087221 */ /* 0x004fe20000010000 */
[----:B------:R-:W-:-:S04]  /*7fd0*/  FADD.FTZ R15, R145, R138 ;  /* 0x0000008a910f7221 */ /* 0x000fc80000010000 */
[----:B------:R-:W-:Y:S02]  /*7fe0*/  FADD.FTZ R138, R178, R15 ;  /* 0x0000000fb28a7221 */ /* 0x000fe40000010000 */
        /* <DEDUP_REMOVED lines=54> */
.L_x_1008:
[----:B------:R-:W-:Y:S01]  /*8350*/  UIADD3 UR6, UR6, 0x30860, URZ ;  /* 0x0003086006067890 */ /* 0x000fe2000fffe03f */
[C---:B------:R-:W-:Y:S01]  /*8360*/  ISETP.GT.AND P1, PT, R13.reuse, UR50, PT ;  /* 0x000000320d007c0c */ /* 0x040fe2000bf24270 */
[----:B------:R-:W-:Y:S01]  /*8370*/  UMOV UR41, UR39 ;  /* 0x0000002700297c82 */ /* 0x000fe20008000000 */
[----:B------:R-:W-:Y:S01]  /*8380*/  UMOV UR4, UR38 ;  /* 0x0000002600047c82 */ /* 0x000fe20008000000 */
[----:B------:R-:W-:Y:S01]  /*8390*/  UPRMT UR6, UR61, 0x654, UR6 ;  /* 0x000006543d067896 */ /* 0x000fe20008000006 */
[----:B------:R-:W-:Y:S01]  /*83a0*/  F2FP.BF16.F32.PACK_AB R183, R12, R183 ;  /* 0x000000b70cb7723e */ /* 0x000fe200000010ff */
[----:B------:R-:W-:Y:S01]  /*83b0*/  VIADD R13, R13, 0xffffffff ;  /* 0xffffffff0d0d7836 */ /* 0x000fe20000000000 */
[----:B------:R-:W-:Y:S01]  /*83c0*/  F2FP.BF16.F32.PACK_AB R170, R11, R170 ;  /* 0x000000aa0baa723e */ /* 0x000fe200000010ff */
[----:B------:R-:W-:Y:S01]  /*83d0*/  IMAD.MOV.U32 R12, RZ, RZ, R10 ;  /* 0x000000ffff0c7224 */ /* 0x000fe200078e000a */
[----:B------:R-:W-:Y:S01]  /*83e0*/  F2FP.BF16.F32.PACK_AB R188, R188, R21 ;  /* 0x00000015bcbc723e */ /* 0x000fe200000010ff */
[----:B------:R-:W-:Y:S01]  /*83f0*/  IMAD.MOV.U32 R11, RZ, RZ, R9 ;  /* 0x000000ffff0b7224 */ /* 0x000fe200078e0009 */
[----:B------:R-:W-:-:S02]  /*8400*/  F2FP.BF16.F32.PACK_AB R189, R140, R189 ;  /* 0x000000bd8cbd723e */ /* 0x000fc400000010ff */
[----:B------:R-:W-:Y:S01]  /*8410*/  SYNCS.ARRIVE.TRANS64.RED.A1T0 RZ, [UR6], RZ ;  /* 0x000000ffffff79a7 */ /* 0x000fe20008100406 */
        /* <DEDUP_REMOVED lines=21> */
.L_x_990:
[----:B------:R-:W-:Y:S01]  /*8570*/  ISETP.NE.AND P2, PT, R199, 0x1, PT ;  /* 0x00000001c700780c */ /* 0x000fe20003f45270 */
[----:B------:R-:W-:Y:S01]  /*8580*/  UIADD3 UR4, UR42, 0x7f, URZ ;  /* 0x0000007f2a047890 */ /* 0x000fe2000fffe03f */
[----:B------:R-:W-:Y:S02]  /*8590*/  IADD3 R14, R17, 0x1, -R14 ;  /* 0x00000001110e7810 */ /* 0x000fe40007ffe80e */
[----:B------:R-:W-:-:S09]  /*85a0*/  LOP3.LUT P1, RZ, R16, 0x80000, RZ, 0xc0, !PT ;  /* 0x0008000010ff7812 */ /* 0x000fd2000782c0ff */
[----:B------:R-:W0:Y:S08]  /*85b0*/  @P2 LDC R11, c[0x0][0x44c] ;  /* 0x00011300ff0b2b82 */ /* 0x000e300000000800 */
[----:B------:R-:W1:Y:S01]  /*85c0*/  @P2 LDC R15, c[0x0][0x450] ;  /* 0x00011400ff0f2b82 */ /* 0x000e620000000800 */
[----:B0-----:R-:W-:-:S04]  /*85d0*/  @P2 IMAD.HI.U32 R12, R11, UR4, RZ ;  /* 0x000000040b0c2c27 */ /* 0x001fc8000f8e00ff */
[----:B------:R-:W-:Y:S01]  /*85e0*/  IMAD.U32 R11, RZ, RZ, UR4 ;  /* 0x00000004ff0b7e24 */ /* 0x000fe2000f8e00ff */
[----:B-1----:R-:W-:-:S05]  /*85f0*/  @P2 SHF.R.U32.HI R11, RZ, R15, R12 ;  /* 0x0000000fff0b2219 */ /* 0x002fca000001160c */
[----:B------:R-:W-:-:S04]  /*8600*/  IMAD.IADD R11, R14, 0x1, R11 ;  /* 0x000000010e0b7824 */ /* 0x000fc800078e020b */
[----:B------:R-:W-:-:S05]  /*8610*/  VIADD R12, R11, -UR55 ;  /* 0x800000370b0c7c36 */ /* 0x000fca0008000000 */
[----:B------:R-:W-:Y:S01]  /*8620*/  R2UR UR14, R12 ;  /* 0x000000000c0e72ca */ /* 0x000fe200000e0000 */
[----:B------:R-:W-:-:S14]  /*8630*/  @!P1 BRA `(.L_x_1010) ;  /* 0x0000000000509947 */ /* 0x000fdc0003800000 */
[----:B------:R-:W-:-:S13]  /*8640*/  R2UR UR10, R11 ;  /* 0x000000000b0a72ca */ /* 0x000fda00000e0000 */
[----:B------:R-:W-:-:S06]  /*8650*/  UISETP.GT.AND UP0, UPT, UR10, -0x1, UPT ;  /* 0xffffffff0a00788c */ /* 0x000fcc000bf04270 */
[----:B------:R-:W-:-:S13]  /*8660*/  PLOP3.LUT P1, PT, PT, PT, UP0, 0x80, 0x0 ;  /* 0x000000000000781c */ /* 0x000fda0003f2f008 */
[----:B------:R-:W-:Y:S05]  /*8670*/  @P1 BRA `(.L_x_1011) ;  /* 0x0000000000201947 */ /* 0x000fea0003800000 */
[----:B------:R-:W-:Y:S01]  /*8680*/  ULDC UR15, c[0x0][0x9e4] ;  /* 0x00027900000f7ab9 */ /* 0x000fe20000000800 */
[----:B------:R-:W-:Y:S02]  /*8690*/  ULOP3.LUT UR10, URZ, UR10, URZ, 0x33, !UPT ;  /* 0x0000000a3f0a7292 */ /* 0x000fe4000f8e333f */
[----:B------:R-:W-:-:S11]  /*86a0*/  UISETP.NE.AND UP0, UPT, UR15, 0x1, UPT ;  /* 0x000000010f00788c */ /* 0x000fd6000bf05270 */
[----:B------:R-:W-:Y:S02]  /*86b0*/  @UP0 ULDC.64 UR4, c[0x0][0x9e8] ;  /* 0x00027a0000040ab9 */ /* 0x000fe40000000a00 */
[----:B------:R-:W-:-:S04]  /*86c0*/  UIMAD.WIDE.U32 UR6, UR10, UR4, URZ ;  /* 0x000000040a0672a5 */ /* 0x000fc8000f8e003f */
[----:B------:R-:W-:-:S04]  /*86d0*/  @UP0 USHF.R.U32.HI UR10, URZ, UR5, UR7 ;  /* 0x000000053f0a0299 */ /* 0x000fc80008011607 */
[----:B------:R-:W-:Y:S01]  /*86e0*/  ULOP3.LUT UR10, URZ, UR10, URZ, 0x33, !UPT ;  /* 0x0000000a3f0a7292 */ /* 0x000fe2000f8e333f */
[----:B------:R-:W-:Y:S11]  /*86f0*/  BRA `(.L_x_1012) ;  /* 0x0000000000147947 */ /* 0x000ff60003800000 */
.L_x_1011:
[----:B------:R-:W-:Y:S02]  /*8700*/  ULDC UR15, c[0x0][0x9e4] ;  /* 0x00027900000f7ab9 */ /* 0x000fe40000000800 */
[----:B------:R-:W-:-:S11]  /*8710*/  UISETP.NE.AND UP0, UPT, UR15, 0x1, UPT ;  /* 0x000000010f00788c */ /* 0x000fd6000bf05270 */
[----:B------:R-:W-:Y:S02]  /*8720*/  @UP0 ULDC.64 UR4, c[0x0][0x9e8] ;  /* 0x00027a0000040ab9 */ /* 0x000fe40000000a00 */
[----:B------:R-:W-:-:S04]  /*8730*/  UIMAD.WIDE.U32 UR6, UR10, UR4, URZ ;  /* 0x000000040a0672a5 */ /* 0x000fc8000f8e003f */
[----:B------:R-:W-:-:S12]  /*8740*/  @UP0 USHF.R.U32.HI UR10, URZ, UR5, UR7 ;  /* 0x000000053f0a0299 */ /* 0x000fd80008011607 */
.L_x_1012:
[----:B------:R-:W-:-:S04]  /*8750*/  UIMAD UR10, UR10, UR15, URZ ;  /* 0x0000000f0a0a72a4 */ /* 0x000fc8000f8e023f */
[----:B------:R-:W-:-:S04]  /*8760*/  UISETP.LT.AND UP0, UPT, UR14, UR10, UPT ;  /* 0x0000000a0e00728c */ /* 0x000fc8000bf01270 */
[----:B------:R-:W-:-:S12]  /*8770*/  USEL UR14, UR14, UR10, !UP0 ;  /* 0x0000000a0e0e7287 */ /* 0x000fd8000c000000 */
.L_x_1010:
[----:B------:R-:W-:-:S04]  /*8780*/  UIADD3 UR4, UR14, 0x5f, URZ ;  /* 0x0000005f0e047890 */ /* 0x000fc8000fffe03f */
[----:B------:R-:W-:-:S04]  /*8790*/  UIMAD.WIDE UR4, UR4, 0x2aaaaaab, URZ ;  /* 0x2aaaaaab040478a5 */ /* 0x000fc8000f8e023f */
[----:B------:R-:W-:-:S04]  /*87a0*/  USHF.R.U32.HI UR4, URZ, 0x1f, UR5 ;  /* 0x0000001f3f047899 */ /* 0x000fc80008011605 */
[----:B------:R-:W-:-:S04]  /*87b0*/  ULEA.HI.SX32 UR4, UR5, UR4, 0x1c ;  /* 0x0000000405047291 */ /* 0x000fc8000f8fe23f */
[----:B------:R-:W-:-:S04]  /*87c0*/  UISETP.LT.AND UP0, UPT, UR60, UR4, UPT ;  /* 0x000000043c00728c */ /* 0x000fc8000bf01270 */
[----:B------:R-:W-:-:S06]  /*87d0*/  USEL UR50, UR60, UR4, !UP0 ;  /* 0x000000043c327287 */ /* 0x000fcc000c000000 */
[----:B------:R-:W-:-:S13]  /*87e0*/  ISETP.GE.AND P1, PT, R13, UR50, PT ;  /* 0x000000320d007c0c */ /* 0x000fda000bf26270 */
[----:B------:R-:W-:Y:S05]  /*87f0*/  @!P1 BRA `(.L_x_1013) ;  /* 0x0000002400189947 */ /* 0x000fea0003800000 */
[----:B------:R-:W-:Y:S01]  /*8800*/  IMAD.MOV.U32 R11, RZ, RZ, R10 ;  /* 0x000000ffff0b7224 */ /* 0x000fe200078e000a */
[----:B------:R-:W-:Y:S01]  /*8810*/  UMOV UR41, UR39 ;  /* 0x0000002700297c82 */ /* 0x000fe20008000000 */
[----:B------:R-:W-:Y:S01]  /*8820*/  IMAD.MOV.U32 R12, RZ, RZ, R9 ;  /* 0x000000ffff0c7224 */ /* 0x000fe200078e0009 */
[----:B------:R-:W-:Y:S01]  /*8830*/  UMOV UR4, UR38 ;  /* 0x0000002600047c82 */ /* 0x000fe20008000000 */
[----:B------:R-:W-:Y:S01]  /*8840*/  ULDC UR5, c[0x0][0x9d8] ;  /* 0x0002760000057ab9 */ /* 0x000fe20000000800 */
[----:B------:R-:W-:-:S05]  /*8850*/  ULDC UR51, c[0x0][0x988] ;  /* 0x0002620000337ab9 */ /* 0x000fca0000000800 */
.L_x_1024:
[----:B------:R-:W-:-:S04]  /*8860*/  UISETP.NE.AND UP0, UPT, UR4, 0x1, UPT ;  /* 0x000000010400788c */ /* 0x000fc8000bf05270 */
[----:B------:R-:W-:-:S04]  /*8870*/  USEL UR39, URZ, 0x1, UP0 ;  /* 0x000000013f277887 */ /* 0x000fc80008000000 */
[----:B------:R-:W-:Y:S01]  /*8880*/  ULOP3.LUT UR39, UR41, UR39, URZ, 0x3c, !UPT ;  /* 0x0000002729277292 */ /* 0x000fe2000f8e3c3f */
[----:B------:R-:W-:Y:S11]  /*8890*/  @!P0 BRA `(.L_x_1014) ;  /* 0x0000000000048947 */ /* 0x000ff60003800000 */
[----:B------:R-:W-:Y:S01]  /*88a0*/  BPT.TRAP 0x1 ;  /* 0x000000040000795c */ /* 0x000fe20000300000 */
.L_x_1014:
        /* <DEDUP_REMOVED lines=9> */
.L_x_1015:
[----:B-1----:R-:W-:Y:S05]  /*8940*/  @P1 BRA `(.L_x_1016) ;  /* 0x0000000000081947 */ /* 0x002fea0003800000 */
[----:B------:R-:W1:Y:S02]  /*8950*/  SYNCS.PHASECHK.TRANS64.TRYWAIT P1, [UR7+0x30830], R9 ;  /* 0x03083009ff0075a7 */ /* 0x000e640008020147 */
[----:B-1----:R-:W-:Y:S05]  /*8960*/  @!P1 BRA `(.L_x_1017) ;  /* 0x000000d400b89947 */ /* 0x002fea0003800000 */
.L_x_1016:
        /* <DEDUP_REMOVED lines=169> */
.L_x_1018:
[----:B------:R-:W-:Y:S01]  /*9400*/  ULEA UR6, UR4, UR40, 0x3 ;  /* 0x0000002804067291 */ /* 0x000fe2000f8e183f */
[----:B------:R-:W-:-:S05]  /*9410*/  IMAD.U32 R0, RZ, RZ, UR41 ;  /* 0x00000029ff007e24 */ /* 0x000fca000f8e00ff */
[----:B------:R-:W-:-:S04]  /*9420*/  SHF.L.U32 R0, R0, 0x1f, RZ ;  /* 0x0000001f00007819 */ /* 0x000fc800000006ff */
[----:B------:R2:W3:Y:S01]  /*9430*/  SYNCS.PHASECHK.TRANS64.TRYWAIT P1, [UR6+0x30850], R0 ;  /* 0x03085000ff0075a7 */ /* 0x0004e20008020146 */
[----:B------:R-:W-:Y:S05]  /*9440*/  @!P0 BRA `(.L_x_1019) ;  /* 0x0000000000048947 */ /* 0x000fea0003800000 */
[----:B------:R-:W-:Y:S01]  /*9450*/  BPT.TRAP 0x1 ;  /* 0x000000040000795c */ /* 0x000fe20000300000 */
.L_x_1019:
[----:B---3--:R-:W-:Y:S05]  /*9460*/  @P1 BRA `(.L_x_1020) ;  /* 0x0000000000081947 */ /* 0x008fea0003800000 */
[----:B------:R-:W3:Y:S02]  /*9470*/  SYNCS.PHASECHK.TRANS64.TRYWAIT P1, [UR6+0x30850], R0 ;  /* 0x03085000ff0075a7 */ /* 0x000ee40008020146 */
[----:B---3--:R-:W-:Y:S05]  /*9480*/  @!P1 BRA `(.L_x_1021) ;  /* 0x000000cc00089947 */ /* 0x008fea0003800000 */
.L_x_1020:
        /* <DEDUP_REMOVED lines=37> */
.L_x_1022:
        /* <DEDUP_REMOVED lines=23> */
[----:B01----:R-:W-:Y:S01]  /*9850*/  FMNMX.FTZ R9, R169, R12, !PT ;  /* 0x0000000ca9097209 */ /* 0x003fe20007810000 */
        /* <DEDUP_REMOVED lines=12> */
[----:B------:R-:W-:Y:S01]  /*9920*/  FMUL.FTZ R143, R148, UR5 ;  /* 0x00000005948f7c20 */ /* 0x000fe20008410000 */
[----:B------:R-:W-:Y:S01]  /*9930*/  FMUL.FTZ R130, R150, UR5 ;  /* 0x0000000596827c20 */ /* 0x000fe20008410000 */
[----:B------:R-:W1:Y:S01]  /*9940*/  MUFU.TANH R170, R170 ;  /* 0x000000aa00aa7308 */ /* 0x000e620000002400 */
        /* <DEDUP_REMOVED lines=19> */
[----:B------:R-:W-:Y:S01]  /*9a80*/  UMOV UR11, UR51 ;  /* 0x00000033000b7c82 */ /* 0x000fe20008000000 */
[----:B------:R-:W-:-:S03]  /*9a90*/  UIADD3 UR7, UR7, 0x30840, URZ ;  /* 0x0003084007077890 */ /* 0x000fc6000fffe03f */
[----:B------:R-:W1:Y:S01]  /*9aa0*/  MUFU.TANH R21, R21 ;  /* 0x0000001500157308 */ /* 0x000e620000002400 */
[----:B--2---:R-:W-:Y:S01]  /*9ab0*/  FMNMX.FTZ R2, R20, R149, !PT ;  /* 0x0000009514027209 */ /* 0x004fe20007810000 */
[----:B------:R-:W-:Y:S01]  /*9ac0*/  FMUL.FTZ R149, R160, UR5 ;  /* 0x00000005a0957c20 */ /* 0x000fe20008410000 */
[----:B------:R-:W-:-:S05]  /*9ad0*/  UPRMT UR7, UR61, 0x654, UR7 ;  /* 0x000006543d077896 */ /* 0x000fca0008000007 */
[----:B------:R-:W2:Y:S01]  /*9ae0*/  MUFU.TANH R172, R172 ;  /* 0x000000ac00ac7308 */ /* 0x000ea20000002400 */
[----:B0-----:R-:W-:-:S03]  /*9af0*/  FMNMX.FTZ R9, R171, R0, !PT ;  /* 0x00000000ab097209 */ /* 0x001fc60007810000 */
[----:B------:R-:W-:Y:S04]  /*9b00*/  SYNCS.ARRIVE.TRANS64.RED.A1T0 RZ, [UR7], RZ ;  /* 0x000000ffffff79a7 */ /* 0x000fe80008100407 */
        /* <DEDUP_REMOVED lines=47> */
[----:B0-----:R-:W-:Y:S01]  /*9e00*/  FMNMX.FTZ R2, R144, R151, !PT ;  /* 0x0000009790027209 */ /* 0x001fe20007810000 */
[----:B------:R-:W-:-:S06]  /*9e10*/  FMUL.FTZ R151, R166, UR5 ;  /* 0x00000005a6977c20 */ /* 0x000fcc0008410000 */
        /* <DEDUP_REMOVED lines=38> */
[----:B0-----:R-:W-:-:S05]  /*a080*/  FMNMX.FTZ R9, R2, R9, !PT ;  /* 0x0000000902097209 */ /* 0x001fca0007810000 */
[C---:B------:R-:W-:Y:S01]  /*a090*/  FADD.FTZ R12, -R9.reuse, R12 ;  /* 0x0000000c090c7221 */ /* 0x040fe20000010100 */
[----:B------:R-:W-:Y:S01]  /*a0a0*/  FMUL.FTZ R158, R9, UR11 ;  /* 0x0000000b099e7c20 */ /* 0x000fe20008410000 */
[----:B-1----:R-:W-:Y:S02]  /*a0b0*/  FMNMX.FTZ R10, R156, R157, !PT ;  /* 0x0000009d9c0a7209 */ /* 0x002fe40007810000 */
[----:B------:R-:W-:Y:S01]  /*a0c0*/  FMUL.FTZ R12, R12, UR11 ;  /* 0x0000000b0c0c7c20 */ /* 0x000fe20008410000 */
[--C-:B------:R-:W-:Y:S01]  /*a0d0*/  FFMA.FTZ R188, R168, UR11, -R158.reuse ;  /* 0x0000000ba8bc7c23 */ /* 0x100fe2000801089e */
[--C-:B------:R-:W-:Y:S01]  /*a0e0*/  FFMA.FTZ R190, R170, UR11, -R158.reuse ;  /* 0x0000000baabe7c23 */ /* 0x100fe2000801089e */
[--C-:B------:R-:W-:Y:S01]  /*a0f0*/  FFMA.FTZ R155, R171, UR11, -R158.reuse ;  /* 0x0000000bab9b7c23 */ /* 0x100fe2000801089e */
[C---:B------:R-:W-:Y:S01]  /*a100*/  FADD.FTZ R11, -R10.reuse, R11 ;  /* 0x0000000b0a0b7221 */ /* 0x040fe20000010100 */
[----:B------:R-:W-:Y:S01]  /*a110*/  FMUL.FTZ R161, R10, UR11 ;  /* 0x0000000b0aa17c20 */ /* 0x000fe20008410000 */
[----:B------:R0:W-:Y:S01]  /*a120*/  MUFU.EX2 R0, R12 ;  /* 0x0000000c00007308 */ /* 0x0001e20000000800 */
[--C-:B------:R-:W-:Y:S01]  /*a130*/  FFMA.FTZ R184, R172, UR11, -R158.reuse ;  /* 0x0000000bacb87c23 */ /* 0x100fe2000801089e */
[----:B------:R-:W-:Y:S01]  /*a140*/  FMUL.FTZ R157, R11, UR11 ;  /* 0x0000000b0b9d7c20 */ /* 0x000fe20008410000 */
[--C-:B------:R-:W-:Y:S01]  /*a150*/  FFMA.FTZ R11, R169, UR11, -R158.reuse ;  /* 0x0000000ba90b7c23 */ /* 0x100fe2000801089e */
[--C-:B------:R-:W-:Y:S01]  /*a160*/  FFMA.FTZ R189, R14, UR11, -R161.reuse ;  /* 0x0000000b0ebd7c23 */ /* 0x100fe200080108a1 */
[--C-:B------:R-:W-:Y:S01]  /*a170*/  FFMA.FTZ R191, R20, UR11, -R161.reuse ;  /* 0x0000000b14bf7c23 */ /* 0x100fe200080108a1 */
[--C-:B------:R-:W-:Y:S01]  /*a180*/  FFMA.FTZ R14, R21, UR11, -R161.reuse ;  /* 0x0000000b150e7c23 */ /* 0x100fe200080108a1 */
[--C-:B------:R-:W-:Y:S01]  /*a190*/  FFMA.FTZ R185, R120, UR11, -R161.reuse ;  /* 0x0000000b78b97c23 */ /* 0x100fe200080108a1 */
[----:B------:R1:W-:Y:S01]  /*a1a0*/  MUFU.EX2 R2, R157 ;  /* 0x0000009d00027308 */ /* 0x0003e20000000800 */
[--C-:B0-----:R-:W-:Y:S01]  /*a1b0*/  FFMA.FTZ R12, R15, UR11, -R161.reuse ;  /* 0x0000000b0f0c7c23 */ /* 0x101fe200080108a1 */
[--C-:B------:R-:W-:Y:S01]  /*a1c0*/  FFMA.FTZ R20, R121, UR11, -R161.reuse ;  /* 0x0000000b79147c23 */ /* 0x100fe200080108a1 */
[--C-:B------:R-:W-:Y:S01]  /*a1d0*/  FFMA.FTZ R186, R174, UR11, -R158.reuse ;  /* 0x0000000baeba7c23 */ /* 0x100fe2000801089e */
[--C-:B------:R-:W-:Y:S01]  /*a1e0*/  FFMA.FTZ R187, R122, UR11, -R161.reuse ;  /* 0x0000000b7abb7c23 */ /* 0x100fe200080108a1 */
[--C-:B------:R-:W-:Y:S01]  /*a1f0*/  FFMA.FTZ R159, R175, UR11, -R158.reuse ;  /* 0x0000000baf9f7c23 */ /* 0x100fe2000801089e */
[--C-:B------:R-:W-:Y:S01]  /*a200*/  FFMA.FTZ R120, R123, UR11, -R161.reuse ;  /* 0x0000000b7b787c23 */ /* 0x100fe200080108a1 */
[--C-:B------:R-:W-:Y:S01]  /*a210*/  FFMA.FTZ R179, R130, UR11, -R161.reuse ;  /* 0x0000000b82b37c23 */ /* 0x100fe200080108a1 */
[----:B------:R-:W0:Y:S01]  /*a220*/  MUFU.EX2 R11, R11 ;  /* 0x0000000b000b7308 */ /* 0x000e220000000800 */
[--C-:B-1----:R-:W-:Y:S01]  /*a230*/  FFMA.FTZ R157, R173, UR11, -R158.reuse ;  /* 0x0000000bad9d7c23 */ /* 0x102fe2000801089e */
        /* <DEDUP_REMOVED lines=13> */
[----:B------:R-:W-:Y:S01]  /*a310*/  FFMA.FTZ R126, R129, UR11, -R161 ;  /* 0x0000000b817e7c23 */ /* 0x000fe200080108a1 */
[----:B------:R-:W2:Y:S01]  /*a320*/  MUFU.EX2 R188, R188 ;  /* 0x000000bc00bc7308 */ /* 0x000ea20000000800 */
[----:B0-----:R-:W-:Y:S01]  /*a330*/  FFMA.FTZ R15, R0, R8, R11 ;  /* 0x00000008000f7223 */ /* 0x001fe2000001000b */
[--C-:B------:R-:W-:Y:S01]  /*a340*/  FFMA.FTZ R178, R143, UR11, -R158.reuse ;  /* 0x0000000b8fb27c23 */ /* 0x100fe2000801089e */
[--C-:B------:R-:W-:Y:S01]  /*a350*/  FFMA.FTZ R143, R144, UR11, -R158.reuse ;  /* 0x0000000b908f7c23 */ /* 0x100fe2000801089e */
[--C-:B------:R-:W-:Y:S01]  /*a360*/  FFMA.FTZ R128, R131, UR11, -R161.reuse ;  /* 0x0000000b83807c23 */ /* 0x100fe200080108a1 */
[----:B------:R-:W-:Y:S01]  /*a370*/  FFMA.FTZ R175, R134, UR11, -R161 ;  /* 0x0000000b86af7c23 */ /* 0x000fe200080108a1 */
[--C-:B------:R-:W-:Y:S01]  /*a380*/  FFMA.FTZ R172, R145, UR11, -R158.reuse ;  /* 0x0000000b91ac7c23 */ /* 0x100fe2000801089e */
[--C-:B------:R-:W-:Y:S01]  /*a390*/  FFMA.FTZ R145, R146, UR11, -R158.reuse ;  /* 0x0000000b92917c23 */ /* 0x100fe2000801089e */
[----:B------:R-:W0:Y:S01]  /*a3a0*/  MUFU.EX2 R12, R12 ;  /* 0x0000000c000c7308 */ /* 0x000e220000000800 */
[----:B-1----:R-:W-:Y:S01]  /*a3b0*/  FFMA.FTZ R3, R2, R3, R189 ;  /* 0x0000000302037223 */ /* 0x002fe200000100bd */
[--C-:B------:R-:W-:Y:S01]  /*a3c0*/  FFMA.FTZ R174, R147, UR11, -R158.reuse ;  /* 0x0000000b93ae7c23 */ /* 0x100fe2000801089e */
[--C-:B------:R-:W-:Y:S01]  /*a3d0*/  FFMA.FTZ R147, R148, UR11, -R158.reuse ;  /* 0x0000000b94937c23 */ /* 0x100fe2000801089e */
[--C-:B------:R-:W-:Y:S01]  /*a3e0*/  FFMA.FTZ R168, R149, UR11, -R158.reuse ;  /* 0x0000000b95a87c23 */ /* 0x100fe2000801089e */
[--C-:B------:R-:W-:Y:S01]  /*a3f0*/  FFMA.FTZ R136, R136, UR11, -R161.reuse ;  /* 0x0000000b88887c23 */ /* 0x100fe200080108a1 */
[--C-:B------:R-:W-:Y:S01]  /*a400*/  FFMA.FTZ R149, R150, UR11, -R158.reuse ;  /* 0x0000000b96957c23 */ /* 0x100fe2000801089e */
[----:B------:R-:W-:Y:S01]  /*a410*/  FFMA.FTZ R142, R142, UR11, -R161 ;  /* 0x0000000b8e8e7c23 */ /* 0x000fe200080108a1 */
[----:B------:R-:W1:Y:S01]  /*a420*/  MUFU.EX2 R190, R190 ;  /* 0x000000be00be7308 */ /* 0x000e620000000800 */
[----:B--2---:R-:W-:Y:S01]  /*a430*/  FADD.FTZ R15, R188, R15 ;  /* 0x0000000fbc0f7221 */ /* 0x004fe20000010000 */
[--C-:B------:R-:W-:Y:S01]  /*a440*/  FFMA.FTZ R170, R153, UR11, -R158.reuse ;  /* 0x0000000b99aa7c23 */ /* 0x100fe2000801089e */
[--C-:B------:R-:W-:Y:S01]  /*a450*/  FFMA.FTZ R151, R151, UR11, -R161.reuse ;  /* 0x0000000b97977c23 */ /* 0x100fe200080108a1 */
[----:B------:R-:W-:Y:S01]  /*a460*/  FFMA.FTZ R153, R154, UR11, -R158 ;  /* 0x0000000b9a997c23 */ /* 0x000fe2000801089e */
[----:B------:R-:W-:-:S03]  /*a470*/  FFMA.FTZ R152, R152, UR11, -R161 ;  /* 0x0000000b98987c23 */ /* 0x000fc600080108a1 */
        /* <DEDUP_REMOVED lines=15> */
[----:B-1----:R-:W-:Y:S01]  /*a570*/  FADD.FTZ R15, R157, R130 ;  /* 0x000000829d0f7221 */ /* 0x002fe20000010000 */
[----:B------:R-:W-:-:S06]  /*a580*/  FFMA.FTZ R130, R133, UR11, -R161 ;  /* 0x0000000b85827c23 */ /* 0x000fcc00080108a1 */
        /* <DEDUP_REMOVED lines=16> */
[----:B------:R-:W-:-:S06]  /*a690*/  FFMA.FTZ R132, R135, UR11, -R161 ;  /* 0x0000000b87847c23 */ /* 0x000fcc00080108a1 */
        /* <DEDUP_REMOVED lines=58> */
.L_x_1023:
        /* <DEDUP_REMOVED lines=34> */
.L_x_1013:
[----:B------:R-:W-:-:S13]  /*ac60*/  ISETP.GE.AND P1, PT, R13, UR60, PT ;  /* 0x0000003c0d007c0c */ /* 0x000fda000bf26270 */
[----:B------:R-:W-:Y:S05]  /*ac70*/  @!P1 BRA `(.L_x_1025) ;  /* 0x0000003400cc9947 */ /* 0x000fea0003800000 */
[----:B------:R-:W-:Y:S01]  /*ac80*/  IMAD.MOV.U32 R12, RZ, RZ, R10 ;  /* 0x000000ffff0c7224 */ /* 0x000fe200078e000a */
[----:B------:R-:W-:Y:S01]  /*ac90*/  UMOV UR7, UR39 ;  /* 0x0000002700077c82 */ /* 0x000fe20008000000 */
[----:B------:R-:W-:Y:S01]  /*aca0*/  IMAD.MOV.U32 R11, RZ, RZ, R9 ;  /* 0x000000ffff0b7224 */ /* 0x000fe200078e0009 */
[----:B------:R-:W-:Y:S01]  /*acb0*/  UMOV UR4, UR38 ;  /* 0x0000002600047c82 */ /* 0x000fe20008000000 */
[----:B------:R-:W-:Y:S01]  /*acc0*/  ULDC UR41, c[0x0][0x9e4] ;  /* 0x0002790000297ab9 */ /* 0x000fe20000000800 */
[----:B------:R-:W-:Y:S01]  /*acd0*/  ULDC UR51, c[0x0][0x9dc] ;  /* 0x0002770000337ab9 */ /* 0x000fe20000000800 */
[----:B------:R-:W-:Y:S01]  /*ace0*/  ULDC UR50, c[0x0][0x288] ;  /* 0x0000a20000327ab9 */ /* 0x000fe20000000800 */
[----:B------:R-:W-:Y:S01]  /*acf0*/  ULDC UR5, c[0x0][0x9d8] ;  /* 0x0002760000057ab9 */ /* 0x000fe20000000800 */
[----:B------:R-:W-:Y:S01]  /*ad00*/  ULDC UR54, c[0x0][0x988] ;  /* 0x0002620000367ab9 */ /* 0x000fe20000000800 */
[----:B------:R-:W-:-:S05]  /*ad10*/  ULDC UR55, c[0x0][0x9e0] ;  /* 0x0002780000377ab9 */ /* 0x000fca0000000800 */
.L_x_1044:
[----:B------:R-:W-:-:S04]  /*ad20*/  UIADD3 UR38, UR4, 0x1, URZ ;  /* 0x0000000104267890 */ /* 0x000fc8000fffe03f */
[----:B------:R-:W-:-:S04]  /*ad30*/  UISETP.NE.AND UP0, UPT, UR38, 0x2, UPT ;  /* 0x000000022600788c */ /* 0x000fc8000bf05270 */
[----:B------:R-:W-:Y:S02]  /*ad40*/  USEL UR39, URZ, 0x1, UP0 ;  /* 0x000000013f277887 */ /* 0x000fe40008000000 */
[----:B------:R-:W-:Y:S02]  /*ad50*/  USEL UR38, UR38, URZ, UP0 ;  /* 0x0000003f26267287 */ /* 0x000fe40008000000 */
[----:B------:R-:W-:Y:S01]  /*ad60*/  ULOP3.LUT UR39, UR7, UR39, URZ, 0x3c, !UPT ;  /* 0x0000002707277292 */ /* 0x000fe2000f8e3c3f */
[----:B------:R-:W-:Y:S11]  /*ad70*/  @!P0 BRA `(.L_x_1026) ;  /* 0x0000000000048947 */ /* 0x000ff60003800000 */
[----:B------:R-:W-:Y:S01]  /*ad80*/  BPT.TRAP 0x1 ;  /* 0x000000040000795c */ /* 0x000fe20000300000 */
.L_x_1026:
[----:B------:R-:W-:Y:S01]  /*ad90*/  ULEA UR6, UR38, UR40, 0x3 ;  /* 0x0000002826067291 */ /* 0x000fe2000f8e183f */
[----:B------:R-:W-:-:S05]  /*ada0*/  IMAD.U32 R9, RZ, RZ, UR39 ;  /* 0x00000027ff097e24 */ /* 0x000fca000f8e00ff */
[----:B------:R-:W-:-:S04]  /*adb0*/  SHF.L.U32 R9, R9, 0x1f, RZ ;  /* 0x0000001f09097819 */ /* 0x000fc800000006ff */
[----:B------:R0:W1:Y:S01]  /*adc0*/  SYNCS.PHASECHK.TRANS64.TRYWAIT P1, [UR6+0x30830], R9 ;  /* 0x03083009ff0075a7 */ /* 0x0000620008020146 */
[----:B------:R-:W-:Y:S05]  /*add0*/  @!P0 BRA `(.L_x_1027) ;  /* 0x0000000000048947 */ /* 0x000fea0003800000 */
[----:B------:R-:W-:Y:S01]  /*ade0*/  BPT.TRAP 0x1 ;  /* 0x000000040000795c */ /* 0x000fe20000300000 */
.L_x_1027:
[----:B-1----:R-:W-:Y:S05]  /*adf0*/  @P1 BRA `(.L_x_1028) ;  /* 0x0000000000081947 */ /* 0x002fea0003800000 */
[----:B------:R-:W1:Y:S02]  /*ae00*/  SYNCS.PHASECHK.TRANS64.TRYWAIT P1, [UR6+0x30830], R9 ;  /* 0x03083009ff0075a7 */ /* 0x000e640008020146 */
[----:B-1----:R-:W-:Y:S05]  /*ae10*/  @!P1 BRA `(.L_x_1029) ;  /* 0x000000b000bc9947 */ /* 0x002fea0003800000 */
.L_x_1028:
        /* <DEDUP_REMOVED lines=169> */
.L_x_1030:
[----:B------:R-:W-:Y:S01]  /*b8b0*/  ULEA UR10, UR4, UR40, 0x3 ;  /* 0x00000028040a7291 */ /* 0x000fe2000f8e183f */
[----:B------:R-:W-:-:S05]  /*b8c0*/  IMAD.U32 R0, RZ, RZ, UR7 ;  /* 0x00000007ff007e24 */ /* 0x000fca000f8e00ff */
[----:B------:R-:W-:-:S04]  /*b8d0*/  SHF.L.U32 R0, R0, 0x1f, RZ ;  /* 0x0000001f00007819 */ /* 0x000fc800000006ff */
[----:B------:R2:W3:Y:S01]  /*b8e0*/  SYNCS.PHASECHK.TRANS64.TRYWAIT P1, [UR10+0x30850], R0 ;  /* 0x03085000ff0075a7 */ /* 0x0004e2000802014a */
[----:B------:R-:W-:Y:S05]  /*b8f0*/  @!P0 BRA `(.L_x_1031) ;  /* 0x0000000000048947 */ /* 0x000fea0003800000 */
[----:B------:R-:W-:Y:S01]  /*b900*/  BPT.TRAP 0x1 ;  /* 0x000000040000795c */ /* 0x000fe20000300000 */
.L_x_1031:
[----:B---3--:R-:W-:Y:S05]  /*b910*/  @P1 BRA `(.L_x_1032) ;  /* 0x0000000000081947 */ /* 0x008fea0003800000 */
[----:B------:R-:W3:Y:S02]  /*b920*/  SYNCS.PHASECHK.TRANS64.TRYWAIT P1, [UR10+0x30850], R0 ;  /* 0x03085000ff0075a7 */ /* 0x000ee4000802014a */
[----:B---3--:R-:W-:Y:S05]  /*b930*/  @!P1 BRA `(.L_x_1033) ;  /* 0x000000a8000c9947 */ /* 0x008fea0003800000 */
.L_x_1032:
        /* <DEDUP_REMOVED lines=37> */
.L_x_1034:
[----:B------:R-:W-:Y:S01]  /*bb90*/  ISETP.NE.AND P2, PT, R199, 0x1, PT ;  /* 0x00000001c700780c */ /* 0x000fe20003f45270 */
[----:B------:R-:W-:Y:S01]  /*bba0*/  FMUL.FTZ R174, R133, UR5 ;  /* 0x0000000585ae7c20 */ /* 0x000fe20008410000 */
[----:B------:R-:W-:Y:S01]  /*bbb0*/  FMUL.FTZ R133, R155, UR5 ;  /* 0x000000059b857c20 */ /* 0x000fe20008410000 */
[----:B------:R-:W-:Y:S01]  /*bbc0*/  VIADD R155, R19, UR42 ;  /* 0x0000002a139b7c36 */ /* 0x000fe20008000000 */
[----:B------:R-:W-:Y:S01]  /*bbd0*/  ULEA UR4, UR38, UR40, 0x3 ;  /* 0x0000002826047291 */ /* 0x000fe2000f8e183f */
[----:B------:R-:W-:Y:S01]  /*bbe0*/  FMUL.FTZ R171, R128, UR5 ;  /* 0x0000000580ab7c20 */ /* 0x000fe20008410000 */
[----:B------:R-:W-:Y:S01]  /*bbf0*/  FMUL.FTZ R128, R146, UR5 ;  /* 0x0000000592807c20 */ /* 0x000fe20008410000 */
[----:B------:R-:W-:Y:S01]  /*bc00*/  FMUL.FTZ R146, R152, UR5 ;  /* 0x0000000598927c20 */ /* 0x000fe20008410000 */
[----:B------:R-:W-:Y:S01]  /*bc10*/  FMUL.FTZ R176, R137, UR5 ;  /* 0x0000000589b07c20 */ /* 0x000fe20008410000 */
[----:B------:R-:W-:Y:S01]  /*bc20*/  UIADD3 UR4, UR4, 0x30840, URZ ;  /* 0x0003084004047890 */ /* 0x000fe2000fffe03f */
[----:B------:R-:W-:Y:S01]  /*bc30*/  FMUL.FTZ R137, R158, UR5 ;  /* 0x000000059e897c20 */ /* 0x000fe20008410000 */
[----:B------:R-:W-:Y:S01]  /*bc40*/  FMUL.FTZ R170, R125, UR5 ;  /* 0x000000057daa7c20 */ /* 0x000fe20008410000 */
[----:B-1----:R-:W-:Y:S01]  /*bc50*/  FMUL.FTZ R10, R126, UR5 ;  /* 0x000000057e0a7c20 */ /* 0x002fe20008410000 */
[----:B------:R-:W1:Y:S01]  /*bc60*/  @P2 LDC R14, c[0x0][0x44c] ;  /* 0x00011300ff0e2b82 */ /* 0x000e620000000800 */
[----:B------:R-:W-:-:S02]  /*bc70*/  IMAD R158, R13, -0x60, RZ ;  /* 0xffffffa00d9e7824 */ /* 0x000fc400078e02ff */
[----:B------:R-:W-:Y:S01]  /*bc80*/  FMUL.FTZ R20, R120, UR5 ;  /* 0x0000000578147c20 */ /* 0x000fe20008410000 */
[----:B------:R-:W-:Y:S01]  /*bc90*/  FMUL.FTZ R2, R123, UR5 ;  /* 0x000000057b027c20 */ /* 0x000fe20008410000 */
[----:B------:R-:W-:Y:S01]  /*bca0*/  FMUL.FTZ R169, R124, UR5 ;  /* 0x000000057ca97c20 */ /* 0x000fe20008410000 */
[----:B------:R-:W-:Y:S01]  /*bcb0*/  FMUL.FTZ R126, R142, UR5 ;  /* 0x000000058e7e7c20 */ /* 0x000fe20008410000 */
[----:B------:R-:W-:Y:S01]  /*bcc0*/  FMUL.FTZ R125, R143, UR5 ;  /* 0x000000058f7d7c20 */ /* 0x000fe20008410000 */
[----:B------:R-:W-:Y:S01]  /*bcd0*/  FMUL.FTZ R168, R121, UR5 ;  /* 0x0000000579a87c20 */ /* 0x000fe20008410000 */
[----:B------:R-:W3:Y:S01]  /*bce0*/  @P2 LDC R15, c[0x0][0x450] ;  /* 0x00011400ff0f2b82 */ /* 0x000ee20000000800 */
[----:B0-2---:R-:W-:Y:S01]  /*bcf0*/  FMUL.FTZ R0, R122, UR5 ;  /* 0x000000057a007c20 */ /* 0x005fe20008410000 */
[----:B------:R-:W-:Y:S01]  /*bd00*/  FMUL.FTZ R9, R127, UR5 ;  /* 0x000000057f097c20 */ /* 0x000fe20008410000 */
[----:B------:R-:W-:Y:S01]  /*bd10*/  FMUL.FTZ R120, R130, UR5 ;  /* 0x0000000582787c20 */ /* 0x000fe20008410000 */
[----:B------:R-:W-:Y:S01]  /*bd20*/  FMUL.FTZ R124, R138, UR5 ;  /* 0x000000058a7c7c20 */ /* 0x000fe20008410000 */
[----:B------:R-:W-:Y:S01]  /*bd30*/  FMUL.FTZ R123, R139, UR5 ;  /* 0x000000058b7b7c20 */ /* 0x000fe20008410000 */
[----:B------:R-:W-:Y:S01]  /*bd40*/  FMUL.FTZ R142, R144, UR5 ;  /* 0x00000005908e7c20 */ /* 0x000fe20008410000 */
[----:B------:R-:W-:Y:S01]  /*bd50*/  FMUL.FTZ R143, R145, UR5 ;  /* 0x00000005918f7c20 */ /* 0x000fe20008410000 */
[----:B------:R-:W-:Y:S01]  /*bd60*/  UPRMT UR4, UR61, 0x654, UR4 ;  /* 0x000006543d047896 */ /* 0x000fe20008000004 */
[----:B------:R-:W-:Y:S01]  /*bd70*/  FMUL.FTZ R172, R129, UR5 ;  /* 0x0000000581ac7c20 */ /* 0x000fe20008410000 */
[----:B------:R-:W-:Y:S01]  /*bd80*/  FMUL.FTZ R21, R131, UR5 ;  /* 0x0000000583157c20 */ /* 0x000fe20008410000 */
[----:B------:R-:W-:Y:S01]  /*bd90*/  FMUL.FTZ R173, R132, UR5 ;  /* 0x0000000584ad7c20 */ /* 0x000fe20008410000 */
[----:B------:R-:W-:Y:S01]  /*bda0*/  FMUL.FTZ R122, R134, UR5 ;  /* 0x00000005867a7c20 */ /* 0x000fe20008410000 */
[----:B------:R-:W-:Y:S01]  /*bdb0*/  FMUL.FTZ R121, R135, UR5 ;  /* 0x0000000587797c20 */ /* 0x000fe20008410000 */
[----:B------:R-:W-:Y:S01]  /*bdc0*/  FMUL.FTZ R175, R136, UR5 ;  /* 0x0000000588af7c20 */ /* 0x000fe20008410000 */
[----:B------:R-:W-:Y:S01]  /*bdd0*/  FMUL.FTZ R138, R140, UR5 ;  /* 0x000000058c8a7c20 */ /* 0x000fe20008410000 */
[----:B-1----:R-:W-:-:S04]  /*bde0*/  @P2 IMAD.HI.U32 R14, R155, R14, RZ ;  /* 0x0000000e9b0e2227 */ /* 0x002fc800078e00ff */
[----:B------:R-:W-:Y:S01]  /*bdf0*/  FMUL.FTZ R139, R141, UR5 ;  /* 0x000000058d8b7c20 */ /* 0x000fe20008410000 */
[----:B------:R-:W-:Y:S01]  /*be00*/  FMUL.FTZ R127, R147, UR5 ;  /* 0x00000005937f7c20 */ /* 0x000fe20008410000 */
[----:B------:R-:W-:Y:S01]  /*be10*/  FMUL.FTZ R144, R148, UR5 ;  /* 0x0000000594907c20 */ /* 0x000fe20008410000 */
[----:B------:R-:W-:Y:S01]  /*be20*/  FMUL.FTZ R145, R149, UR5 ;  /* 0x0000000595917c20 */ /* 0x000fe20008410000 */
[----:B------:R-:W-:Y:S01]  /*be30*/  FMUL.FTZ R130, R150, UR5 ;  /* 0x0000000596827c20 */ /* 0x000fe20008410000 */
[----:B------:R-:W-:Y:S01]  /*be40*/  FMUL.FTZ R129, R151, UR5 ;  /* 0x0000000597817c20 */ /* 0x000fe20008410000 */
[----:B------:R-:W-:Y:S01]  /*be50*/  FMUL.FTZ R147, R153, UR5 ;  /* 0x0000000599937c20 */ /* 0x000fe20008410000 */
[----:B---3--:R-:W-:Y:S01]  /*be60*/  @P2 SHF.R.U32.HI R155, RZ, R15, R14 ;  /* 0x0000000fff9b2219 */ /* 0x008fe2000001160e */
        /* <DEDUP_REMOVED lines=12> */
[----:B------:R-:W-:-:S02]  /*bf30*/  VIADD R15, R158, 0x1 ;  /* 0x000000019e0f7836 */ /* 0x000fc40000000000 */
[----:B------:R-:W-:Y:S01]  /*bf40*/  FMUL.FTZ R135, R167, UR5 ;  /* 0x00000005a7877c20 */ /* 0x000fe20008410000 */
[----:B------:R-:W-:Y:S01]  /*bf50*/  LOP3.LUT P1, RZ, R16, 0x80000, RZ, 0xc0, !PT ;  /* 0x0008000010ff7812 */ /* 0x000fe2000782c0ff */
[----:B------:R-:W1:Y:S01]  /*bf60*/  MUFU.TANH R20, R20 ;  /* 0x0000001400147308 */ /* 0x000e620000002400 */
[----:B------:R-:W-:Y:S01]  /*bf70*/  IMAD R14, R18, -0x2, R15 ;  /* 0xfffffffe120e7824 */ /* 0x000fe200078e020f */
[----:B------:R-:W-:Y:S01]  /*bf80*/  SYNCS.ARRIVE.TRANS64.RED.A1T0 RZ, [UR4], RZ ;  /* 0x000000ffffff79a7 */ /* 0x000fe20008100404 */
[----:B------:R-:W-:Y:S02]  /*bf90*/  ULOP3.LUT UR4, URZ, UR51, URZ, 0x33, !UPT ;  /* 0x000000333f047292 */ /* 0x000fe4000f8e333f */
[C---:B------:R-:W-:Y:S01]  /*bfa0*/  VIADD R157, R14.reuse, 0xffffffff ;  /* 0xffffffff0e9d7836 */ /* 0x040fe20000000000 */
[----:B------:R-:W-:Y:S02]  /*bfb0*/  IADD3 R15, R14, -UR50, R17 ;  /* 0x800000320e0f7c10 */ /* 0x000fe4000fffe011 */
[----:B------:R-:W2:Y:S03]  /*bfc0*/  MUFU.TANH R168, R168 ;  /* 0x000000a800a87308 */ /* 0x000ea60000002400 */
[----:B------:R-:W-:-:S02]  /*bfd0*/  VIADD R159, R15, UR55 ;  /* 0x000000370f9f7c36 */ /* 0x000fc40008000000 */
[----:B------:R-:W-:Y:S02]  /*bfe0*/  VIADD R160, R15, UR4 ;  /* 0x000000040fa07c36 */ /* 0x000fe40008000000 */
[--C-:B0-----:R-:W-:Y:S01]  /*bff0*/  IMAD.IADD R153, R159, 0x1, R152.reuse ;  /* 0x000000019f997824 */ /* 0x101fe200078e0298 */
[----:B------:R-:W0:Y:S01]  /*c000*/  MUFU.TANH R0, R0 ;  /* 0x0000000000007308 */ /* 0x000e220000002400 */
[----:B------:R-:W-:-:S07]  /*c010*/  IMAD.IADD R154, R160, 0x1, R152 ;  /* 0x00000001a09a7824 */ /* 0x000fce00078e0298 */
        /* <DEDUP_REMOVED lines=44> */
[----:B------:R-:W0:Y:S01]  /*c2e0*/  MUFU.TANH R135, R135 ;  /* 0x0000008700877308 */ /* 0x000e220000002400 */
[----:B-1234-:R-:W-:Y:S05]  /*c2f0*/  @!P1 BRA `(.L_x_1035) ;  /* 0x0000000000549947 */ /* 0x01efea0003800000 */
[----:B------:R-:W-:Y:S01]  /*c300*/  IADD3 R151, R17, -UR50, R152 ;  /* 0x8000003211977c10 */ /* 0x000fe2000fffe098 */
        /* <DEDUP_REMOVED lines=11> */
.L_x_1037:
[----:B------:R-:W-:-:S05]  /*c3c0*/  IMAD.U32 R152, RZ, RZ, UR41 ;  /* 0x00000029ff987e24 */ /* 0x000fca000f8e00ff */
[----:B------:R-:W-:-:S13]  /*c3d0*/  ISETP.NE.AND P1, PT, R152, 0x1, PT ;  /* 0x000000019800780c */ /* 0x000fda0003f25270 */
[----:B------:R-:W1:Y:S02]  /*c3e0*/  @P1 LDC.64 R14, c[0x0][0x9e8] ;  /* 0x00027a00ff0e1b82 */ /* 0x000e640000000a00 */
[----:B-1----:R-:W-:-:S05]  /*c3f0*/  @P1 IMAD.HI.U32 R14, R151, R14, RZ ;  /* 0x0000000e970e1227 */ /* 0x002fca00078e00ff */
[----:B------:R-:W-:-:S07]  /*c400*/  @P1 SHF.R.U32.HI R151, RZ, R15, R14 ;  /* 0x0000000fff971219 */ /* 0x000fce000001160e */
.L_x_1038:
[----:B------:R-:W-:Y:S05]  /*c410*/  BSYNC B0 ;  /* 0x0000000000007941 */ /* 0x000fea0003800000 */
.L_x_1036:
[----:B------:R-:W-:-:S05]  /*c420*/  IMAD R151, R151, R152, R157 ;  /* 0x0000009897977224 */ /* 0x000fca00078e029d */
[----:B------:R-:W-:Y:S02]  /*c430*/  VIADDMNMX R153, R151, R152, R153, PT ;  /* 0x0000009897997246 */ /* 0x000fe40003800199 */
[----:B------:R-:W-:-:S07]  /*c440*/  VIMNMX R154, R154, R151, !PT ;  /* 0x000000979a9a7248 */ /* 0x000fce0007fe0100 */
.L_x_1035:
[C---:B------:R-:W-:Y:S01]  /*c450*/  ISETP.GE.AND P1, PT, R158.reuse, 0x2, PT ;  /* 0x000000029e00780c */ /* 0x040fe20003f26270 */
[----:B------:R-:W1:Y:S01]  /*c460*/  SHFL.IDX PT, R14, R155, 0x1, 0x1c1f ;  /* 0x003c1f009b0e7f89 */ /* 0x000e6200000e0000 */
[----:B------:R-:W-:Y:S02]  /*c470*/  ISETP.GE.AND P2, PT, R158, 0x9, PT ;  /* 0x000000099e00780c */ /* 0x000fe40003f46270 */
[----:B------:R-:W-:Y:S02]  /*c480*/  ISETP.GT.AND P4, PT, R154, 0x1, !P1 ;  /* 0x000000019a00780c */ /* 0x000fe40004f84270 */
[----:B------:R-:W-:Y:S02]  /*c490*/  ISETP.GE.AND P5, PT, R158, 0xa, PT ;  /* 0x0000000a9e00780c */ /* 0x000fe40003fa6270 */
[----:B------:R-:W-:Y:S02]  /*c4a0*/  ISETP.GT.AND P3, PT, R154, 0x8, !P2 ;  /* 0x000000089a00780c */ /* 0x000fe40005764270 */
[----:B------:R-:W-:-:S02]  /*c4b0*/  ISETP.LT.OR P4, PT, R153, 0x2, P4 ;  /* 0x000000029900780c */ /* 0x000fc40002781670 */
[----:B------:R-:W-:Y:S02]  /*c4c0*/  ISETP.LT.OR P3, PT, R153, 0x9, P3 ;  /* 0x000000099900780c */ /* 0x000fe40001f61670 */
[----:B------:R-:W-:Y:S02]  /*c4d0*/  FSEL R168, R168, -INF , !P4 ;  /* 0xff800000a8a87808 */ /* 0x000fe40006000000 */
[----:B------:R-:W-:Y:S02]  /*c4e0*/  ISETP.GE.AND P4, PT, R158, 0x11, PT ;  /* 0x000000119e00780c */ /* 0x000fe40003f86270 */
[----:B------:R-:W-:Y:S02]  /*c4f0*/  LOP3.LUT R16, R16, 0xfffffffb, RZ, 0xc0, !PT ;  /* 0xfffffffb10107812 */ /* 0x000fe400078ec0ff */
[----:B------:R-:W-:Y:S02]  /*c500*/  FSEL R169, R169, -INF , !P3 ;  /* 0xff800000a9a97808 */ /* 0x000fe40005800000 */
[----:B------:R-:W-:-:S02]  /*c510*/  ISETP.GT.AND P3, PT, R154, 0x9, !P5 ;  /* 0x000000099a00780c */ /* 0x000fc40006f64270 */
[----:B------:R-:W-:Y:S02]  /*c520*/  @P5 LOP3.LUT R16, R16, 0x4, RZ, 0xfc, !PT ;  /* 0x0000000410105812 */ /* 0x000fe400078efcff */
[----:B------:R-:W-:Y:S02]  /*c530*/  ISETP.LT.OR P3, PT, R153, 0xa, P3 ;  /* 0x0000000a9900780c */ /* 0x000fe40001f61670 */
[----:B------:R-:W-:Y:S02]  /*c540*/  LOP3.LUT R16, R16, 0xfffffff7, RZ, 0xc0, !PT ;  /* 0xfffffff710107812 */ /* 0x000fe400078ec0ff */
[----:B0-----:R-:W-:Y:S02]  /*c550*/  FSEL R170, R170, -INF , !P3 ;  /* 0xff800000aaaa7808 */ /* 0x001fe40005800000 */
        /* <DEDUP_REMOVED lines=122> */
[----:B------:R-:W-:Y:S01]  /*cd00*/  IADD3 R141, R17, -UR50, R14 ;  /* 0x80000032118d7c10 */ /* 0x000fe2000fffe00e */
        /* <DEDUP_REMOVED lines=11> */
.L_x_1041:
[----:B------:R-:W-:-:S05]  /*cdc0*/  IMAD.U32 R158, RZ, RZ, UR41 ;  /* 0x00000029ff9e7e24 */ /* 0x000fca000f8e00ff */
[----:B------:R-:W-:-:S13]  /*cdd0*/  ISETP.NE.AND P6, PT, R158, 0x1, PT ;  /* 0x000000019e00780c */ /* 0x000fda0003fc5270 */
[----:B------:R-:W0:Y:S02]  /*cde0*/  @P6 LDC.64 R14, c[0x0][0x9e8] ;  /* 0x00027a00ff0e6b82 */ /* 0x000e240000000a00 */
[----:B0-----:R-:W-:-:S05]  /*cdf0*/  @P6 IMAD.HI.U32 R14, R141, R14, RZ ;  /* 0x0000000e8d0e6227 */ /* 0x001fca00078e00ff */
[----:B------:R-:W-:-:S07]  /*ce00*/  @P6 SHF.R.U32.HI R141, RZ, R15, R14 ;  /* 0x0000000fff8d6219 */ /* 0x000fce000001160e */
.L_x_1042:
[----:B------:R-:W-:Y:S05]  /*ce10*/  BSYNC B0 ;  /* 0x0000000000007941 */ /* 0x000fea0003800000 */
.L_x_1040:
[----:B------:R-:W-:-:S05]  /*ce20*/  IMAD R141, R141, R158, R157 ;  /* 0x0000009e8d8d7224 */ /* 0x000fca00078e029d */
[----:B------:R-:W-:Y:S02]  /*ce30*/  VIADDMNMX R153, R141, R158, R153, PT ;  /* 0x0000009e8d997246 */ /* 0x000fe40003800199 */
[----:B------:R-:W-:-:S07]  /*ce40*/  VIMNMX R154, R154, R141, !PT ;  /* 0x0000008d9a9a7248 */ /* 0x000fce0007fe0100 */
.L_x_1039:
        /* <DEDUP_REMOVED lines=9> */
[C---:B------:R-:W-:Y:S02]  /*cee0*/  LOP3.LUT P2, RZ, R16.reuse, 0x20000, RZ, 0xc0, !PT ;  /* 0x0002000010ff7812 */ /* 0x040fe4000784c0ff */
        /* <DEDUP_REMOVED lines=60> */
[----:B------:R-:W-:Y:S01]  /*d2b0*/  LOP3.LUT P2, RZ, R16, 0x40, RZ, 0xc0, !PT ;  /* 0x0000004010ff7812 */ /* 0x000fe2000784c0ff */
        /* <DEDUP_REMOVED lines=42> */
[----:B------:R-:W-:Y:S02]  /*d560*/  ISETP.GT.AND P1, PT, R154, RZ, !P6 ;  /* 0x000000ff9a00720c */ /* 0x000fe40007724270 */
        /* <DEDUP_REMOVED lines=36> */
[----:B------:R-:W-:Y:S01]  /*d7b0*/  FFMA.FTZ R172, R146, UR11, -R165 ;  /* 0x0000000b92ac7c23 */ /* 0x000fe200080108a5 */
[----:B------:R-:W-:Y:S01]  /*d7c0*/  MUFU.EX2 R141, R141 ;  /* 0x0000008d008d7308 */ /* 0x000fe20000000800 */
[----:B------:R-:W-:-:S04]  /*d7d0*/  FMNMX.FTZ R159, R123, R0, !PT ;  /* 0x000000007b9f7209 */ /* 0x000fc80007810000 */
[----:B------:R-:W-:-:S03]  /*d7e0*/  FMNMX.FTZ R0, R126, R159, !PT ;  /* 0x0000009f7e007209 */ /* 0x000fc60007810000 */
[----:B------:R-:W-:Y:S01]  /*d7f0*/  MUFU.EX2 R188, R188 ;  /* 0x000000bc00bc7308 */ /* 0x000fe20000000800 */
[----:B------:R-:W-:-:S04]  /*d800*/  FMNMX.FTZ R159, R125, R0, !PT ;  /* 0x000000007d9f7209 */ /* 0x000fc80007810000 */
        /* <DEDUP_REMOVED lines=10> */
[--C-:B------:R-:W-:Y:S01]  /*d8b0*/  FFMA.FTZ R176, R142, UR11, -R165.reuse ;  /* 0x0000000b8eb07c23 */ /* 0x100fe200080108a5 */
[----:B------:R-:W-:Y:S01]  /*d8c0*/  FFMA.FTZ R165, R20, UR11, -R165 ;  /* 0x0000000b14a57c23 */ /* 0x000fe200080108a5 */
        /* <DEDUP_REMOVED lines=10> */
[----:B------:R-:W-:Y:S04]  /*d970*/  MUFU.EX2 R159, R159 ;  /* 0x0000009f009f7308 */ /* 0x000fe80000000800 */
[----:B------:R-:W0:Y:S04]  /*d980*/  SHFL.BFLY PT, R153, R0, 0x2, 0x1f ;  /* 0x0c401f0000997f89 */ /* 0x000e2800000e0000 */
[----:B------:R-:W-:Y:S08]  /*d990*/  MUFU.EX2 R180, R180 ;  /* 0x000000b400b47308 */ /* 0x000ff00000000800 */
[----:B------:R-:W-:Y:S08]  /*d9a0*/  MUFU.EX2 R161, R161 ;  /* 0x000000a100a17308 */ /* 0x000ff00000000800 */
[----:B------:R-:W-:Y:S01]  /*d9b0*/  MUFU.EX2 R182, R182 ;  /* 0x000000b600b67308 */ /* 0x000fe20000000800 */
[----:B0-----:R-:W-:-:S02]  /*d9c0*/  FMNMX.FTZ R153, R0, R153, !PT ;  /* 0x0000009900997209 */ /* 0x001fc40007810000 */
[----:B------:R-:W-:-:S05]  /*d9d0*/  FSEL R0, R9, RZ, P1 ;  /* 0x000000ff09007208 */ /* 0x000fca0000800000 */
[----:B------:R-:W-:Y:S01]  /*d9e0*/  MUFU.EX2 R131, R131 ;  /* 0x0000008300837308 */ /* 0x000fe20000000800 */
[----:B------:R-:W0:Y:S01]  /*d9f0*/  SHFL.BFLY PT, R10, R153, 0x1, 0x1f ;  /* 0x0c201f00990a7f89 */ /* 0x000e2200000e0000 */
[----:B------:R-:W-:-:S04]  /*da00*/  FADD.FTZ R0, -R0, R11 ;  /* 0x0000000b00007221 */ /* 0x000fc80000010100 */
[----:B------:R-:W-:Y:S02]  /*da10*/  FMUL.FTZ R0, R0, UR11 ;  /* 0x0000000b00007c20 */ /* 0x000fe40008410000 */
[----:B------:R-:W-:Y:S08]  /*da20*/  MUFU.EX2 R176, R176 ;  /* 0x000000b000b07308 */ /* 0x000ff00000000800 */
[----:B------:R-:W1:Y:S08]  /*da30*/  MUFU.EX2 R0, R0 ;  /* 0x0000000000007308 */ /* 0x000e700000000800 */
[----:B------:R-:W-:Y:S01]  /*da40*/  MUFU.EX2 R135, R135 ;  /* 0x0000008700877308 */ /* 0x000fe20000000800 */
[----:B0-----:R-:W-:-:S04]  /*da50*/  FMNMX.FTZ R10, R153, R10, !PT ;  /* 0x0000000a990a7209 */ /* 0x001fc80007810000 */
[C---:B------:R-:W-:Y:S01]  /*da60*/  FSETP.NEU.FTZ.AND P1, PT, R10.reuse, -INF , PT ;  /* 0xff8000000a00780b */ /* 0x040fe20003f3d000 */
[----:B------:R-:W-:Y:S02]  /*da70*/  FMUL.FTZ R149, R10, UR11 ;  /* 0x0000000b0a957c20 */ /* 0x000fe40008410000 */
[----:B------:R-:W-:Y:S03]  /*da80*/  MUFU.EX2 R178, R178 ;  /* 0x000000b200b27308 */ /* 0x000fe60000000800 */
[----:B------:R-:W-:-:S05]  /*da90*/  FSEL R149, R149, RZ, P1 ;  /* 0x000000ff95957208 */ /* 0x000fca0000800000 */
[--C-:B------:R-:W-:Y:S01]  /*daa0*/  FFMA.FTZ R191, R14, UR11, -R149.reuse ;  /* 0x0000000b0ebf7c23 */ /* 0x100fe20008010895 */
[--C-:B------:R-:W-:Y:S01]  /*dab0*/  FFMA.FTZ R14, R15, UR11, -R149.reuse ;  /* 0x0000000b0f0e7c23 */ /* 0x100fe20008010895 */
[----:B------:R-:W-:Y:S01]  /*dac0*/  FSEL R15, R10, RZ, P1 ;  /* 0x000000ff0a0f7208 */ /* 0x000fe20000800000 */
[--C-:B------:R-:W-:Y:S01]  /*dad0*/  FFMA.FTZ R189, R163, UR11, -R149.reuse ;  /* 0x0000000ba3bd7c23 */ /* 0x100fe20008010895 */
[--C-:B------:R-:W-:Y:S01]  /*dae0*/  FFMA.FTZ R20, R2, UR11, -R149.reuse ;  /* 0x0000000b02147c23 */ /* 0x100fe20008010895 */
[--C-:B------:R-:W-:Y:S01]  /*daf0*/  FFMA.FTZ R185, R120, UR11, -R149.reuse ;  /* 0x0000000b78b97c23 */ /* 0x100fe20008010895 */
[----:B------:R-:W-:Y:S01]  /*db00*/  MUFU.EX2 R191, R191 ;  /* 0x000000bf00bf7308 */ /* 0x000fe20000000800 */
[----:B------:R-:W-:Y:S01]  /*db10*/  FADD.FTZ R15, -R15, R12 ;  /* 0x0000000c0f0f7221 */ /* 0x000fe20000010100 */
[----:B------:R-:W-:Y:S01]  /*db20*/  FFMA.FTZ R120, R21, UR11, -R149 ;  /* 0x0000000b15787c23 */ /* 0x000fe20008010895 */
[----:B-1----:R-:W-:Y:S01]  /*db30*/  FFMA.FTZ R21, R0, R8, R141 ;  /* 0x0000000800157223 */ /* 0x002fe2000001008d */
[--C-:B------:R-:W-:Y:S01]  /*db40*/  FFMA.FTZ R187, R122, UR11, -R149.reuse ;  /* 0x0000000b7abb7c23 */ /* 0x100fe20008010895 */
[----:B------:R-:W-:Y:S01]  /*db50*/  FMUL.FTZ R15, R15, UR11 ;  /* 0x0000000b0f0f7c20 */ /* 0x000fe20008410000 */
[----:B------:R-:W-:Y:S01]  /*db60*/  FFMA.FTZ R122, R121, UR11, -R149 ;  /* 0x0000000b797a7c23 */ /* 0x000fe20008010895 */
[----:B------:R-:W-:Y:S01]  /*db70*/  FADD.FTZ R21, R188, R21 ;  /* 0x00000015bc157221 */ /* 0x000fe20000010000 */
[----:B------:R-:W-:Y:S01]  /*db80*/  MUFU.EX2 R189, R189 ;  /* 0x000000bd00bd7308 */ /* 0x000fe20000000800 */
[--C-:B------:R-:W-:Y:S01]  /*db90*/  FFMA.FTZ R179, R130, UR11, -R149.reuse ;  /* 0x0000000b82b37c23 */ /* 0x100fe20008010895 */
[----:B------:R-:W-:Y:S01]  /*dba0*/  FFMA.FTZ R181, R124, UR11, -R149 ;  /* 0x0000000b7cb57c23 */ /* 0x000fe20008010895 */
[----:B------:R-:W-:Y:S01]  /*dbb0*/  FADD.FTZ R130, R190, R21 ;  /* 0x00000015be827221 */ /* 0x000fe20000010000 */
[--C-:B------:R-:W-:Y:S01]  /*dbc0*/  FFMA.FTZ R124, R123, UR11, -R149.reuse ;  /* 0x0000000b7b7c7c23 */ /* 0x100fe20008010895 */
[--C-:B------:R-:W-:Y:S01]  /*dbd0*/  FFMA.FTZ R183, R126, UR11, -R149.reuse ;  /* 0x0000000b7eb77c23 */ /* 0x100fe20008010895 */
[--C-:B------:R-:W-:Y:S01]  /*dbe0*/  FFMA.FTZ R12, R125, UR11, -R149.reuse ;  /* 0x0000000b7d0c7c23 */ /* 0x100fe20008010895 */
[--C-:B------:R-:W-:Y:S01]  /*dbf0*/  FFMA.FTZ R173, R134, UR11, -R149.reuse ;  /* 0x0000000b86ad7c23 */ /* 0x100fe20008010895 */
[----:B------:R0:W1:Y:S01]  /*dc00*/  MUFU.EX2 R2, R15 ;  /* 0x0000000f00027308 */ /* 0x0000620000000800 */
        /* <DEDUP_REMOVED lines=23> */
[--C-:B------:R-:W-:Y:S01]  /*dd80*/  FFMA.FTZ R134, R136, UR11, -R149.reuse ;  /* 0x0000000b88867c23 */ /* 0x100fe20008010895 */
[----:B------:R-:W-:Y:S02]  /*dd90*/  FFMA.FTZ R149, R151, UR11, -R149 ;  /* 0x0000000b97957c23 */ /* 0x000fe40008010895 */
        /* <DEDUP_REMOVED lines=63> */
.L_x_1043:
        /* <DEDUP_REMOVED lines=34> */
.L_x_1025:
        /* <DEDUP_REMOVED lines=99> */
.L_x_1045:
[----:B------:R-:W-:Y:S01]  /*e9e0*/  ULEA UR5, UR38, UR40, 0x3 ;  /* 0x0000002826057291 */ /* 0x000fe2000f8e183f */
[----:B------:R-:W-:-:S05]  /*e9f0*/  IMAD.U32 R0, RZ, RZ, UR39 ;  /* 0x00000027ff007e24 */ /* 0x000fca000f8e00ff */
[----:B------:R-:W-:-:S04]  /*ea00*/  SHF.L.U32 R0, R0, 0x1f, RZ ;  /* 0x0000001f00007819 */ /* 0x000fc800000006ff */
[----:B------:R0:W1:Y:S01]  /*ea10*/  SYNCS.PHASECHK.TRANS64.TRYWAIT P1, [UR5+0x30850], R0 ;  /* 0x03085000ff0075a7 */ /* 0x0000620008020145 */
[----:B------:R-:W-:Y:S05]  /*ea20*/  @!P0 BRA `(.L_x_1046) ;  /* 0x0000000000048947 */ /* 0x000fea0003800000 */
[----:B------:R-:W-:Y:S01]  /*ea30*/  BPT.TRAP 0x1 ;  /* 0x000000040000795c */ /* 0x000fe20000300000 */
.L_x_1046:
[----:B-1----:R-:W-:Y:S05]  /*ea40*/  @P1 BRA `(.L_x_1047) ;  /* 0x0000000000081947 */ /* 0x002fea0003800000 */
[----:B------:R-:W1:Y:S02]  /*ea50*/  SYNCS.PHASECHK.TRANS64.TRYWAIT P1, [UR5+0x30850], R0 ;  /* 0x03085000ff0075a7 */ /* 0x000e640008020145 */
[----:B-1----:R-:W-:Y:S05]  /*ea60*/  @!P1 BRA `(.L_x_1048) ;  /* 0x0000007400d89947 */ /* 0x002fea0003800000 */
.L_x_1047:
[----:B------:R-:W-:Y:S01]  /*ea70*/  UIADD3 UR40, UR40, 0x400, URZ ;  /* 0x0000040028287890 */ /* 0x000fe2000fffe03f */
[----:B------:R-:W-:Y:S01]  /*ea80*/  WARPGROUP.ARRIVE ;  /* 0x00000000000079c5 */ /* 0x000fe20000000000 */
[----:B------:R-:W-:Y:S01]  /*ea90*/  UMOV UR7, 0x40000040 ;  /* 0x4000004000077882 */ /* 0x000fe20000000000 */
[----:B-1----:R-:W1:Y:S01]  /*eaa0*/  SHFL.BFLY PT, R5, R8, 0x2, 0x1f ;  /* 0x0c401f0008057f89 */ /* 0x002e6200000e0000 */
[----:B------:R-:W-:Y:S01]  /*eab0*/  USHF.R.U32.HI UR40, URZ, 0x4, UR40 ;  /* 0x000000043f287899 */ /* 0x000fe20008011628 */
[----:B------:R-:W-:Y:S02]  /*eac0*/  IMAD.MOV.U32 R17, RZ, RZ, RZ ;  /* 0x000000ffff117224 */ /* 0x000fe400078e00ff */
[----:B0-----:R-:W0:Y:S01]  /*ead0*/  SHFL.BFLY PT, R0, R3, 0x2, 0x1f ;  /* 0x0c401f0003007f89 */ /* 0x001e2200000e0000 */
[----:B------:R-:W-:Y:S01]  /*eae0*/  ULOP3.LUT UR40, UR40, 0x3fff, URZ, 0xc0, !UPT ;  /* 0x00003fff28287892 */ /* 0x000fe2000f8ec03f */
[----:B------:R-:W-:Y:S02]  /*eaf0*/  IMAD.MOV.U32 R20, RZ, RZ, RZ ;  /* 0x000000ffff147224 */ /* 0x000fe400078e00ff */
[----:B------:R-:W-:Y:S01]  /*eb00*/  IMAD.U32 R4, RZ, RZ, UR11 ;  /* 0x0000000bff047e24 */ /* 0x000fe2000f8e00ff */
[----:B------:R-:W-:-:S04]  /*eb10*/  ULOP3.LUT UR4, UR40, 0x3000000, URZ, 0xfc, !UPT ;  /* 0x0300000028047892 */ /* 0x000fc8000f8efc3f */
[----:B------:R-:W-:-:S07]  /*eb20*/  UIMAD UR4, UR38, 0x900, UR4 ;  /* 0x00000900260478a4 */ /* 0x000fce000f8e0204 */
[----:B------:R-:W-:Y:S02]  /*eb30*/  UMOV UR6, UR4 ;  /* 0x0000000400067c82 */ /* 0x000fe40008000000 */
[----:B------:R-:W-:Y:S01]  /*eb40*/  HGMMA.64x192x16.F32.BF16 R24, R188, gdesc[UR4].tnspB, R24, gsb0 ;  /* 0x42e00004bc187df0 */ /* 0x000fe20008001818 */
[----:B------:R-:W-:Y:S01]  /*eb50*/  UIADD3 UR6, UR4, 0x80, URZ ;  /* 0x0000008004067890 */ /* 0x000fe2000fffe03f */
[----:B-1----:R-:W-:Y:S01]  /*eb60*/  FADD.FTZ R5, R5, R8 ;  /* 0x0000000805057221 */ /* 0x002fe20000010000 */
[----:B------:R-:W-:Y:S01]  /*eb70*/  UMOV UR7, 0x40000040 ;  /* 0x4000004000077882 */ /* 0x000fe20000000000 */
[----:B------:R-:W-:Y:S02]  /*eb80*/  IMAD.U32 R8, RZ, RZ, UR11 ;  /* 0x0000000bff087e24 */ /* 0x000fe4000f8e00ff */
[----:B0-----:R-:W-:Y:S02]  /*eb90*/  FADD.FTZ R2, R0, R3 ;  /* 0x0000000300027221 */ /* 0x001fe40000010000 */
[----:B------:R-:W0:Y:S04]  /*eba0*/  SHFL.BFLY PT, R0, R5, 0x1, 0x1f ;  /* 0x0c201f0005007f89 */ /* 0x000e2800000e0000 */
[----:B------:R-:W1:Y:S01]  /*ebb0*/  SHFL.BFLY PT, R7, R2, 0x1, 0x1f ;  /* 0x0c201f0002077f89 */ /* 0x000e6200000e0000 */
[----:B0-----:R-:W-:Y:S01]  /*ebc0*/  FADD.FTZ R11, R5, R0 ;  /* 0x00000000050b7221 */ /* 0x001fe20000010000 */
[----:B------:R-:W-:-:S02]  /*ebd0*/  IMAD.MOV.U32 R0, RZ, RZ, -0x800000 ;  /* 0xff800000ff007424 */ /* 0x000fc400078e00ff */
[----:B-1----:R-:W-:Y:S02]  /*ebe0*/  FADD.FTZ R12, R2, R7 ;  /* 0x00000007020c7221 */ /* 0x002fe40000010000 */
[----:B------:R-:W-:Y:S01]  /*ebf0*/  FSETP.NE.FTZ.AND P1, PT, R11, RZ, PT ;  /* 0x000000ff0b00720b */ /* 0x000fe20003f35000 */
[----:B------:R-:W-:Y:S02]  /*ec00*/  IMAD.MOV.U32 R2, RZ, RZ, -0x800000 ;  /* 0xff800000ff027424 */ /* 0x000fe400078e00ff */
[----:B------:R-:W-:-:S10]  /*ec10*/  FSETP.NE.FTZ.AND P2, PT, R12, RZ, PT ;  /* 0x000000ff0c00720b */ /* 0x000fd40003f55000 */
[----:B------:R-:W0:Y:S01]  /*ec20*/  @P1 MUFU.LG2 R6, R11 ;  /* 0x0000000b00061308 */ /* 0x000e220000000c00 */
[----:B------:R-:W-:Y:S02]  /*ec30*/  @P1 FMUL.FTZ R4, R4, 0.69314718246459960938 ;  /* 0x3f31721804041820 */ /* 0x000fe40000410000 */
        /* <DEDUP_REMOVED lines=23> */
[----:B------:R-:W-:Y:S01]  /*edb0*/  UIADD3 UR4, UR4, 0x280, URZ ;  /* 0x0000028004047890 */ /* 0x000fe2000fffe03f */
[----:B------:R-:W-:Y:S02]  /*edc0*/  WARPGROUP.DEPBAR.LE gsb0, 0x0 ;  /* 0x00008000000079c5 */ /* 0x000fe40000010000 */
[----:B------:R-:W-:-:S14]  /*edd0*/  WARPGROUP.ARRIVE ;  /* 0x00000000000079c5 */ /* 0x000fdc0000000000 */
        /* <DEDUP_REMOVED lines=9> */
.L_x_1049:
        /* <DEDUP_REMOVED lines=108> */
.L_x_971:
[----:B------:R-:W0:Y:S01]  /*f530*/  S2R R20, SR_CgaCtaId ;  /* 0x0000000000147919 */ /* 0x000e220000008800 */
[----:B------:R-:W-:Y:S01]  /*f540*/  MOV R17, 0x400 ;  /* 0x0000040000117802 */ /* 0x000fe20000000f00 */
[----:B------:R-:W-:Y:S01]  /*f550*/  BSSY B0, `(.L_x_1050) ;  /* 0x0000231000007945 */ /* 0x000fe20003800000 */
[----:B------:R-:W-:Y:S02]  /*f560*/  BAR.SYNC.DEFER_BLOCKING 0x5, 0x180 ;  /* 0x0146000000007b1d */ /* 0x000fe40000010000 */
[----:B0-----:R-:W-:-:S05]  /*f570*/  LEA R17, R20, R17, 0x18 ;  /* 0x0000001114117211 */ /* 0x001fca00078ec0ff */
[----:B------:R-:W0:Y:S02]  /*f580*/  LDS R20, [R17+0x308d0] ;  /* 0x0308d00011147984 */ /* 0x000e240000000800 */
[----:B0-----:R-:W-:Y:S01]  /*f590*/  R2UR UR4, R20 ;  /* 0x00000000140472ca */ /* 0x001fe200000e0000 */
[----:B------:R-:W-:Y:S06]  /*f5a0*/  BAR.ARV 0x4, 0x180 ;  /* 0x0106000000007b1d */ /* 0x000fec0000002000 */
[----:B------:R-:W-:Y:S08]  /*f5b0*/  @P0 BRA `(.L_x_1051) ;  /* 0x0000001400fc0947 */ /* 0x000ff00003800000 */
[----:B------:R-:W0:Y:S01]  /*f5c0*/  S2R R20, SR_SWINHI ;  /* 0x0000000000147919 */ /* 0x000e220000002f00 */
[----:B------:R-:W-:Y:S01]  /*f5d0*/  IMAD R21, R196, 0x40, R22 ;  /* 0x00000040c4157824 */ /* 0x000fe200078e0216 */
[----:B------:R-:W1:Y:S01]  /*f5e0*/  LDC R52, c[0x0][0xbe8] ;  /* 0x0002fa00ff347b82 */ /* 0x000e620000000800 */
[----:B------:R-:W-:Y:S01]  /*f5f0*/  F2FP.BF16.F32.PACK_AB R6, R7, R6 ;  /* 0x000000060706723e */ /* 0x000fe200000010ff */
[----:B------:R-:W-:Y:S01]  /*f600*/  ULDC.64 UR8, c[0x0][0xb90] ;  /* 0x0002e40000087ab9 */ /* 0x000fe20000000a00 */
[----:B------:R-:W-:Y:S02]  /*f610*/  F2FP.BF16.F32.PACK_AB R7, R152, R33 ;  /* 0x000000219807723e */ /* 0x000fe400000010ff */
[----:B------:R-:W-:Y:S02]  /*f620*/  F2FP.BF16.F32.PACK_AB R4, R25, R4 ;  /* 0x000000041904723e */ /* 0x000fe400000010ff */
[----:B------:R-:W-:Y:S02]  /*f630*/  R2UR UR11, R194 ;  /* 0x00000000c20b72ca */ /* 0x000fe400000e0000 */
[----:B------:R-:W-:-:S02]  /*f640*/  R2UR UR13, R195 ;  /* 0x00000000c30d72ca */ /* 0x000fc400000e0000 */
[----:B------:R-:W-:Y:S02]  /*f650*/  F2FP.BF16.F32.PACK_AB R5, R150, R5 ;  /* 0x000000059605723e */ /* 0x000fe400000010ff */
[----:B------:R-:W-:Y:S02]  /*f660*/  F2FP.BF16.F32.PACK_AB R10, R11, R10 ;  /* 0x0000000a0b0a723e */ /* 0x000fe400000010ff */
[----:B------:R-:W-:Y:S02]  /*f670*/  F2FP.BF16.F32.PACK_AB R8, R15, R8 ;  /* 0x000000080f08723e */ /* 0x000fe400000010ff */
[----:B------:R-:W-:Y:S02]  /*f680*/  F2FP.BF16.F32.PACK_AB R11, R146, R131 ;  /* 0x00000083920b723e */ /* 0x000fe400000010ff */
[----:B------:R-:W-:Y:S01]  /*f690*/  F2FP.BF16.F32.PACK_AB R12, R13, R12 ;  /* 0x0000000c0d0c723e */ /* 0x000fe200000010ff */
[----:B------:R-:W-:Y:S01]  /*f6a0*/  USHF.R.S32.HI UR10, URZ, 0x1f, UR11 ;  /* 0x0000001f3f0a7899 */ /* 0x000fe2000801140b */
[----:B------:R-:W-:Y:S01]  /*f6b0*/  F2FP.BF16.F32.PACK_AB R13, R145, R130 ;  /* 0x00000082910d723e */ /* 0x000fe200000010ff */
[----:B------:R-:W-:Y:S01]  /*f6c0*/  UIMAD.WIDE.U32 UR6, UR11, UR8, URZ ;  /* 0x000000080b0672a5 */ /* 0x000fe2000f8e003f */
[----:B------:R-:W-:Y:S01]  /*f6d0*/  F2FP.BF16.F32.PACK_AB R14, R53, R14 ;  /* 0x0000000e350e723e */ /* 0x000fe200000010ff */
[----:B------:R-:W-:Y:S01]  /*f6e0*/  UIMAD UR5, UR10, UR8, URZ ;  /* 0x000000080a0572a4 */ /* 0x000fe2000f8e023f */
[----:B------:R-:W-:Y:S01]  /*f6f0*/  F2FP.BF16.F32.PACK_AB R15, R144, R129 ;  /* 0x00000081900f723e */ /* 0x000fe200000010ff */
[----:B------:R-:W-:Y:S01]  /*f700*/  USHF.R.S32.HI UR12, URZ, 0x1f, UR13 ;  /* 0x0000001f3f0c7899 */ /* 0x000fe2000801140d */
[----:B------:R-:W-:Y:S01]  /*f710*/  F2FP.BF16.F32.PACK_AB R24, R57, R24 ;  /* 0x000000183918723e */ /* 0x000fe200000010ff */
[----:B------:R-:W-:Y:S01]  /*f720*/  UIMAD UR5, UR11, UR9, UR5 ;  /* 0x000000090b0572a4 */ /* 0x000fe2000f8e0205 */
[----:B------:R-:W-:-:S02]  /*f730*/  F2FP.BF16.F32.PACK_AB R88, R89, R88 ;  /* 0x000000585958723e */ /* 0x000fc400000010ff */
[----:B------:R-:W-:Y:S02]  /*f740*/  MOV R48, R17 ;  /* 0x0000001100307202 */ /* 0x000fe40000000f00 */
[----:B0-----:R-:W-:Y:S01]  /*f750*/  MOV R49, R20 ;  /* 0x0000001400317202 */ /* 0x001fe20000000f00 */
[----:B------:R-:W-:Y:S01]  /*f760*/  ULDC.64 UR8, c[0x0][0xb98] ;  /* 0x0002e60000087ab9 */ /* 0x000fe20000000a00 */
[----:B------:R-:W-:Y:S01]  /*f770*/  UIADD3 UR7, UR7, UR5, URZ ;  /* 0x0000000507077290 */ /* 0x000fe2000fffe03f */
[----:B------:R-:W-:Y:S01]  /*f780*/  F2FP.BF16.F32.PACK_AB R89, R137, R90 ;  /* 0x0000005a8959723e */ /* 0x000fe200000010ff */
[----:B------:R-:W-:Y:S01]  /*f790*/  UIMAD UR5, UR12, UR8, URZ ;  /* 0x000000080c0572a4 */ /* 0x000fe2000f8e023f */
[--C-:B------:R-:W-:Y:S01]  /*f7a0*/  IMAD.WIDE R46, R202, 0x2, R48.reuse ;  /* 0x00000002ca2e7825 */ /* 0x100fe200078e0230 */
[----:B------:R-:W-:Y:S01]  /*f7b0*/  UIMAD.WIDE.U32 UR6, UR13, UR8, UR6 ;  /* 0x000000080d0672a5 */ /* 0x000fe2000f8e0006 */
[----:B------:R-:W-:Y:S01]  /*f7c0*/  F2FP.BF16.F32.PACK_AB R96, R97, R96 ;  /* 0x000000606160723e */ /* 0x000fe200000010ff */
[----:B------:R-:W-:Y:S01]  /*f7d0*/  UIMAD UR5, UR13, UR9, UR5 ;  /* 0x000000090d0572a4 */ /* 0x000fe2000f8e0205 */
[----:B------:R-:W-:Y:S01]  /*f7e0*/  IMAD.WIDE R48, R21, 0x2, R48 ;  /* 0x0000000215307825 */ /* 0x000fe200078e0230 */
[C---:B------:R-:W-:Y:S01]  /*f7f0*/  IADD3 R27, P5, R46.reuse, 0x8060, RZ ;  /* 0x000080602e1b7810 */ /* 0x040fe20007fbe0ff */
[----:B------:R-:W-:Y:S01]  /*f800*/  ULDC.64 UR8, c[0x0][0xae8] ;  /* 0x0002ba0000087ab9 */ /* 0x000fe20000000a00 */
[----:B------:R-:W-:-:S02]  /*f810*/  LOP3.LUT R21, R46, 0x380, RZ, 0xc0, !PT ;  /* 0x000003802e157812 */ /* 0x000fc400078ec0ff */
[----:B------:R-:W-:Y:S02]  /*f820*/  LOP3.LUT R26, R27, 0x380, RZ, 0xc0, !PT ;  /* 0x000003801b1a7812 */ /* 0x000fe400078ec0ff */
[----:B------:R-:W-:Y:S02]  /*f830*/  IADD3 R43, P0, R46, 0x8020, RZ ;  /* 0x000080202e2b7810 */ /* 0x000fe40007f1e0ff */
[----:B------:R-:W-:Y:S02]  /*f840*/  SHF.R.U64 R26, R26, 0x3, RZ ;  /* 0x000000031a1a7819 */ /* 0x000fe400000012ff */
[C---:B------:R-:W-:Y:S01]  /*f850*/  IADD3 R45, P6, R46.reuse, 0x8040, RZ ;  /* 0x000080402e2d7810 */ /* 0x040fe20007fde0ff */
[--C-:B------:R-:W-:Y:S01]  /*f860*/  IMAD.X R55, RZ, RZ, R47.reuse, P0 ;  /* 0x000000ffff377224 */ /* 0x100fe200000e062f */
[----:B------:R-:W-:Y:S02]  /*f870*/  IADD3 R30, P1, R46, 0x8000, RZ ;  /* 0x000080002e1e7810 */ /* 0x000fe40007f3e0ff */
[----:B------:R-:W-:Y:S01]  /*f880*/  SHF.R.U64 R21, R21, 0x3, RZ ;  /* 0x0000000315157819 */ /* 0x000fe200000012ff */
[--C-:B------:R-:W-:Y:S01]  /*f890*/  IMAD.X R51, RZ, RZ, R47.reuse, P6 ;  /* 0x000000ffff337224 */ /* 0x100fe200030e062f */
[----:B------:R-:W-:Y:S01]  /*f8a0*/  LOP3.LUT R32, R43, 0x380, RZ, 0xc0, !PT ;  /* 0x000003802b207812 */ /* 0x000fe200078ec0ff */
[--C-:B------:R-:W-:Y:S01]  /*f8b0*/  IMAD.X R59, RZ, RZ, R47.reuse, P1 ;  /* 0x000000ffff3b7224 */ /* 0x100fe200008e062f */
[----:B------:R-:W-:Y:S01]  /*f8c0*/  LOP3.LUT R26, R26, R27, RZ, 0x3c, !PT ;  /* 0x0000001b1a1a7212 */ /* 0x000fe200078e3cff */
[----:B------:R-:W-:Y:S01]  /*f8d0*/  IMAD.X R27, RZ, RZ, R47, P5 ;  /* 0x000000ffff1b7224 */ /* 0x000fe200028e062f */
[----:B------:R-:W-:-:S02]  /*f8e0*/  IADD3 R41, P2, R46, 0x4060, RZ ;  /* 0x000040602e297810 */ /* 0x000fc40007f5e0ff */
[C---:B------:R-:W-:Y:S02]  /*f8f0*/  IADD3 R29, P3, R46.reuse, 0x20, RZ ;  /* 0x000000202e1d7810 */ /* 0x040fe40007f7e0ff */
[C---:B------:R-:W-:Y:S01]  /*f900*/  IADD3 R39, P4, R46.reuse, 0x4040, RZ ;  /* 0x000040402e277810 */ /* 0x040fe20007f9e0ff */
[--C-:B------:R-:W-:Y:S01]  /*f910*/  IMAD.X R63, RZ, RZ, R47.reuse, P2 ;  /* 0x000000ffff3f7224 */ /* 0x100fe200010e062f */
[C---:B------:R-:W-:Y:S01]  /*f920*/  IADD3 R37, P5, R46.reuse, 0x4020, RZ ;  /* 0x000040202e257810 */ /* 0x040fe20007fbe0ff */
[--C-:B------:R-:W-:Y:S01]  /*f930*/  IMAD.X R67, RZ, RZ, R47.reuse, P3 ;  /* 0x000000ffff437224 */ /* 0x100fe200018e062f */
[C---:B------:R-:W-:Y:S01]  /*f940*/  IADD3 R28, P6, R46.reuse, 0x4000, RZ ;  /* 0x000040002e1c7810 */ /* 0x040fe20007fde0ff */
[--C-:B------:R-:W-:Y:S01]  /*f950*/  IMAD.X R71, RZ, RZ, R47.reuse, P4 ;  /* 0x000000ffff477224 */ /* 0x100fe200020e062f */
[C---:B------:R-:W-:Y:S01]  /*f960*/  IADD3 R35, P0, R46.reuse, 0x60, RZ ;  /* 0x000000602e237810 */ /* 0x040fe20007f1e0ff */
[--C-:B------:R-:W-:Y:S01]  /*f970*/  IMAD.X R75, RZ, RZ, R47.reuse, P5 ;  /* 0x000000ffff4b7224 */ /* 0x100fe200028e062f */
[----:B------:R-:W-:Y:S01]  /*f980*/  IADD3 R31, P1, R46, 0x40, RZ ;  /* 0x000000402e1f7810 */ /* 0x000fe20007f3e0ff */
[--C-:B------:R-:W-:Y:S01]  /*f990*/  IMAD.X R79, RZ, RZ, R47.reuse, P6 ;  /* 0x000000ffff4f7224 */ /* 0x100fe200030e062f */
[----:B------:R-:W-:Y:S01]  /*f9a0*/  LOP3.LUT R46, R21, R46, RZ, 0x3c, !PT ;  /* 0x0000002e152e7212 */ /* 0x000fe200078e3cff */
[--C-:B------:R-:W-:Y:S01]  /*f9b0*/  IMAD.X R83, RZ, RZ, R47.reuse, P0 ;  /* 0x000000ffff537224 */ /* 0x100fe200000e062f */
[----:B------:R-:W-:Y:S01]  /*f9c0*/  SHF.R.U64 R32, R32, 0x3, RZ ;  /* 0x0000000320207819 */ /* 0x000fe200000012ff */
[----:B------:R-:W-:Y:S01]  /*f9d0*/  IMAD.X R87, RZ, RZ, R47, P1 ;  /* 0x000000ffff577224 */ /* 0x000fe200008e062f */
[----:B------:R-:W-:-:S02]  /*f9e0*/  LOP3.LUT R21, R30, 0x380, RZ, 0xc0, !PT ;  /* 0x000003801e157812 */ /* 0x000fc400078ec0ff */
[----:B------:R-:W-:Y:S02]  /*f9f0*/  LOP3.LUT R54, R32, R43, RZ, 0x3c, !PT ;  /* 0x0000002b20367212 */ /* 0x000fe400078e3cff */
[----:B------:R-:W-:Y:S02]  /*fa00*/  LOP3.LUT R20, R41, 0x380, RZ, 0xc0, !PT ;  /* 0x0000038029147812 */ /* 0x000fe400078ec0ff */
[----:B------:R-:W-:Y:S02]  /*fa10*/  SHF.R.U64 R21, R21, 0x3, RZ ;  /* 0x0000000315157819 */ /* 0x000fe400000012ff */
[----:B------:R-:W-:Y:S02]  /*fa20*/  LOP3.LUT R32, R39, 0x380, RZ, 0xc0, !PT ;  /* 0x0000038027207812 */ /* 0x000fe400078ec0ff */
[----:B------:R-:W-:Y:S02]  /*fa30*/  SHF.R.U64 R20, R20, 0x3, RZ ;  /* 0x0000000314147819 */ /* 0x000fe400000012ff */
[----:B------:R-:W-:-:S02]  /*fa40*/  LOP3.LUT R58, R21, R30, RZ, 0x3c, !PT ;  /* 0x0000001e153a7212 */ /* 0x000fc400078e3cff */
[----:B------:R-:W-:Y:S02]  /*fa50*/  SHF.R.U64 R32, R32, 0x3, RZ ;  /* 0x0000000320207819 */ /* 0x000fe400000012ff */
[----:B------:R-:W-:Y:S02]  /*fa60*/  LOP3.LUT R21, R28, 0x380, RZ, 0xc0, !PT ;  /* 0x000003801c157812 */ /* 0x000fe400078ec0ff */
[----:B------:R-:W-:Y:S02]  /*fa70*/  LOP3.LUT R62, R20, R41, RZ, 0x3c, !PT ;  /* 0x00000029143e7212 */ /* 0x000fe400078e3cff */
[----:B------:R-:W-:Y:S02]  /*fa80*/  LOP3.LUT R70, R32, R39, RZ, 0x3c, !PT ;  /* 0x0000002720467212 */ /* 0x000fe400078e3cff */
[----:B------:R-:W-:Y:S02]  /*fa90*/  LOP3.LUT R20, R29, 0x380, RZ, 0xc0, !PT ;  /* 0x000003801d147812 */ /* 0x000fe400078ec0ff */
[----:B------:R-:W-:-:S02]  /*faa0*/  SHF.R.U64 R21, R21, 0x3, RZ ;  /* 0x0000000315157819 */ /* 0x000fc400000012ff */
[----:B------:R-:W-:Y:S02]  /*fab0*/  LOP3.LUT R32, R35, 0x380, RZ, 0xc0, !PT ;  /* 0x0000038023207812 */ /* 0x000fe400078ec0ff */
[----:B------:R-:W-:Y:S02]  /*fac0*/  LOP3.LUT R34, R45, 0x380, RZ, 0xc0, !PT ;  /* 0x000003802d227812 */ /* 0x000fe400078ec0ff */
[----:B------:R-:W-:Y:S02]  /*fad0*/  SHF.R.U64 R20, R20, 0x3, RZ ;  /* 0x0000000314147819 */ /* 0x000fe400000012ff */
[----:B------:R-:W-:Y:S02]  /*fae0*/  LOP3.LUT R78, R21, R28, RZ, 0x3c, !PT ;  /* 0x0000001c154e7212 */ /* 0x000fe400078e3cff */
[----:B------:R-:W-:Y:S02]  /*faf0*/  SHF.R.U64 R32, R32, 0x3, RZ ;  /* 0x0000000320207819 */ /* 0x000fe400000012ff */
[----:B------:R-:W-:-:S02]  /*fb00*/  IADD3 R21, P4, R48, 0x1000, RZ ;  /* 0x0000100030157810 */ /* 0x000fc40007f9e0ff */
[----:B------:R-:W-:Y:S02]  /*fb10*/  SHF.R.U64 R34, R34, 0x3, RZ ;  /* 0x0000000322227819 */ /* 0x000fe400000012ff */
[----:B------:R-:W-:Y:S02]  /*fb20*/  LOP3.LUT R66, R20, R29, RZ, 0x3c, !PT ;  /* 0x0000001d14427212 */ /* 0x000fe400078e3cff */
[----:B------:R-:W-:Y:S02]  /*fb30*/  LOP3.LUT R82, R32, R35, RZ, 0x3c, !PT ;  /* 0x0000002320527212 */ /* 0x000fe400078e3cff */
[----:B------:R-:W-:Y:S02]  /*fb40*/  LOP3.LUT R20, R21, 0x380, RZ, 0xc0, !PT ;  /* 0x0000038015147812 */ /* 0x000fe400078ec0ff */
[----:B------:R-:W-:Y:S02]  /*fb50*/  IADD3 R35, P0, R48, 0x5000, RZ ;  /* 0x0000500030237810 */ /* 0x000fe40007f1e0ff */
[----:B------:R-:W-:-:S02]  /*fb60*/  LOP3.LUT R50, R34, R45, RZ, 0x3c, !PT ;  /* 0x0000002d22327212 */ /* 0x000fc400078e3cff */
[----:B------:R-:W-:Y:S02]  /*fb70*/  SHF.R.U64 R20, R20, 0x3, RZ ;  /* 0x0000000314147819 */ /* 0x000fe400000012ff */
[----:B------:R-:W-:Y:S02]  /*fb80*/  LOP3.LUT R34, R35, 0x380, RZ, 0xc0, !PT ;  /* 0x0000038023227812 */ /* 0x000fe400078ec0ff */
[----:B------:R-:W-:Y:S02]  /*fb90*/  LOP3.LUT R20, R20, R21, RZ, 0x3c, !PT ;  /* 0x0000001514147212 */ /* 0x000fe400078e3cff */
[----:B------:R-:W-:Y:S02]  /*fba0*/  SHF.R.U64 R34, R34, 0x3, RZ ;  /* 0x0000000322227819 */ /* 0x000fe400000012ff */
[----:B------:R-:W-:Y:S02]  /*fbb0*/  IADD3 R21, P1, R48, 0x4000, RZ ;  /* 0x0000400030157810 */ /* 0x000fe40007f3e0ff */
[----:B------:R-:W-:Y:S01]  /*fbc0*/  LOP3.LUT R34, R34, R35, RZ, 0x3c, !PT ;  /* 0x0000002322227212 */ /* 0x000fe200078e3cff */
[--C-:B------:R-:W-:Y:S01]  /*fbd0*/  IMAD.X R35, RZ, RZ, R49.reuse, P0 ;  /* 0x000000ffff237224 */ /* 0x100fe200000e0631 */
[----:B------:R-:W-:Y:S01]  /*fbe0*/  MOV R151, R46 ;  /* 0x0000002e00977202 */ /* 0x000fe20000000f00 */
[----:B------:R-:W-:Y:S01]  /*fbf0*/  IMAD.X R33, RZ, RZ, R49, P1 ;  /* 0x000000ffff217224 */ /* 0x000fe200008e0631 */
[----:B------:R-:W-:Y:S01]  /*fc00*/  IADD3 R46, P0, R48, 0xb000, RZ ;  /* 0x0000b000302e7810 */ /* 0x000fe20007f1e0ff */
[----:B------:R-:W-:Y:S01]  /*fc10*/  BAR.SYNC.DEFER_BLOCKING 0x1, 0x100 ;  /* 0x0044000000007b1d */ /* 0x000fe20000010000 */
[----:B-1----:R-:W-:-:S02]  /*fc20*/  ISETP.NE.AND P1, PT, R52, 0x1, PT ;  /* 0x000000013400780c */ /* 0x002fc40003f25270 */
[----:B------:R-:W-:Y:S01]  /*fc30*/  LOP3.LUT R25, R46, 0x380, RZ, 0xc0, !PT ;  /* 0x000003802e197812 */ /* 0x000fe200078ec0ff */
[----:B------:R-:W-:Y:S01]  /*fc40*/  IMAD.X R47, RZ, RZ, R49, P0 ;  /* 0x000000ffff2f7224 */ /* 0x000fe200000e0631 */
[----:B------:R-:W-:Y:S01]  /*fc50*/  MOV R103, R26 ;  /* 0x0000001a00677202 */ /* 0x000fe20000000f00 */
[----:B------:R-:W-:Y:S01]  /*fc60*/  VIADD R26, R19, UR42 ;  /* 0x0000002a131a7c36 */ /* 0x000fe20008000000 */
[----:B------:R-:W-:Y:S02]  /*fc70*/  SHF.R.U64 R25, R25, 0x3, RZ ;  /* 0x0000000319197819 */ /* 0x000fe400000012ff */
[----:B------:R-:W-:Y:S02]  /*fc80*/  LOP3.LUT R30, R37, 0x380, RZ, 0xc0, !PT ;  /* 0x00000380251e7812 */ /* 0x000fe400078ec0ff */
[----:B------:R-:W-:Y:S02]  /*fc90*/  LOP3.LUT R46, R25, R46, RZ, 0x3c, !PT ;  /* 0x0000002e192e7212 */ /* 0x000fe400078e3cff */
[----:B------:R-:W-:Y:S01]  /*fca0*/  SHF.R.U64 R30, R30, 0x3, RZ ;  /* 0x000000031e1e7819 */ /* 0x000fe200000012ff */
[----:B------:R-:W0:Y:S01]  /*fcb0*/  @P1 LDC R25, c[0x0][0xbec] ;  /* 0x0002fb00ff191b82 */ /* 0x000e220000000800 */
[----:B------:R-:W-:Y:S01]  /*fcc0*/  MOV R150, R50 ;  /* 0x0000003200967202 */ /* 0x000fe20000000f00 */
[----:B------:R-:W-:Y:S01]  /*fcd0*/  IMAD.MOV.U32 R50, RZ, RZ, R26 ;  /* 0x000000ffff327224 */ /* 0x000fe200078e001a */
[----:B------:R-:W-:-:S02]  /*fce0*/  LOP3.LUT R74, R30, R37, RZ, 0x3c, !PT ;  /* 0x000000251e4a7212 */ /* 0x000fc400078e3cff */
[----:B------:R-:W-:Y:S02]  /*fcf0*/  LOP3.LUT R30, R31, 0x380, RZ, 0xc0, !PT ;  /* 0x000003801f1e7812 */ /* 0x000fe400078ec0ff */
[----:B------:R-:W-:Y:S01]  /*fd00*/  MOV R66, R66 ;  /* 0x0000004200427202 */ /* 0x000fe20000000f00 */
[----:B------:R-:W1:Y:S01]  /*fd10*/  @P1 LDC R27, c[0x0][0xbf0] ;  /* 0x0002fc00ff1b1b82 */ /* 0x000e620000000800 */
[----:B------:R-:W-:Y:S01]  /*fd20*/  SHF.R.U64 R30, R30, 0x3, RZ ;  /* 0x000000031e1e7819 */ /* 0x000fe200000012ff */
[----:B------:R0:W-:Y:S01]  /*fd30*/  STSM.16.M88.4 [R151], R4 ;  /* 0x0000000497007844 */ /* 0x0001e20000000200 */
[----:B------:R-:W-:Y:S02]  /*fd40*/  MOV R82, R82 ;  /* 0x0000005200527202 */ /* 0x000fe40000000f00 */
[----:B------:R-:W-:Y:S02]  /*fd50*/  LOP3.LUT R86, R30, R31, RZ, 0x3c, !PT ;  /* 0x0000001f1e567212 */ /* 0x000fe400078e3cff */
[----:B------:R-:W-:Y:S01]  /*fd60*/  IADD3 R39, P3, R48, 0x7000, RZ ;  /* 0x0000700030277810 */ /* 0x000fe20007f7e0ff */
[----:B------:R-:W2:Y:S01]  /*fd70*/  @P1 LDC R53, c[0x0][0xbf0] ;  /* 0x0002fc00ff351b82 */ /* 0x000ea20000000800 */
[----:B------:R-:W-:-:S02]  /*fd80*/  MOV R86, R86 ;  /* 0x0000005600567202 */ /* 0x000fc40000000f00 */
[----:B------:R-:W-:Y:S02]  /*fd90*/  IADD3 R37, P2, R48, 0x6000, RZ ;  /* 0x0000600030257810 */ /* 0x000fe40007f5e0ff */
[----:B------:R-:W-:Y:S02]  /*fda0*/  LOP3.LUT R38, R39, 0x380, RZ, 0xc0, !PT ;  /* 0x0000038027267812 */ /* 0x000fe400078ec0ff */
[----:B------:R-:W-:Y:S02]  /*fdb0*/  MOV R78, R78 ;  /* 0x0000004e004e7202 */ /* 0x000fe40000000f00 */
[----:B------:R-:W-:Y:S01]  /*fdc0*/  LOP3.LUT R36, R37, 0x380, RZ, 0xc0, !PT ;  /* 0x0000038025247812 */ /* 0x000fe200078ec0ff */
[----:B0-----:R-:W-:Y:S01]  /*fdd0*/  @P1 IMAD.HI.U32 R4, R26, R25, RZ ;  /* 0x000000191a041227 */ /* 0x001fe200078e00ff */
[----:B------:R-:W-:Y:S02]  /*fde0*/  F2FP.BF16.F32.PACK_AB R5, R149, R134 ;  /* 0x000000869505723e */ /* 0x000fe400000010ff */
[----:B------:R-:W-:-:S02]  /*fdf0*/  F2FP.BF16.F32.PACK_AB R6, R120, R3 ;  /* 0x000000037806723e */ /* 0x000fc400000010ff */
[----:B------:R-:W-:Y:S02]  /*fe00*/  F2FP.BF16.F32.PACK_AB R7, R148, R133 ;  /* 0x000000859407723e */ /* 0x000fe400000010ff */
[----:B-1----:R-:W-:Y:S02]  /*fe10*/  @P1 SHF.R.U32.HI R50, RZ, R27, R4 ;  /* 0x0000001bff321219 */ /* 0x002fe40000011604 */
[----:B------:R-:W-:Y:S02]  /*fe20*/  F2FP.BF16.F32.PACK_AB R4, R122, R9 ;  /* 0x000000097a04723e */ /* 0x000fe400000010ff */
[----:B------:R-:W-:Y:S01]  /*fe30*/  F2FP.BF16.F32.PACK_AB R9, R147, R132 ;  /* 0x000000849309723e */ /* 0x000fe200000010ff */
[----:B------:R-:W-:Y:S01]  /*fe40*/  IMAD.MOV R3, RZ, RZ, -R50 ;  /* 0x000000ffff037224 */ /* 0x000fe200078e0a32 */
[----:B------:R-:W-:Y:S01]  /*fe50*/  F2FP.BF16.F32.PACK_AB R25, R143, R128 ;  /* 0x000000808f19723e */ /* 0x000fe200000010ff */
[----:B------:R0:W-:Y:S01]  /*fe60*/  STSM.16.M88.4 [R66], R4 ;  /* 0x0000000442007844 */ /* 0x0001e20000000200 */
[----:B------:R-:W-:Y:S01]  /*fe70*/  F2FP.BF16.F32.PACK_AB R27, R142, R127 ;  /* 0x0000007f8e1b723e */ /* 0x000fe200000010ff */
[----:B------:R-:W-:Y:S01]  /*fe80*/  IMAD R3, R52, R3, R26 ;  /* 0x0000000334037224 */ /* 0x000fe200078e021a */
[----:B------:R-:W-:Y:S01]  /*fe90*/  F2FP.BF16.F32.PACK_AB R26, R61, R60 ;  /* 0x0000003c3d1a723e */ /* 0x000fe200000010ff */
[----:B------:R1:W-:Y:S01]  /*fea0*/  STSM.16.M88.4 [R86], R8 ;  /* 0x0000000856007844 */ /* 0x0003e20000000200 */
[----:B------:R-:W-:-:S02]  /*feb0*/  MOV R74, R74 ;  /* 0x0000004a004a7202 */ /* 0x000fc40000000f00 */
[----:B------:R-:W-:Y:S01]  /*fec0*/  SHF.R.U64 R38, R38, 0x3, RZ ;  /* 0x0000000326267819 */ /* 0x000fe200000012ff */
[----:B------:R3:W-:Y:S01]  /*fed0*/  STSM.16.M88.4 [R82], R12 ;  /* 0x0000000c52007844 */ /* 0x0007e20000000200 */
[----:B------:R-:W-:Y:S02]  /*fee0*/  SHF.R.U64 R36, R36, 0x3, RZ ;  /* 0x0000000324247819 */ /* 0x000fe400000012ff */
[----:B------:R-:W-:Y:S01]  /*fef0*/  LOP3.LUT R38, R38, R39, RZ, 0x3c, !PT ;  /* 0x0000002726267212 */ /* 0x000fe200078e3cff */
[----:B------:R-:W-:Y:S01]  /*ff00*/  STSM.16.M88.4 [R78], R24 ;  /* 0x000000184e007844 */ /* 0x000fe20000000200 */
[--C-:B------:R-:W-:Y:S01]  /*ff10*/  IMAD.X R39, RZ, RZ, R49.reuse, P3 ;  /* 0x000000ffff277224 */ /* 0x100fe200018e0631 */
[----:B------:R-:W-:Y:S01]  /*ff20*/  LOP3.LUT R36, R36, R37, RZ, 0x3c, !PT ;  /* 0x0000002524247212 */ /* 0x000fe200078e3cff */
[----:B------:R-:W-:Y:S01]  /*ff30*/  IMAD.X R37, RZ, RZ, R49, P2 ;  /* 0x000000ffff257224 */ /* 0x000fe200010e0631 */
[----:B0-----:R-:W-:Y:S02]  /*ff40*/  F2FP.BF16.F32.PACK_AB R4, R65, R64 ;  /* 0x000000404104723e */ /* 0x001fe400000010ff */
[----:B------:R-:W-:Y:S01]  /*ff50*/  F2FP.BF16.F32.PACK_AB R5, R141, R126 ;  /* 0x0000007e8d05723e */ /* 0x000fe200000010ff */
[----:B-1----:R-:W-:Y:S01]  /*ff60*/  IMAD.U32 R10, RZ, RZ, UR5 ;  /* 0x00000005ff0a7e24 */ /* 0x002fe2000f8e00ff */
[----:B------:R-:W-:Y:S01]  /*ff70*/  SHF.R.S32.HI R9, RZ, 0x1f, R50 ;  /* 0x0000001fff097819 */ /* 0x000fe20000011432 */
[----:B------:R-:W-:Y:S01]  /*ff80*/  ULDC UR5, c[0x0][0xa88] ;  /* 0x0002a20000057ab9 */ /* 0x000fe20000000800 */
[----:B------:R-:W-:Y:S01]  /*ff90*/  SHF.R.S32.HI R8, RZ, 0x1f, R3 ;  /* 0x0000001fff087819 */ /* 0x000fe20000011403 */
[----:B---3--:R-:W-:Y:S01]  /*ffa0*/  VIADD R14, R201, UR42 ;  /* 0x0000002ac90e7c36 */ /* 0x008fe20008000000 */
[----:B------:R-:W-:-:S02]  /*ffb0*/  IADD3 R12, P0, R50, UR6, RZ ;  /* 0x00000006320c7c10 */ /* 0x000fc4000ff1e0ff */
[----:B------:R-:W-:Y:S02]  /*ffc0*/  F2FP.BF16.F32.PACK_AB R6, R69, R68 ;  /* 0x000000444506723e */ /* 0x000fe400000010ff */
[----:B------:R-:W-:Y:S01]  /*ffd0*/  IADD3.X R13, R9, UR7, R10, P0, !PT ;  /* 0x00000007090d7c10 */ /* 0x000fe200087fe40a */
[----:B------:R-:W-:Y:S01]  /*ffe0*/  ULDC.64 UR6, c[0x0][0xb88] ;  /* 0x0002e20000067ab9 */ /* 0x000fe20000000a00 */
[----:B------:R-:W-:Y:S01]  /*fff0*/  F2FP.BF16.F32.PACK_AB R7, R140, R125 ;  /* 0x0000007d8c07723e */ /* 0x000fe200000010ff */
[----:B------:R-:W-:Y:S01]  /*10000*/  IMAD R8, R8, UR6, RZ ;  /* 0x0000000608087c24 */ /* 0x000fe2000f8e02ff */
[----:B------:R-:W-:Y:S01]  /*10010*/  LOP3.LUT P0, RZ, R198, 0x3, RZ, 0xc0, !PT ;  /* 0x00000003c6ff7812 */ /* 0x000fe2000780c0ff */
[----:B------:R-:W-:Y:S01]  /*10020*/  IMAD.WIDE.U32 R12, R3, UR6, R12 ;  /* 0x00000006030c7c25 */ /* 0x000fe2000f8e000c */
[----:B------:R-:W-:Y:S01]  /*10030*/  MOV R70, R70 ;  /* 0x0000004600467202 */ /* 0x000fe20000000f00 */
[----:B------:R0:W-:Y:S01]  /*10040*/  STSM.16.M88.4 [R74], R4 ;  /* 0x000000044a007844 */ /* 0x0001e20000000200 */
[----:B------:R-:W-:Y:S01]  /*10050*/  F2FP.BF16.F32.PACK_AB R9, R139, R124 ;  /* 0x0000007c8b09723e */ /* 0x000fe200000010ff */
[----:B------:R-:W-:Y:S01]  /*10060*/  IMAD R15, R3, UR7, R8 ;  /* 0x00000007030f7c24 */ /* 0x000fe2000f8e0208 */
[----:B------:R-:W-:Y:S01]  /*10070*/  ULDC.64 UR6, c[0x0][0xb50] ;  /* 0x0002d40000067ab9 */ /* 0x000fe20000000a00 */
[----:B------:R-:W-:Y:S01]  /*10080*/  IMAD R3, R52, UR5, RZ ;  /* 0x0000000534037c24 */ /* 0x000fe2000f8e02ff */
[----:B------:R-:W-:-:S02]  /*10090*/  F2FP.BF16.F32.PACK_AB R8, R73, R72 ;  /* 0x000000484908723e */ /* 0x000fc400000010ff */
[----:B------:R-:W-:Y:S02]  /*100a0*/  F2FP.BF16.F32.PACK_AB R10, R77, R76 ;  /* 0x0000004c4d0a723e */ /* 0x000fe400000010ff */
[----:B------:R-:W-:Y:S02]  /*100b0*/  ISETP.GE.OR P2, PT, R14, R3, P0 ;  /* 0x000000030e00720c */ /* 0x000fe40000746670 */
[----:B------:R-:W-:Y:S02]  /*100c0*/  F2FP.BF16.F32.PACK_AB R11, R138, R123 ;  /* 0x0000007b8a0b723e */ /* 0x000fe400000010ff */
[----:B------:R-:W-:Y:S02]  /*100d0*/  MOV R62, R62 ;  /* 0x0000003e003e7202 */ /* 0x000fe40000000f00 */
[----:B------:R-:W-:Y:S01]  /*100e0*/  MOV R58, R58 ;  /* 0x0000003a003a7202 */ /* 0x000fe20000000f00 */
[----:B0-----:R-:W-:Y:S01]  /*100f0*/  VIADD R4, R14, 0x8 ;  /* 0x000000080e047836 */ /* 0x001fe20000000000 */
[----:B------:R-:W-:Y:S01]  /*10100*/  F2FP.BF16.F32.PACK_AB R6, R85, R84 ;  /* 0x000000545506723e */ /* 0x000fe200000010ff */
[----:B------:R-:W-:Y:S01]  /*10110*/  IMAD.IADD R5, R13, 0x1, R15 ;  /* 0x000000010d057824 */ /* 0x000fe200078e020f */
[----:B------:R-:W-:Y:S01]  /*10120*/  LEA R13, P3, R12, UR6, 0x2 ;  /* 0x000000060c0d7c11 */ /* 0x000fe2000f8610ff */
[----:B------:R-:W-:Y:S01]  /*10130*/  STSM.16.M88.4 [R70], R8 ;  /* 0x0000000846007844 */ /* 0x000fe20000000200 */
[----:B------:R-:W-:-:S02]  /*10140*/  ISETP.GE.OR P0, PT, R4, R3, P0 ;  /* 0x000000030400720c */ /* 0x000fc40000706670 */
[----:B------:R-:W-:Y:S01]  /*10150*/  LEA.HI.X R12, R12, UR7, R5, 0x2, P3 ;  /* 0x000000070c0c7c11 */ /* 0x000fe200098f1405 */
[----:B------:R-:W-:Y:S01]  /*10160*/  SHFL.IDX PT, R64, R13, RZ, 0x1c1f ;  /* 0x001c1fff0d407589 */ /* 0x000fe200000e0000 */
[----:B------:R-:W-:Y:S02]  /*10170*/  F2FP.BF16.F32.PACK_AB R4, R81, R80 ;  /* 0x000000505104723e */ /* 0x000fe400000010ff */
[----:B------:R-:W-:Y:S01]  /*10180*/  F2FP.BF16.F32.PACK_AB R5, R136, R121 ;  /* 0x000000798805723e */ /* 0x000fe200000010ff */
[----:B------:R-:W0:Y:S01]  /*10190*/  SHFL.IDX PT, R65, R12, RZ, 0x1c1f ;  /* 0x001c1fff0c417589 */ /* 0x000e2200000e0000 */
[----:B------:R-:W-:Y:S02]  /*101a0*/  F2FP.BF16.F32.PACK_AB R7, R135, R56 ;  /* 0x000000388707723e */ /* 0x000fe400000010ff */
[----:B------:R-:W-:Y:S01]  /*101b0*/  F2FP.BF16.F32.PACK_AB R90, R93, R92 ;  /* 0x0000005c5d5a723e */ /* 0x000fe200000010ff */
[----:B------:R-:W-:Y:S01]  /*101c0*/  SHFL.IDX PT, R66, R13, 0x1, 0x1c1f ;  /* 0x003c1f000d427f89 */ /* 0x000fe200000e0000 */
[----:B------:R-:W-:-:S02]  /*101d0*/  F2FP.BF16.F32.PACK_AB R91, R94, R91 ;  /* 0x0000005b5e5b723e */ /* 0x000fc400000010ff */
[----:B------:R-:W-:Y:S01]  /*101e0*/  F2FP.BF16.F32.PACK_AB R97, R95, R98 ;  /* 0x000000625f61723e */ /* 0x000fe200000010ff */
[----:B------:R-:W-:Y:S01]  /*101f0*/  STSM.16.M88.4 [R62], R4 ;  /* 0x000000043e007844 */ /* 0x000fe20000000200 */
[----:B------:R-:W-:Y:S02]  /*10200*/  F2FP.BF16.F32.PACK_AB R104, R105, R104 ;  /* 0x000000686968723e */ /* 0x000fe400000010ff */
[----:B------:R-:W-:Y:S01]  /*10210*/  MOV R54, R54 ;  /* 0x0000003600367202 */ /* 0x000fe20000000f00 */
[----:B------:R-:W-:Y:S01]  /*10220*/  STSM.16.M88.4 [R58], R88 ;  /* 0x000000583a007844 */ /* 0x000fe20000000200 */
[----:B------:R-:W-:Y:S02]  /*10230*/  F2FP.BF16.F32.PACK_AB R98, R101, R100 ;  /* 0x000000646562723e */ /* 0x000fe400000010ff */
[----:B------:R-:W-:Y:S01]  /*10240*/  F2FP.BF16.F32.PACK_AB R99, R102, R99 ;  /* 0x000000636663723e */ /* 0x000fe200000010ff */
[----:B------:R-:W1:Y:S01]  /*10250*/  SHFL.IDX PT, R67, R12, 0x1, 0x1c1f ;  /* 0x003c1f000c437f89 */ /* 0x000e6200000e0000 */
[----:B------:R-:W-:-:S02]  /*10260*/  F2FP.BF16.F32.PACK_AB R105, R107, R106 ;  /* 0x0000006a6b69723e */ /* 0x000fc400000010ff */
[----:B------:R-:W-:Y:S01]  /*10270*/  F2FP.BF16.F32.PACK_AB R112, R113, R112 ;  /* 0x000000707170723e */ /* 0x000fe200000010ff */
[----:B------:R-:W-:Y:S01]  /*10280*/  STSM.16.M88.4 [R54], R96 ;  /* 0x0000006036007844 */ /* 0x000fe20000000200 */
[----:B------:R-:W-:Y:S02]  /*10290*/  F2FP.BF16.F32.PACK_AB R106, R109, R108 ;  /* 0x0000006c6d6a723e */ /* 0x000fe400000010ff */
[----:B------:R-:W-:Y:S02]  /*102a0*/  F2FP.BF16.F32.PACK_AB R107, R111, R110 ;  /* 0x0000006e6f6b723e */ /* 0x000fe400000010ff */
[----:B------:R-:W-:Y:S02]  /*102b0*/  F2FP.BF16.F32.PACK_AB R113, R115, R114 ;  /* 0x000000727371723e */ /* 0x000fe400000010ff */
[----:B------:R-:W-:Y:S01]  /*102c0*/  F2FP.BF16.F32.PACK_AB R114, R117, R116 ;  /* 0x000000747572723e */ /* 0x000fe200000010ff */
[----:B------:R-:W-:Y:S01]  /*102d0*/  STSM.16.M88.4 [R150], R104 ;  /* 0x0000006896007844 */ /* 0x000fe20000000200 */
[----:B------:R-:W-:-:S02]  /*102e0*/  F2FP.BF16.F32.PACK_AB R115, R119, R118 ;  /* 0x000000767773723e */ /* 0x000fc400000010ff */
[----:B------:R-:W-:Y:S02]  /*102f0*/  LOP3.LUT R32, R21, 0x380, RZ, 0xc0, !PT ;  /* 0x0000038015207812 */ /* 0x000fe400078ec0ff */
[----:B------:R-:W-:Y:S01]  /*10300*/  IADD3 R29, P5, R48, 0x2000, RZ ;  /* 0x00002000301d7810 */ /* 0x000fe20007fbe0ff */
[----:B------:R-:W-:Y:S01]  /*10310*/  STSM.16.M88.4 [R103], R112 ;  /* 0x0000007067007844 */ /* 0x000fe20000000200 */
[----:B------:R-:W-:Y:S02]  /*10320*/  SHF.R.U64 R32, R32, 0x3, RZ ;  /* 0x0000000320207819 */ /* 0x000fe400000012ff */
[----:B------:R-:W-:Y:S01]  /*10330*/  LOP3.LUT R28, R29, 0x380, RZ, 0xc0, !PT ;  /* 0x000003801d1c7812 */ /* 0x000fe200078ec0ff */
[----:B------:R-:W-:Y:S01]  /*10340*/  BAR.SYNC.DEFER_BLOCKING 0x1, 0x100 ;  /* 0x0044000000007b1d */ /* 0x000fe20000010000 */
[----:B------:R-:W-:Y:S01]  /*10350*/  LOP3.LUT R32, R32, R21, RZ, 0x3c, !PT ;  /* 0x0000001520207212 */ /* 0x000fe200078e3cff */
[----:B------:R-:W-:Y:S01]  /*10360*/  IMAD.X R21, RZ, RZ, R49, P4 ;  /* 0x000000ffff157224 */ /* 0x000fe200020e0631 */
[----:B------:R-:W-:-:S02]  /*10370*/  SHF.R.U64 R28, R28, 0x3, RZ ;  /* 0x000000031c1c7819 */ /* 0x000fc400000012ff */
[----:B------:R-:W-:Y:S02]  /*10380*/  IADD3 R31, P6, R48, 0x3000, RZ ;  /* 0x00003000301f7810 */ /* 0x000fe40007fde0ff */
[----:B------:R-:W-:Y:S01]  /*10390*/  LOP3.LUT R28, R28, R29, RZ, 0x3c, !PT ;  /* 0x0000001d1c1c7212 */ /* 0x000fe200078e3cff */
[----:B------:R-:W-:Y:S01]  /*103a0*/  IMAD.X R29, RZ, RZ, R49, P5 ;  /* 0x000000ffff1d7224 */ /* 0x000fe200028e0631 */
[----:B------:R-:W-:Y:S02]  /*103b0*/  LOP3.LUT R30, R31, 0x380, RZ, 0xc0, !PT ;  /* 0x000003801f1e7812 */ /* 0x000fe400078ec0ff */
[----:B------:R-:W-:Y:S02]  /*103c0*/  IADD3 R43, P5, R48, 0x9000, RZ ;  /* 0x00009000302b7810 */ /* 0x000fe40007fbe0ff */
[----:B------:R-:W-:Y:S01]  /*103d0*/  SHF.R.U64 R30, R30, 0x3, RZ ;  /* 0x000000031e1e7819 */ /* 0x000fe200000012ff */
[----:B------:R-:W-:Y:S01]  /*103e0*/  UIMAD UR5, UR10, UR8, URZ ;  /* 0x000000080a0572a4 */ /* 0x000fe2000f8e023f */
[----:B------:R-:W-:-:S02]  /*103f0*/  LOP3.LUT R42, R43, 0x380, RZ, 0xc0, !PT ;  /* 0x000003802b2a7812 */ /* 0x000fc400078ec0ff */
[----:B------:R-:W-:Y:S01]  /*10400*/  LOP3.LUT R30, R30, R31, RZ, 0x3c, !PT ;  /* 0x0000001f1e1e7212 */ /* 0x000fe200078e3cff */
[--C-:B------:R-:W-:Y:S01]  /*10410*/  IMAD.X R31, RZ, RZ, R49.reuse, P6 ;  /* 0x000000ffff1f7224 */ /* 0x100fe200030e0631 */
[----:B------:R-:W-:Y:S01]  /*10420*/  SHF.R.U64 R42, R42, 0x3, RZ ;  /* 0x000000032a2a7819 */ /* 0x000fe200000012ff */
[----:B0-----:R0:W-:Y:S01]  /*10430*/  @!P2 ST.E desc[UR36][R64.64], R0 ;  /* 0x000000004000a985 */ /* 0x0011e2000c101924 */
[C---:B------:R-:W-:Y:S01]  /*10440*/  IADD3 R41, P4, R48.reuse, 0x8000, RZ ;  /* 0x0000800030297810 */ /* 0x040fe20007f9e0ff */
[----:B------:R-:W-:Y:S01]  /*10450*/  UIMAD.WIDE.U32 UR6, UR11, UR8, URZ ;  /* 0x000000080b0672a5 */ /* 0x000fe2000f8e003f */
[----:B------:R-:W-:Y:S01]  /*10460*/  IADD3 R45, P6, R48, 0xa000, RZ ;  /* 0x0000a000302d7810 */ /* 0x000fe20007fde0ff */
[----:B-1----:R1:W-:Y:S01]  /*10470*/  @!P0 ST.E desc[UR36][R66.64], R2 ;  /* 0x0000000242008985 */ /* 0x0023e2000c101924 */
[----:B------:R-:W-:Y:S01]  /*10480*/  UIMAD UR5, UR11, UR9, UR5 ;  /* 0x000000090b0572a4 */ /* 0x000fe2000f8e0205 */
[----:B------:R-:W-:Y:S02]  /*10490*/  LOP3.LUT R42, R42, R43, RZ, 0x3c, !PT ;  /* 0x0000002b2a2a7212 */ /* 0x000fe400078e3cff */
[----:B------:R3:W5:Y:S01]  /*104a0*/  LD.E.128 R12, desc[UR36][R20.64] ;  /* 0x00000024140c7980 */ /* 0x000762000c101d00 */
[----:B------:R-:W-:Y:S01]  /*104b0*/  ULDC.64 UR10, c[0x0][0xaf0] ;  /* 0x0002bc00000a7ab9 */ /* 0x000fe20000000a00 */
[----:B------:R-:W-:Y:S01]  /*104c0*/  LOP3.LUT R40, R41, 0x380, RZ, 0xc0, !PT ;  /* 0x0000038029287812 */ /* 0x000fe200078ec0ff */
[----:B0-----:R-:W-:Y:S01]  /*104d0*/  IMAD R0, R193, 0x20, R196 ;  /* 0x00000020c1007824 */ /* 0x001fe200078e02c4 */
[----:B------:R-:W-:Y:S01]  /*104e0*/  LOP3.LUT R44, R45, 0x380, RZ, 0xc0, !PT ;  /* 0x000003802d2c7812 */ /* 0x000fe200078ec0ff */
[----:B------:R-:W-:Y:S01]  /*104f0*/  UIADD3 UR7, UR7, UR5, URZ ;  /* 0x0000000507077290 */ /* 0x000fe2000fffe03f */
[----:B------:R-:W-:Y:S01]  /*10500*/  LOP3.LUT R43, R48, 0x380, RZ, 0xc0, !PT ;  /* 0x00000380302b7812 */ /* 0x000fe200078ec0ff */
[----:B------:R0:W5:Y:S01]  /*10510*/  LD.E.128 R8, desc[UR36][R28.64] ;  /* 0x000000241c087980 */ /* 0x000162000c101d00 */
[----:B---3--:R-:W3:Y:S01]  /*10520*/  @P1 LDC R21, c[0x0][0xbec] ;  /* 0x0002fb00ff151b82 */ /* 0x008ee20000000800 */
[----:B-1----:R-:W-:Y:S01]  /*10530*/  VIADD R2, R0, UR42 ;  /* 0x0000002a00027c36 */ /* 0x002fe20008000000 */
[----:B------:R-:W-:Y:S01]  /*10540*/  UIMAD UR8, UR12, UR10, URZ ;  /* 0x0000000a0c0872a4 */ /* 0x000fe2000f8e023f */
[----:B------:R-:W-:Y:S01]  /*10550*/  SHF.R.U64 R40, R40, 0x3, RZ ;  /* 0x0000000328287819 */ /* 0x000fe200000012ff */
[----:B------:R-:W-:Y:S01]  /*10560*/  UIMAD.WIDE.U32 UR6, UR13, UR10, UR6 ;  /* 0x0000000a0d0672a5 */ /* 0x000fe2000f8e0006 */
[----:B------:R-:W-:Y:S01]  /*10570*/  SHF.R.U64 R44, R44, 0x3, RZ ;  /* 0x000000032c2c7819 */ /* 0x000fe200000012ff */
[----:B------:R-:W-:Y:S01]  /*10580*/  UIMAD UR5, UR13, UR11, UR8 ;  /* 0x0000000b0d0572a4 */ /* 0x000fe2000f8e0208 */
[----:B------:R-:W-:Y:S01]  /*10590*/  SHF.R.U64 R43, R43, 0x3, RZ ;  /* 0x000000032b2b7819 */ /* 0x000fe200000012ff */
[----:B0-----:R-:W-:Y:S01]  /*105a0*/  IMAD.MOV.U32 R29, RZ, RZ, R2 ;  /* 0x000000ffff1d7224 */ /* 0x001fe200078e0002 */
[----:B------:R0:W5:Y:S01]  /*105b0*/  LD.E.128 R4, desc[UR36][R30.64] ;  /* 0x000000241e047980 */ /* 0x000162000c101d00 */
[----:B------:R-:W-:Y:S01]  /*105c0*/  LOP3.LUT R40, R40, R41, RZ, 0x3c, !PT ;  /* 0x0000002928287212 */ /* 0x000fe200078e3cff */
[----:B------:R-:W-:Y:S01]  /*105d0*/  UIADD3 UR5, UR7, UR5, URZ ;  /* 0x0000000507057290 */ /* 0x000fe2000fffe03f */
[----:B------:R-:W-:Y:S01]  /*105e0*/  LOP3.LUT R44, R44, R45, RZ, 0x3c, !PT ;  /* 0x0000002d2c2c7212 */ /* 0x000fe200078e3cff */
[--C-:B------:R-:W-:Y:S01]  /*105f0*/  IMAD.X R41, RZ, RZ, R49.reuse, P4 ;  /* 0x000000ffff297224 */ /* 0x100fe200020e0631 */
[----:B------:R-:W-:Y:S01]  /*10600*/  LOP3.LUT R48, R43, R48, RZ, 0x3c, !PT ;  /* 0x000000302b307212 */ /* 0x000fe200078e3cff */
[--C-:B------:R-:W-:Y:S01]  /*10610*/  IMAD.X R43, RZ, RZ, R49.reuse, P5 ;  /* 0x000000ffff2b7224 */ /* 0x100fe200028e0631 */
[----:B------:R-:W-:Y:S01]  /*10620*/  ULDC.64 UR8, c[0x0][0xae0] ;  /* 0x0002b80000087ab9 */ /* 0x000fe20000000a00 */
[----:B------:R-:W-:Y:S01]  /*10630*/  IMAD.X R45, RZ, RZ, R49, P6 ;  /* 0x000000ffff2d7224 */ /* 0x000fe200030e0631 */
[----:B------:R1:W5:Y:S04]  /*10640*/  LD.E.128 R68, desc[UR36][R32.64] ;  /* 0x0000002420447980 */ /* 0x000368000c101d00 */
[----:B------:R4:W5:Y:S01]  /*10650*/  LD.E.128 R60, desc[UR36][R34.64] ;  /* 0x00000024223c7980 */ /* 0x000962000c101d00 */
[----:B---3--:R-:W-:-:S03]  /*10660*/  @P1 IMAD.HI.U32 R0, R2, R21, RZ ;  /* 0x0000001502001227 */ /* 0x008fc600078e00ff */
[----:B------:R-:W5:Y:S02]  /*10670*/  LD.E.128 R48, desc[UR36][R48.64] ;  /* 0x0000002430307980 */ /* 0x000f64000c101d00 */
[----:B--2---:R-:W-:Y:S02]  /*10680*/  @P1 SHF.R.U32.HI R29, RZ, R53, R0 ;  /* 0x00000035ff1d1219 */ /* 0x004fe40000011600 */
[----:B------:R2:W5:Y:S02]  /*10690*/  LD.E.128 R56, desc[UR36][R36.64] ;  /* 0x0000002424387980 */ /* 0x000564000c101d00 */
[--C-:B------:R-:W-:Y:S01]  /*106a0*/  SHF.R.S32.HI R0, RZ, 0x1f, R29.reuse ;  /* 0x0000001fff007819 */ /* 0x100fe2000001141d */
[----:B0-----:R-:W-:Y:S01]  /*106b0*/  IMAD.MOV R31, RZ, RZ, -R29 ;  /* 0x000000ffff1f7224 */ /* 0x001fe200078e0a1d */
[----:B------:R2:W5:Y:S01]  /*106c0*/  LD.E.128 R24, desc[UR36][R38.64] ;  /* 0x0000002426187980 */ /* 0x000562000c101d00 */
[----:B------:R-:W-:Y:S02]  /*106d0*/  IMAD.U32 R21, RZ, RZ, UR7 ;  /* 0x00000007ff157e24 */ /* 0x000fe4000f8e00ff */
[----:B------:R-:W-:Y:S01]  /*106e0*/  IMAD R0, R0, UR8, RZ ;  /* 0x0000000800007c24 */ /* 0x000fe2000f8e02ff */
[----:B------:R2:W5:Y:S01]  /*106f0*/  LD.E.128 R80, desc[UR36][R40.64] ;  /* 0x0000002428507980 */ /* 0x000562000c101d00 */
[----:B------:R-:W-:-:S02]  /*10700*/  IMAD R31, R52, R31, R2 ;  /* 0x0000001f341f7224 */ /* 0x000fc400078e0202 */
[----:B------:R-:W-:Y:S01]  /*10710*/  IMAD.U32 R20, RZ, RZ, UR6 ;  /* 0x00000006ff147e24 */ /* 0x000fe2000f8e00ff */
[----:B------:R2:W5:Y:S01]  /*10720*/  LD.E.128 R76, desc[UR36][R42.64] ;  /* 0x000000242a4c7980 */ /* 0x000562000c101d00 */
[----:B------:R-:W-:Y:S01]  /*10730*/  IMAD.U32 R21, RZ, RZ, UR5 ;  /* 0x00000005ff157e24 */ /* 0x000fe2000f8e00ff */
[----:B------:R-:W-:Y:S02]  /*10740*/  ULDC.64 UR6, c[0x0][0xad8] ;  /* 0x0002b60000067ab9 */ /* 0x000fe40000000a00 */
[----:B------:R2:W5:Y:S01]  /*10750*/  LD.E.128 R72, desc[UR36][R44.64] ;  /* 0x000000242c487980 */ /* 0x000562000c101d00 */
[----:B-1----:R-:W-:-:S03]  /*10760*/  IMAD R33, R29, UR9, R0 ;  /* 0x000000091d217c24 */ /* 0x002fc6000f8e0200 */
[----:B------:R2:W5:Y:S01]  /*10770*/  LD.E.128 R64, desc[UR36][R46.64] ;  /* 0x000000242e407980 */ /* 0x000562000c101d00 */
[----:B------:R-:W-:Y:S01]  /*10780*/  SHF.R.S32.HI R0, RZ, 0x1f, R31 ;  /* 0x0000001fff007819 */ /* 0x000fe2000001141f */
[----:B------:R-:W-:Y:S01]  /*10790*/  @!PT LDS RZ, [RZ] ;  /* 0x00000000fffff984 */ /* 0x000fe20000000800 */
[----:B------:R-:W-:Y:S01]  /*107a0*/  @!PT LDS RZ, [RZ] ;  /* 0x00000000fffff984 */ /* 0x000fe20000000800 */
[----:B------:R-:W-:Y:S01]  /*107b0*/  @!PT LDS RZ, [RZ] ;  /* 0x00000000fffff984 */ /* 0x000fe20000000800 */
[----:B------:R-:W-:Y:S01]  /*107c0*/  @!PT LDS RZ, [RZ] ;  /* 0x00000000fffff984 */ /* 0x000fe20000000800 */
[----:B------:R0:W-:Y:S06]  /*107d0*/  MEMBAR.ALL.CTA ;  /* 0x0000000000007992 */ /* 0x0001ec0000008000 */
[----:B0-----:R-:W0:Y:S01]  /*107e0*/  FENCE.VIEW.ASYNC.S ;  /* 0x00000000000073c6 */ /* 0x001e220000000000 */
[----:B------:R-:W-:-:S04]  /*107f0*/  IMAD.WIDE.U32 R20, R29, UR8, R20 ;  /* 0x000000081d147c25 */ /* 0x000fc8000f8e0014 */
[----:B------:R-:W-:Y:S02]  /*10800*/  IMAD.IADD R21, R21, 0x1, R33 ;  /* 0x0000000115157824 */ /* 0x000fe400078e0221 */
[----:B------:R-:W-:Y:S02]  /*10810*/  IMAD R2, R0, UR6, RZ ;  /* 0x0000000600027c24 */ /* 0x000fe4000f8e02ff */
[----:B----4-:R-:W-:Y:S02]  /*10820*/  VIADD R34, R196, UR42 ;  /* 0x0000002ac4227c36 */ /* 0x010fe40008000000 */
[C---:B------:R-:W-:Y:S02]  /*10830*/  IMAD R29, R31.reuse, UR7, R2 ;  /* 0x000000071f1d7c24 */ /* 0x040fe4000f8e0202 */
[----:B------:R-:W-:Y:S01]  /*10840*/  IMAD.WIDE.U32 R20, R31, UR6, R20 ;  /* 0x000000061f147c25 */ /* 0x000fe2000f8e0014 */
[----:B------:R-:W-:Y:S01]  /*10850*/  ISETP.GE.AND P2, PT, R34, R3, PT ;  /* 0x000000032200720c */ /* 0x000fe20003f46270 */
[----:B------:R-:W-:-:S02]  /*10860*/  ULDC.64 UR6, c[0x0][0xa80] ;  /* 0x0002a00000067ab9 */ /* 0x000fc40000000a00 */
[----:B------:R-:W-:Y:S01]  /*10870*/  VIADD R17, R17, 0x30820 ;  /* 0x0003082011117836 */ /* 0x000fe20000000000 */
[----:B------:R-:W-:Y:S01]  /*10880*/  LEA R2, P3, R20, UR6, 0x1 ;  /* 0x0000000614027c11 */ /* 0x000fe2000f8608ff */
[----:B------:R-:W-:Y:S02]  /*10890*/  IMAD.IADD R21, R21, 0x1, R29 ;  /* 0x0000000115157824 */ /* 0x000fe400078e021d */
[----:B------:R-:W-:Y:S01]  /*108a0*/  VIADD R0, R34, 0x20 ;  /* 0x0000002022007836 */ /* 0x000fe20000000000 */
[----:B------:R-:W-:Y:S02]  /*108b0*/  PRMT R17, RZ, 0x654, R17 ;  /* 0x00000654ff117816 */ /* 0x000fe40000000011 */
[----:B------:R-:W-:Y:S02]  /*108c0*/  LEA.HI.X R32, R20, UR7, R21, 0x1, P3 ;  /* 0x0000000714207c11 */ /* 0x000fe400098f0c15 */
[-C--:B------:R-:W-:Y:S01]  /*108d0*/  ISETP.GE.AND P1, PT, R0, R3.reuse, PT ;  /* 0x000000030000720c */ /* 0x080fe20003f26270 */
[----:B------:R-:W-:Y:S01]  /*108e0*/  VIADD R0, R34, 0x40 ;  /* 0x0000004022007836 */ /* 0x000fe20000000000 */
[----:B0-----:R0:W-:Y:S01]  /*108f0*/  SYNCS.ARRIVE.TRANS64.RED.A1T0 RZ, [R17+URZ], RZ ;  /* 0x000000ff11ff79a7 */ /* 0x0011e2000810043f */
[----:B------:R2:W1:Y:S01]  /*10900*/  SHFL.IDX PT, R31, R2, RZ, 0x181f ;  /* 0x00181fff021f7589 */ /* 0x00046200000e0000 */
[----:B------:R-:W-:Y:S02]  /*10910*/  BSSY B1, `(.L_x_1052) ;  /* 0x0000011000017945 */ /* 0x000fe40003800000 */
[----:B------:R-:W-:Y:S01]  /*10920*/  ISETP.GE.AND P0, PT, R0, R3, PT ;  /* 0x000000030000720c */ /* 0x000fe20003f06270 */
[----:B0-----:R2:W0:Y:S01]  /*10930*/  SHFL.IDX PT, R17, R32, RZ, 0x181f ;  /* 0x00181fff20117589 */ /* 0x00142200000e0000 */
[----:B------:R-:W-:Y:S11]  /*10940*/  @P2 BRA `(.L_x_1053) ;  /* 0x0000000000342947 */ /* 0x000ff60003800000 */
[----:B------:R-:W-:Y:S02]  /*10950*/  ULDC UR5, c[0x0][0xac8] ;  /* 0x0002b20000057ab9 */ /* 0x000fe40000000800 */
[----:B------:R-:W-:Y:S02]  /*10960*/  ISETP.GE.AND P4, PT, R22, UR5, PT ;  /* 0x0000000516007c0c */ /* 0x000fe4000bf86270 */
[----:B------:R-:W-:Y:S02]  /*10970*/  ISETP.GE.AND P3, PT, R23, UR5, PT ;  /* 0x0000000517007c0c */ /* 0x000fe4000bf66270 */
[----:B------:R-:W-:-:S09]  /*10980*/  ISETP.GE.AND P2, PT, R192, UR5, PT ;  /* 0x00000005c0007c0c */ /* 0x000fd2000bf46270 */
[CC--:B-1----:R-:W-:Y:S02]  /*10990*/  @!P4 LEA R20, P6, R22.reuse, R31.reuse, 0x1 ;  /* 0x0000001f1614c211 */ /* 0x0c2fe400078c08ff */
[C---:B------:R-:W-:Y:S02]  /*109a0*/  @!P3 LEA R28, P5, R23.reuse, R31, 0x1 ;  /* 0x0000001f171cb211 */ /* 0x040fe400078a08ff */
[----:B0-----:R-:W-:Y:S02]  /*109b0*/  @!P4 LEA.HI.X R21, R22, R17, R206, 0x1, P6 ;  /* 0x000000111615c211 */ /* 0x001fe400030f0cce */
[C---:B------:R-:W-:Y:S02]  /*109c0*/  @!P2 LEA R30, P6, R192.reuse, R31, 0x1 ;  /* 0x0000001fc01ea211 */ /* 0x040fe400078c08ff */
[-C--:B------:R-:W-:Y:S01]  /*109d0*/  @!P3 LEA.HI.X R29, R23, R17.reuse, R205, 0x1, P5 ;  /* 0x00000011171db211 */ /* 0x080fe200028f0ccd */
[----:B-----5:R3:W-:Y:S01]  /*109e0*/  @!P4 ST.E.128 desc[UR36][R20.64], R48 ;  /* 0x000000301400c985 */ /* 0x0207e2000c101d24 */
[----:B------:R-:W-:-:S03]  /*109f0*/  @!P2 LEA.HI.X R31, R192, R17, R204, 0x1, P6 ;  /* 0x00000011c01fa211 */ /* 0x000fc600030f0ccc */
[----:B------:R3:W-:Y:S04]  /*10a00*/  @!P3 ST.E.128 desc[UR36][R28.64], R68 ;  /* 0x000000441c00b985 */ /* 0x0007e8000c101d24 */
[----:B------:R3:W-:Y:S02]  /*10a10*/  @!P2 ST.E.128 desc[UR36][R30.64], R80 ;  /* 0x000000501e00a985 */ /* 0x0007e4000c101d24 */
.L_x_1053:
[----:B------:R-:W-:Y:S05]  /*10a20*/  BSYNC B1 ;  /* 0x0000000000017941 */ /* 0x000fea0003800000 */
.L_x_1052:
[----:B0-----:R0:W4:Y:S01]  /*10a30*/  SHFL.IDX PT, R17, R32, 0x1, 0x181f ;  /* 0x00381f0020117f89 */ /* 0x00112200000e0000 */
        /* <DEDUP_REMOVED lines=13> */
[----:B-----5:R3:W-:Y:S04]  /*10b10*/  @!P4 ST.E.128 desc[UR36][R20.64], R12 ;  /* 0x0000000c1400c985 */ /* 0x0207e8000c101d24 */
[----:B------:R3:W-:Y:S04]  /*10b20*/  @!P5 ST.E.128 desc[UR36][R28.64], R60 ;  /* 0x0000003c1c00d985 */ /* 0x0007e8000c101d24 */
[----:B------:R3:W-:Y:S02]  /*10b30*/  @!P6 ST.E.128 desc[UR36][R30.64], R76 ;  /* 0x0000004c1e00e985 */ /* 0x0007e4000c101d24 */
.L_x_1055:
[----:B------:R-:W-:Y:S05]  /*10b40*/  BSYNC B1 ;  /* 0x0000000000017941 */ /* 0x000fea0003800000 */
.L_x_1054:
        /* <DEDUP_REMOVED lines=17> */
.L_x_1057:
[----:B------:R-:W-:Y:S05]  /*10c60*/  BSYNC B1 ;  /* 0x0000000000017941 */ /* 0x000fea0003800000 */
.L_x_1056:
[----:B------:R-:W-:Y:S01]  /*10c70*/  VIADD R0, R34, 0x60 ;  /* 0x0000006022007836 */ /* 0x000fe20000000000 */
[----:B0----5:R0:W0:Y:S04]  /*10c80*/  SHFL.IDX PT, R11, R32, 0x3, 0x181f ;  /* 0x00781f00200b7f89 */ /* 0x02102800000e0000 */
[----:B------:R-:W-:Y:S01]  /*10c90*/  ISETP.GE.AND P0, PT, R0, R3, PT ;  /* 0x000000030000720c */ /* 0x000fe20003f06270 */
[----:B------:R0:W0:-:S12]  /*10ca0*/  SHFL.IDX PT, R13, R2, 0x3, 0x181f ;  /* 0x00781f00020d7f89 */ /* 0x00001800000e0000 */
[----:B------:R-:W-:Y:S05]  /*10cb0*/  @P0 BRA `(.L_x_1058) ;  /* 0x0000000800e80947 */ /* 0x000fea0003800000 */
[----:B------:R-:W-:Y:S02]  /*10cc0*/  ULDC UR5, c[0x0][0xac8] ;  /* 0x0002b20000057ab9 */ /* 0x000fe40000000800 */
[----:B------:R-:W-:Y:S02]  /*10cd0*/  ISETP.GE.AND P2, PT, R22, UR5, PT ;  /* 0x0000000516007c0c */ /* 0x000fe4000bf46270 */
[----:B------:R-:W-:-:S11]  /*10ce0*/  ISETP.GE.AND P3, PT, R23, UR5, PT ;  /* 0x0000000517007c0c */ /* 0x000fd6000bf66270 */
[CC--:B0-2-4-:R-:W-:Y:S02]  /*10cf0*/  @!P2 LEA R2, P0, R22.reuse, R13.reuse, 0x1 ;  /* 0x0000000d1602a211 */ /* 0x0d5fe400078008ff */
[C---:B------:R-:W-:Y:S02]  /*10d00*/  @!P3 LEA R8, P1, R23.reuse, R13, 0x1 ;  /* 0x0000000d1708b211 */ /* 0x040fe400078208ff */
[-C--:B------:R-:W-:Y:S02]  /*10d10*/  @!P2 LEA.HI.X R3, R22, R11.reuse, R206, 0x1, P0 ;  /* 0x0000000b1603a211 */ /* 0x080fe400000f0cce */
        /* <DEDUP_REMOVED lines=9> */
.L_x_1051:
[----:B------:R-:W0:Y:S01]  /*10db0*/  LDC R8, c[0x0][0xbe8] ;  /* 0x0002fa00ff087b82 */ /* 0x000e220000000800 */
[----:B------:R-:W-:Y:S01]  /*10dc0*/  R2UR UR6, R194 ;  /* 0x00000000c20672ca */ /* 0x000fe200000e0000 */
[----:B------:R-:W-:Y:S01]  /*10dd0*/  BSSY B1, `(.L_x_1059) ;  /* 0x0000034000017945 */ /* 0x000fe20003800000 */
[----:B------:R-:W-:Y:S01]  /*10de0*/  R2UR UR5, R195 ;  /* 0x00000000c30572ca */ /* 0x000fe200000e0000 */
[----:B------:R-:W-:Y:S01]  /*10df0*/  IMAD R6, R193, 0x20, R196 ;  /* 0x00000020c1067824 */ /* 0x000fe200078e02c4 */
[----:B------:R-:W-:-:S09]  /*10e00*/  ISETP.GE.AND P0, PT, R207, 0x80, PT ;  /* 0x00000080cf00780c */ /* 0x000fd20003f06270 */
[----:B------:R-:W-:Y:S02]  /*10e10*/  USHF.R.S32.HI UR8, URZ, 0x1f, UR6 ;  /* 0x0000001f3f087899 */ /* 0x000fe40008011406 */
[----:B------:R-:W-:Y:S01]  /*10e20*/  USHF.R.S32.HI UR9, URZ, 0x1f, UR5 ;  /* 0x0000001f3f097899 */ /* 0x000fe20008011405 */
[----:B0-----:R-:W-:-:S13]  /*10e30*/  ISETP.NE.AND P1, PT, R8, 0x1, PT ;  /* 0x000000010800780c */ /* 0x001fda0003f25270 */
[----:B------:R-:W0:Y:S08]  /*10e40*/  @P1 LDC R9, c[0x0][0xbec] ;  /* 0x0002fb00ff091b82 */ /* 0x000e300000000800 */
[----:B------:R-:W1:Y:S01]  /*10e50*/  @P1 LDC R11, c[0x0][0xbf0] ;  /* 0x0002fc00ff0b1b82 */ /* 0x000e620000000800 */
[----:B------:R-:W-:Y:S05]  /*10e60*/  @P0 BRA `(.L_x_1060) ;  /* 0x0000000000a80947 */ /* 0x000fea0003800000 */
[----:B------:R-:W2:Y:S01]  /*10e70*/  S2R R4, SR_TID.X ;  /* 0x0000000000047919 */ /* 0x000ea20000002100 */
[----:B------:R-:W3:Y:S01]  /*10e80*/  LDC R3, c[0x0][0xbe8] ;  /* 0x0002fa00ff037b82 */ /* 0x000ee20000000800 */
[----:B------:R-:W-:Y:S01]  /*10e90*/  IMAD.U32 R7, RZ, RZ, UR42 ;  /* 0x0000002aff077e24 */ /* 0x000fe2000f8e00ff */
[----:B------:R-:W-:Y:S02]  /*10ea0*/  ULDC UR5, c[0x0][0xa88] ;  /* 0x0002a20000057ab9 */ /* 0x000fe40000000800 */
[----:B---3--:R-:W-:Y:S02]  /*10eb0*/  IMAD R5, R3, UR5, RZ ;  /* 0x0000000503057c24 */ /* 0x008fe4000f8e02ff */
[----:B--2---:R-:W-:-:S04]  /*10ec0*/  IADD3 R4, R7, -0x80, R4 ;  /* 0xffffff8007047810 */ /* 0x004fc80007ffe004 */
[----:B------:R-:W-:-:S13]  /*10ed0*/  ISETP.GE.AND P0, PT, R4, R5, PT ;  /* 0x000000050400720c */ /* 0x000fda0003f06270 */
[----:B------:R-:W-:Y:S05]  /*10ee0*/  @P0 BRA `(.L_x_1060) ;  /* 0x0000000000880947 */ /* 0x000fea0003800000 */
[----:B------:R-:W-:Y:S01]  /*10ef0*/  ISETP.NE.AND P0, PT, R3, 0x1, PT ;  /* 0x000000010300780c */ /* 0x000fe20003f05270 */
[----:B------:R-:W-:Y:S01]  /*10f00*/  ULDC.64 UR10, c[0x0][0xb90] ;  /* 0x0002e400000a7ab9 */ /* 0x000fe20000000a00 */
[----:B------:R-:W-:Y:S01]  /*10f10*/  R2UR UR13, R194 ;  /* 0x00000000c20d72ca */ /* 0x000fe200000e0000 */
[----:B------:R-:W-:Y:S01]  /*10f20*/  UIMAD UR5, UR8, UR10, URZ ;  /* 0x0000000a080572a4 */ /* 0x000fe2000f8e023f */
[----:B------:R-:W-:Y:S01]  /*10f30*/  R2UR UR12, R195 ;  /* 0x00000000c30c72ca */ /* 0x000fe200000e0000 */
[----:B------:R-:W-:-:S08]  /*10f40*/  IMAD.MOV.U32 R2, RZ, RZ, R4 ;  /* 0x000000ffff027224 */ /* 0x000fd000078e0004 */
[----:B------:R-:W2:Y:S02]  /*10f50*/  @P0 LDC R5, c[0x0][0xbec] ;  /* 0x0002fb00ff050b82 */ /* 0x000ea40000000800 */
[----:B------:R-:W-:Y:S02]  /*10f60*/  UIMAD.WIDE.U32 UR6, UR13, UR10, URZ ;  /* 0x0000000a0d0672a5 */ /* 0x000fe4000f8e003f */
[----:B------:R-:W-:-:S03]  /*10f70*/  UIMAD UR5, UR13, UR11, UR5 ;  /* 0x0000000b0d0572a4 */ /* 0x000fc6000f8e0205 */
[----:B------:R-:W-:Y:S01]  /*10f80*/  ULDC.64 UR10, c[0x0][0xb98] ;  /* 0x0002e600000a7ab9 */ /* 0x000fe20000000a00 */
[----:B------:R-:W3:Y:S01]  /*10f90*/  @P0 LDC R7, c[0x0][0xbf0] ;  /* 0x0002fc00ff070b82 */ /* 0x000ee20000000800 */
[----:B------:R-:W-:Y:S02]  /*10fa0*/  UIADD3 UR7, UR7, UR5, URZ ;  /* 0x0000000507077290 */ /* 0x000fe4000fffe03f */
[----:B------:R-:W-:Y:S02]  /*10fb0*/  UIMAD UR5, UR9, UR10, URZ ;  /* 0x0000000a090572a4 */ /* 0x000fe4000f8e023f */
[----:B------:R-:W-:Y:S02]  /*10fc0*/  UIMAD.WIDE.U32 UR6, UR12, UR10, UR6 ;  /* 0x0000000a0c0672a5 */ /* 0x000fe4000f8e0006 */
[----:B------:R-:W-:-:S03]  /*10fd0*/  UIMAD UR5, UR12, UR11, UR5 ;  /* 0x0000000b0c0572a4 */ /* 0x000fc6000f8e0205 */
[----:B------:R-:W-:Y:S01]  /*10fe0*/  ULDC.64 UR10, c[0x0][0xb88] ;  /* 0x0002e200000a7ab9 */ /* 0x000fe20000000a00 */
[----:B--2---:R-:W-:-:S05]  /*10ff0*/  @P0 IMAD.HI.U32 R0, R4, R5, RZ ;  /* 0x0000000504000227 */ /* 0x004fca00078e00ff */
[----:B---3--:R-:W-:-:S05]  /*11000*/  @P0 SHF.R.U32.HI R2, RZ, R7, R0 ;  /* 0x00000007ff020219 */ /* 0x008fca0000011600 */
[----:B------:R-:W-:-:S04]  /*11010*/  IMAD.MOV R5, RZ, RZ, -R2 ;  /* 0x000000ffff057224 */ /* 0x000fc800078e0a02 */
[----:B------:R-:W-:Y:S01]  /*11020*/  IMAD R5, R3, R5, R4 ;  /* 0x0000000503057224 */ /* 0x000fe200078e0204 */
[----:B------:R-:W-:Y:S01]  /*11030*/  SHF.R.S32.HI R3, RZ, 0x1f, R2 ;  /* 0x0000001fff037819 */ /* 0x000fe20000011402 */
[----:B------:R-:W-:Y:S01]  /*11040*/  IMAD.U32 R4, RZ, RZ, UR5 ;  /* 0x00000005ff047e24 */ /* 0x000fe2000f8e00ff */
[----:B------:R-:W-:Y:S02]  /*11050*/  IADD3 R2, P0, R2, UR6, RZ ;  /* 0x0000000602027c10 */ /* 0x000fe4000ff1e0ff */
[----:B------:R-:W-:Y:S02]  /*11060*/  SHF.R.S32.HI R0, RZ, 0x1f, R5 ;  /* 0x0000001fff007819 */ /* 0x000fe40000011405 */
[----:B------:R-:W-:Y:S01]  /*11070*/  IADD3.X R3, R3, UR7, R4, P0, !PT ;  /* 0x0000000703037c10 */ /* 0x000fe200087fe404 */
[----:B------:R-:W-:Y:S02]  /*11080*/  ULDC.64 UR6, c[0x0][0xb50] ;  /* 0x0002d40000067ab9 */ /* 0x000fe40000000a00 */
[----:B------:R-:W-:-:S02]  /*11090*/  IMAD R0, R0, UR10, RZ ;  /* 0x0000000a00007c24 */ /* 0x000fc4000f8e02ff */
[----:B------:R-:W-:-:S04]  /*110a0*/  IMAD.WIDE.U32 R2, R5, UR10, R2 ;  /* 0x0000000a05027c25 */ /* 0x000fc8000f8e0002 */
[----:B------:R-:W-:Y:S01]  /*110b0*/  IMAD R7, R5, UR11, R0 ;  /* 0x0000000b05077c24 */ /* 0x000fe2000f8e0200 */
[----:B------:R-:W-:-:S03]  /*110c0*/  LEA R4, P0, R2, UR6, 0x2 ;  /* 0x0000000602047c11 */ /* 0x000fc6000f8010ff */
[----:B------:R-:W-:-:S05]  /*110d0*/  IMAD.IADD R3, R3, 0x1, R7 ;  /* 0x0000000103037824 */ /* 0x000fca00078e0207 */
[----:B------:R-:W-:Y:S01]  /*110e0*/  LEA.HI.X R5, R2, UR7, R3, 0x2, P0 ;  /* 0x0000000702057c11 */ /* 0x000fe200080f1403 */
[----:B------:R-:W-:-:S05]  /*110f0*/  IMAD.MOV.U32 R3, RZ, RZ, -0x800000 ;  /* 0xff800000ff037424 */ /* 0x000fca00078e00ff */
[----:B------:R2:W-:Y:S02]  /*11100*/  STG.E desc[UR36][R4.64], R3 ;  /* 0x0000000304007986 */ /* 0x0005e4000c101924 */
.L_x_1060:
[----:B------:R-:W-:Y:S05]  /*11110*/  BSYNC B1 ;  /* 0x0000000000017941 */ /* 0x000fea0003800000 */
.L_x_1059:
[----:B------:R-:W-:Y:S01]  /*11120*/  R2UR UR13, R194 ;  /* 0x00000000c20d72ca */ /* 0x000fe200000e0000 */
[----:B------:R-:W-:Y:S01]  /*11130*/  ULDC.64 UR10, c[0x0][0xae8] ;  /* 0x0002ba00000a7ab9 */ /* 0x000fe20000000a00 */
[----:B------:R-:W-:Y:S01]  /*11140*/  R2UR UR12, R195 ;  /* 0x00000000c30c72ca */ /* 0x000fe200000e0000 */
[----:B------:R-:W-:Y:S01]  /*11150*/  UIMAD UR5, UR8, UR10, URZ ;  /* 0x0000000a080572a4 */ /* 0x000fe2000f8e023f */
[----:B------:R-:W-:Y:S01]  /*11160*/  VIADD R6, R6, UR42 ;  /* 0x0000002a06067c36 */ /* 0x000fe20008000000 */
[----:B------:R-:W-:Y:S03]  /*11170*/  BSSY B1, `(.L_x_1061) ;  /* 0x0000038000017945 */ /* 0x000fe60003800000 */
[----:B0-----:R-:W-:-:S04]  /*11180*/  @P1 IMAD.HI.U32 R0, R6, R9, RZ ;  /* 0x0000000906001227 */ /* 0x001fc800078e00ff */
[----:B--2---:R-:W-:Y:S01]  /*11190*/  IMAD.MOV.U32 R5, RZ, RZ, R6 ;  /* 0x000000ffff057224 */ /* 0x004fe200078e0006 */
[----:B------:R-:W-:Y:S01]  /*111a0*/  UIMAD.WIDE.U32 UR6, UR13, UR10, URZ ;  /* 0x0000000a0d0672a5 */ /* 0x000fe2000f8e003f */
[----:B-1----:R-:W-:Y:S01]  /*111b0*/  @P1 SHF.R.U32.HI R5, RZ, R11, R0 ;  /* 0x0000000bff051219 */ /* 0x002fe20000011600 */
[----:B------:R-:W-:-:S03]  /*111c0*/  UIMAD UR5, UR13, UR11, UR5 ;  /* 0x0000000b0d0572a4 */ /* 0x000fc6000f8e0205 */
[----:B------:R-:W-:Y:S01]  /*111d0*/  ULDC.64 UR10, c[0x0][0xaf0] ;  /* 0x0002bc00000a7ab9 */ /* 0x000fe20000000a00 */
[----:B------:R-:W-:Y:S01]  /*111e0*/  UIADD3 UR7, UR7, UR5, URZ ;  /* 0x0000000507077290 */ /* 0x000fe2000fffe03f */
[--C-:B------:R-:W-:Y:S01]  /*111f0*/  SHF.R.S32.HI R0, RZ, 0x1f, R5.reuse ;  /* 0x0000001fff007819 */ /* 0x100fe20000011405 */
[----:B------:R-:W-:Y:S01]  /*11200*/  UIMAD UR5, UR9, UR10, URZ ;  /* 0x0000000a090572a4 */ /* 0x000fe2000f8e023f */
[----:B------:R-:W-:Y:S01]  /*11210*/  IMAD.MOV R7, RZ, RZ, -R5 ;  /* 0x000000ffff077224 */ /* 0x000fe200078e0a05 */
[----:B------:R-:W-:Y:S02]  /*11220*/  UIMAD.WIDE.U32 UR6, UR12, UR10, UR6 ;  /* 0x0000000a0c0672a5 */ /* 0x000fe4000f8e0006 */
[----:B------:R-:W-:Y:S01]  /*11230*/  UIMAD UR5, UR12, UR11, UR5 ;  /* 0x0000000b0c0572a4 */ /* 0x000fe2000f8e0205 */
[----:B------:R-:W-:Y:S01]  /*11240*/  IMAD R7, R8, R7, R6 ;  /* 0x0000000708077224 */ /* 0x000fe200078e0206 */
[----:B------:R-:W-:Y:S01]  /*11250*/  ULDC.64 UR8, c[0x0][0xae0] ;  /* 0x0002b80000087ab9 */ /* 0x000fe20000000a00 */
[----:B------:R-:W-:Y:S01]  /*11260*/  VIADD R6, R196, UR42 ;  /* 0x0000002ac4067c36 */ /* 0x000fe20008000000 */
[----:B------:R-:W-:Y:S01]  /*11270*/  UIADD3 UR5, UR7, UR5, URZ ;  /* 0x0000000507057290 */ /* 0x000fe2000fffe03f */
[----:B------:R-:W-:-:S02]  /*11280*/  IMAD R0, R0, UR8, RZ ;  /* 0x0000000800007c24 */ /* 0x000fc4000f8e02ff */
[----:B------:R-:W-:Y:S02]  /*11290*/  IMAD.U32 R3, RZ, RZ, UR7 ;  /* 0x00000007ff037e24 */ /* 0x000fe4000f8e00ff */
[----:B------:R-:W-:Y:S01]  /*112a0*/  IMAD.U32 R2, RZ, RZ, UR6 ;  /* 0x00000006ff027e24 */ /* 0x000fe2000f8e00ff */
[----:B------:R-:W-:Y:S01]  /*112b0*/  ULDC.64 UR6, c[0x0][0xad8] ;  /* 0x0002b60000067ab9 */ /* 0x000fe20000000a00 */
[----:B------:R-:W-:Y:S01]  /*112c0*/  IMAD.U32 R3, RZ, RZ, UR5 ;  /* 0x00000005ff037e24 */ /* 0x000fe2000f8e00ff */
[----:B------:R-:W-:Y:S01]  /*112d0*/  ULDC UR5, c[0x0][0xa88] ;  /* 0x0002a20000057ab9 */ /* 0x000fe20000000800 */
[C---:B------:R-:W-:Y:S01]  /*112e0*/  IMAD R9, R5.reuse, UR9, R0 ;  /* 0x0000000905097c24 */ /* 0x040fe2000f8e0200 */
[----:B------:R-:W-:Y:S01]  /*112f0*/  SHF.R.S32.HI R0, RZ, 0x1f, R7 ;  /* 0x0000001fff007819 */ /* 0x000fe20000011407 */
[----:B------:R-:W-:-:S04]  /*11300*/  IMAD.WIDE.U32 R2, R5, UR8, R2 ;  /* 0x0000000805027c25 */ /* 0x000fc8000f8e0002 */
[----:B------:R-:W-:Y:S02]  /*11310*/  IMAD.IADD R3, R3, 0x1, R9 ;  /* 0x0000000103037824 */ /* 0x000fe400078e0209 */
[----:B------:R-:W-:Y:S02]  /*11320*/  IMAD R4, R0, UR6, RZ ;  /* 0x0000000600047c24 */ /* 0x000fe4000f8e02ff */
[----:B------:R-:W-:Y:S02]  /*11330*/  IMAD R9, R8, UR5, RZ ;  /* 0x0000000508097c24 */ /* 0x000fe4000f8e02ff */
[C---:B------:R-:W-:Y:S02]  /*11340*/  IMAD R5, R7.reuse, UR7, R4 ;  /* 0x0000000707057c24 */ /* 0x040fe4000f8e0204 */
[----:B------:R-:W-:Y:S01]  /*11350*/  IMAD.WIDE.U32 R2, R7, UR6, R2 ;  /* 0x0000000607027c25 */ /* 0x000fe2000f8e0002 */
[----:B------:R-:W-:Y:S01]  /*11360*/  ISETP.GE.AND P2, PT, R6, R9, PT ;  /* 0x000000090600720c */ /* 0x000fe20003f46270 */
[----:B------:R-:W-:-:S02]  /*11370*/  ULDC.64 UR6, c[0x0][0xa80] ;  /* 0x0002a00000067ab9 */ /* 0x000fc40000000a00 */
[----:B------:R-:W-:Y:S01]  /*11380*/  IMAD.IADD R3, R3, 0x1, R5 ;  /* 0x0000000103037824 */ /* 0x000fe200078e0205 */
[----:B------:R-:W-:Y:S01]  /*11390*/  LEA R4, P3, R2, UR6, 0x1 ;  /* 0x0000000602047c11 */ /* 0x000fe2000f8608ff */
[----:B------:R-:W-:-:S03]  /*113a0*/  VIADD R0, R6, 0x20 ;  /* 0x0000002006007836 */ /* 0x000fc60000000000 */
[----:B------:R-:W-:Y:S01]  /*113b0*/  LEA.HI.X R5, R2, UR7, R3, 0x1, P3 ;  /* 0x0000000702057c11 */ /* 0x000fe200098f0c03 */
[----:B------:R0:W1:Y:S01]  /*113c0*/  SHFL.IDX PT, R7, R4, RZ, 0x181f ;  /* 0x00181fff04077589 */ /* 0x00006200000e0000 */
[-C--:B------:R-:W-:Y:S01]  /*113d0*/  ISETP.GE.AND P1, PT, R0, R9.reuse, PT ;  /* 0x000000090000720c */ /* 0x080fe20003f26270 */
[----:B------:R-:W-:Y:S02]  /*113e0*/  VIADD R0, R6, 0x40 ;  /* 0x0000004006007836 */ /* 0x000fe40000000000 */
[----:B------:R0:W2:Y:S03]  /*113f0*/  SHFL.IDX PT, R3, R5, RZ, 0x181f ;  /* 0x00181fff05037589 */ /* 0x0000a600000e0000 */
[----:B------:R-:W-:Y:S01]  /*11400*/  ISETP.GE.AND P0, PT, R0, R9, PT ;  /* 0x000000090000720c */ /* 0x000fe20003f06270 */
[----:B------:R-:W-:-:S12]  /*11410*/  @P2 BRA `(.L_x_1062) ;  /* 0x0000000000342947 */ /* 0x000fd80003800000 */
[----:B------:R-:W-:Y:S02]  /*11420*/  ULDC UR5, c[0x0][0xac8] ;  /* 0x0002b20000057ab9 */ /* 0x000fe40000000800 */
[----:B------:R-:W-:Y:S02]  /*11430*/  ISETP.GE.AND P4, PT, R22, UR5, PT ;  /* 0x0000000516007c0c */ /* 0x000fe4000bf86270 */
[----:B------:R-:W-:Y:S02]  /*11440*/  ISETP.GE.AND P3, PT, R23, UR5, PT ;  /* 0x0000000517007c0c */ /* 0x000fe4000bf66270 */
[----:B------:R-:W-:-:S09]  /*11450*/  ISETP.GE.AND P2, PT, R192, UR5, PT ;  /* 0x00000005c0007c0c */ /* 0x000fd2000bf46270 */
[CC--:B-1----:R-:W-:Y:S02]  /*11460*/  @!P4 LEA R10, P6, R22.reuse, R7.reuse, 0x1 ;  /* 0x00000007160ac211 */ /* 0x0c2fe400078c08ff */
[C---:B------:R-:W-:Y:S02]  /*11470*/  @!P3 LEA R12, P5, R23.reuse, R7, 0x1 ;  /* 0x00000007170cb211 */ /* 0x040fe400078a08ff */
[----:B--2---:R-:W-:Y:S02]  /*11480*/  @!P4 LEA.HI.X R11, R22, R3, R206, 0x1, P6 ;  /* 0x00000003160bc211 */ /* 0x004fe400030f0cce */
[C---:B------:R-:W-:Y:S02]  /*11490*/  @!P2 LEA R2, P6, R192.reuse, R7, 0x1 ;  /* 0x00000007c002a211 */ /* 0x040fe400078c08ff */
[-C--:B------:R-:W-:Y:S01]  /*114a0*/  @!P3 LEA.HI.X R13, R23, R3.reuse, R205, 0x1, P5 ;  /* 0x00000003170db211 */ /* 0x080fe200028f0ccd */
[----:B------:R3:W-:Y:S01]  /*114b0*/  @!P4 ST.E.128 desc[UR36][R10.64], RZ ;  /* 0x000000ff0a00c985 */ /* 0x0007e2000c101d24 */
[----:B------:R-:W-:-:S03]  /*114c0*/  @!P2 LEA.HI.X R3, R192, R3, R204, 0x1, P6 ;  /* 0x00000003c003a211 */ /* 0x000fc600030f0ccc */
[----:B------:R3:W-:Y:S04]  /*114d0*/  @!P3 ST.E.128 desc[UR36][R12.64], RZ ;  /* 0x000000ff0c00b985 */ /* 0x0007e8000c101d24 */
[----:B------:R3:W-:Y:S02]  /*114e0*/  @!P2 ST.E.128 desc[UR36][R2.64], RZ ;  /* 0x000000ff0200a985 */ /* 0x0007e4000c101d24 */
.L_x_1062:
[----:B------:R-:W-:Y:S05]  /*114f0*/  BSYNC B1 ;  /* 0x0000000000017941 */ /* 0x000fea0003800000 */
.L_x_1061:
[----:B--23--:R2:W3:Y:S01]  /*11500*/  SHFL.IDX PT, R3, R5, 0x1, 0x181f ;  /* 0x00381f0005037f89 */ /* 0x00c4e200000e0000 */
[----:B------:R-:W-:Y:S03]  /*11510*/  BSSY B1, `(.L_x_1063) ;  /* 0x0000010000017945 */ /* 0x000fe60003800000 */
[----:B-1----:R2:W1:Y:S01]  /*11520*/  SHFL.IDX PT, R7, R4, 0x1, 0x181f ;  /* 0x00381f0004077f89 */ /* 0x00246200000e0000 */
        /* <DEDUP_REMOVED lines=8> */
[-C--:B---3--:R-:W-:Y:S02]  /*115b0*/  @!P4 LEA.HI.X R11, R22, R3.reuse, R206, 0x1, P1 ;  /* 0x00000003160bc211 */ /* 0x088fe400008f0cce */
[-C--:B------:R-:W-:Y:S02]  /*115c0*/  @!P5 LEA.HI.X R13, R23, R3.reuse, R205, 0x1, P2 ;  /* 0x00000003170dd211 */ /* 0x080fe400010f0ccd */
[----:B------:R-:W-:Y:S01]  /*115d0*/  @!P6 LEA.HI.X R3, R192, R3, R204, 0x1, P3 ;  /* 0x00000003c003e211 */ /* 0x000fe200018f0ccc */
[----:B------:R4:W-:Y:S04]  /*115e0*/  @!P4 ST.E.128 desc[UR36][R10.64], RZ ;  /* 0x000000ff0a00c985 */ /* 0x0009e8000c101d24 */
[----:B------:R4:W-:Y:S04]  /*115f0*/  @!P5 ST.E.128 desc[UR36][R12.64], RZ ;  /* 0x000000ff0c00d985 */ /* 0x0009e8000c101d24 */
[----:B------:R4:W-:Y:S02]  /*11600*/  @!P6 ST.E.128 desc[UR36][R2.64], RZ ;  /* 0x000000ff0200e985 */ /* 0x0009e4000c101d24 */
.L_x_1064:
[----:B------:R-:W-:Y:S05]  /*11610*/  BSYNC B1 ;  /* 0x0000000000017941 */ /* 0x000fea0003800000 */
.L_x_1063:
[----:B---34-:R3:W4:Y:S01]  /*11620*/  SHFL.IDX PT, R3, R5, 0x2, 0x181f ;  /* 0x00581f0005037f89 */ /* 0x01872200000e0000 */
        /* <DEDUP_REMOVED lines=16> */
.L_x_1066:
[----:B------:R-:W-:Y:S05]  /*11730*/  BSYNC B1 ;  /* 0x0000000000017941 */ /* 0x000fea0003800000 */
.L_x_1065:
[----:B------:R-:W-:Y:S01]  /*11740*/  VIADD R0, R6, 0x60 ;  /* 0x0000006006007836 */ /* 0x000fe20000000000 */
[----:B0-23--:R-:W0:Y:S04]  /*11750*/  SHFL.IDX PT, R5, R5, 0x3, 0x181f ;  /* 0x00781f0005057f89 */ /* 0x00de2800000e0000 */
[----:B------:R-:W-:Y:S01]  /*11760*/  ISETP.GE.AND P0, PT, R0, R9, PT ;  /* 0x000000090000720c */ /* 0x000fe20003f06270 */
[----:B-1--4-:R1:W2:-:S12]  /*11770*/  SHFL.IDX PT, R3, R4, 0x3, 0x181f ;  /* 0x00781f0004037f89 */ /* 0x01229800000e0000 */
        /* <DEDUP_REMOVED lines=14> */
.L_x_1058:
[----:B------:R-:W-:Y:S05]  /*11860*/  BSYNC B0 ;  /* 0x0000000000007941 */ /* 0x000fea0003800000 */
.L_x_1050:
[----:B------:R-:W-:Y:S02]  /*11870*/  ULDC UR5, c[0x0][0xc38] ;  /* 0x00030e0000057ab9 */ /* 0x000fe40000000800 */
[----:B------:R-:W-:-:S06]  /*11880*/  UISETP.GE.AND UP0, UPT, UR4, UR5, UPT ;  /* 0x000000050400728c */ /* 0x000fcc000bf06270 */
[----:B------:R-:W-:-:S13]  /*11890*/  PLOP3.LUT P0, PT, PT, PT, UP0, 0x80, 0x0 ;  /* 0x000000000000781c */ /* 0x000fda0003f0f008 */
[----:B------:R-:W-:Y:S05]  /*118a0*/  @!P0 BRA `(.L_x_1067) ;  /* 0xfffffef400188947 */ /* 0x000fea000383ffff */
[----:B------:R-:W-:Y:S05]  /*118b0*/  EXIT ;  /* 0x000000000000794d */ /* 0x000fea0003800000 */
.L_x_961:
[----:B------:R-:W-:-:S08]  /*118c0*/  NOP ;  /* 0x0000000000007918 */ /* 0x000fd00000000000 */
[----:B0-----:R-:W0:-:S00]  /*118d0*/  USETMAXREG.DEALLOC.CTAPOOL 0x28 ;  /* 0x00000028000079c8 */ /* 0x001e0000080e0500 */
[----:B0-----:R-:W-:-:S06]  /*118e0*/  LOP3.LUT R0, R0, 0x3, RZ, 0xc0, !PT ;  /* 0x0000000300007812 */ /* 0x001fcc00078ec0ff */
[----:B------:R-:W0:Y:S01]  /*118f0*/  S2UR UR10, SR_CTAID.X ;  /* 0x00000000000a79c3 */ /* 0x000e220000002500 */
[----:B------:R-:W-:Y:S01]  /*11900*/  LOP3.LUT R16, R16, 0xffffefff, RZ, 0xc0, !PT ;  /* 0xffffefff10107812 */ /* 0x000fe200078ec0ff */
[----:B------:R-:W-:Y:S01]  /*11910*/  STL [R1], RZ ;  /* 0x000000ff01007387 */ /* 0x000fe20000100800 */
[----:B------:R-:W-:Y:S02]  /*11920*/  IMAD.MOV.U32 R23, RZ, RZ, RZ ;  /* 0x000000ffff177224 */ /* 0x000fe400078e00ff */
[----:B------:R-:W-:Y:S01]  /*11930*/  IMAD.MOV.U32 R26, RZ, RZ, 0x1 ;  /* 0x00000001ff1a7424 */ /* 0x000fe200078e00ff */
[----:B------:R1:W2:Y:S02]  /*11940*/  SHFL.IDX PT, R2, R0, RZ, 0x1f ;  /* 0x00001fff00027589 */ /* 0x0002a400000e0000 */
[----:B-1----:R-:W0:Y:S01]  /*11950*/  LDC R0, c[0x0][0xc38] ;  /* 0x00030e00ff007b82 */ /* 0x002e220000000800 */
[----:B--2---:R-:W-:-:S13]  /*11960*/  ISETP.NE.AND P0, PT, R2, RZ, PT ;  /* 0x000000ff0200720c */ /* 0x004fda0003f05270 */
[----:B------:R-:W-:Y:S01]  /*11970*/  @P0 LOP3.LUT R16, R16, 0x1000, RZ, 0xfc, !PT ;  /* 0x0000100010100812 */ /* 0x000fe200078efcff */
[----:B------:R-:W-:Y:S06]  /*11980*/  @P0 BAR.ARV 0x4, 0x180 ;  /* 0x0106000000000b1d */ /* 0x000fec0000002000 */
[----:B0-----:R-:W-:-:S13]  /*11990*/  ISETP.LE.AND P0, PT, R0, UR10, PT ;  /* 0x0000000a00007c0c */ /* 0x001fda000bf03270 */
[----:B------:R-:W-:Y:S05]  /*119a0*/  @P0 BRA `(.L_x_1068) ;  /* 0x00000040005c0947 */ /* 0x000fea0003800000 */
[----:B------:R-:W2:Y:S01]  /*119b0*/  LDL R4, [R1+0x4] ;  /* 0x0000040001047983 */ /* 0x000ea20000100800 */
[----:B------:R-:W-:Y:S01]  /*119c0*/  IMAD.SHL.U32 R37, R3, 0x8, RZ ;  /* 0x0000000803257824 */ /* 0x000fe200078e00ff */
[----:B------:R-:W-:Y:S01]  /*119d0*/  ULDC UR9, c[0x0][0x2b8] ;  /* 0x0000ae0000097ab9 */ /* 0x000fe20000000800 */
[----:B------:R-:W-:Y:S01]  /*119e0*/  LOP3.LUT R16, R16, 0xfffffffd, RZ, 0xc0, !PT ;  /* 0xfffffffd10107812 */ /* 0x000fe200078ec0ff */
[----:B------:R-:W0:Y:S01]  /*119f0*/  S2UR UR8, SR_CgaCtaId ;  /* 0x00000000000879c3 */ /* 0x000e220000008800 */
[----:B------:R-:W-:Y:S01]  /*11a00*/  ULDC.64 UR4, c[0x0][0x418] ;  /* 0x0001060000047ab9 */ /* 0x000fe20000000a00 */
[C---:B------:R-:W-:Y:S01]  /*11a10*/  LOP3.LUT R0, R37.reuse, 0x1f8, RZ, 0xc0, !PT ;  /* 0x000001f825007812 */ /* 0x040fe200078ec0ff */
[----:B------:R-:W-:Y:S01]  /*11a20*/  UISETP.NE.U32.AND UP0, UPT, UR4, URZ, UPT ;  /* 0x0000003f0400728c */ /* 0x000fe2000bf05070 */
[----:B------:R1:W-:Y:S01]  /*11a30*/  STL [R1], RZ ;  /* 0x000000ff01007387 */ /* 0x0003e20000100800 */
[----:B------:R-:W-:Y:S01]  /*11a40*/  ULDC UR40, c[0x0][0x288] ;  /* 0x0000a20000287ab9 */ /* 0x000fe20000000800 */
[----:B------:R-:W-:Y:S01]  /*11a50*/  LOP3.LUT R0, R0, 0x38, R3, 0x78, !PT ;  /* 0x0000003800007812 */ /* 0x000fe200078e7803 */
[----:B------:R-:W-:Y:S01]  /*11a60*/  UISETP.NE.AND.EX UP0, UPT, UR5, URZ, UPT, UP0 ;  /* 0x0000003f0500728c */ /* 0x000fe2000bf05300 */
[----:B------:R-:W-:Y:S01]  /*11a70*/  IMAD.U32 R34, RZ, RZ, UR10 ;  /* 0x0000000aff227e24 */ /* 0x000fe2000f8e00ff */
[----:B------:R-:W-:Y:S01]  /*11a80*/  ULDC UR4, c[0x0][0x424] ;  /* 0x0001090000047ab9 */ /* 0x000fe20000000800 */
[----:B------:R-:W-:Y:S01]  /*11a90*/  LOP3.LUT R30, R0, 0x200, R37, 0xf8, !PT ;  /* 0x00000200001e7812 */ /* 0x000fe200078ef825 */
[----:B------:R-:W-:Y:S01]  /*11aa0*/  USEL UR4, UR4, 0x1, UP0 ;  /* 0x0000000104047887 */ /* 0x000fe20008000000 */
[----:B------:R-:W-:Y:S01]  /*11ab0*/  LOP3.LUT R37, R37, 0x38, RZ, 0xc0, !PT ;  /* 0x0000003825257812 */ /* 0x000fe200078ec0ff */
[----:B------:R-:W-:Y:S01]  /*11ac0*/  UMOV UR5, 0x400 ;  /* 0x0000040000057882 */ /* 0x000fe20000000000 */
[----:B------:R-:W-:Y:S01]  /*11ad0*/  ULDC UR39, c[0x0][0x448] ;  /* 0x0001120000277ab9 */ /* 0x000fe20000000800 */
[----:B------:R-:W-:Y:S01]  /*11ae0*/  IMAD.MOV.U32 R26, RZ, RZ, 0x1 ;  /* 0x00000001ff1a7424 */ /* 0x000fe200078e00ff */
[C---:B------:R-:W-:Y:S01]  /*11af0*/  LOP3.LUT R0, R37.reuse, 0x40, RZ, 0xfc, !PT ;  /* 0x0000004025007812 */ /* 0x040fe200078efcff */
[----:B------:R-:W-:Y:S01]  /*11b00*/  IMAD.MOV.U32 R23, RZ, RZ, RZ ;  /* 0x000000ffff177224 */ /* 0x000fe200078e00ff */
[----:B------:R-:W-:Y:S01]  /*11b10*/  LOP3.LUT R2, R37, 0x80, RZ, 0xfc, !PT ;  /* 0x0000008025027812 */ /* 0x000fe200078efcff */
[----:B------:R-:W-:Y:S01]  /*11b20*/  UIMAD UR39, UR39, UR40, URZ ;  /* 0x00000028272772a4 */ /* 0x000fe2000f8e023f */
[----:B------:R-:W-:Y:S01]  /*11b30*/  ISETP.GE.AND P1, PT, R0, UR9, PT ;  /* 0x0000000900007c0c */ /* 0x000fe2000bf26270 */
[----:B------:R-:W-:Y:S01]  /*11b40*/  ULDC UR47, c[0x0][0xc] ;  /* 0x00000300002f7ab9 */ /* 0x000fe20000000800 */
[----:B0-----:R-:W-:-:S06]  /*11b50*/  ULEA UR8, UR8, UR5, 0x18 ;  /* 0x0000000508087291 */ /* 0x001fcc000f8ec03f */
[----:B------:R-:W-:-:S04]  /*11b60*/  IMAD.U32 R17, RZ, RZ, UR8 ;  /* 0x00000008ff117e24 */ /* 0x000fc8000f8e00ff */
[----:B------:R-:W-:Y:S01]  /*11b70*/  IMAD R31, R30, 0x2, R17 ;  /* 0x000000021e1f7824 */ /* 0x000fe200078e0211 */
[----:B--2---:R-:W-:Y:S02]  /*11b80*/  R2UR UR6, R4 ;  /* 0x00000000040672ca */ /* 0x004fe400000e0000 */
[C---:B------:R-:W-:Y:S01]  /*11b90*/  LOP3.LUT R4, R3.reuse, 0x7f, RZ, 0xc0, !PT ;  /* 0x0000007f03047812 */ /* 0x040fe200078ec0ff */
[----:B------:R-:W-:-:S03]  /*11ba0*/  IMAD.SHL.U32 R3, R3, 0x10, RZ ;  /* 0x0000001003037824 */ /* 0x000fc600078e00ff */
[----:B------:R-:W-:-:S07]  /*11bb0*/  SHF.R.U32.HI R36, RZ, 0x3, R4 ;  /* 0x00000003ff247819 */ /* 0x000fce0000011604 */
[----:B------:R-:W-:-:S03]  /*11bc0*/  ULOP3.LUT UR48, UR6, 0x2, URZ, 0xfc, !UPT ;  /* 0x0000000206307892 */ /* 0x000fc6000f8efc3f */
[----:B------:R-:W-:Y:S02]  /*11bd0*/  ULDC.64 UR6, c[0x0][0x2f0] ;  /* 0x0000bc0000067ab9 */ /* 0x000fe40000000a00 */
[----:B------:R-:W-:Y:S01]  /*11be0*/  ISETP.GE.AND P0, PT, R0, UR7, PT ;  /* 0x0000000700007c0c */ /* 0x000fe2000bf06270 */
[----:B------:R-:W-:Y:S01]  /*11bf0*/  UIMAD UR38, UR4, UR6, URZ ;  /* 0x00000006042672a4 */ /* 0x000fe2000f8e023f */
[----:B------:R-:W-:-:S03]  /*11c00*/  ISETP.GE.AND P2, PT, R2, UR7, PT ;  /* 0x0000000702007c0c */ /* 0x000fc6000bf46270 */
[----:B------:R-:W-:Y:S02]  /*11c10*/  UIADD3 UR4, UR38, 0x5f, URZ ;  /* 0x0000005f26047890 */ /* 0x000fe4000fffe03f */
[----:B------:R-:W-:Y:S02]  /*11c20*/  UIADD3 UR49, UR38, 0x1, -UR40 ;  /* 0x0000000126317890 */ /* 0x000fe4000fffe828 */
[----:B------:R-:W-:Y:S02]  /*11c30*/  UIMAD.WIDE UR4, UR4, 0x2aaaaaab, URZ ;  /* 0x2aaaaaab040478a5 */ /* 0x000fe4000f8e023f */
[----:B------:R-:W-:Y:S02]  /*11c40*/  UIADD3 UR40, UR38, -UR40, URZ ;  /* 0x8000002826287290 */ /* 0x000fe4000fffe03f */
[----:B------:R-:W-:Y:S01]  /*11c50*/  @P0 LOP3.LUT R16, R16, 0x2, RZ, 0xfc, !PT ;  /* 0x0000000210100812 */ /* 0x000fe200078efcff */
[----:B------:R-:W-:Y:S01]  /*11c60*/  USHF.R.U32.HI UR41, URZ, 0x1f, UR5 ;  /* 0x0000001f3f297899 */ /* 0x000fe20008011605 */
[----:B------:R-:W-:-:S02]  /*11c70*/  ISETP.GE.AND P0, PT, R0, UR7, PT ;  /* 0x0000000700007c0c */ /* 0x000fc4000bf06270 */
[----:B------:R-:W-:Y:S01]  /*11c80*/  LOP3.LUT R16, R16, 0xfffffbff, RZ, 0xc0, !PT ;  /* 0xfffffbff10107812 */ /* 0x000fe200078ec0ff */
[----:B------:R-:W-:Y:S01]  /*11c90*/  ULEA.HI.SX32 UR41, UR5, UR41, 0x1c ;  /* 0x0000002905297291 */ /* 0x000fe2000f8fe23f */
[----:B------:R-:W-:Y:S02]  /*11ca0*/  LOP3.LUT R0, R36, 0x70, R3, 0xf8, !PT ;  /* 0x0000007024007812 */ /* 0x000fe400078ef803 */
[----:B------:R-:W-:Y:S02]  /*11cb0*/  @P1 LOP3.LUT R16, R16, 0x400, RZ, 0xfc, !PT ;  /* 0x0000040010101812 */ /* 0x000fe400078efcff */
[----:B------:R-:W-:Y:S02]  /*11cc0*/  ISETP.GE.AND P1, PT, R2, UR9, PT ;  /* 0x0000000902007c0c */ /* 0x000fe4000bf26270 */
[----:B------:R-:W-:-:S04]  /*11cd0*/  LOP3.LUT R16, R16, 0xffffffef, RZ, 0xc0, !PT ;  /* 0xffffffef10107812 */ /* 0x000fc800078ec0ff */
        /* <DEDUP_REMOVED lines=12> */
[----:B------:R-:W-:-:S04]  /*11da0*/  @P2 LOP3.LUT R16, R16, 0x4, RZ, 0xfc, !PT ;  /* 0x0000000410102812 */ /* 0x000fc800078efcff */
[----:B------:R-:W-:-:S04]  /*11db0*/  LOP3.LUT R16, R16, 0xfffff7ff, RZ, 0xc0, !PT ;  /* 0xfffff7ff10107812 */ /* 0x000fc800078ec0ff */
[----:B------:R-:W-:-:S04]  /*11dc0*/  LOP3.LUT R16, R16, 0xffffffdf, RZ, 0xc0, !PT ;  /* 0xffffffdf10107812 */ /* 0x000fc800078ec0ff */
[----:B------:R-:W-:-:S04]  /*11dd0*/  @P1 LOP3.LUT R16, R16, 0x20, RZ, 0xfc, !PT ;  /* 0x0000002010101812 */ /* 0x000fc800078efcff */
[----:B-1----:R-:W-:-:S07]  /*11de0*/  @P0 LOP3.LUT R16, R16, 0x800, RZ, 0xfc, !PT ;  /* 0x0000080010100812 */ /* 0x002fce00078efcff */
.L_x_1123:
[----:B------:R-:W-:Y:S01]  /*11df0*/  ULDC UR7, c[0x0][0xc60] ;  /* 0x0003180000077ab9 */ /* 0x000fe20000000800 */
[C---:B------:R-:W-:Y:S01]  /*11e00*/  R2UR UR42, R34.reuse ;  /* 0x00000000222a72ca */ /* 0x040fe200000e0000 */
[----:B------:R-:W-:Y:S01]  /*11e10*/  UISETP.NE.AND UP0, UPT, UR7, 0x1, UPT ;  /* 0x000000010700788c */ /* 0x000fe2000bf05270 */
[----:B------:R-:W-:-:S10]  /*11e20*/  R2UR UR6, R34 ;  /* 0x00000000220672ca */ /* 0x000fd400000e0000 */
        /* <DEDUP_REMOVED lines=9> */
[----:B0----5:R-:W-:Y:S05]  /*11ec0*/  @P0 BRA `(.L_x_1069) ;  /* 0x0000000000200947 */ /* 0x021fea0003800000 */
        /* <DEDUP_REMOVED lines=8> */
.L_x_1069:
[----:B------:R-:W-:Y:S01]  /*11f50*/  ULDC UR8, c[0x0][0xc54] ;  /* 0x0003150000087ab9 */ /* 0x000fe20000000800 */
[----:B------:R-:W-:Y:S01]  /*11f60*/  UMOV UR6, UR7 ;  /* 0x0000000700067c82 */ /* 0x000fe20008000000 */
[----:B------:R-:W-:-:S11]  /*11f70*/  UISETP.NE.AND UP0, UPT, UR8, 0x1, UPT ;  /* 0x000000010800788c */ /* 0x000fd6000bf05270 */
[----:B------:R-:W-:Y:S02]  /*11f80*/  @UP0 ULDC.64 UR10, c[0x0][0xc58] ;  /* 0x00031600000a0ab9 */ /* 0x000fe40000000a00 */
[----:B------:R-:W-:-:S04]  /*11f90*/  UIMAD.WIDE.U32 UR4, UR7, UR10, URZ ;  /* 0x0000000a070472a5 */ /* 0x000fc8000f8e003f */
[----:B------:R-:W-:-:S04]  /*11fa0*/  @UP0 USHF.R.U32.HI UR6, URZ, UR11, UR5 ;  /* 0x0000000b3f060299 */ /* 0x000fc80008011605 */
[----:B------:R-:W-:-:S12]  /*11fb0*/  UIMAD UR4, UR6, UR8, URZ ;  /* 0x00000008060472a4 */ /* 0x000fd8000f8e023f */
.L_x_1070:
[----:B------:R-:W-:Y:S01]  /*11fc0*/  ULDC UR5, c[0x0][0xc48] ;  /* 0x0003120000057ab9 */ /* 0x000fe20000000800 */
[----:B------:R-:W-:Y:S01]  /*11fd0*/  ULDC.64 UR8, c[0x0][0xa28] ;  /* 0x00028a0000087ab9 */ /* 0x000fe20000000a00 */
[----:B------:R-:W-:Y:S01]  /*11fe0*/  UISETP.NE.AND UP1, UPT, UR5, 0x1, UPT ;  /* 0x000000010500788c */ /* 0x000fe2000bf25270 */
[----:B------:R-:W-:Y:S01]  /*11ff0*/  IMAD.MOV.U32 R32, RZ, RZ, RZ ;  /* 0x000000ffff207224 */ /* 0x000fe200078e00ff */
[----:B------:R-:W-:Y:S02]  /*12000*/  UIADD3 UR4, UR7, -UR4, URZ ;  /* 0x8000000407047290 */ /* 0x000fe4000fffe03f */
[----:B------:R-:W-:Y:S01]  /*12010*/  UISETP.NE.U32.AND UP0, UPT, UR8, URZ, UPT ;  /* 0x0000003f0800728c */ /* 0x000fe2000bf05070 */
[----:B------:R-:W-:Y:S02]  /*12020*/  ULDC UR5, c[0x0][0xc54] ;  /* 0x0003150000057ab9 */ /* 0x000fe40000000800 */
[----:B------:R-:W-:Y:S02]  /*12030*/  UIMAD UR42, UR42, UR5, UR4 ;  /* 0x000000052a2a72a4 */ /* 0x000fe4000f8e0204 */
[----:B------:R-:W-:-:S02]  /*12040*/  UISETP.NE.AND.EX UP0, UPT, UR9, URZ, UPT, UP0 ;  /* 0x0000003f0900728c */ /* 0x000fc4000bf05300 */
[----:B------:R-:W-:Y:S01]  /*12050*/  @UP1 ULDC UR4, c[0x0][0xc4c] ;  /* 0x0003130000041ab9 */ /* 0x000fe20000000800 */
[----:B------:R-:W-:Y:S01]  /*12060*/  @UP1 ULDC UR7, c[0x0][0xc50] ;  /* 0x0003140000071ab9 */ /* 0x000fe20000000800 */
[----:B------:R-:W-:Y:S02]  /*12070*/  UIMAD.WIDE.U32 UR4, UR42, UR4, URZ ;  /* 0x000000042a0472a5 */ /* 0x000fe4000f8e003f */
[----:B------:R-:W-:Y:S01]  /*12080*/  UMOV UR43, UR42 ;  /* 0x0000002a002b7c82 */ /* 0x000fe20008000000 */
[----:B------:R-:W-:Y:S01]  /*12090*/  ULOP3.LUT UR6, UR6, 0x1ffffff, URZ, 0x3c, !UPT ;  /* 0x01ffffff06067892 */ /* 0x000fe2000f8e3c3f */
[----:B------:R-:W-:Y:S01]  /*120a0*/  PLOP3.LUT P0, PT, PT, PT, UP0, 0x80, 0x0 ;  /* 0x000000000000781c */ /* 0x000fe20003f0f008 */
[----:B------:R-:W-:-:S03]  /*120b0*/  @UP1 USHF.R.U32.HI UR43, URZ, UR7, UR5 ;  /* 0x000000073f2b1299 */ /* 0x000fc60008011605 */
[----:B------:R-:W-:Y:S02]  /*120c0*/  @UP0 ULDC.64 UR4, c[0x0][0xa28] ;  /* 0x00028a0000040ab9 */ /* 0x000fe40000000a00 */
[----:B------:R-:W-:-:S06]  /*120d0*/  @UP0 UIMAD.WIDE UR4, UR43, 0x4, UR4 ;  /* 0x000000042b0408a5 */ /* 0x000fcc000f8e0204 */
[----:B------:R-:W-:Y:S01]  /*120e0*/  IMAD.U32 R3, RZ, RZ, UR5 ;  /* 0x00000005ff037e24 */ /* 0x000fe2000f8e00ff */
[----:B------:R-:W-:Y:S01]  /*120f0*/  ULDC UR5, c[0x0][0x448] ;  /* 0x0001120000057ab9 */ /* 0x000fe20000000800 */
[----:B------:R-:W-:Y:S01]  /*12100*/  IMAD.U32 R2, RZ, RZ, UR4 ;  /* 0x00000004ff027e24 */ /* 0x000fe2000f8e00ff */
[----:B------:R-:W-:Y:S01]  /*12110*/  ULDC UR4, c[0x0][0xc3c] ;  /* 0x00030f0000047ab9 */ /* 0x000fe20000000800 */
[----:B------:R-:W-:Y:S02]  /*12120*/  UISETP.NE.AND UP2, UPT, UR5, 0x1, UPT ;  /* 0x000000010500788c */ /* 0x000fe4000bf45270 */
[----:B------:R-:W-:Y:S01]  /*12130*/  UIADD3 UR6, UR6, UR4, URZ ;  /* 0x0000000406067290 */ /* 0x000fe2000fffe03f */
[----:B------:R0:W5:Y:S01]  /*12140*/  @P0 LDG.E R32, desc[UR36][R2.64] ;  /* 0x0000002402200981 */ /* 0x000162000c1e1900 */
[----:B------:R-:W-:Y:S02]  /*12150*/  UP2UR UR50, UPR, URZ, 0x4 ;  /* 0x000000043f327883 */ /* 0x000fe40008000000 */
[----:B------:R-:W-:-:S04]  /*12160*/  USHF.L.U32 UR44, UR6, 0x7, URZ ;  /* 0x00000007062c7899 */ /* 0x000fc8000800063f */
[----:B------:R-:W-:Y:S01]  /*12170*/  UIADD3 UR6, UR44, 0x7f, URZ ;  /* 0x0000007f2c067890 */ /* 0x000fe2000fffe03f */
[----:B------:R-:W-:Y:S01]  /*12180*/  @UP2 ULDC UR4, c[0x0][0x44c] ;  /* 0x0001130000042ab9 */ /* 0x000fe20000000800 */
[----:B------:R-:W-:Y:S02]  /*12190*/  @UP2 ULDC UR7, c[0x0][0x450] ;  /* 0x0001140000072ab9 */ /* 0x000fe40000000800 */
[----:B------:R-:W-:-:S04]  /*121a0*/  UIMAD.WIDE.U32 UR4, UR6, UR4, URZ ;  /* 0x00000004060472a5 */ /* 0x000fc8000f8e003f */
[----:B------:R-:W-:-:S03]  /*121b0*/  @UP2 USHF.R.U32.HI UR6, URZ, UR7, UR5 ;  /* 0x000000073f062299 */ /* 0x000fc60008011605 */
[----:B------:R-:W-:Y:S01]  /*121c0*/  ULDC.64 UR4, c[0x0][0x9e0] ;  /* 0x0002780000047ab9 */ /* 0x000fe20000000a00 */
[----:B------:R-:W-:Y:S02]  /*121d0*/  UIADD3 UR6, UR49, UR6, URZ ;  /* 0x0000000631067290 */ /* 0x000fe4000fffe03f */
[----:B------:R-:W-:Y:S02]  /*121e0*/  UISETP.GE.AND UP0, UPT, UR5, 0x1, UPT ;  /* 0x000000010500788c */ /* 0x000fe4000bf06270 */
[----:B------:R-:W-:-:S04]  /*121f0*/  UIADD3 UR4, UR6, UR4, URZ ;  /* 0x0000000406047290 */ /* 0x000fc8000fffe03f */
[----:B------:R-:W-:-:S13]  /*12200*/  PLOP3.LUT P0, PT, PT, PT, UP0, 0x40, 0x0 ;  /* 0x000000000000781c */ /* 0x000fda0003f0e808 */
[----:B0-----:R-:W-:Y:S05]  /*12210*/  @P0 BRA `(.L_x_1071) ;  /* 0x0000000000440947 */ /* 0x001fea0003800000 */
[----:B------:R-:W-:Y:S01]  /*12220*/  ISETP.LT.AND P0, PT, RZ, UR6, PT ;  /* 0x00000006ff007c0c */ /* 0x000fe2000bf01270 */
[----:B------:R-:W-:-:S12]  /*12230*/  UIADD3 UR8, UR6, -0x1, URZ ;  /* 0xffffffff06087890 */ /* 0x000fd8000fffe03f */
[----:B------:R-:W-:Y:S05]  /*12240*/  @P0 BRA `(.L_x_1072) ;  /* 0x00000000001c0947 */ /* 0x000fea0003800000 */
[----:B------:R-:W-:Y:S02]  /*12250*/  UISETP.NE.AND UP1, UPT, UR5, 0x1, UPT ;  /* 0x000000010500788c */ /* 0x000fe4000bf25270 */
[----:B------:R-:W-:-:S09]  /*12260*/  UIADD3 UR8, -UR6, URZ, URZ ;  /* 0x0000003f06087290 */ /* 0x000fd2000fffe13f */
[----:B------:R-:W-:Y:S02]  /*12270*/  @UP1 ULDC.64 UR10, c[0x0][0x9e8] ;  /* 0x00027a00000a1ab9 */ /* 0x000fe40000000a00 */
[----:B------:R-:W-:-:S04]  /*12280*/  UIMAD.WIDE.U32 UR6, UR8, UR10, URZ ;  /* 0x0000000a080672a5 */ /* 0x000fc8000f8e003f */
[----:B------:R-:W-:-:S04]  /*12290*/  @UP1 USHF.R.U32.HI UR8, URZ, UR11, UR7 ;  /* 0x0000000b3f081299 */ /* 0x000fc80008011607 */
[----:B------:R-:W-:Y:S01]  /*122a0*/  ULOP3.LUT UR8, URZ, UR8, URZ, 0x33, !UPT ;  /* 0x000000083f087292 */ /* 0x000fe2000f8e333f */
[----:B------:R-:W-:Y:S11]  /*122b0*/  BRA `(.L_x_1073) ;  /* 0x0000000000107947 */ /* 0x000ff60003800000 */
.L_x_1072:
[----:B------:R-:W-:-:S11]  /*122c0*/  UISETP.NE.AND UP1, UPT, UR5, 0x1, UPT ;  /* 0x000000010500788c */ /* 0x000fd6000bf25270 */
[----:B------:R-:W-:Y:S02]  /*122d0*/  @UP1 ULDC.64 UR10, c[0x0][0x9e8] ;  /* 0x00027a00000a1ab9 */ /* 0x000fe40000000a00 */
[----:B------:R-:W-:-:S04]  /*122e0*/  UIMAD.WIDE.U32 UR6, UR8, UR10, URZ ;  /* 0x0000000a080672a5 */ /* 0x000fc8000f8e003f */
[----:B------:R-:W-:-:S12]  /*122f0*/  @UP1 USHF.R.U32.HI UR8, URZ, UR11, UR7 ;  /* 0x0000000b3f081299 */ /* 0x000fd80008011607 */
.L_x_1073:
[----:B------:R-:W-:-:S04]  /*12300*/  UIMAD UR8, UR8, UR5, UR5 ;  /* 0x00000005080872a4 */ /* 0x000fc8000f8e0205 */
[----:B------:R-:W-:-:S04]  /*12310*/  UISETP.LT.AND UP1, UPT, UR4, UR8, UPT ;  /* 0x000000080400728c */ /* 0x000fc8000bf21270 */
[----:B------:R-:W-:-:S12]  /*12320*/  USEL UR4, UR4, UR8, UP1 ;  /* 0x0000000804047287 */ /* 0x000fd80008800000 */
.L_x_1071:
[----:B------:R-:W-:Y:S01]  /*12330*/  UISETP.NE.AND UP1, UPT, UR50, URZ, UPT ;  /* 0x0000003f3200728c */ /* 0x000fe2000bf25270 */
[----:B------:R-:W-:Y:S01]  /*12340*/  PLOP3.LUT P0, PT, PT, PT, UP0, 0x40, 0x0 ;  /* 0x000000000000781c */ /* 0x000fe20003f0e808 */
[----:B------:R-:W-:Y:S01]  /*12350*/  UIADD3 UR6, UR4, 0x5f, URZ ;  /* 0x0000005f04067890 */ /* 0x000fe2000fffe03f */
[----:B------:R-:W-:-:S03]  /*12360*/  UMOV UR10, UR44 ;  /* 0x0000002c000a7c82 */ /* 0x000fc60008000000 */
[----:B------:R-:W-:-:S04]  /*12370*/  UIMAD.WIDE UR6, UR6, 0x2aaaaaab, URZ ;  /* 0x2aaaaaab060678a5 */ /* 0x000fc8000f8e023f */
[----:B------:R-:W-:Y:S01]  /*12380*/  USHF.R.U32.HI UR4, URZ, 0x1f, UR7 ;  /* 0x0000001f3f047899 */ /* 0x000fe20008011607 */
[----:B------:R-:W-:Y:S02]  /*12390*/  @UP1 ULDC UR8, c[0x0][0x44c] ;  /* 0x0001130000081ab9 */ /* 0x000fe40000000800 */
[----:B------:R-:W-:Y:S01]  /*123a0*/  @UP1 ULDC UR6, c[0x0][0x450] ;  /* 0x0001140000061ab9 */ /* 0x000fe20000000800 */
[----:B------:R-:W-:Y:S02]  /*123b0*/  UIMAD.WIDE.U32 UR8, UR44, UR8, URZ ;  /* 0x000000082c0872a5 */ /* 0x000fe4000f8e003f */
[----:B------:R-:W-:Y:S02]  /*123c0*/  ULEA.HI.SX32 UR4, UR7, UR4, 0x1c ;  /* 0x0000000407047291 */ /* 0x000fe4000f8fe23f */
[----:B------:R-:W-:Y:S02]  /*123d0*/  @UP1 USHF.R.U32.HI UR10, URZ, UR6, UR9 ;  /* 0x000000063f0a1299 */ /* 0x000fe40008011609 */
[----:B------:R-:W-:-:S02]  /*123e0*/  UISETP.LT.AND UP1, UPT, UR41, UR4, UPT ;  /* 0x000000042900728c */ /* 0x000fc4000bf21270 */
[----:B------:R-:W-:Y:S01]  /*123f0*/  UIADD3 UR6, UR40, UR10, URZ ;  /* 0x0000000a28067290 */ /* 0x000fe2000fffe03f */
[----:B------:R-:W-:Y:S01]  /*12400*/  ULDC UR8, c[0x0][0x9dc] ;  /* 0x0002770000087ab9 */ /* 0x000fe20000000800 */
[----:B------:R-:W-:Y:S02]  /*12410*/  USEL UR45, UR41, UR4, UP1 ;  /* 0x00000004292d7287 */ /* 0x000fe40008800000 */
[----:B------:R-:W-:Y:S01]  /*12420*/  UIADD3 UR8, UR6, -UR8, URZ ;  /* 0x8000000806087290 */ /* 0x000fe2000fffe03f */
[----:B------:R-:W-:Y:S11]  /*12430*/  @P0 BRA `(.L_x_1074) ;  /* 0x0000000000480947 */ /* 0x000ff60003800000 */
[----:B------:R-:W-:Y:S02]  /*12440*/  UMOV UR4, UR6 ;  /* 0x0000000600047c82 */ /* 0x000fe40008000000 */
[----:B------:R-:W-:-:S06]  /*12450*/  UISETP.GT.AND UP0, UPT, UR4, -0x1, UPT ;  /* 0xffffffff0400788c */ /* 0x000fcc000bf04270 */
[----:B------:R-:W-:-:S13]  /*12460*/  PLOP3.LUT P0, PT, PT, PT, UP0, 0x80, 0x0 ;  /* 0x000000000000781c */ /* 0x000fda0003f0f008 */
[----:B------:R-:W-:Y:S05]  /*12470*/  @P0 BRA `(.L_x_1075) ;  /* 0x00000000001c0947 */ /* 0x000fea0003800000 */
[----:B------:R-:W-:Y:S02]  /*12480*/  UISETP.NE.AND UP0, UPT, UR5, 0x1, UPT ;  /* 0x000000010500788c */ /* 0x000fe4000bf05270 */
[----:B------:R-:W-:-:S09]  /*12490*/  ULOP3.LUT UR4, URZ, UR4, URZ, 0x33, !UPT ;  /* 0x000000043f047292 */ /* 0x000fd2000f8e333f */
[----:B------:R-:W-:Y:S02]  /*124a0*/  @UP0 ULDC.64 UR10, c[0x0][0x9e8] ;  /* 0x00027a00000a0ab9 */ /* 0x000fe40000000a00 */
[----:B------:R-:W-:-:S04]  /*124b0*/  UIMAD.WIDE.U32 UR6, UR4, UR10, URZ ;  /* 0x0000000a040672a5 */ /* 0x000fc8000f8e003f */
[----:B------:R-:W-:-:S04]  /*124c0*/  @UP0 USHF.R.U32.HI UR4, URZ, UR11, UR7 ;  /* 0x0000000b3f040299 */ /* 0x000fc80008011607 */
[----:B------:R-:W-:Y:S01]  /*124d0*/  ULOP3.LUT UR4, URZ, UR4, URZ, 0x33, !UPT ;  /* 0x000000043f047292 */ /* 0x000fe2000f8e333f */
[----:B------:R-:W-:Y:S11]  /*124e0*/  BRA `(.L_x_1076) ;  /* 0x0000000000107947 */ /* 0x000ff60003800000 */
.L_x_1075:
[----:B------:R-:W-:-:S11]  /*124f0*/  UISETP.NE.AND UP0, UPT, UR5, 0x1, UPT ;  /* 0x000000010500788c */ /* 0x000fd6000bf05270 */
[----:B------:R-:W-:Y:S02]  /*12500*/  @UP0 ULDC.64 UR10, c[0x0][0x9e8] ;  /* 0x00027a00000a0ab9 */ /* 0x000fe40000000a00 */
[----:B------:R-:W-:-:S04]  /*12510*/  UIMAD.WIDE.U32 UR6, UR4, UR10, URZ ;  /* 0x0000000a040672a5 */ /* 0x000fc8000f8e003f */
[----:B------:R-:W-:-:S12]  /*12520*/  @UP0 USHF.R.U32.HI UR4, URZ, UR11, UR7 ;  /* 0x0000000b3f040299 */ /* 0x000fd80008011607 */
.L_x_1076:
[----:B------:R-:W-:-:S04]  /*12530*/  UIMAD UR4, UR4, UR5, URZ ;  /* 0x00000005040472a4 */ /* 0x000fc8000f8e023f */
[----:B------:R-:W-:-:S04]  /*12540*/  UISETP.LT.AND UP0, UPT, UR8, UR4, UPT ;  /* 0x000000040800728c */ /* 0x000fc8000bf01270 */
[----:B------:R-:W-:-:S12]  /*12550*/  USEL UR8, UR8, UR4, !UP0 ;  /* 0x0000000408087287 */ /* 0x000fd8000c000000 */
.L_x_1074:
[----:B------:R-:W-:Y:S01]  /*12560*/  UIMAD.WIDE UR4, UR8, 0x2aaaaaab, URZ ;  /* 0x2aaaaaab080478a5 */ /* 0x000fe2000f8e023f */
[----:B------:R-:W-:Y:S03]  /*12570*/  BSSY B7, `(.L_x_1077) ;  /* 0x0000341000077945 */ /* 0x000fe60003800000 */
[----:B------:R-:W-:-:S04]  /*12580*/  USHF.R.U32.HI UR4, URZ, 0x1f, UR5 ;  /* 0x0000001f3f047899 */ /* 0x000fc80008011605 */
[----:B------:R-:W-:-:S04]  /*12590*/  ULEA.HI.SX32 UR4, UR5, UR4, 0x1c ;  /* 0x0000000405047291 */ /* 0x000fc8000f8fe23f */
[----:B------:R-:W-:-:S04]  /*125a0*/  UISETP.LT.AND UP0, UPT, URZ, UR4, UPT ;  /* 0x000000043f00728c */ /* 0x000fc8000bf01270 */
[----:B------:R-:W-:-:S04]  /*125b0*/  USEL UR46, URZ, UR4, !UP0 ;  /* 0x000000043f2e7287 */ /* 0x000fc8000c000000 */
[----:B------:R-:W-:-:S06]  /*125c0*/  UISETP.GT.AND UP0, UPT, UR45, UR46, UPT ;  /* 0x0000002e2d00728c */ /* 0x000fcc000bf04270 */
[----:B------:R-:W-:-:S13]  /*125d0*/  PLOP3.LUT P0, PT, PT, PT, UP0, 0x80, 0x0 ;  /* 0x000000000000781c */ /* 0x000fda0003f0f008 */
[----:B------:R-:W-:Y:S05]  /*125e0*/  @P0 BRA `(.L_x_1078) ;  /* 0x0000000000440947 */ /* 0x000fea0003800000 */
[----:B------:R-:W0:Y:S02]  /*125f0*/  S2R R0, SR_TID.X ;  /* 0x0000000000007919 */ /* 0x000e240000002100 */
[----:B0-----:R-:W-:-:S04]  /*12600*/  LOP3.LUT R0, R0, 0x7f, RZ, 0xc0, !PT ;  /* 0x0000007f00007812 */ /* 0x001fc800078ec0ff */
[----:B------:R-:W-:-:S13]  /*12610*/  ISETP.NE.AND P2, PT, R0, RZ, PT ;  /* 0x000000ff0000720c */ /* 0x000fda0003f45270 */
[----:B------:R-:W-:Y:S05]  /*12620*/  @P2 BRA `(.L_x_1079) ;  /* 0x0000003000d42947 */ /* 0x000fea0003800000 */
[----:B------:R-:W0:Y:S01]  /*12630*/  S2R R7, SR_LANEID ;  /* 0x0000000000077919 */ /* 0x000e220000000000 */
[----:B------:R-:W-:Y:S01]  /*12640*/  VOTEU.ANY UR4, UPT, PT ;  /* 0x0000000000047886 */ /* 0x000fe200038e0100 */
[----:B------:R-:W1:Y:S01]  /*12650*/  LDC.64 R2, c[0x0][0xc80] ;  /* 0x00032000ff027b82 */ /* 0x000e620000000a00 */
[----:B------:R-:W0:Y:S08]  /*12660*/  FLO.U32 R0, UR4 ;  /* 0x0000000400007d00 */ /* 0x000e3000080e0000 */
[----:B------:R-:W1:Y:S01]  /*12670*/  POPC R5, UR4 ;  /* 0x0000000400057d09 */ /* 0x000e620008000000 */
[----:B0-----:R-:W-:-:S13]  /*12680*/  ISETP.EQ.U32.AND P0, PT, R0, R7, PT ;  /* 0x000000070000720c */ /* 0x001fda0003f02070 */
[----:B-1----:R-:W2:Y:S01]  /*12690*/  @P0 ATOMG.E.ADD.STRONG.GPU PT, R3, desc[UR36][R2.64], R5 ;  /* 0x00000005020309a8 */ /* 0x002ea200081ee1e4 */
[----:B------:R-:W0:Y:S02]  /*126a0*/  S2R R4, SR_LTMASK ;  /* 0x0000000000047919 */ /* 0x000e240000003900 */
[----:B0-----:R-:W-:-:S04]  /*126b0*/  LOP3.LUT R4, R4, UR4, RZ, 0xc0, !PT ;  /* 0x0000000404047c12 */ /* 0x001fc8000f8ec0ff */
[----:B------:R-:W0:Y:S01]  /*126c0*/  POPC R7, R4 ;  /* 0x0000000400077309 */ /* 0x000e220000000000 */
[----:B--2---:R-:W0:Y:S02]  /*126d0*/  SHFL.IDX PT, R0, R3, R0, 0x1f ;  /* 0x00001f0003007589 */ /* 0x004e2400000e0000 */
[----:B0-----:R-:W-:Y:S01]  /*126e0*/  IADD3 R34, R0, UR47, R7 ;  /* 0x0000002f00227c10 */ /* 0x001fe2000fffe007 */
[----:B------:R-:W-:Y:S06]  /*126f0*/  BRA `(.L_x_1079) ;  /* 0x0000003000a07947 */ /* 0x000fec0003800000 */
.L_x_1078:
[----:B------:R-:W-:Y:S01]  /*12700*/  VIADD R0, R17, 0x1e400 ;  /* 0x0001e40011007836 */ /* 0x000fe20000000000 */
[----:B------:R-:W-:Y:S04]  /*12710*/  BSSY B6, `(.L_x_1080) ;  /* 0x0000013000067945 */ /* 0x000fe80003800000 */
[----:B------:R-:W-:-:S13]  /*12720*/  LOP3.LUT P0, RZ, R0, 0x3ff, RZ, 0xc0, !PT ;  /* 0x000003ff00ff7812 */ /* 0x000fda000780c0ff */
[----:B------:R-:W-:Y:S05]  /*12730*/  @!P0 BRA `(.L_x_1081) ;  /* 0x0000000000408947 */ /* 0x000fea0003800000 */
[----:B------:R-:W-:Y:S01]  /*12740*/  MOV R2, 0x0 ;  /* 0x0000000000027802 */ /* 0x000fe20000000f00 */
[----:B------:R-:W-:Y:S01]  /*12750*/  ULDC.64 UR4, c[0x4][0x88] ;  /* 0x0100220000047ab9 */ /* 0x000fe20000000a00 */
[----:B------:R-:W-:Y:S01]  /*12760*/  ULDC.64 UR6, c[0x4][0x90] ;  /* 0x0100240000067ab9 */ /* 0x000fe20000000a00 */
[----:B------:R-:W-:Y:S02]  /*12770*/  IMAD.U32 R4, RZ, RZ, UR4 ;  /* 0x00000004ff047e24 */ /* 0x000fe4000f8e00ff */
[----:B------:R-:W-:Y:S01]  /*12780*/  IMAD.U32 R5, RZ, RZ, UR5 ;  /* 0x00000005ff057e24 */ /* 0x000fe2000f8e00ff */
[----:B------:R-:W0:Y:S01]  /*12790*/  LDC.64 R2, c[0x4][R2] ;  /* 0x0100000002027b82 */ /* 0x000e220000000a00 */
[----:B------:R-:W-:Y:S01]  /*127a0*/  ULDC.64 UR4, c[0x4][0x8] ;  /* 0x0100020000047ab9 */ /* 0x000fe20000000a00 */
[----:B------:R-:W-:Y:S02]  /*127b0*/  IMAD.U32 R6, RZ, RZ, UR6 ;  /* 0x00000006ff067e24 */ /* 0x000fe4000f8e00ff */
[----:B------:R-:W-:-:S02]  /*127c0*/  IMAD.U32 R7, RZ, RZ, UR7 ;  /* 0x00000007ff077e24 */ /* 0x000fc4000f8e00ff */
[----:B------:R-:W-:Y:S02]  /*127d0*/  IMAD.U32 R10, RZ, RZ, UR4 ;  /* 0x00000004ff0a7e24 */ /* 0x000fe4000f8e00ff */
[----:B------:R-:W-:Y:S02]  /*127e0*/  IMAD.U32 R11, RZ, RZ, UR5 ;  /* 0x00000005ff0b7e24 */ /* 0x000fe4000f8e00ff */
[----:B------:R-:W-:Y:S02]  /*127f0*/  IMAD.MOV.U32 R8, RZ, RZ, 0x70 ;  /* 0x00000070ff087424 */ /* 0x000fe400078e00ff */
[----:B------:R-:W-:Y:S02]  /*12800*/  IMAD.MOV.U32 R12, RZ, RZ, 0x1 ;  /* 0x00000001ff0c7424 */ /* 0x000fe400078e00ff */
[----:B------:R-:W-:-:S07]  /*12810*/  IMAD.MOV.U32 R13, RZ, RZ, RZ ;  /* 0x000000ffff0d7224 */ /* 0x000fce00078e00ff */
[----:B------:R-:W-:-:S07]  /*12820*/  LEPC R20, `(.L_x_1081) ;  /* 0x000000001014794e */ /* 0x000fce0000000000 */
[----:B0----5:R-:W-:Y:S05]  /*12830*/  CALL.ABS.NOINC R2 ;  /* 0x0000000002007343 */ /* 0x021fea0003c00000 */
.L_x_1081:
[----:B------:R-:W-:Y:S05]  /*12840*/  BSYNC B6 ;  /* 0x0000000000067941 */ /* 0x000fea0003800000 */
.L_x_1080:
        /* <DEDUP_REMOVED lines=19> */
[----:B-1---5:R-:W-:Y:S05]  /*12980*/  CALL.ABS.NOINC R2 ;  /* 0x0000000002007343 */ /* 0x022fea0003c00000 */
.L_x_1084:
[----:B------:R0:W1:Y:S01]  /*12990*/  LDC.64 R2, c[0x4][R18] ;  /* 0x0100000012027b82 */ /* 0x0000620000000a00 */
[----:B------:R-:W-:Y:S01]  /*129a0*/  ULDC.64 UR4, c[0x4][0x88] ;  /* 0x0100220000047ab9 */ /* 0x000fe20000000a00 */
[----:B------:R-:W-:Y:S01]  /*129b0*/  ULDC.64 UR6, c[0x4][0x90] ;  /* 0x0100240000067ab9 */ /* 0x000fe20000000a00 */
[----:B------:R-:W-:Y:S02]  /*129c0*/  IMAD.U32 R4, RZ, RZ, UR4 ;  /* 0x00000004ff047e24 */ /* 0x000fe4000f8e00ff */
        /* <DEDUP_REMOVED lines=11> */
.L_x_1083:
[----:B------:R-:W-:Y:S05]  /*12a80*/  BSYNC B6 ;  /* 0x0000000000067941 */ /* 0x000fea0003800000 */
.L_x_1082:
[----:B------:R-:W-:Y:S01]  /*12a90*/  ULDC.64 UR4, c[0x0][0x9f8] ;  /* 0x00027e0000047ab9 */ /* 0x000fe20000000a00 */
[----:B------:R-:W-:Y:S01]  /*12aa0*/  IMAD.U32 R29, RZ, RZ, UR43 ;  /* 0x0000002bff1d7e24 */ /* 0x000fe2000f8e00ff */
[----:B------:R-:W-:Y:S01]  /*12ab0*/  UISETP.NE.U32.AND UP0, UPT, UR4, URZ, UPT ;  /* 0x0000003f0400728c */ /* 0x000fe2000bf05070 */
[----:B------:R-:W0:Y:S03]  /*12ac0*/  LDC R10, c[0x0][0x430] ;  /* 0x00010c00ff0a7b82 */ /* 0x000e260000000800 */
[----:B------:R-:W-:-:S06]  /*12ad0*/  UISETP.NE.AND.EX UP0, UPT, UR5, URZ, UPT, UP0 ;  /* 0x0000003f0500728c */ /* 0x000fcc000bf05300 */
[----:B------:R-:W-:-:S05]  /*12ae0*/  PLOP3.LUT P0, PT, PT, PT, UP0, 0x80, 0x0 ;  /* 0x000000000000781c */ /* 0x000fca0003f0f008 */
[----:B------:R-:W-:Y:S02]  /*12af0*/  @UP0 ULDC.64 UR4, c[0x0][0x9f8] ;  /* 0x00027e0000040ab9 */ /* 0x000fe40000000a00 */
[----:B------:R-:W-:-:S06]  /*12b00*/  @UP0 UIMAD.WIDE UR4, UR43, 0x4, UR4 ;  /* 0x000000042b0408a5 */ /* 0x000fcc000f8e0204 */
[----:B------:R-:W-:Y:S01]  /*12b10*/  IMAD.U32 R2, RZ, RZ, UR4 ;  /* 0x00000004ff027e24 */ /* 0x000fe2000f8e00ff */
[----:B------:R-:W-:Y:S01]  /*12b20*/  ULDC UR4, c[0x0][0xc48] ;  /* 0x0003120000047ab9 */ /* 0x000fe20000000800 */
[----:B------:R-:W-:-:S05]  /*12b30*/  IMAD.U32 R3, RZ, RZ, UR5 ;  /* 0x00000005ff037e24 */ /* 0x000fca000f8e00ff */
[----:B------:R1:W5:Y:S01]  /*12b40*/  @P0 LDG.E R29, desc[UR36][R2.64] ;  /* 0x00000024021d0981 */ /* 0x000362000c1e1900 */
[----:B------:R-:W-:Y:S01]  /*12b50*/  UMOV UR5, 0xffffffff ;  /* 0xffffffff00057882 */ /* 0x000fe20000000000 */
[----:B------:R-:W-:Y:S02]  /*12b60*/  IMAD.U32 R22, RZ, RZ, UR4 ;  /* 0x00000004ff167e24 */ /* 0x000fe4000f8e00ff */
[----:B------:R-:W-:Y:S05]  /*12b70*/  BRA.DIV UR5, `(.L_x_1085) ;  /* 0x0000003605ac7947 */ /* 0x000fea000b800000 */
.L_x_1139:
[----:B------:R-:W2:Y:S01]  /*12b80*/  S2R R8, SR_TID.X ;  /* 0x0000000000087919 */ /* 0x000ea20000002100 */
[----:B------:R-:W-:Y:S01]  /*12b90*/  UIADD3 UR4, UR45, -0x1, URZ ;  /* 0xffffffff2d047890 */ /* 0x000fe2000fffe03f */
[----:B0-----:R-:W-:Y:S02]  /*12ba0*/  ISETP.NE.AND P1, PT, R10, 0x1, PT ;  /* 0x000000010a00780c */ /* 0x001fe40003f25270 */
[----:B-----5:R-:W-:Y:S02]  /*12bb0*/  SHF.R.S32.HI R33, RZ, 0x1f, R29 ;  /* 0x0000001fff217819 */ /* 0x020fe4000001141d */
[----:B------:R-:W-:Y:S01]  /*12bc0*/  LOP3.LUT R16, R16, 0xfffffeff, RZ, 0xc0, !PT ;  /* 0xfffffeff10107812 */ /* 0x000fe200078ec0ff */
[----:B------:R-:W-:-:S08]  /*12bd0*/  IMAD.U32 R7, RZ, RZ, UR4 ;  /* 0x00000004ff077e24 */ /* 0x000fd0000f8e00ff */
[----:B-1----:R-:W0:Y:S01]  /*12be0*/  @P1 LDC R3, c[0x0][0x434] ;  /* 0x00010d00ff031b82 */ /* 0x002e220000000800 */
[----:B------:R-:W-:-:S07]  /*12bf0*/  @P1 LOP3.LUT R16, R16, 0x100, RZ, 0xfc, !PT ;  /* 0x0000010010101812 */ /* 0x000fce00078efcff */
[----:B------:R-:W1:Y:S01]  /*12c00*/  @P1 LDC R5, c[0x0][0x438] ;  /* 0x00010e00ff051b82 */ /* 0x000e620000000800 */
[----:B--2---:R-:W-:-:S05]  /*12c10*/  IMAD.SHL.U32 R8, R8, 0x10, RZ ;  /* 0x0000001008087824 */ /* 0x004fca00078e00ff */
[----:B------:R-:W-:-:S05]  /*12c20*/  LOP3.LUT R8, R36, 0x70, R8, 0xf8, !PT ;  /* 0x0000007024087812 */ /* 0x000fca00078ef808 */
[----:B------:R-:W-:-:S04]  /*12c30*/  IMAD R7, R7, 0x60, R8 ;  /* 0x0000006007077824 */ /* 0x000fc800078e0208 */
[C---:B------:R-:W-:Y:S01]  /*12c40*/  IMAD.IADD R0, R7.reuse, 0x1, R32 ;  /* 0x0000000107007824 */ /* 0x040fe200078e0220 */
[----:B------:R-:W-:-:S03]  /*12c50*/  ISETP.GE.AND P0, PT, R7, UR38, PT ;  /* 0x0000002607007c0c */ /* 0x000fc6000bf06270 */
[----:B0-----:R-:W-:Y:S01]  /*12c60*/  @P1 IMAD.HI.U32 R2, R0, R3, RZ ;  /* 0x0000000300021227 */ /* 0x001fe200078e00ff */
[----:B------:R-:W-:-:S03]  /*12c70*/  ISETP.GT.U32.OR P0, PT, R8, 0x5f, P0 ;  /* 0x0000005f0800780c */ /* 0x000fc60000704470 */
[----:B------:R-:W-:Y:S01]  /*12c80*/  IMAD.MOV.U32 R9, RZ, RZ, R0 ;  /* 0x000000ffff097224 */ /* 0x000fe200078e0000 */
[----:B-1----:R-:W-:-:S09]  /*12c90*/  @P1 SHF.R.U32.HI R9, RZ, R5, R2 ;  /* 0x00000005ff091219 */ /* 0x002fd20000011602 */
[----:B------:R-:W0:Y:S01]  /*12ca0*/  @!P0 LDC.64 R6, c[0x0][0x428] ;  /* 0x00010a00ff068b82 */ /* 0x000e220000000a00 */
[----:B------:R-:W-:-:S07]  /*12cb0*/  @!P0 SHF.R.S32.HI R3, RZ, 0x1f, R9 ;  /* 0x0000001fff038819 */ /* 0x000fce0000011409 */
[----:B------:R-:W1:Y:S01]  /*12cc0*/  @!P0 LDC.64 R4, c[0x0][0x418] ;  /* 0x00010600ff048b82 */ /* 0x000e620000000a00 */
[----:B0-----:R-:W-:-:S04]  /*12cd0*/  @!P0 IMAD R2, R33, R6, RZ ;  /* 0x0000000621028224 */ /* 0x001fc800078e02ff */
[----:B------:R-:W-:Y:S02]  /*12ce0*/  @!P0 IMAD R7, R29, R7, R2 ;  /* 0x000000071d078224 */ /* 0x000fe400078e0202 */
[----:B------:R-:W-:-:S04]  /*12cf0*/  @!P0 IMAD.MOV.U32 R2, RZ, RZ, R9 ;  /* 0x000000ffff028224 */ /* 0x000fc800078e0009 */
[----:B------:R-:W-:-:S04]  /*12d00*/  @!P0 IMAD.WIDE.U32 R2, R29, R6, R2 ;  /* 0x000000061d028225 */ /* 0x000fc800078e0002 */
[----:B------:R-:W-:Y:S01]  /*12d10*/  @!P0 IMAD.IADD R3, R3, 0x1, R7 ;  /* 0x0000000103038824 */ /* 0x000fe200078e0207 */
[----:B-1----:R-:W-:Y:S01]  /*12d20*/  @!P0 LEA R4, P1, R2, R4, 0x2 ;  /* 0x0000000402048211 */ /* 0x002fe200078210ff */
[----:B------:R-:W-:-:S03]  /*12d30*/  IMAD.MOV.U32 R6, RZ, RZ, RZ ;  /* 0x000000ffff067224 */ /* 0x000fc600078e00ff */
[----:B------:R-:W-:Y:S01]  /*12d40*/  @!P0 LEA.HI.X R5, R2, R5, R3, 0x2, P1 ;  /* 0x0000000502058211 */ /* 0x000fe200008f1403 */
[----:B------:R-:W-:-:S04]  /*12d50*/  IMAD.MOV R7, RZ, RZ, -R9 ;  /* 0x000000ffff077224 */ /* 0x000fc800078e0a09 */
[----:B------:R0:W5:Y:S01]  /*12d60*/  @!P0 LDG.E R6, desc[UR36][R4.64] ;  /* 0x0000002404068981 */ /* 0x000162000c1e1900 */
[----:B------:R-:W-:Y:S01]  /*12d70*/  ISETP.GT.U32.AND P0, PT, R8, 0x5f, PT ;  /* 0x0000005f0800780c */ /* 0x000fe20003f04070 */
[----:B------:R-:W-:Y:S01]  /*12d80*/  IMAD R3, RZ, RZ, -UR43 ;  /* 0x8000002bff037e24 */ /* 0x000fe2000f8e02ff */
[----:B------:R-:W-:Y:S01]  /*12d90*/  LOP3.LUT R16, R16, 0xffffff7f, RZ, 0xc0, !PT ;  /* 0xffffff7f10107812 */ /* 0x000fe200078ec0ff */
[----:B------:R-:W-:Y:S02]  /*12da0*/  IMAD.U32 R24, RZ, RZ, UR4 ;  /* 0x00000004ff187e24 */ /* 0x000fe4000f8e00ff */
[----:B------:R-:W-:Y:S02]  /*12db0*/  IMAD R22, R22, R3, UR42 ;  /* 0x0000002a16167e24 */ /* 0x000fe4000f8e0203 */
[----:B0-----:R-:W-:-:S03]  /*12dc0*/  IMAD R5, R10, R7, R0 ;  /* 0x000000070a057224 */ /* 0x001fc600078e0200 */
[----:B------:R-:W-:Y:S01]  /*12dd0*/  SHF.R.S32.HI R28, RZ, 0x1f, R22 ;  /* 0x0000001fff1c7819 */ /* 0x000fe20000011416 */
[----:B------:R-:W-:-:S05]  /*12de0*/  IMAD.U32 R0, RZ, RZ, UR48 ;  /* 0x00000030ff007e24 */ /* 0x000fca000f8e00ff */
[----:B------:R-:W-:-:S13]  /*12df0*/  ISETP.NE.AND P2, PT, R0, 0x3, PT ;  /* 0x000000030000780c */ /* 0x000fda0003f45270 */
[----:B------:R-:W-:-:S04]  /*12e00*/  @P2 LOP3.LUT R16, R16, 0x80, RZ, 0xfc, !PT ;  /* 0x0000008010102812 */ /* 0x000fc800078efcff */
[----:B------:R-:W-:-:S04]  /*12e10*/  LOP3.LUT R16, R16, 0xffffffbf, RZ, 0xc0, !PT ;  /* 0xffffffbf10107812 */ /* 0x000fc800078ec0ff */
[----:B------:R-:W-:Y:S01]  /*12e20*/  @P0 LOP3.LUT R16, R16, 0x40, RZ, 0xfc, !PT ;  /* 0x0000004010100812 */ /* 0x000fe200078efcff */
[----:B------:R-:W-:Y:S06]  /*12e30*/  @!P2 BRA `(.L_x_1086) ;  /* 0x000000000004a947 */ /* 0x000fec0003800000 */
[----:B------:R-:W-:Y:S01]  /*12e40*/  BPT.TRAP 0x1 ;  /* 0x000000040000795c */ /* 0x000fe20000300000 */
.L_x_1086:
[----:B------:R-:W-:Y:S01]  /*12e50*/  SHF.R.S32.HI R7, RZ, 0x1f, R5 ;  /* 0x0000001fff077819 */ /* 0x000fe20000011405 */
[----:B------:R-:W-:Y:S01]  /*12e60*/  ULDC.64 UR4, c[0x0][0x328] ;  /* 0x0000ca0000047ab9 */ /* 0x000fe20000000a00 */
[----:B-----5:R-:W-:Y:S01]  /*12e70*/  SHF.R.S32.HI R4, RZ, 0x1f, R6 ;  /* 0x0000001fff047819 */ /* 0x020fe20000011406 */
[----:B------:R-:W-:Y:S01]  /*12e80*/  IMAD.WIDE.U32 R2, R5, UR4, RZ ;  /* 0x0000000405027c25 */ /* 0x000fe2000f8e00ff */
[----:B------:R-:W-:Y:S03]  /*12e90*/  BSSY B0, `(.L_x_1087) ;  /* 0x0000015000007945 */ /* 0x000fe60003800000 */
[----:B------:R-:W-:-:S04]  /*12ea0*/  IMAD R0, R7, UR4, RZ ;  /* 0x0000000407007c24 */ /* 0x000fc8000f8e02ff */
[----:B------:R-:W-:Y:S01]  /*12eb0*/  IMAD R9, R5, UR5, R0 ;  /* 0x0000000505097c24 */ /* 0x000fe2000f8e0200 */
[----:B------:R-:W-:Y:S01]  /*12ec0*/  ULDC.64 UR4, c[0x0][0x338] ;  /* 0x0000ce0000047ab9 */ /* 0x000fe20000000a00 */
[----:B------:R-:W-:Y:S02]  /*12ed0*/  IMAD R0, R23, 0x8, R17 ;  /* 0x0000000817007824 */ /* 0x000fe400078e0211 */
        /* <DEDUP_REMOVED lines=12> */
[----:B------:R-:W-:-:S04]  /*12fa0*/  SHF.L.U32 R3, R26, 0x1f, RZ ;  /* 0x0000001f1a037819 */ /* 0x000fc800000006ff */
[----:B------:R-:W-:-:S06]  /*12fb0*/  LEA.HI.X R19, R2, UR5, R19, 0x1, P0 ;  /* 0x0000000502137c11 */ /* 0x000fcc00080f0c13 */
[----:B------:R-:W0:Y:S02]  /*12fc0*/  SYNCS.PHASECHK.TRANS64.TRYWAIT P0, [R0+URZ+0x30840], R3 ;  /* 0x03084003000075a7 */ /* 0x000e24000800017f */
[----:B0-----:R-:W-:Y:S05]  /*12fd0*/  @!P0 BRA `(.L_x_1088) ;  /* 0x0000003000c08947 */ /* 0x001fea0003800000 */
.L_x_1140:
[----:B------:R-:W-:Y:S05]  /*12fe0*/  BSYNC B0 ;  /* 0x0000000000007941 */ /* 0x000fea0003800000 */
.L_x_1087:
        /* <DEDUP_REMOVED lines=12> */
[----:B------:R-:W-:Y:S01]  /*130b0*/  ULDC.64 UR4, c[0x0][0x308] ;  /* 0x0000c20000047ab9 */ /* 0x000fe20000000a00 */
[----:B------:R-:W-:Y:S02]  /*130c0*/  IMAD.MOV.U32 R7, RZ, RZ, -0x60 ;  /* 0xffffffa0ff077424 */ /* 0x000fe400078e00ff */
[----:B------:R-:W-:Y:S02]  /*130d0*/  IMAD.IADD R3, R3, 0x1, R5 ;  /* 0x0000000103037824 */ /* 0x000fe400078e0205 */
[----:B------:R-:W-:Y:S02]  /*130e0*/  IMAD R5, R28, UR4, RZ ;  /* 0x000000041c057c24 */ /* 0x000fe4000f8e02ff */
[----:B------:R-:W-:-:S04]  /*130f0*/  IMAD.WIDE.U32 R2, R22, UR4, R2 ;  /* 0x0000000416027c25 */ /* 0x000fc8000f8e0002 */
[----:B------:R-:W-:Y:S01]  /*13100*/  IMAD R5, R22, UR5, R5 ;  /* 0x0000000516057c24 */ /* 0x000fe2000f8e0205 */
[----:B------:R-:W-:Y:S01]  /*13110*/  ULDC.64 UR4, c[0x0][0x2e8] ;  /* 0x0000ba0000047ab9 */ /* 0x000fe20000000a00 */
[----:B------:R-:W-:Y:S01]  /*13120*/  IMAD R7, R24, R7, UR38 ;  /* 0x0000002618077e24 */ /* 0x000fe2000f8e0207 */
[C---:B------:R-:W-:Y:S01]  /*13130*/  LEA R4, P0, R2.reuse, UR4, 0x1 ;  /* 0x0000000402047c11 */ /* 0x040fe2000f8008ff */
[----:B------:R-:W-:Y:S01]  /*13140*/  IMAD.IADD R3, R3, 0x1, R5 ;  /* 0x0000000103037824 */ /* 0x000fe200078e0205 */
[----:B------:R-:W-:Y:S01]  /*13150*/  UMOV UR4, 0xffffffff ;  /* 0xffffffff00047882 */ /* 0x000fe20000000000 */
[----:B------:R-:W-:Y:S02]  /*13160*/  IMAD.IADD R7, R7, 0x1, -R36 ;  /* 0x0000000107077824 */ /* 0x000fe400078e0a24 */
[----:B------:R-:W-:Y:S01]  /*13170*/  IMAD R5, R23, 0x4800, R30 ;  /* 0x0000480017057824 */ /* 0x000fe200078e021e */
[----:B------:R-:W-:Y:S02]  /*13180*/  LEA.HI.X R6, R2, UR5, R3, 0x1, P0 ;  /* 0x0000000502067c11 */ /* 0x000fe400080f0c03 */
[----:B------:R-:W-:Y:S01]  /*13190*/  ISETP.GE.AND P0, PT, R7, 0x1, PT ;  /* 0x000000010700780c */ /* 0x000fe20003f06270 */
[----:B------:R-:W-:-:S12]  /*131a0*/  BRA.DIV UR4, `(.L_x_1089) ;  /* 0x0000003204607947 */ /* 0x000fd8000b800000 */
[----:B------:R-:W0:Y:S01]  /*131b0*/  SHFL.IDX PT, R14, R4, RZ, 0x181f ;  /* 0x00181fff040e7589 */ /* 0x000e2200000e0000 */
[----:B------:R-:W-:-:S03]  /*131c0*/  @P0 IMAD R9, R5, 0x2, R17 ;  /* 0x0000000205090824 */ /* 0x000fc600078e0211 */
[----:B------:R-:W1:Y:S04]  /*131d0*/  SHFL.IDX PT, R2, R6, RZ, 0x181f ;  /* 0x00181fff06027589 */ /* 0x000e6800000e0000 */
[----:B------:R-:W-:Y:S01]  /*131e0*/  SHFL.IDX PT, R8, R6, 0x1, 0x181f ;  /* 0x00381f0006087f89 */ /* 0x000fe200000e0000 */
[----:B0-----:R-:W-:-:S05]  /*131f0*/  @P0 LEA R14, P1, R37, R14, 0x1 ;  /* 0x0000000e250e0211 */ /* 0x001fca00078208ff */
[----:B-1----:R-:W-:Y:S02]  /*13200*/  @P0 IMAD.X R3, RZ, RZ, R2, P1 ;  /* 0x000000ffff030224 */ /* 0x002fe400008e0602 */
[----:B------:R-:W-:Y:S02]  /*13210*/  @P0 IMAD.MOV.U32 R2, RZ, RZ, R14 ;  /* 0x000000ffff020224 */ /* 0x000fe400078e000e */
[----:B------:R-:W0:Y:S04]  /*13220*/  SHFL.IDX PT, R14, R4, 0x1, 0x181f ;  /* 0x00381f00040e7f89 */ /* 0x000e2800000e0000 */
[----:B------:R-:W-:Y:S04]  /*13230*/  @P0 LDGSTS.E.BYPASS.LTC128B.128 [R9+0x1e400], desc[UR36][R2.64], !P4 ;  /* 0x1e40000002090fae */ /* 0x000fe8000e101d64 */
[----:B------:R-:W-:Y:S04]  /*13240*/  @P0 LDGSTS.E.BYPASS.LTC128B.128 [R9+0x21400], desc[UR36][R2.64+0x80], !P3 ;  /* 0x2140008002090fae */ /* 0x000fe8000d901d64 */
[----:B------:R1:W-:Y:S01]  /*13250*/  @P0 LDGSTS.E.BYPASS.LTC128B.128 [R9+0x24400], desc[UR36][R2.64+0x100], !P2 ;  /* 0x2440010002090fae */ /* 0x0003e2000d101d64 */
[----:B------:R-:W-:-:S13]  /*13260*/  ISETP.GE.AND P0, PT, R7, 0x11, PT ;  /* 0x000000110700780c */ /* 0x000fda0003f06270 */
[----:B0-----:R-:W-:Y:S01]  /*13270*/  @P0 LEA R14, P1, R37, R14, 0x1 ;  /* 0x0000000e250e0211 */ /* 0x001fe200078208ff */
[----:B------:R-:W-:-:S04]  /*13280*/  @P0 IMAD R25, R5, 0x2, R17 ;  /* 0x0000000205190824 */ /* 0x000fc800078e0211 */
[----:B------:R-:W-:Y:S02]  /*13290*/  @P0 IMAD.X R21, RZ, RZ, R8, P1 ;  /* 0x000000ffff150224 */ /* 0x000fe400008e0608 */
[----:B-1----:R-:W-:Y:S01]  /*132a0*/  @P0 IMAD.MOV.U32 R2, RZ, RZ, R14 ;  /* 0x000000ffff020224 */ /* 0x002fe200078e000e */
[----:B------:R-:W-:Y:S01]  /*132b0*/  SHFL.IDX PT, R8, R6, 0x2, 0x181f ;  /* 0x00581f0006087f89 */ /* 0x000fe200000e0000 */
[----:B------:R-:W-:-:S03]  /*132c0*/  @P0 IMAD.MOV.U32 R3, RZ, RZ, R21 ;  /* 0x000000ffff030224 */ /* 0x000fc600078e0015 */
        /* <DEDUP_REMOVED lines=31> */
[----:B------:R0:W1:Y:S01]  /*134c0*/  SHFL.IDX PT, R8, R6, 0x5, 0x181f ;  /* 0x00b81f0006087f89 */ /* 0x00006200000e0000 */
[----:B------:R-:W-:-:S03]  /*134d0*/  @P0 IMAD.MOV.U32 R3, RZ, RZ, R9 ;  /* 0x000000ffff030224 */ /* 0x000fc600078e0009 */
[----:B------:R0:W2:Y:S04]  /*134e0*/  SHFL.IDX PT, R14, R4, 0x5, 0x181f ;  /* 0x00b81f00040e7f89 */ /* 0x0000a800000e0000 */
[----:B------:R0:W-:Y:S04]  /*134f0*/  @P0 LDGSTS.E.BYPASS.LTC128B.128 [R21+0x20400], desc[UR36][R2.64], !P4 ;  /* 0x2040000002150fae */ /* 0x0001e8000e101d64 */
[----:B------:R0:W-:Y:S04]  /*13500*/  @P0 LDGSTS.E.BYPASS.LTC128B.128 [R21+0x23400], desc[UR36][R2.64+0x80], !P3 ;  /* 0x2340008002150fae */ /* 0x0001e8000d901d64 */
[----:B------:R0:W-:Y:S02]  /*13510*/  @P0 LDGSTS.E.BYPASS.LTC128B.128 [R21+0x26400], desc[UR36][R2.64+0x100], !P2 ;  /* 0x2640010002150fae */ /* 0x0001e4000d101d64 */
.L_x_1154:
[----:B------:R-:W-:-:S13]  /*13520*/  ISETP.GE.AND P0, PT, R7, 0x51, PT ;  /* 0x000000510700780c */ /* 0x000fda0003f06270 */
[----:B0-2---:R-:W-:Y:S01]  /*13530*/  @P0 LEA R2, P1, R37, R14, 0x1 ;  /* 0x0000000e25020211 */ /* 0x005fe200078208ff */
[----:B------:R-:W-:-:S04]  /*13540*/  @P0 IMAD R5, R5, 0x2, R17 ;  /* 0x0000000205050824 */ /* 0x000fc800078e0211 */
[----:B-1----:R-:W-:-:S05]  /*13550*/  @P0 IMAD.X R3, RZ, RZ, R8, P1 ;  /* 0x000000ffff030224 */ /* 0x002fca00008e0608 */
        /* <DEDUP_REMOVED lines=8> */
.L_x_1090:
        /* <DEDUP_REMOVED lines=10> */
.L_x_1091:
[----:B------:R1:W-:Y:S02]  /*13680*/  SYNCS.ARRIVE.TRANS64.A1T0 RZ, [R0+URZ+0x30830], RZ ;  /* 0x030830ff00ff79a7 */ /* 0x0003e4000810003f */
[----:B------:R-:W-:Y:S05]  /*13690*/  WARPSYNC.ALL ;  /* 0x0000000000007948 */ /* 0x000fea0003800000 */
[----:B------:R-:W-:Y:S01]  /*136a0*/  BSSY B6, `(.L_x_1092) ;  /* 0x0000015000067945 */ /* 0x000fe20003800000 */
[----:B-1----:R-:W-:Y:S01]  /*136b0*/  VIADD R0, R17, 0x12400 ;  /* 0x0001240011007836 */ /* 0x002fe20000000000 */
[----:B------:R-:W-:Y:S04]  /*136c0*/  BAR.SYNC.DEFER_BLOCKING 0x8, 0x180 ;  /* 0x0206000000007b1d */ /* 0x000fe80000010000 */
[----:B------:R-:W-:-:S13]  /*136d0*/  LOP3.LUT P0, RZ, R0, 0x3ff, RZ, 0xc0, !PT ;  /* 0x000003ff00ff7812 */ /* 0x000fda000780c0ff */
[----:B------:R-:W-:Y:S05]  /*136e0*/  @!P0 BRA `(.L_x_1093) ;  /* 0x0000000000408947 */ /* 0x000fea0003800000 */
[----:B0-----:R-:W-:Y:S01]  /*136f0*/  MOV R2, 0x0 ;  /* 0x0000000000027802 */ /* 0x001fe20000000f00 */
[----:B------:R-:W-:Y:S01]  /*13700*/  ULDC.64 UR6, c[0x4][0x88] ;  /* 0x0100220000067ab9 */ /* 0x000fe20000000a00 */
[----:B------:R-:W-:Y:S01]  /*13710*/  ULDC.64 UR8, c[0x4][0x90] ;  /* 0x0100240000087ab9 */ /* 0x000fe20000000a00 */
[----:B------:R-:W-:Y:S01]  /*13720*/  ULDC.64 UR4, c[0x4][0x20] ;  /* 0x0100080000047ab9 */ /* 0x000fe20000000a00 */
[----:B------:R-:W-:Y:S02]  /*13730*/  IMAD.U32 R4, RZ, RZ, UR6 ;  /* 0x00000006ff047e24 */ /* 0x000fe4000f8e00ff */
[----:B------:R-:W0:Y:S01]  /*13740*/  LDC.64 R2, c[0x4][R2] ;  /* 0x0100000002027b82 */ /* 0x000e220000000a00 */
[----:B------:R-:W-:Y:S02]  /*13750*/  IMAD.U32 R5, RZ, RZ, UR7 ;  /* 0x00000007ff057e24 */ /* 0x000fe4000f8e00ff */
        /* <DEDUP_REMOVED lines=8> */
[----:B0-----:R-:W-:Y:S05]  /*137e0*/  CALL.ABS.NOINC R2 ;  /* 0x0000000002007343 */ /* 0x001fea0003c00000 */
.L_x_1093:
[----:B------:R-:W-:Y:S05]  /*137f0*/  BSYNC B6 ;  /* 0x0000000000067941 */ /* 0x000fea0003800000 */
.L_x_1092:
[----:B0-----:R-:W0:Y:S01]  /*13800*/  S2R R2, SR_TID.X ;  /* 0x0000000000027919 */ /* 0x001e220000002100 */
[----:B------:R-:W-:Y:S01]  /*13810*/  UISETP.NE.AND UP0, UPT, UR50, URZ, UPT ;  /* 0x0000003f3200728c */ /* 0x000fe2000bf05270 */
[----:B------:R-:W-:Y:S01]  /*13820*/  R2UR UR6, R28 ;  /* 0x000000001c0672ca */ /* 0x000fe200000e0000 */
[----:B------:R-:W-:Y:S01]  /*13830*/  ULDC.64 UR8, c[0x0][0x2d8] ;  /* 0x0000b60000087ab9 */ /* 0x000fe20000000a00 */
[----:B------:R-:W-:Y:S02]  /*13840*/  R2UR UR7, R22 ;  /* 0x00000000160772ca */ /* 0x000fe400000e0000 */
[C---:B------:R-:W-:Y:S02]  /*13850*/  LOP3.LUT P3, RZ, R16.reuse, 0x800, RZ, 0xc0, !PT ;  /* 0x0000080010ff7812 */ /* 0x040fe4000786c0ff */
[----:B------:R-:W-:Y:S02]  /*13860*/  PLOP3.LUT P0, PT, PT, PT, UP0, 0x80, 0x0 ;  /* 0x000000000000781c */ /* 0x000fe40003f0f008 */
[----:B------:R-:W-:-:S02]  /*13870*/  LOP3.LUT P4, RZ, R16, 0x400, RZ, 0xc0, !PT ;  /* 0x0000040010ff7812 */ /* 0x000fc4000788c0ff */
[----:B------:R-:W-:Y:S01]  /*13880*/  @UP0 ULDC UR4, c[0x0][0x44c] ;  /* 0x0001130000040ab9 */ /* 0x000fe20000000800 */
[----:B------:R-:W-:Y:S02]  /*13890*/  LOP3.LUT P5, RZ, R16, 0x200, RZ, 0xc0, !PT ;  /* 0x0000020010ff7812 */ /* 0x000fe400078ac0ff */
[----:B------:R-:W-:-:S04]  /*138a0*/  UIMAD UR6, UR6, UR8, URZ ;  /* 0x00000008060672a4 */ /* 0x000fc8000f8e023f */
[----:B------:R-:W-:Y:S02]  /*138b0*/  UIMAD UR7, UR7, UR9, UR6 ;  /* 0x00000009070772a4 */ /* 0x000fe4000f8e0206 */
[----:B------:R-:W-:Y:S01]  /*138c0*/  USHF.R.S32.HI UR6, URZ, 0x1f, UR43 ;  /* 0x0000001f3f067899 */ /* 0x000fe2000801142b */
[----:B0-----:R-:W-:-:S05]  /*138d0*/  IMAD.SHL.U32 R2, R2, 0x10, RZ ;  /* 0x0000001002027824 */ /* 0x001fca00078e00ff */
[----:B------:R-:W-:-:S05]  /*138e0*/  LOP3.LUT R2, R36, 0x70, R2, 0xf8, !PT ;  /* 0x0000007024027812 */ /* 0x000fca00078ef802 */
[----:B------:R-:W-:-:S04]  /*138f0*/  VIADD R0, R2, UR44 ;  /* 0x0000002c02007c36 */ /* 0x000fc80008000000 */
[----:B------:R-:W-:Y:S01]  /*13900*/  @P0 IMAD.HI.U32 R3, R0, UR4, RZ ;  /* 0x0000000400030c27 */ /* 0x000fe2000f8e00ff */
[----:B------:R-:W-:Y:S01]  /*13910*/  PLOP3.LUT P0, PT, PT, PT, UP0, 0x80, 0x0 ;  /* 0x000000000000781c */ /* 0x000fe20003f0f008 */
[----:B------:R-:W-:Y:S02]  /*13920*/  @UP0 ULDC UR4, c[0x0][0x450] ;  /* 0x0001140000040ab9 */ /* 0x000fe40000000800 */
[----:B------:R-:W-:-:S10]  /*13930*/  IMAD.MOV.U32 R2, RZ, RZ, R0 ;  /* 0x000000ffff027224 */ /* 0x000fd400078e0000 */
[----:B------:R-:W-:Y:S02]  /*13940*/  @P0 SHF.R.U32.HI R2, RZ, UR4, R3 ;  /* 0x00000004ff020c19 */ /* 0x000fe40008011603 */
[----:B------:R-:W-:-:S03]  /*13950*/  R2UR UR4, R22 ;  /* 0x00000000160472ca */ /* 0x000fc600000e0000 */
[----:B------:R-:W-:-:S10]  /*13960*/  IMAD.MOV R5, RZ, RZ, -R2 ;  /* 0x000000ffff057224 */ /* 0x000fd400078e0a02 */
[----:B------:R-:W-:-:S03]  /*13970*/  UIMAD.WIDE.U32 UR4, UR4, UR8, URZ ;  /* 0x00000008040472a5 */ /* 0x000fc6000f8e003f */
[----:B------:R-:W-:Y:S01]  /*13980*/  ULDC.64 UR8, c[0x0][0x2e0] ;  /* 0x0000b80000087ab9 */ /* 0x000fe20000000a00 */
[----:B------:R-:W-:Y:S02]  /*13990*/  UIADD3 UR5, UR5, UR7, URZ ;  /* 0x0000000705057290 */ /* 0x000fe4000fffe03f */
[----:B------:R-:W-:Y:S01]  /*139a0*/  UIMAD UR6, UR6, UR8, URZ ;  /* 0x00000008060672a4 */ /* 0x000fe2000f8e023f */
[----:B------:R-:W-:Y:S01]  /*139b0*/  ULDC UR7, c[0x0][0x448] ;  /* 0x0001120000077ab9 */ /* 0x000fe20000000800 */
[----:B------:R-:W-:Y:S01]  /*139c0*/  UIMAD.WIDE.U32 UR4, UR43, UR8, UR4 ;  /* 0x000000082b0472a5 */ /* 0x000fe2000f8e0004 */
[----:B------:R-:W-:Y:S01]  /*139d0*/  IMAD R5, R5, UR7, R0 ;  /* 0x0000000705057c24 */ /* 0x000fe2000f8e0200 */
[----:B------:R-:W-:Y:S01]  /*139e0*/  UIMAD UR6, UR43, UR9, UR6 ;  /* 0x000000092b0672a4 */ /* 0x000fe2000f8e0206 */
[----:B------:R-:W-:Y:S02]  /*139f0*/  SHF.R.S32.HI R0, RZ, 0x1f, R2 ;  /* 0x0000001fff007819 */ /* 0x000fe40000011402 */
[----:B------:R-:W-:Y:S01]  /*13a00*/  ULDC.64 UR8, c[0x0][0x2d0] ;  /* 0x0000b40000087ab9 */ /* 0x000fe20000000a00 */
[----:B------:R-:W-:Y:S01]  /*13a10*/  UIADD3 UR5, UR5, UR6, URZ ;  /* 0x0000000605057290 */ /* 0x000fe2000fffe03f */
[----:B------:R-:W-:-:S02]  /*13a20*/  IMAD.U32 R9, RZ, RZ, UR8 ;  /* 0x00000008ff097e24 */ /* 0x000fc4000f8e00ff */
[----:B------:R-:W-:Y:S01]  /*13a30*/  IMAD R3, R0, UR8, RZ ;  /* 0x0000000800037c24 */ /* 0x000fe2000f8e02ff */
[----:B------:R-:W-:-:S03]  /*13a40*/  SHF.R.S32.HI R0, RZ, 0x1f, R5 ;  /* 0x0000001fff007819 */ /* 0x000fc60000011405 */
[C---:B------:R-:W-:Y:S02]  /*13a50*/  IMAD R7, R2.reuse, UR9, R3 ;  /* 0x0000000902077c24 */ /* 0x040fe4000f8e0203 */
[----:B------:R-:W-:Y:S01]  /*13a60*/  IMAD.WIDE.U32 R2, R2, R9, UR4 ;  /* 0x0000000402027e25 */ /* 0x000fe2000f8e0009 */
        /* <DEDUP_REMOVED lines=12> */
[----:B------:R-:W-:-:S03]  /*13b30*/  VIADD R4, R36, UR44 ;  /* 0x0000002c24047c36 */ /* 0x000fc60008000000 */
[----:B------:R-:W1:Y:S01]  /*13b40*/  SHFL.IDX PT, R2, R5, RZ, 0x181f ;  /* 0x00181fff05027589 */ /* 0x000e6200000e0000 */
[C---:B------:R-:W-:Y:S01]  /*13b50*/  VIADD R7, R4.reuse, 0x10 ;  /* 0x0000001004077836 */ /* 0x040fe20000000000 */
[----:B------:R-:W-:Y:S02]  /*13b60*/  ISETP.GE.AND P0, PT, R4, UR39, PT ;  /* 0x0000002704007c0c */ /* 0x000fe4000bf06270 */
[----:B------:R-:W-:Y:S11]  /*13b70*/  SHFL.IDX PT, R6, R5, 0x1, 0x181f ;  /* 0x00381f0005067f89 */ /* 0x000ff600000e0000 */
        /* <DEDUP_REMOVED lines=11> */
[----:B------:R-:W-:Y:S01]  /*13c30*/  SHFL.IDX PT, R6, R5, 0x2, 0x181f ;  /* 0x00581f0005067f89 */ /* 0x000fe200000e0000 */
[----:B------:R-:W-:Y:S02]  /*13c40*/  @!P0 IMAD.MOV.U32 R3, RZ, RZ, R7 ;  /* 0x000000ffff038224 */ /* 0x000fe400078e0007 */
[----:B------:R-:W-:Y:S01]  /*13c50*/  VIADD R7, R4, 0x20 ;  /* 0x0000002004077836 */ /* 0x000fe20000000000 */
        /* <DEDUP_REMOVED lines=52> */
[----:B------:R0:W1:Y:S01]  /*13fa0*/  SHFL.IDX PT, R6, R5, 0x7, 0x181f ;  /* 0x00f81f0005067f89 */ /* 0x00006200000e0000 */
[----:B------:R-:W-:-:S03]  /*13fb0*/  @!P0 IMAD.MOV.U32 R3, RZ, RZ, R7 ;  /* 0x000000ffff038224 */ /* 0x000fc600078e0007 */
[----:B------:R0:W2:Y:S04]  /*13fc0*/  SHFL.IDX PT, R14, R0, 0x7, 0x181f ;  /* 0x00f81f00000e7f89 */ /* 0x0000a800000e0000 */
[----:B------:R0:W-:Y:S04]  /*13fd0*/  @!P0 LDGSTS.E.BYPASS.LTC128B.128 [R31+0x15400], desc[UR36][R2.64], !P3 ;  /* 0x15400000021f8fae */ /* 0x0001e8000d901d64 */
[----:B------:R0:W-:Y:S04]  /*13fe0*/  @!P0 LDGSTS.E.BYPASS.LTC128B.128 [R31+0x19400], desc[UR36][R2.64+0x80], !P4 ;  /* 0x19400080021f8fae */ /* 0x0001e8000e101d64 */
[----:B------:R0:W-:Y:S02]  /*13ff0*/  @!P0 LDGSTS.E.BYPASS.LTC128B.128 [R31+0x1d400], desc[UR36][R2.64+0x100], !P5 ;  /* 0x1d400100021f8fae */ /* 0x0001e4000e901d64 */
.L_x_1171:
[----:B------:R-:W-:-:S05]  /*14000*/  VIADD R4, R4, 0x70 ;  /* 0x0000007004047836 */ /* 0x000fca0000000000 */
[----:B------:R-:W-:-:S13]  /*14010*/  ISETP.GE.AND P0, PT, R4, UR39, PT ;  /* 0x0000002704007c0c */ /* 0x000fda000bf06270 */
[----:B0-2---:R-:W-:-:S05]  /*14020*/  @!P0 LEA R2, P1, R37, R14, 0x1 ;  /* 0x0000000e25028211 */ /* 0x005fca00078208ff */
[----:B-1----:R-:W-:-:S05]  /*14030*/  @!P0 IMAD.X R3, RZ, RZ, R6, P1 ;  /* 0x000000ffff038224 */ /* 0x002fca00008e0606 */
[----:B------:R-:W-:Y:S01]  /*14040*/  @!PT LDS RZ, [RZ] ;  /* 0x00000000fffff984 */ /* 0x000fe20000000800 */
[----:B------:R-:W-:Y:S01]  /*14050*/  @!PT LDS RZ, [RZ] ;  /* 0x00000000fffff984 */ /* 0x000fe20000000800 */
[----:B------:R-:W-:Y:S01]  /*14060*/  @!PT LDS RZ, [RZ] ;  /* 0x00000000fffff984 */ /* 0x000fe20000000800 */
[----:B------:R0:W-:Y:S04]  /*14070*/  @!P0 LDGSTS.E.BYPASS.LTC128B.128 [R31+0x15c00], desc[UR36][R2.64], !P3 ;  /* 0x15c00000021f8fae */ /* 0x0001e8000d901d64 */
[----:B------:R0:W-:Y:S04]  /*14080*/  @!P0 LDGSTS.E.BYPASS.LTC128B.128 [R31+0x19c00], desc[UR36][R2.64+0x80], !P4 ;  /* 0x19c00080021f8fae */ /* 0x0001e8000e101d64 */
[----:B------:R0:W-:Y:S01]  /*14090*/  @!P0 LDGSTS.E.BYPASS.LTC128B.128 [R31+0x1dc00], desc[UR36][R2.64+0x100], !P5 ;  /* 0x1dc00100021f8fae */ /* 0x0001e2000e901d64 */
[----:B------:R-:W-:Y:S01]  /*140a0*/  PLOP3.LUT P0, PT, PT, PT, PT, 0x80, 0x0 ;  /* 0x000000000000781c */ /* 0x000fe20003f0f070 */
[----:B------:R-:W-:-:S12]  /*140b0*/  NOP ;  /* 0x0000000000007918 */ /* 0x000fd80000000000 */
.L_x_1095:
[----:B------:R-:W-:Y:S02]  /*140c0*/  PLOP3.LUT P1, PT, P1, P0, PT, 0xa2, 0x0 ;  /* 0x000000000000781c */ /* 0x000fe40000f21472 */
[----:B------:R-:W-:-:S08]  /*140d0*/  @P0 R2UR P1, UR4, R17 ;  /* 0x00000000110402ca */ /* 0x000fd00000020000 */
[----:B------:R-:W-:-:S05]  /*140e0*/  @P0 PLOP3.LUT P0, PT, P1, PT, PT, 0x80, 0x0 ;  /* 0x000000000000081c */ /* 0x000fca0000f0f070 */
[----:B------:R-:W-:Y:S01]  /*140f0*/  @!P1 SYNCS.ARRIVE.TRANS64.RED.A0T1 RZ, [UR4+0x30800], RZ ;  /* 0x030800ffffff99a7 */ /* 0x000fe20008200404 */
[----:B------:R-:W-:Y:S07]  /*14100*/  @!P1 ARRIVES.LDGSTSBAR.64.TRANSCNT [UR4+0x30800] ;  /* 0x03080000ff0099b0 */ /* 0x000fee0008000a84 */
[----:B------:R-:W-:Y:S05]  /*14110*/  @P0 BRA.U.ANY `(.L_x_1095) ;  /* 0xfffffffd00e80947 */ /* 0x000fea000393ffff */
[----:B0-----:R-:W2:Y:S02]  /*14120*/  LDL.LU R2, [R1] ;  /* 0x0000000001027983 */ /* 0x001ea40000300800 */
[----:B--2---:R-:W-:-:S05]  /*14130*/  VIADD R2, R2, 0x1 ;  /* 0x0000000102027836 */ /* 0x004fca0000000000 */
[----:B------:R0:W-:Y:S01]  /*14140*/  STL [R1], R2 ;  /* 0x0000000201007387 */ /* 0x0001e20000100800 */
        /* <DEDUP_REMOVED lines=9> */
.L_x_1172:
[----:B------:R-:W-:Y:S05]  /*141e0*/  BSYNC B0 ;  /* 0x0000000000007941 */ /* 0x000fea0003800000 */
.L_x_1096:
[----:B------:R-:W-:-:S04]  /*141f0*/  UIADD3 UR4, UR45, -0x2, URZ ;  /* 0xfffffffe2d047890 */ /* 0x000fc8000fffe03f */
[----:B------:R-:W-:-:S06]  /*14200*/  UISETP.GE.AND UP0, UPT, UR4, UR46, UPT ;  /* 0x0000002e0400728c */ /* 0x000fcc000bf06270 */
[----:B------:R-:W-:-:S13]  /*14210*/  PLOP3.LUT P0, PT, PT, PT, UP0, 0x40, 0x0 ;  /* 0x000000000000781c */ /* 0x000fda0003f0e808 */
[----:B------:R-:W-:Y:S05]  /*14220*/  @P0 BRA `(.L_x_1098) ;  /* 0x0000000c00f80947 */ /* 0x000fea0003800000 */
[----:B------:R-:W-:Y:S01]  /*14230*/  BSSY B0, `(.L_x_1098) ;  /* 0x00000fd000007945 */ /* 0x000fe20003800000 */
[----:B------:R-:W-:Y:S02]  /*14240*/  IMAD.MOV.U32 R9, RZ, RZ, R23 ;  /* 0x000000ffff097224 */ /* 0x000fe400078e0017 */
[----:B------:R-:W-:Y:S02]  /*14250*/  IMAD.MOV.U32 R20, RZ, RZ, R26 ;  /* 0x000000ffff147224 */ /* 0x000fe400078e001a */
[----:B------:R-:W-:Y:S02]  /*14260*/  IMAD.MOV.U32 R27, RZ, RZ, R24 ;  /* 0x000000ffff1b7224 */ /* 0x000fe400078e0018 */
[----:B------:R-:W-:-:S07]  /*14270*/  IMAD.U32 R8, RZ, RZ, UR4 ;  /* 0x00000004ff087e24 */ /* 0x000fce000f8e00ff */
.L_x_1111:
[----:B------:R-:W1:Y:S01]  /*14280*/  LDC R3, c[0x0][0x430] ;  /* 0x00010c00ff037b82 */ /* 0x000e620000000800 */
[----:B0-----:R-:W0:Y:S01]  /*14290*/  S2R R0, SR_TID.X ;  /* 0x0000000000007919 */ /* 0x001e220000002100 */
[----:B------:R-:W-:Y:S01]  /*142a0*/  IMAD R10, R8, 0x60, R32 ;  /* 0x00000060080a7824 */ /* 0x000fe200078e0220 */
[----:B------:R-:W-:Y:S01]  /*142b0*/  LOP3.LUT P1, RZ, R16, 0x80, RZ, 0xc0, !PT ;  /* 0x0000008010ff7812 */ /* 0x000fe2000782c0ff */
[----:B------:R-:W-:Y:S01]  /*142c0*/  VIADD R23, R9, 0x1 ;  /* 0x0000000109177836 */ /* 0x000fe20000000000 */
[----:B-1----:R-:W-:Y:S01]  /*142d0*/  ISETP.NE.AND P0, PT, R3, 0x1, PT ;  /* 0x000000010300780c */ /* 0x002fe20003f05270 */
[----:B0-----:R-:W-:-:S12]  /*142e0*/  IMAD.SHL.U32 R0, R0, 0x10, RZ ;  /* 0x0000001000007824 */ /* 0x001fd800078e00ff */
[----:B------:R-:W0:Y:S01]  /*142f0*/  @P0 LDC R3, c[0x0][0x434] ;  /* 0x00010d00ff030b82 */ /* 0x000e220000000800 */
[----:B------:R-:W-:-:S04]  /*14300*/  LOP3.LUT R0, R36, 0x70, R0, 0xf8, !PT ;  /* 0x0000007024007812 */ /* 0x000fc800078ef800 */
[C---:B------:R-:W-:Y:S01]  /*14310*/  ISETP.GT.U32.AND P2, PT, R0.reuse, 0x5f, PT ;  /* 0x0000005f0000780c */ /* 0x040fe20003f44070 */
[----:B------:R-:W-:Y:S02]  /*14320*/  IMAD.IADD R10, R0, 0x1, R10 ;  /* 0x00000001000a7824 */ /* 0x000fe400078e020a */
[----:B------:R-:W1:Y:S02]  /*14330*/  @P0 LDC R5, c[0x0][0x438] ;  /* 0x00010e00ff050b82 */ /* 0x000e640000000800 */
[----:B------:R-:W-:-:S08]  /*14340*/  IMAD.MOV.U32 R11, RZ, RZ, R10 ;  /* 0x000000ffff0b7224 */ /* 0x000fd000078e000a */
[----:B------:R-:W2:Y:S01]  /*14350*/  @!P2 LDC.64 R6, c[0x0][0x428] ;  /* 0x00010a00ff06ab82 */ /* 0x000ea20000000a00 */
[----:B0-----:R-:W-:-:S05]  /*14360*/  @P0 IMAD.HI.U32 R0, R10, R3, RZ ;  /* 0x000000030a000227 */ /* 0x001fca00078e00ff */
[----:B-1----:R-:W-:Y:S02]  /*14370*/  @P0 SHF.R.U32.HI R11, RZ, R5, R0 ;  /* 0x00000005ff0b0219 */ /* 0x002fe40000011600 */
[----:B------:R-:W0:Y:S02]  /*14380*/  @!P2 LDC.64 R4, c[0x0][0x418] ;  /* 0x00010600ff04ab82 */ /* 0x000e240000000a00 */
[--C-:B------:R-:W-:Y:S01]  /*14390*/  @!P2 SHF.R.S32.HI R3, RZ, 0x1f, R11.reuse ;  /* 0x0000001fff03a819 */ /* 0x100fe2000001140b */
[----:B------:R-:W-:Y:S02]  /*143a0*/  @!P2 IMAD.MOV.U32 R2, RZ, RZ, R11 ;  /* 0x000000ffff02a224 */ /* 0x000fe400078e000b */
[-C--:B--2---:R-:W-:Y:S02]  /*143b0*/  @!P2 IMAD R0, R33, R6.reuse, RZ ;  /* 0x000000062100a224 */ /* 0x084fe400078e02ff */
[----:B------:R-:W-:-:S04]  /*143c0*/  @!P2 IMAD.WIDE.U32 R2, R29, R6, R2 ;  /* 0x000000061d02a225 */ /* 0x000fc800078e0002 */
[----:B------:R-:W-:-:S04]  /*143d0*/  @!P2 IMAD R7, R29, R7, R0 ;  /* 0x000000071d07a224 */ /* 0x000fc800078e0200 */
[----:B------:R-:W-:Y:S01]  /*143e0*/  @!P2 IMAD.IADD R0, R7, 0x1, R3 ;  /* 0x000000010700a824 */ /* 0x000fe200078e0203 */
[----:B0-----:R-:W-:-:S04]  /*143f0*/  @!P2 LEA R4, P0, R2, R4, 0x2 ;  /* 0x000000040204a211 */ /* 0x001fc800078010ff */
[----:B------:R-:W-:Y:S01]  /*14400*/  @!P2 LEA.HI.X R5, R2, R5, R0, 0x2, P0 ;  /* 0x000000050205a211 */ /* 0x000fe200000f1400 */
[----:B------:R-:W-:Y:S01]  /*14410*/  IMAD.MOV.U32 R0, RZ, RZ, RZ ;  /* 0x000000ffff007224 */ /* 0x000fe200078e00ff */
[C---:B------:R-:W-:Y:S01]  /*14420*/  ISETP.NE.AND P0, PT, R23.reuse, 0x2, PT ;  /* 0x000000021700780c */ /* 0x040fe20003f05270 */
[----:B------:R-:W-:Y:S01]  /*14430*/  IMAD.MOV R7, RZ, RZ, -R11 ;  /* 0x000000ffff077224 */ /* 0x000fe200078e0a0b */
[----:B------:R-:W-:Y:S05]  /*14440*/  YIELD ;  /* 0x0000000000007946 */ /* 0x000fea0003800000 */
[----:B------:R-:W-:Y:S01]  /*14450*/  ULDC UR4, c[0x0][0x430] ;  /* 0x00010c0000047ab9 */ /* 0x000fe20000000800 */
[----:B------:R-:W-:Y:S01]  /*14460*/  SEL R3, RZ, 0x1, P0 ;  /* 0x00000001ff037807 */ /* 0x000fe20000000000 */
[----:B------:R0:W5:Y:S01]  /*14470*/  @!P2 LDG.E R0, desc[UR36][R4.64] ;  /* 0x000000240400a981 */ /* 0x000162000c1e1900 */
[----:B------:R-:W-:Y:S01]  /*14480*/  SEL R23, R23, RZ, P0 ;  /* 0x000000ff17177207 */ /* 0x000fe20000000000 */
[----:B------:R-:W-:Y:S01]  /*14490*/  IMAD.MOV.U32 R24, RZ, RZ, R8 ;  /* 0x000000ffff187224 */ /* 0x000fe200078e0008 */
[----:B------:R-:W-:Y:S01]  /*144a0*/  LOP3.LUT R26, R20, R3, RZ, 0x3c, !PT ;  /* 0x00000003141a7212 */ /* 0x000fe200078e3cff */
[----:B0-----:R-:W-:Y:S01]  /*144b0*/  IMAD R5, R7, UR4, R10 ;  /* 0x0000000407057c24 */ /* 0x001fe2000f8e020a */
[----:B------:R-:W-:Y:S06]  /*144c0*/  @!P1 BRA `(.L_x_1099) ;  /* 0x0000000000049947 */ /* 0x000fec0003800000 */
[----:B------:R-:W-:Y:S01]  /*144d0*/  BPT.TRAP 0x1 ;  /* 0x000000040000795c */ /* 0x000fe20000300000 */
.L_x_1099:
[----:B------:R-:W-:Y:S01]  /*144e0*/  IMAD R6, R23, 0x8, R17 ;  /* 0x0000000817067824 */ /* 0x000fe200078e0211 */
[----:B------:R-:W-:Y:S01]  /*144f0*/  SHF.L.U32 R3, R26, 0x1f, RZ ;  /* 0x0000001f1a037819 */ /* 0x000fe200000006ff */
[----:B------:R-:W-:Y:S03]  /*14500*/  BSSY B1, `(.L_x_1100) ;  /* 0x0000003000017945 */ /* 0x000fe60003800000 */
[----:B------:R-:W0:Y:S02]  /*14510*/  SYNCS.PHASECHK.TRANS64.TRYWAIT P0, [R6+URZ+0x30840], R3 ;  /* 0x03084003060075a7 */ /* 0x000e24000800017f */
[----:B0-----:R-:W-:Y:S05]  /*14520*/  @!P0 BRA `(.L_x_1101) ;  /* 0x0000003000248947 */ /* 0x001fea0003800000 */
.L_x_1173:
[----:B------:R-:W-:Y:S05]  /*14530*/  BSYNC B1 ;  /* 0x0000000000017941 */ /* 0x000fea0003800000 */
.L_x_1100:
[----:B------:R-:W-:Y:S01]  /*14540*/  SHF.R.S32.HI R21, RZ, 0x1f, R5 ;  /* 0x0000001fff157819 */ /* 0x000fe20000011405 */
[----:B------:R-:W-:Y:S01]  /*14550*/  ULDC.64 UR4, c[0x0][0x300] ;  /* 0x0000c00000047ab9 */ /* 0x000fe20000000a00 */
[----:B-----5:R-:W-:Y:S01]  /*14560*/  SHF.R.S32.HI R25, RZ, 0x1f, R0 ;  /* 0x0000001fff197819 */ /* 0x020fe20000011400 */
[----:B------:R-:W-:Y:S01]  /*14570*/  IMAD R8, R23, 0x4800, R30 ;  /* 0x0000480017087824 */ /* 0x000fe200078e021e */
        /* <DEDUP_REMOVED lines=16> */
[----:B------:R-:W-:-:S03]  /*14680*/  ULDC.64 UR4, c[0x0][0x2e8] ;  /* 0x0000ba0000047ab9 */ /* 0x000fc60000000a00 */
[----:B------:R-:W-:Y:S01]  /*14690*/  IMAD.IADD R3, R7, 0x1, R3 ;  /* 0x0000000107037824 */ /* 0x000fe200078e0203 */
[----:B------:R-:W-:Y:S01]  /*146a0*/  LEA R7, P0, R2, UR4, 0x1 ;  /* 0x0000000402077c11 */ /* 0x000fe2000f8008ff */
[----:B------:R-:W-:-:S03]  /*146b0*/  UMOV UR4, 0xffffffff ;  /* 0xffffffff00047882 */ /* 0x000fc60000000000 */
[----:B------:R-:W-:Y:S01]  /*146c0*/  LEA.HI.X R10, R2, UR5, R3, 0x1, P0 ;  /* 0x00000005020a7c11 */ /* 0x000fe200080f0c03 */
[----:B------:R-:W-:Y:S08]  /*146d0*/  BRA.DIV UR4, `(.L_x_1102) ;  /* 0x0000002e04cc7947 */ /* 0x000ff0000b800000 */
[----:B------:R-:W0:Y:S01]  /*146e0*/  SHFL.IDX PT, R14, R7, RZ, 0x181f ;  /* 0x00181fff070e7589 */ /* 0x000e2200000e0000 */
[----:B------:R-:W-:Y:S02]  /*146f0*/  IMAD.SHL.U32 R4, R37, 0x2, RZ ;  /* 0x0000000225047824 */ /* 0x000fe400078e00ff */
[----:B------:R-:W-:Y:S01]  /*14700*/  IMAD R8, R8, 0x2, R17 ;  /* 0x0000000208087824 */ /* 0x000fe200078e0211 */
        /* <DEDUP_REMOVED lines=16> */
[----:B------:R-:W0:Y:S03]  /*14810*/  SHFL.IDX PT, R14, R7, 0x3, 0x181f ;  /* 0x00781f00070e7f89 */ /* 0x000e2600000e0000 */
[----:B------:R-:W-:Y:S02]  /*14820*/  IMAD.X R3, RZ, RZ, R35, P0 ;  /* 0x000000ffff037224 */ /* 0x000fe400000e0623 */
        /* <DEDUP_REMOVED lines=18> */
.L_x_1187:
[----:B0-2---:R-:W-:-:S05]  /*14950*/  IADD3 R2, P0, R14, R4, RZ ;  /* 0x000000040e027210 */ /* 0x005fca0007f1e0ff */
[----:B-1----:R-:W-:Y:S01]  /*14960*/  IMAD.X R3, RZ, RZ, R35, P0 ;  /* 0x000000ffff037224 */ /* 0x002fe200000e0623 */
[----:B------:R-:W-:-:S04]  /*14970*/  PLOP3.LUT P0, PT, PT, PT, PT, 0x80, 0x0 ;  /* 0x000000000000781c */ /* 0x000fc80003f0f070 */
[----:B------:R-:W-:Y:S01]  /*14980*/  @!PT LDS RZ, [RZ] ;  /* 0x00000000fffff984 */ /* 0x000fe20000000800 */
[----:B------:R-:W-:Y:S01]  /*14990*/  @!PT LDS RZ, [RZ] ;  /* 0x00000000fffff984 */ /* 0x000fe20000000800 */
[----:B------:R-:W-:Y:S01]  /*149a0*/  @!PT LDS RZ, [RZ] ;  /* 0x00000000fffff984 */ /* 0x000fe20000000800 */
[----:B------:R0:W-:Y:S04]  /*149b0*/  LDGSTS.E.BYPASS.LTC128B.128 [R8+0x20c00], desc[UR36][R2.64], !P3 ;  /* 0x20c0000002087fae */ /* 0x0001e8000d901d64 */
[----:B------:R0:W-:Y:S04]  /*149c0*/  LDGSTS.E.BYPASS.LTC128B.128 [R8+0x23c00], desc[UR36][R2.64+0x80], !P2 ;  /* 0x23c0008002087fae */ /* 0x0001e8000d101d64 */
[----:B------:R0:W-:Y:S01]  /*149d0*/  LDGSTS.E.BYPASS.LTC128B.128 [R8+0x26c00], desc[UR36][R2.64+0x100], !P1 ;  /* 0x26c0010002087fae */ /* 0x0001e2000c901d64 */
[----:B------:R-:W-:Y:S01]  /*149e0*/  NOP ;  /* 0x0000000000007918 */ /* 0x000fe20000000000 */
.L_x_1103:
        /* <DEDUP_REMOVED lines=10> */
.L_x_1104:
[----:B------:R1:W-:Y:S01]  /*14a90*/  SYNCS.ARRIVE.TRANS64.A1T0 RZ, [R6+URZ+0x30830], RZ ;  /* 0x030830ff06ff79a7 */ /* 0x0003e2000810003f */
[----:B------:R-:W-:Y:S05]  /*14aa0*/  @!P2 BRA `(.L_x_1105) ;  /* 0x000000000004a947 */ /* 0x000fea0003800000 */
[----:B------:R-:W-:Y:S01]  /*14ab0*/  BPT.TRAP 0x1 ;  /* 0x000000040000795c */ /* 0x000fe20000300000 */
.L_x_1105:
[----:B0-----:R-:W-:Y:S01]  /*14ac0*/  SHF.L.U32 R3, R20, 0x1f, RZ ;  /* 0x0000001f14037819 */ /* 0x001fe200000006ff */
[----:B-1----:R-:W-:Y:S01]  /*14ad0*/  IMAD R6, R9, 0x8, R17 ;  /* 0x0000000809067824 */ /* 0x002fe200078e0211 */
[----:B------:R-:W-:Y:S03]  /*14ae0*/  BSSY B1, `(.L_x_1106) ;  /* 0x0000003000017945 */ /* 0x000fe60003800000 */
[----:B------:R-:W0:Y:S02]  /*14af0*/  SYNCS.PHASECHK.TRANS64.TRYWAIT P0, [R6+URZ+0x30860], R3 ;  /* 0x03086003060075a7 */ /* 0x000e24000800017f */
[----:B0-----:R-:W-:Y:S05]  /*14b00*/  @!P0 BRA `(.L_x_1107) ;  /* 0x0000003000788947 */ /* 0x001fea0003800000 */
.L_x_1188:
[----:B------:R-:W-:Y:S05]  /*14b10*/  BSYNC B1 ;  /* 0x0000000000017941 */ /* 0x000fea0003800000 */
.L_x_1106:
[----:B------:R-:W-:Y:S01]  /*14b20*/  IMAD.MOV.U32 R2, RZ, RZ, -0x60 ;  /* 0xffffffa0ff027424 */ /* 0x000fe200078e00ff */
[----:B------:R-:W-:Y:S01]  /*14b30*/  UMOV UR4, 0xffffffff ;  /* 0xffffffff00047882 */ /* 0x000fe20000000000 */
[C---:B------:R-:W-:Y:S01]  /*14b40*/  LOP3.LUT P3, RZ, R16.reuse, 0x20, RZ, 0xc0, !PT ;  /* 0x0000002010ff7812 */ /* 0x040fe2000786c0ff */
[----:B------:R-:W-:Y:S01]  /*14b50*/  IMAD R7, R9, 0x4800, R30 ;  /* 0x0000480009077824 */ /* 0x000fe200078e021e */
[C---:B------:R-:W-:Y:S01]  /*14b60*/  LOP3.LUT P2, RZ, R16.reuse, 0x10, RZ, 0xc0, !PT ;  /* 0x0000001010ff7812 */ /* 0x040fe2000784c0ff */
[----:B0-----:R-:W-:Y:S01]  /*14b70*/  IMAD R3, R27, R2, UR38 ;  /* 0x000000261b037e24 */ /* 0x001fe2000f8e0202 */
[----:B------:R-:W-:-:S03]  /*14b80*/  LOP3.LUT P1, RZ, R16, 0x8, RZ, 0xc0, !PT ;  /* 0x0000000810ff7812 */ /* 0x000fc6000782c0ff */
[----:B------:R-:W-:Y:S01]  /*14b90*/  IMAD.IADD R8, R3, 0x1, -R36 ;  /* 0x0000000103087824 */ /* 0x000fe200078e0a24 */
[----:B------:R-:W-:Y:S09]  /*14ba0*/  BRA.DIV UR4, `(.L_x_1108) ;  /* 0x0000003204647947 */ /* 0x000ff2000b800000 */
[----:B------:R-:W0:Y:S01]  /*14bb0*/  SHFL.IDX PT, R14, R18, RZ, 0x181f ;  /* 0x00181fff120e7589 */ /* 0x000e2200000e0000 */
[----:B------:R-:W-:-:S03]  /*14bc0*/  IMAD R7, R7, 0x2, R17 ;  /* 0x0000000207077824 */ /* 0x000fc600078e0211 */
[----:B------:R-:W1:Y:S01]  /*14bd0*/  SHFL.IDX PT, R3, R19, RZ, 0x181f ;  /* 0x00181fff13037589 */ /* 0x000e6200000e0000 */
[----:B0-----:R-:W-:-:S03]  /*14be0*/  IADD3 R2, P0, R14, R4, RZ ;  /* 0x000000040e027210 */ /* 0x001fc60007f1e0ff */
[----:B------:R-:W0:Y:S02]  /*14bf0*/  SHFL.IDX PT, R14, R18, 0x1, 0x181f ;  /* 0x00381f00120e7f89 */ /* 0x000e2400000e0000 */
[----:B-1----:R-:W-:Y:S01]  /*14c00*/  IMAD.X R3, RZ, RZ, R3, P0 ;  /* 0x000000ffff037224 */ /* 0x002fe200000e0603 */
[----:B------:R-:W-:-:S13]  /*14c10*/  ISETP.LT.OR P0, PT, R8, 0x1, P3 ;  /* 0x000000010800780c */ /* 0x000fda0001f01670 */
[----:B------:R-:W-:Y:S01]  /*14c20*/  LDGSTS.E.BYPASS.LTC128B.128 [R7+0x400], desc[UR36][R2.64], !P0 ;  /* 0x0040000002077fae */ /* 0x000fe2000c101d64 */
[----:B------:R-:W-:-:S13]  /*14c30*/  ISETP.LT.OR P0, PT, R8, 0x1, P2 ;  /* 0x000000010800780c */ /* 0x000fda0001701670 */
[----:B------:R-:W-:Y:S01]  /*14c40*/  LDGSTS.E.BYPASS.LTC128B.128 [R7+0x3400], desc[UR36][R2.64+0x80], !P0 ;  /* 0x0340008002077fae */ /* 0x000fe2000c101d64 */
[----:B------:R-:W-:-:S13]  /*14c50*/  ISETP.LT.OR P0, PT, R8, 0x1, P1 ;  /* 0x000000010800780c */ /* 0x000fda0000f01670 */
[----:B------:R1:W-:Y:S04]  /*14c60*/  LDGSTS.E.BYPASS.LTC128B.128 [R7+0x6400], desc[UR36][R2.64+0x100], !P0 ;  /* 0x0640010002077fae */ /* 0x0003e8000c101d64 */
[----:B-1----:R-:W1:Y:S01]  /*14c70*/  SHFL.IDX PT, R3, R19, 0x1, 0x181f ;  /* 0x00381f0013037f89 */ /* 0x002e6200000e0000 */
        /* <DEDUP_REMOVED lines=31> */
[----:B------:R-:W2:Y:S04]  /*14e70*/  SHFL.IDX PT, R19, R19, 0x5, 0x181f ;  /* 0x00b81f0013137f89 */ /* 0x000ea800000e0000 */
[----:B------:R3:W4:Y:S01]  /*14e80*/  SHFL.IDX PT, R14, R18, 0x5, 0x181f ;  /* 0x00b81f00120e7f89 */ /* 0x00072200000e0000 */
[----:B-1----:R-:W-:Y:S01]  /*14e90*/  IMAD.X R3, RZ, RZ, R3, P0 ;  /* 0x000000ffff037224 */ /* 0x002fe200000e0603 */
[----:B------:R-:W-:-:S13]  /*14ea0*/  ISETP.LT.OR P0, PT, R8, 0x41, P3 ;  /* 0x000000410800780c */ /* 0x000fda0001f01670 */
[----:B------:R3:W-:Y:S01]  /*14eb0*/  LDGSTS.E.BYPASS.LTC128B.128 [R7+0x2400], desc[UR36][R2.64], !P0 ;  /* 0x0240000002077fae */ /* 0x0007e2000c101d64 */
[----:B------:R-:W-:-:S13]  /*14ec0*/  ISETP.LT.OR P0, PT, R8, 0x41, P2 ;  /* 0x000000410800780c */ /* 0x000fda0001701670 */
[----:B------:R3:W-:Y:S01]  /*14ed0*/  LDGSTS.E.BYPASS.LTC128B.128 [R7+0x5400], desc[UR36][R2.64+0x80], !P0 ;  /* 0x0540008002077fae */ /* 0x0007e2000c101d64 */
[----:B------:R-:W-:-:S13]  /*14ee0*/  ISETP.LT.OR P0, PT, R8, 0x41, P1 ;  /* 0x000000410800780c */ /* 0x000fda0000f01670 */
[----:B--2-4-:R3:W-:Y:S02]  /*14ef0*/  LDGSTS.E.BYPASS.LTC128B.128 [R7+0x8400], desc[UR36][R2.64+0x100], !P0 ;  /* 0x0840010002077fae */ /* 0x0147e4000c101d64 */
.L_x_1202:
        /* <DEDUP_REMOVED lines=31> */
.L_x_1109:
        /* <DEDUP_REMOVED lines=10> */
.L_x_1110:
[C---:B------:R-:W-:Y:S01]  /*15190*/  ISETP.GT.AND P0, PT, R24.reuse, UR46, PT ;  /* 0x0000002e18007c0c */ /* 0x040fe2000bf04270 */
[----:B------:R1:W-:Y:S01]  /*151a0*/  SYNCS.ARRIVE.TRANS64.A1T0 RZ, [R6+URZ+0x30850], RZ ;  /* 0x030850ff06ff79a7 */ /* 0x0003e2000810003f */
[----:B------:R-:W-:Y:S02]  /*151b0*/  VIADD R8, R24, 0xffffffff ;  /* 0xffffffff18087836 */ /* 0x000fe40000000000 */
[----:B------:R-:W-:Y:S02]  /*151c0*/  IMAD.MOV.U32 R9, RZ, RZ, R23 ;  /* 0x000000ffff097224 */ /* 0x000fe400078e0017 */
[----:B------:R-:W-:Y:S02]  /*151d0*/  IMAD.MOV.U32 R20, RZ, RZ, R26 ;  /* 0x000000ffff147224 */ /* 0x000fe400078e001a */
[----:B------:R-:W-:-:S05]  /*151e0*/  IMAD.MOV.U32 R27, RZ, RZ, R24 ;  /* 0x000000ffff1b7224 */ /* 0x000fca00078e0018 */
[----:B-1----:R-:W-:Y:S05]  /*151f0*/  @P0 BRA `(.L_x_1111) ;  /* 0xfffffff000200947 */ /* 0x002fea000383ffff */
[----:B------:R-:W-:Y:S05]  /*15200*/  BSYNC B0 ;  /* 0x0000000000007941 */ /* 0x000fea0003800000 */
.L_x_1098:
[----:B0-----:R-:W0:Y:S01]  /*15210*/  S2R R0, SR_TID.X ;  /* 0x0000000000007919 */ /* 0x001e220000002100 */
[----:B------:R-:W-:Y:S01]  /*15220*/  BSSY B0, `(.L_x_1112) ;  /* 0x0000010000007945 */ /* 0x000fe20003800000 */
        /* <DEDUP_REMOVED lines=14> */
[----:B0-----:R-:W-:-:S07]  /*15310*/  IADD3 R34, R0, UR47, R7 ;  /* 0x0000002f00227c10 */ /* 0x001fce000fffe007 */
.L_x_1113:
[----:B------:R-:W-:Y:S05]  /*15320*/  BSYNC B0 ;  /* 0x0000000000007941 */ /* 0x000fea0003800000 */
.L_x_1112:
[----:B------:R-:W-:-:S13]  /*15330*/  LOP3.LUT P0, RZ, R16, 0x80, RZ, 0xc0, !PT ;  /* 0x0000008010ff7812 */ /* 0x000fda000780c0ff */
[----:B------:R-:W-:Y:S05]  /*15340*/  @!P0 BRA `(.L_x_1114) ;  /* 0x0000000000048947 */ /* 0x000fea0003800000 */
[----:B------:R-:W-:Y:S01]  /*15350*/  BPT.TRAP 0x1 ;  /* 0x000000040000795c */ /* 0x000fe20000300000 */
.L_x_1114:
[----:B------:R-:W-:Y:S01]  /*15360*/  IMAD R4, R23, 0x8, R17 ;  /* 0x0000000817047824 */ /* 0x000fe200078e0211 */
[----:B------:R-:W-:Y:S01]  /*15370*/  SHF.L.U32 R3, R26, 0x1f, RZ ;  /* 0x0000001f1a037819 */ /* 0x000fe200000006ff */
[----:B------:R-:W-:Y:S01]  /*15380*/  IMAD.MOV.U32 R5, RZ, RZ, -0x60 ;  /* 0xffffffa0ff057424 */ /* 0x000fe200078e00ff */
[----:B------:R-:W-:Y:S02]  /*15390*/  BSSY B0, `(.L_x_1115) ;  /* 0x0000004000007945 */ /* 0x000fe40003800000 */
[----:B------:R-:W0:Y:S01]  /*153a0*/  SYNCS.PHASECHK.TRANS64.TRYWAIT P0, [R4+URZ+0x30860], R3 ;  /* 0x03086003040075a7 */ /* 0x000e22000800017f */
[----:B------:R-:W-:Y:S01]  /*153b0*/  IMAD R5, R24, R5, UR38 ;  /* 0x0000002618057e24 */ /* 0x000fe2000f8e0205 */
[----:B0-----:R-:W-:Y:S06]  /*153c0*/  @!P0 BRA `(.L_x_1116) ;  /* 0x0000003000588947 */ /* 0x001fec0003800000 */
.L_x_1203:
[----:B------:R-:W-:Y:S05]  /*153d0*/  BSYNC B0 ;  /* 0x0000000000007941 */ /* 0x000fea0003800000 */
.L_x_1115:
        /* <DEDUP_REMOVED lines=8> */
[----:B------:R-:W-:-:S03]  /*15460*/  IMAD.SHL.U32 R6, R37, 0x2, RZ ;  /* 0x0000000225067824 */ /* 0x000fc600078e00ff */
[----:B------:R-:W0:Y:S04]  /*15470*/  SHFL.IDX PT, R0, R19, RZ, 0x181f ;  /* 0x00181fff13007589 */ /* 0x000e2800000e0000 */
[----:B------:R-:W-:Y:S01]  /*15480*/  SHFL.IDX PT, R7, R19, 0x1, 0x181f ;  /* 0x00381f0013077f89 */ /* 0x000fe200000e0000 */
[----:B-1----:R-:W-:-:S03]  /*15490*/  IADD3 R2, P0, R14, R6, RZ ;  /* 0x000000060e027210 */ /* 0x002fc60007f1e0ff */
[----:B------:R-:W1:Y:S02]  /*154a0*/  SHFL.IDX PT, R14, R18, 0x1, 0x181f ;  /* 0x00381f00120e7f89 */ /* 0x000e6400000e0000 */
[----:B0-----:R-:W-:Y:S01]  /*154b0*/  IMAD.X R3, RZ, RZ, R0, P0 ;  /* 0x000000ffff037224 */ /* 0x001fe200000e0600 */
[----:B------:R-:W-:Y:S01]  /*154c0*/  ISETP.LT.OR P0, PT, R5, 0x1, P4 ;  /* 0x000000010500780c */ /* 0x000fe20002701670 */
[----:B------:R-:W-:-:S12]  /*154d0*/  IMAD R0, R8, 0x2, R17 ;  /* 0x0000000208007824 */ /* 0x000fd800078e0211 */
[----:B------:R-:W-:Y:S01]  /*154e0*/  LDGSTS.E.BYPASS.LTC128B.128 [R0+0x400], desc[UR36][R2.64], !P0 ;  /* 0x0040000002007fae */ /* 0x000fe2000c101d64 */
[----:B------:R-:W-:-:S13]  /*154f0*/  ISETP.LT.OR P0, PT, R5, 0x1, P3 ;  /* 0x000000010500780c */ /* 0x000fda0001f01670 */
[----:B------:R-:W-:Y:S01]  /*15500*/  LDGSTS.E.BYPASS.LTC128B.128 [R0+0x3400], desc[UR36][R2.64+0x80], !P0 ;  /* 0x0340008002007fae */ /* 0x000fe2000c101d64 */
[----:B------:R-:W-:-:S13]  /*15510*/  ISETP.LT.OR P0, PT, R5, 0x1, P1 ;  /* 0x000000010500780c */ /* 0x000fda0000f01670 */
[----:B------:R1:W-:Y:S02]  /*15520*/  LDGSTS.E.BYPASS.LTC128B.128 [R0+0x6400], desc[UR36][R2.64+0x100], !P0 ;  /* 0x0640010002007fae */ /* 0x0003e4000c101d64 */
[----:B-1----:R-:W-:Y:S02]  /*15530*/  IADD3 R2, P0, R14, R6, RZ ;  /* 0x000000060e027210 */ /* 0x002fe40007f1e0ff */
[----:B------:R-:W0:Y:S03]  /*15540*/  SHFL.IDX PT, R14, R18, 0x2, 0x181f ;  /* 0x00581f00120e7f89 */ /* 0x000e2600000e0000 */
[----:B------:R-:W-:Y:S01]  /*15550*/  IMAD.X R3, RZ, RZ, R7, P0 ;  /* 0x000000ffff037224 */ /* 0x000fe200000e0607 */
[----:B------:R-:W-:Y:S01]  /*15560*/  ISETP.LT.OR P0, PT, R5, 0x11, P4 ;  /* 0x000000110500780c */ /* 0x000fe20002701670 */
[----:B------:R-:W1:-:S12]  /*15570*/  SHFL.IDX PT, R7, R19, 0x2, 0x181f ;  /* 0x00581f0013077f89 */ /* 0x000e5800000e0000 */
[----:B------:R-:W-:Y:S01]  /*15580*/  LDGSTS.E.BYPASS.LTC128B.128 [R0+0xc00], desc[UR36][R2.64], !P0 ;  /* 0x00c0000002007fae */ /* 0x000fe2000c101d64 */
[----:B------:R-:W-:-:S13]  /*15590*/  ISETP.LT.OR P0, PT, R5, 0x11, P3 ;  /* 0x000000110500780c */ /* 0x000fda0001f01670 */
[----:B------:R-:W-:Y:S01]  /*155a0*/  LDGSTS.E.BYPASS.LTC128B.128 [R0+0x3c00], desc[UR36][R2.64+0x80], !P0 ;  /* 0x03c0008002007fae */ /* 0x000fe2000c101d64 */
[----:B------:R-:W-:-:S13]  /*155b0*/  ISETP.LT.OR P0, PT, R5, 0x11, P1 ;  /* 0x000000110500780c */ /* 0x000fda0000f01670 */
[----:B------:R0:W-:Y:S02]  /*155c0*/  LDGSTS.E.BYPASS.LTC128B.128 [R0+0x6c00], desc[UR36][R2.64+0x100], !P0 ;  /* 0x06c0010002007fae */ /* 0x0001e4000c101d64 */
[----:B0-----:R-:W-:Y:S02]  /*155d0*/  IADD3 R2, P0, R14, R6, RZ ;  /* 0x000000060e027210 */ /* 0x001fe40007f1e0ff */
[----:B------:R-:W0:Y:S03]  /*155e0*/  SHFL.IDX PT, R14, R18, 0x3, 0x181f ;  /* 0x00781f00120e7f89 */ /* 0x000e2600000e0000 */
[----:B-1----:R-:W-:Y:S01]  /*155f0*/  IMAD.X R3, RZ, RZ, R7, P0 ;  /* 0x000000ffff037224 */ /* 0x002fe200000e0607 */
        /* <DEDUP_REMOVED lines=18> */
[----:B------:R2:W3:Y:S03]  /*15720*/  SHFL.IDX PT, R14, R18, 0x5, 0x181f ;  /* 0x00b81f00120e7f89 */ /* 0x0004e600000e0000 */
[----:B-1----:R-:W-:Y:S01]  /*15730*/  IMAD.X R3, RZ, RZ, R7, P0 ;  /* 0x000000ffff037224 */ /* 0x002fe200000e0607 */
[----:B------:R-:W-:Y:S01]  /*15740*/  ISETP.LT.OR P0, PT, R5, 0x41, P4 ;  /* 0x000000410500780c */ /* 0x000fe20002701670 */
[----:B------:R2:W1:-:S12]  /*15750*/  SHFL.IDX PT, R7, R19, 0x5, 0x181f ;  /* 0x00b81f0013077f89 */ /* 0x00045800000e0000 */
[----:B------:R2:W-:Y:S01]  /*15760*/  LDGSTS.E.BYPASS.LTC128B.128 [R0+0x2400], desc[UR36][R2.64], !P0 ;  /* 0x0240000002007fae */ /* 0x0005e2000c101d64 */
[----:B------:R-:W-:-:S13]  /*15770*/  ISETP.LT.OR P0, PT, R5, 0x41, P3 ;  /* 0x000000410500780c */ /* 0x000fda0001f01670 */
[----:B------:R2:W-:Y:S01]  /*15780*/  LDGSTS.E.BYPASS.LTC128B.128 [R0+0x5400], desc[UR36][R2.64+0x80], !P0 ;  /* 0x0540008002007fae */ /* 0x0005e2000c101d64 */
[----:B------:R-:W-:-:S13]  /*15790*/  ISETP.LT.OR P0, PT, R5, 0x41, P1 ;  /* 0x000000410500780c */ /* 0x000fda0000f01670 */
[----:B-1-3--:R2:W-:Y:S02]  /*157a0*/  LDGSTS.E.BYPASS.LTC128B.128 [R0+0x8400], desc[UR36][R2.64+0x100], !P0 ;  /* 0x0840010002007fae */ /* 0x00a5e4000c101d64 */
.L_x_1217:
[----:B0-2---:R-:W-:-:S05]  /*157b0*/  IADD3 R2, P0, R14, R6, RZ ;  /* 0x000000060e027210 */ /* 0x005fca0007f1e0ff */
[----:B------:R-:W-:Y:S01]  /*157c0*/  IMAD.X R3, RZ, RZ, R7, P0 ;  /* 0x000000ffff037224 */ /* 0x000fe200000e0607 */
        /* <DEDUP_REMOVED lines=11> */
.L_x_1118:
        /* <DEDUP_REMOVED lines=10> */
.L_x_1119:
[----:B------:R1:W-:Y:S01]  /*15920*/  SYNCS.ARRIVE.TRANS64.A1T0 RZ, [R4+URZ+0x30850], RZ ;  /* 0x030850ff04ff79a7 */ /* 0x0003e2000810003f */
[----:B------:R-:W-:-:S05]  /*15930*/  VIADD R23, R23, 0x1 ;  /* 0x0000000117177836 */ /* 0x000fca0000000000 */
[----:B------:R-:W-:-:S04]  /*15940*/  ISETP.NE.AND P0, PT, R23, 0x2, PT ;  /* 0x000000021700780c */ /* 0x000fc80003f05270 */
[----:B0-----:R-:W-:Y:S02]  /*15950*/  SEL R3, RZ, 0x1, P0 ;  /* 0x00000001ff037807 */ /* 0x001fe40000000000 */
[----:B------:R-:W-:Y:S02]  /*15960*/  SEL R23, R23, RZ, P0 ;  /* 0x000000ff17177207 */ /* 0x000fe40000000000 */
[----:B-1----:R-:W-:-:S07]  /*15970*/  LOP3.LUT R26, R26, R3, RZ, 0x3c, !PT ;  /* 0x000000031a1a7212 */ /* 0x002fce00078e3cff */
.L_x_1079:
[----:B------:R-:W-:Y:S05]  /*15980*/  BSYNC B7 ;  /* 0x0000000000077941 */ /* 0x000fea0003800000 */
.L_x_1077:
[----:B------:R-:W-:-:S13]  /*15990*/  LOP3.LUT P0, RZ, R16, 0x1000, RZ, 0xc0, !PT ;  /* 0x0000100010ff7812 */ /* 0x000fda000780c0ff */
[----:B------:R-:W-:Y:S05]  /*159a0*/  @!P0 BRA `(.L_x_1120) ;  /* 0x0000000000248947 */ /* 0x000fea0003800000 */
[----:B------:R-:W-:Y:S05]  /*159b0*/  WARPSYNC.ALL ;  /* 0x0000000000007948 */ /* 0x000fea0003800000 */
[----:B------:R-:W0:Y:S08]  /*159c0*/  S2UR UR5, SR_CgaCtaId ;  /* 0x00000000000579c3 */ /* 0x000e300000008800 */
[----:B------:R-:W-:Y:S06]  /*159d0*/  BAR.SYNC.DEFER_BLOCKING 0x5, 0x180 ;  /* 0x0146000000007b1d */ /* 0x000fec0000010000 */
[----:B------:R-:W-:-:S02]  /*159e0*/  UMOV UR4, 0x400 ;  /* 0x0000040000047882 */ /* 0x000fc40000000000 */
[----:B0-----:R-:W-:-:S06]  /*159f0*/  ULEA UR4, UR5, UR4, 0x18 ;  /* 0x0000000405047291 */ /* 0x001fcc000f8ec03f */
[----:B------:R-:W-:-:S05]  /*15a00*/  IMAD.U32 R17, RZ, RZ, UR4 ;  /* 0x00000004ff117e24 */ /* 0x000fca000f8e00ff */
[----:B------:R0:W1:Y:S01]  /*15a10*/  LDS R34, [R17+0x308d0] ;  /* 0x0308d00011227984 */ /* 0x0000620000000800 */
[----:B------:R-:W-:Y:S06]  /*15a20*/  BAR.ARV 0x4, 0x180 ;  /* 0x0106000000007b1d */ /* 0x000fec0000002000 */
[----:B------:R-:W-:Y:S05]  /*15a30*/  BRA `(.L_x_1121) ;  /* 0x00000000002c7947 */ /* 0x000fea0003800000 */
.L_x_1120:
[----:B------:R-:W-:-:S03]  /*15a40*/  UMOV UR4, 0xffffffff ;  /* 0xffffffff00047882 */ /* 0x000fc60000000000 */
[----:B------:R-:W-:Y:S05]  /*15a50*/  BRA.DIV UR4, `(.L_x_1122) ;  /* 0x0000003204f87947 */ /* 0x000fea000b800000 */
[----:B------:R0:W1:Y:S02]  /*15a60*/  SHFL.IDX PT, R14, R34, RZ, 0x1f ;  /* 0x00001fff220e7589 */ /* 0x00006400000e0000 */
.L_x_1220:
[----:B------:R-:W2:Y:S01]  /*15a70*/  @!P2 S2R R3, SR_CgaCtaId ;  /* 0x000000000003a919 */ /* 0x000ea20000008800 */
[----:B------:R-:W-:Y:S05]  /*15a80*/  WARPSYNC.ALL ;  /* 0x0000000000007948 */ /* 0x000fea0003800000 */
[----:B------:R-:W-:Y:S01]  /*15a90*/  BAR.SYNC.DEFER_BLOCKING 0x4, 0x180 ;  /* 0x0106000000007b1d */ /* 0x000fe20000010000 */
[----:B------:R-:W-:-:S04]  /*15aa0*/  @!P2 MOV R0, 0x400 ;  /* 0x000004000000a802 */ /* 0x000fc80000000f00 */
[----:B--2---:R-:W-:-:S05]  /*15ab0*/  @!P2 LEA R17, R3, R0, 0x18 ;  /* 0x000000000311a211 */ /* 0x004fca00078ec0ff */
[----:B------:R0:W-:Y:S02]  /*15ac0*/  @!P2 STS [R17+0x308d0], R34 ;  /* 0x0308d0221100a388 */ /* 0x0001e40000000800 */
[----:B01----:R-:W-:Y:S01]  /*15ad0*/  IMAD.MOV.U32 R34, RZ, RZ, R14 ;  /* 0x000000ffff227224 */ /* 0x003fe200078e000e */
[----:B------:R-:W-:Y:S06]  /*15ae0*/  BAR.ARV 0x5, 0x180 ;  /* 0x0146000000007b1d */ /* 0x000fec0000002000 */
.L_x_1121:
[----:B------:R-:W-:Y:S02]  /*15af0*/  ULDC UR4, c[0x0][0xc38] ;  /* 0x00030e0000047ab9 */ /* 0x000fe40000000800 */
[----:B-1----:R-:W-:-:S13]  /*15b00*/  ISETP.GE.AND P0, PT, R34, UR4, PT ;  /* 0x0000000422007c0c */ /* 0x002fda000bf06270 */
[----:B------:R-:W-:Y:S05]  /*15b10*/  @!P0 BRA `(.L_x_1123) ;  /* 0xffffffc000b48947 */ /* 0x000fea000383ffff */
.L_x_1068:
[----:B------:R-:W2:Y:S01]  /*15b20*/  LDL.LU R0, [R1] ;  /* 0x0000000001007983 */ /* 0x000ea20000300800 */
[----:B------:R-:W-:Y:S01]  /*15b30*/  BSSY B0, `(.L_x_1124) ;  /* 0x000000b000007945 */ /* 0x000fe20003800000 */
[----:B------:R-:W1:Y:S01]  /*15b40*/  S2R R5, SR_CgaCtaId ;  /* 0x0000000000057919 */ /* 0x000e620000008800 */
[----:B--2---:R-:W-:-:S05]  /*15b50*/  VIADD R0, R0, 0x1 ;  /* 0x0000000100007836 */ /* 0x004fca0000000000 */
[----:B------:R-:W-:-:S04]  /*15b60*/  LEA.HI R2, R0, R0, RZ, 0x1 ;  /* 0x0000000000027211 */ /* 0x000fc800078f08ff */
[----:B------:R-:W-:Y:S02]  /*15b70*/  LOP3.LUT R3, R2, 0xfffffffe, RZ, 0xc0, !PT ;  /* 0xfffffffe02037812 */ /* 0x000fe400078ec0ff */
[----:B------:R-:W-:-:S03]  /*15b80*/  MOV R2, 0x400 ;  /* 0x0000040000027802 */ /* 0x000fc60000000f00 */
[----:B------:R-:W-:Y:S01]  /*15b90*/  IMAD.IADD R0, R0, 0x1, -R3 ;  /* 0x0000000100007824 */ /* 0x000fe200078e0a03 */
[----:B-1----:R-:W-:-:S04]  /*15ba0*/  LEA R4, R5, R2, 0x18 ;  /* 0x0000000205047211 */ /* 0x002fc800078ec0ff */
[----:B------:R-:W-:-:S04]  /*15bb0*/  SHF.L.U32 R0, R0, 0x1f, RZ ;  /* 0x0000001f00007819 */ /* 0x000fc800000006ff */
[----:B------:R-:W1:Y:S02]  /*15bc0*/  SYNCS.PHASECHK.TRANS64.TRYWAIT P0, [R4+URZ+0x30820], R0 ;  /* 0x03082000040075a7 */ /* 0x000e64000800017f */
[----:B-1----:R-:W-:Y:S05]  /*15bd0*/  @!P0 BRA `(.L_x_1125) ;  /* 0x0000003000c08947 */ /* 0x002fea0003800000 */
.L_x_1221:
[----:B------:R-:W-:Y:S05]  /*15be0*/  BSYNC B0 ;  /* 0x0000000000007941 */ /* 0x000fea0003800000 */
.L_x_1124:
[----:B------:R-:W-:-:S03]  /*15bf0*/  UMOV UR4, 0xffffffff ;  /* 0xffffffff00047882 */ /* 0x000fc60000000000 */
[----:B------:R-:W-:Y:S05]  /*15c00*/  BRA.DIV UR4, `(.L_x_1126) ;  /* 0x0000003204c87947 */ /* 0x000fea000b800000 */
[----:B-1----:R-:W1:Y:S02]  /*15c10*/  S2R R0, SR_TID.X ;  /* 0x0000000000007919 */ /* 0x002e640000002100 */
[----:B-1----:R-:W-:-:S04]  /*15c20*/  SHF.R.U32.HI R0, RZ, 0x5, R0 ;  /* 0x00000005ff007819 */ /* 0x002fc80000011600 */
[----:B------:R-:W-:-:S05]  /*15c30*/  LOP3.LUT R0, R0, 0x3, RZ, 0xc0, !PT ;  /* 0x0000000300007812 */ /* 0x000fca00078ec0ff */
[----:B------:R1:W2:Y:S02]  /*15c40*/  SHFL.IDX PT, R14, R0, RZ, 0x1f ;  /* 0x00001fff000e7589 */ /* 0x0002a400000e0000 */
.L_x_1224:
[----:B--2---:R-:W-:Y:S01]  /*15c50*/  ISETP.NE.AND P0, PT, R14, RZ, PT ;  /* 0x000000ff0e00720c */ /* 0x004fe20003f05270 */
[----:B------:R-:W-:-:S12]  /*15c60*/  BSSY B0, `(.L_x_1127) ;  /* 0x0000026000007945 */ /* 0x000fd80003800000 */
[----:B------:R-:W-:Y:S05]  /*15c70*/  @P0 BRA `(.L_x_1128) ;  /* 0x0000000000900947 */ /* 0x000fea0003800000 */
[----:B------:R-:W-:-:S03]  /*15c80*/  UMOV UR4, 0xffffffff ;  /* 0xffffffff00047882 */ /* 0x000fc60000000000 */
[----:B------:R-:W-:Y:S05]  /*15c90*/  BRA.DIV UR4, `(.L_x_1129) ;  /* 0x0000003204d87947 */ /* 0x000fea000b800000 */
[----:B------:R-:W-:-:S13]  /*15ca0*/  ELECT P6, URZ, PT ;  /* 0x00000000003f782f */ /* 0x000fda00038c0000 */
.L_x_1227:
[----:B------:R-:W-:Y:S05]  /*15cb0*/  @!P6 BRA `(.L_x_1128) ;  /* 0x000000000080e947 */ /* 0x000fea0003800000 */
[----:B-1----:R-:W2:Y:S02]  /*15cc0*/  LDL R0, [R1+0x4] ;  /* 0x0000040001007983 */ /* 0x002ea40000100800 */
[----:B--2---:R-:W-:-:S13]  /*15cd0*/  R2UR UR4, R0 ;  /* 0x00000000000472ca */ /* 0x004fda00000e0000 */
[----:B------:R-:W-:-:S06]  /*15ce0*/  ULOP3.LUT UR4, UR4, 0x2, URZ, 0xfc, !UPT ;  /* 0x0000000204047892 */ /* 0x000fcc000f8efc3f */
[----:B------:R-:W-:-:S05]  /*15cf0*/  IMAD.U32 R0, RZ, RZ, UR4 ;  /* 0x00000004ff007e24 */ /* 0x000fca000f8e00ff */
[----:B------:R-:W-:-:S13]  /*15d00*/  ISETP.NE.AND P0, PT, R0, 0x3, PT ;  /* 0x000000030000780c */ /* 0x000fda0003f05270 */
[----:B------:R-:W-:Y:S05]  /*15d10*/  @!P0 BRA `(.L_x_1130) ;  /* 0x0000000000048947 */ /* 0x000fea0003800000 */
[----:B------:R-:W-:Y:S01]  /*15d20*/  BPT.TRAP 0x1 ;  /* 0x000000040000795c */ /* 0x000fe20000300000 */
.L_x_1130:
[C---:B------:R-:W-:Y:S01]  /*15d30*/  IMAD R5, R23.reuse, 0x8, R4 ;  /* 0x0000000817057824 */ /* 0x040fe200078e0204 */
[----:B------:R-:W-:Y:S01]  /*15d40*/  SHF.L.U32 R0, R26, 0x1f, RZ ;  /* 0x0000001f1a007819 */ /* 0x000fe200000006ff */
[----:B------:R-:W-:-:S03]  /*15d50*/  VIADD R23, R23, 0x1 ;  /* 0x0000000117177836 */ /* 0x000fc60000000000 */
[----:B------:R-:W1:Y:S02]  /*15d60*/  SYNCS.PHASECHK.TRANS64.TRYWAIT P1, [R5+URZ+0x30840], R0 ;  /* 0x03084000050075a7 */ /* 0x000e64000802017f */
[----:B------:R-:W-:-:S04]  /*15d70*/  ISETP.NE.AND P2, PT, R23, 0x2, PT ;  /* 0x000000021700780c */ /* 0x000fc80003f45270 */
[----:B------:R-:W-:Y:S01]  /*15d80*/  SEL R3, RZ, 0x1, P2 ;  /* 0x00000001ff037807 */ /* 0x000fe20001000000 */
[----:B-1----:R-:W-:Y:S08]  /*15d90*/  @!P1 BRA `(.L_x_1131) ;  /* 0x0000003000b89947 */ /* 0x002ff00003800000 */
.L_x_1228:
[----:B------:R-:W-:Y:S02]  /*15da0*/  SEL R23, R23, RZ, P2 ;  /* 0x000000ff17177207 */ /* 0x000fe40001000000 */
[----:B------:R-:W-:Y:S01]  /*15db0*/  LOP3.LUT R2, R26, R3, RZ, 0x3c, !PT ;  /* 0x000000031a027212 */ /* 0x000fe200078e3cff */
[----:B------:R-:W-:Y:S06]  /*15dc0*/  @!P0 BRA `(.L_x_1132) ;  /* 0x0000000000048947 */ /* 0x000fec0003800000 */
[----:B------:R-:W-:Y:S01]  /*15dd0*/  BPT.TRAP 0x1 ;  /* 0x000000040000795c */ /* 0x000fe20000300000 */
.L_x_1132:
[----:B------:R-:W-:Y:S01]  /*15de0*/  IMAD R23, R23, 0x8, R4 ;  /* 0x0000000817177824 */ /* 0x000fe200078e0204 */
[----:B------:R-:W-:-:S04]  /*15df0*/  SHF.L.U32 R2, R2, 0x1f, RZ ;  /* 0x0000001f02027819 */ /* 0x000fc800000006ff */
[----:B------:R-:W2:Y:S02]  /*15e00*/  SYNCS.PHASECHK.TRANS64.TRYWAIT P1, [R23+URZ+0x30840], R2 ;  /* 0x03084002170075a7 */ /* 0x000ea4000802017f */
[----:B--2---:R-:W-:Y:S05]  /*15e10*/  @!P1 BRA `(.L_x_1133) ;  /* 0x0000003000ac9947 */ /* 0x004fea0003800000 */
.L_x_1229:
[----:B------:R-:W-:Y:S05]  /*15e20*/  @!P0 BRA `(.L_x_1134) ;  /* 0x0000000000048947 */ /* 0x000fea0003800000 */
[----:B------:R-:W-:Y:S01]  /*15e30*/  BPT.TRAP 0x1 ;  /* 0x000000040000795c */ /* 0x000fe20000300000 */
.L_x_1134:
[----:B------:R-:W3:Y:S02]  /*15e40*/  SYNCS.PHASECHK.TRANS64.TRYWAIT P1, [R5+URZ+0x30860], R0 ;  /* 0x03086000050075a7 */ /* 0x000ee4000802017f */
[----:B---3--:R-:W-:Y:S05]  /*15e50*/  @!P1 BRA `(.L_x_1135) ;  /* 0x0000003000b09947 */ /* 0x008fea0003800000 */
.L_x_1230:
[----:B------:R-:W-:Y:S05]  /*15e60*/  @!P0 BRA `(.L_x_1136) ;  /* 0x0000000000048947 */ /* 0x000fea0003800000 */
[----:B------:R-:W-:Y:S01]  /*15e70*/  BPT.TRAP 0x1 ;  /* 0x000000040000795c */ /* 0x000fe20000300000 */
.L_x_1136:
[----:B----4-:R4:W0:Y:S02]  /*15e80*/  SYNCS.PHASECHK.TRANS64.TRYWAIT P0, [R23+URZ+0x30860], R2 ;  /* 0x03086002170075a7 */ /* 0x010824000800017f */
[----:B0-----:R-:W-:Y:S05]  /*15e90*/  @!P0 NANOSLEEP.SYNCS 0x989680 ;  /* 0x009896800000895d */ /* 0x001fea0003900000 */
[----:B------:R-:W0:Y:S02]  /*15ea0*/  @!P0 SYNCS.PHASECHK.TRANS64 P0, [R23+URZ+0x30860], R2 ;  /* 0x03086002170085a7 */ /* 0x000e24000800007f */
[----:B0-----:R-:W-:Y:S05]  /*15eb0*/  @!P0 BRA `(.L_x_1136) ;  /* 0xfffffffc00f08947 */ /* 0x001fea000383ffff */
.L_x_1128:
[----:B------:R-:W-:Y:S05]  /*15ec0*/  BSYNC B0 ;  /* 0x0000000000007941 */ /* 0x000fea0003800000 */
.L_x_1127:
[----:B------:R-:W-:Y:S05]  /*15ed0*/  EXIT ;  /* 0x000000000000794d */ /* 0x000fea0003800000 */
.L_x_973:
[----:B0-----:R-:W-:-:S04]  /*15ee0*/  IMAD.U32 R3, RZ, RZ, UR40 ;  /* 0x00000028ff037e24 */ /* 0x001fc8000f8e00ff */
[----:B------:R0:W1:Y:S03]  /*15ef0*/  SYNCS.PHASECHK.TRANS64.TRYWAIT P1, [R3+URZ+0x30800], R0 ;  /* 0x03080000030075a7 */ /* 0x000066000802017f */
[----:B-1----:R-:W-:Y:S05]  /*15f00*/  @!P1 NANOSLEEP.SYNCS 0x989680 ;  /* 0x009896800000995d */ /* 0x002fea0003900000 */
[----:B------:R-:W1:Y:S02]  /*15f10*/  @!P1 SYNCS.PHASECHK.TRANS64 P1, [R3+URZ+0x30800], R0 ;  /* 0x03080000030095a7 */ /* 0x000e64000802007f */
[----:B-1----:R-:W-:Y:S05]  /*15f20*/  @!P1 BRA `(.L_x_973) ;  /* 0xfffffffc00ec9947 */ /* 0x002fea000383ffff */
[----:B------:R-:W-:Y:S05]  /*15f30*/  BRA `(.L_x_1137) ;  /* 0xfffffebc00047947 */ /* 0x000fea000383ffff */
.L_x_977:
[----:B-1----:R1:W2:Y:S02]  /*15f40*/  SYNCS.PHASECHK.TRANS64.TRYWAIT P1, [R13+URZ+0x30830], R0 ;  /* 0x030830000d0075a7 */ /* 0x0022a4000802017f */
[----:B--2---:R-:W-:Y:S05]  /*15f50*/  @!P1 NANOSLEEP.SYNCS 0x989680 ;  /* 0x009896800000995d */ /* 0x004fea0003900000 */
[----:B------:R-:W2:Y:S02]  /*15f60*/  @!P1 SYNCS.PHASECHK.TRANS64 P1, [R13+URZ+0x30830], R0 ;  /* 0x030830000d0095a7 */ /* 0x000ea4000802007f */
[----:B--2---:R-:W-:Y:S05]  /*15f70*/  @!P1 BRA `(.L_x_977) ;  /* 0xfffffffc00f09947 */ /* 0x004fea000383ffff */
[----:B------:R-:W-:Y:S05]  /*15f80*/  BRA `(.L_x_976) ;  /* 0xfffffebc00207947 */ /* 0x000fea000383ffff */
.L_x_994:
[----:B-1----:R-:W-:-:S04]  /*15f90*/  IMAD.U32 R10, RZ, RZ, UR7 ;  /* 0x00000007ff0a7e24 */ /* 0x002fc8000f8e00ff */
[----:B------:R1:W2:Y:S03]  /*15fa0*/  SYNCS.PHASECHK.TRANS64.TRYWAIT P1, [R10+URZ+0x30830], R9 ;  /* 0x030830090a0075a7 */ /* 0x0002a6000802017f */
[----:B--2---:R-:W-:Y:S05]  /*15fb0*/  @!P1 NANOSLEEP.SYNCS 0x989680 ;  /* 0x009896800000995d */ /* 0x004fea0003900000 */
[----:B------:R-:W2:Y:S02]  /*15fc0*/  @!P1 SYNCS.PHASECHK.TRANS64 P1, [R10+URZ+0x30830], R9 ;  /* 0x030830090a0095a7 */ /* 0x000ea4000802007f */
[----:B--2---:R-:W-:Y:S05]  /*15fd0*/  @!P1 BRA `(.L_x_994) ;  /* 0xfffffffc00ec9947 */ /* 0x004fea000383ffff */
[----:B------:R-:W-:Y:S05]  /*15fe0*/  BRA `(.L_x_993) ;  /* 0xfffffeec00fc7947 */ /* 0x000fea000383ffff */
.L_x_998:
[----:B01----:R-:W-:-:S04]  /*15ff0*/  IMAD.U32 R9, RZ, RZ, UR6 ;  /* 0x00000006ff097e24 */ /* 0x003fc8000f8e00ff */
[----:B------:R0:W1:Y:S03]  /*16000*/  SYNCS.PHASECHK.TRANS64.TRYWAIT P1, [R9+URZ+0x30850], R0 ;  /* 0x03085000090075a7 */ /* 0x000066000802017f */
[----:B-1----:R-:W-:Y:S05]  /*16010*/  @!P1 NANOSLEEP.SYNCS 0x989680 ;  /* 0x009896800000995d */ /* 0x002fea0003900000 */
[----:B------:R-:W1:Y:S02]  /*16020*/  @!P1 SYNCS.PHASECHK.TRANS64 P1, [R9+URZ+0x30850], R0 ;  /* 0x03085000090095a7 */ /* 0x000e64000802007f */
[----:B-1----:R-:W-:Y:S05]  /*16030*/  @!P1 BRA `(.L_x_998) ;  /* 0xfffffffc00ec9947 */ /* 0x002fea000383ffff */
[----:B------:R-:W-:Y:S05]  /*16040*/  BRA `(.L_x_997) ;  /* 0xfffffef800ac7947 */ /* 0x000fea000383ffff */
.L_x_1017:
[----:B-1----:R-:W-:-:S04]  /*16050*/  IMAD.U32 R10, RZ, RZ, UR7 ;  /* 0x00000007ff0a7e24 */ /* 0x002fc8000f8e00ff */
[----:B------:R1:W2:Y:S03]  /*16060*/  SYNCS.PHASECHK.TRANS64.TRYWAIT P1, [R10+URZ+0x30830], R9 ;  /* 0x030830090a0075a7 */ /* 0x0002a6000802017f */
[----:B--2---:R-:W-:Y:S05]  /*16070*/  @!P1 NANOSLEEP.SYNCS 0x989680 ;  /* 0x009896800000995d */ /* 0x004fea0003900000 */
[----:B------:R-:W2:Y:S02]  /*16080*/  @!P1 SYNCS.PHASECHK.TRANS64 P1, [R10+URZ+0x30830], R9 ;  /* 0x030830090a0095a7 */ /* 0x000ea4000802007f */
[----:B--2---:R-:W-:Y:S05]  /*16090*/  @!P1 BRA `(.L_x_1017) ;  /* 0xfffffffc00ec9947 */ /* 0x004fea000383ffff */
[----:B------:R-:W-:Y:S05]  /*160a0*/  BRA `(.L_x_1016) ;  /* 0xffffff2800307947 */ /* 0x000fea000383ffff */
.L_x_1021:
[----:B01----:R-:W-:-:S04]  /*160b0*/  IMAD.U32 R9, RZ, RZ, UR6 ;  /* 0x00000006ff097e24 */ /* 0x003fc8000f8e00ff */
[----:B------:R0:W1:Y:S03]  /*160c0*/  SYNCS.PHASECHK.TRANS64.TRYWAIT P1, [R9+URZ+0x30850], R0 ;  /* 0x03085000090075a7 */ /* 0x000066000802017f */
[----:B-1----:R-:W-:Y:S05]  /*160d0*/  @!P1 NANOSLEEP.SYNCS 0x989680 ;  /* 0x009896800000995d */ /* 0x002fea0003900000 */
[----:B------:R-:W1:Y:S02]  /*160e0*/  @!P1 SYNCS.PHASECHK.TRANS64 P1, [R9+URZ+0x30850], R0 ;  /* 0x03085000090095a7 */ /* 0x000e64000802007f */
[----:B-1----:R-:W-:Y:S05]  /*160f0*/  @!P1 BRA `(.L_x_1021) ;  /* 0xfffffffc00ec9947 */ /* 0x002fea000383ffff */
[----:B------:R-:W-:Y:S05]  /*16100*/  BRA `(.L_x_1020) ;  /* 0xffffff3000e07947 */ /* 0x000fea000383ffff */
.L_x_1029:
[----:B-1----:R-:W-:-:S04]  /*16110*/  IMAD.U32 R10, RZ, RZ, UR6 ;  /* 0x00000006ff0a7e24 */ /* 0x002fc8000f8e00ff */
[----:B------:R1:W2:Y:S03]  /*16120*/  SYNCS.PHASECHK.TRANS64.TRYWAIT P1, [R10+URZ+0x30830], R9 ;  /* 0x030830090a0075a7 */ /* 0x0002a6000802017f */
[----:B--2---:R-:W-:Y:S05]  /*16130*/  @!P1 NANOSLEEP.SYNCS 0x989680 ;  /* 0x009896800000995d */ /* 0x004fea0003900000 */
[----:B------:R-:W2:Y:S02]  /*16140*/  @!P1 SYNCS.PHASECHK.TRANS64 P1, [R10+URZ+0x30830], R9 ;  /* 0x030830090a0095a7 */ /* 0x000ea4000802007f */
[----:B--2---:R-:W-:Y:S05]  /*16150*/  @!P1 BRA `(.L_x_1029) ;  /* 0xfffffffc00ec9947 */ /* 0x004fea000383ffff */
[----:B------:R-:W-:Y:S05]  /*16160*/  BRA `(.L_x_1028) ;  /* 0xffffff4c002c7947 */ /* 0x000fea000383ffff */
.L_x_1033:
[----:B01----:R-:W-:-:S04]  /*16170*/  IMAD.U32 R9, RZ, RZ, UR10 ;  /* 0x0000000aff097e24 */ /* 0x003fc8000f8e00ff */
[----:B------:R0:W1:Y:S03]  /*16180*/  SYNCS.PHASECHK.TRANS64.TRYWAIT P1, [R9+URZ+0x30850], R0 ;  /* 0x03085000090075a7 */ /* 0x000066000802017f */
[----:B-1----:R-:W-:Y:S05]  /*16190*/  @!P1 NANOSLEEP.SYNCS 0x989680 ;  /* 0x009896800000995d */ /* 0x002fea0003900000 */
[----:B------:R-:W1:Y:S02]  /*161a0*/  @!P1 SYNCS.PHASECHK.TRANS64 P1, [R9+URZ+0x30850], R0 ;  /* 0x03085000090095a7 */ /* 0x000e64000802007f */
[----:B-1----:R-:W-:Y:S05]  /*161b0*/  @!P1 BRA `(.L_x_1033) ;  /* 0xfffffffc00ec9947 */ /* 0x002fea000383ffff */
[----:B------:R-:W-:Y:S05]  /*161c0*/  BRA `(.L_x_1032) ;  /* 0xffffff5400dc7947 */ /* 0x000fea000383ffff */
.L_x_1048:
[----:B-1----:R-:W-:-:S04]  /*161d0*/  IMAD.U32 R5, RZ, RZ, UR5 ;  /* 0x00000005ff057e24 */ /* 0x002fc8000f8e00ff */
[----:B------:R1:W2:Y:S03]  /*161e0*/  SYNCS.PHASECHK.TRANS64.TRYWAIT P1, [R5+URZ+0x30850], R0 ;  /* 0x03085000050075a7 */ /* 0x0002a6000802017f */
[----:B--2---:R-:W-:Y:S05]  /*161f0*/  @!P1 NANOSLEEP.SYNCS 0x989680 ;  /* 0x009896800000995d */ /* 0x004fea0003900000 */
[----:B------:R-:W2:Y:S02]  /*16200*/  @!P1 SYNCS.PHASECHK.TRANS64 P1, [R5+URZ+0x30850], R0 ;  /* 0x03085000050095a7 */ /* 0x000ea4000802007f */
[----:B--2---:R-:W-:Y:S05]  /*16210*/  @!P1 BRA `(.L_x_1048) ;  /* 0xfffffffc00ec9947 */ /* 0x004fea000383ffff */
[----:B------:R-:W-:Y:S05]  /*16220*/  BRA `(.L_x_1047) ;  /* 0xffffff8800107947 */ /* 0x000fea000383ffff */
.L_x_1085:
[----:B------:R-:W2:Y:S01]  /*16230*/  S2R R18, SR_TID.X ;  /* 0x0000000000127919 */ /* 0x000ea20000002100 */
[----:B------:R-:W-:Y:S02]  /*16240*/  IMAD.MOV.U32 R12, RZ, RZ, RZ ;  /* 0x000000ffff0c7224 */ /* 0x000fe400078e00ff */
[----:B------:R-:W-:Y:S02]  /*16250*/  IMAD.MOV.U32 R11, RZ, RZ, 0x1f ;  /* 0x0000001fff0b7424 */ /* 0x000fe400078e00ff */
[----:B------:R-:W-:Y:S01]  /*16260*/  IMAD.MOV.U32 R15, RZ, RZ, -0x1 ;  /* 0xffffffffff0f7424 */ /* 0x000fe200078e00ff */
[----:B--2---:R-:W-:-:S04]  /*16270*/  SHF.R.U32.HI R18, RZ, 0x5, R18 ;  /* 0x00000005ff127819 */ /* 0x004fc80000011612 */
[----:B------:R-:W-:-:S05]  /*16280*/  LOP3.LUT R18, R18, 0x3, RZ, 0xc0, !PT ;  /* 0x0000000312127812 */ /* 0x000fca00078ec0ff */
[----:B------:R-:W-:-:S07]  /*16290*/  IMAD.MOV.U32 R13, RZ, RZ, R18 ;  /* 0x000000ffff0d7224 */ /* 0x000fce00078e0012 */
[----:B01---5:R-:W-:Y:S05]  /*162a0*/  WARPSYNC.COLLECTIVE R15, `(.L_x_1138) ;  /* 0x000000000f087348 */ /* 0x023fea0003c00000 */
[----:B------:R2:W3:Y:S02]  /*162b0*/  SHFL.IDX P6, R14, R13, R12, R11 ;  /* 0x0000000c0d0e7389 */ /* 0x0004e400000c000b */
[----:B0123-5:R-:W-:Y:S01]  /*162c0*/  ENDCOLLECTIVE ;  /* 0x000000000000791b */ /* 0x02ffe20003800000 */
.L_x_1138:
[----:B------:R-:W-:Y:S05]  /*162d0*/  BRA `(.L_x_1139) ;  /* 0xffffffc800287947 */ /* 0x000fea000383ffff */
.L_x_1088:
[----:B0-----:R0:W1:Y:S02]  /*162e0*/  SYNCS.PHASECHK.TRANS64.TRYWAIT P0, [R0+URZ+0x30840], R3 ;  /* 0x03084003000075a7 */ /* 0x001064000800017f */
[----:B-1----:R-:W-:Y:S05]  /*162f0*/  @!P0 NANOSLEEP.SYNCS 0x989680 ;  /* 0x009896800000895d */ /* 0x002fea0003900000 */
[----:B------:R-:W1:Y:S02]  /*16300*/  @!P0 SYNCS.PHASECHK.TRANS64 P0, [R0+URZ+0x30840], R3 ;  /* 0x03084003000085a7 */ /* 0x000e64000800007f */
[----:B-1----:R-:W-:Y:S05]  /*16310*/  @!P0 BRA `(.L_x_1088) ;  /* 0xfffffffc00f08947 */ /* 0x002fea000383ffff */
[----:B------:R-:W-:Y:S05]  /*16320*/  BRA `(.L_x_1140) ;  /* 0xffffffcc002c7947 */ /* 0x000fea000383ffff */
.L_x_1089:
        /* <DEDUP_REMOVED lines=8> */
.L_x_1142:
[----:B------:R-:W-:Y:S05]  /*163b0*/  BSYNC B0 ;  /* 0x0000000000007941 */ /* 0x000fea0003800000 */
.L_x_1141:
[----:B------:R-:W-:Y:S02]  /*163c0*/  IMAD.MOV.U32 R13, RZ, RZ, R4 ;  /* 0x000000ffff0d7224 */ /* 0x000fe400078e0004 */
[----:B------:R-:W-:Y:S02]  /*163d0*/  IMAD.MOV.U32 R12, RZ, RZ, RZ ;  /* 0x000000ffff0c7224 */ /* 0x000fe400078e00ff */
[----:B------:R-:W-:Y:S02]  /*163e0*/  IMAD.MOV.U32 R11, RZ, RZ, 0x181f ;  /* 0x0000181fff0b7424 */ /* 0x000fe400078e00ff */
[----:B------:R-:W-:Y:S02]  /*163f0*/  IMAD.MOV.U32 R15, RZ, RZ, -0x1 ;  /* 0xffffffffff0f7424 */ /* 0x000fe400078e00ff */
[----:B------:R-:W-:Y:S02]  /*16400*/  IMAD.MOV.U32 R2, RZ, RZ, R14 ;  /* 0x000000ffff027224 */ /* 0x000fe400078e000e */
[----:B------:R-:W-:-:S07]  /*16410*/  @P0 IMAD R9, R5, 0x2, R17 ;  /* 0x0000000205090824 */ /* 0x000fce00078e0211 */
[----:B------:R-:W-:Y:S05]  /*16420*/  WARPSYNC.COLLECTIVE R15, `(.L_x_1143) ;  /* 0x000000000f087348 */ /* 0x000fea0003c00000 */
[----:B------:R0:W1:Y:S02]  /*16430*/  SHFL.IDX P6, R14, R13, R12, R11 ;  /* 0x0000000c0d0e7389 */ /* 0x00006400000c000b */
[----:B01----:R-:W-:Y:S01]  /*16440*/  ENDCOLLECTIVE ;  /* 0x000000000000791b */ /* 0x003fe20003800000 */
.L_x_1143:
[----:B------:R-:W-:Y:S02]  /*16450*/  IMAD.MOV.U32 R13, RZ, RZ, R6 ;  /* 0x000000ffff0d7224 */ /* 0x000fe400078e0006 */
[----:B------:R-:W-:Y:S01]  /*16460*/  IMAD.MOV.U32 R12, RZ, RZ, 0x1 ;  /* 0x00000001ff0c7424 */ /* 0x000fe200078e00ff */
[----:B------:R-:W-:-:S05]  /*16470*/  @P0 LEA R14, P1, R37, R14, 0x1 ;  /* 0x0000000e250e0211 */ /* 0x000fca00078208ff */
[----:B------:R-:W-:Y:S02]  /*16480*/  @P0 IMAD.X R3, RZ, RZ, R2, P1 ;  /* 0x000000ffff030224 */ /* 0x000fe400008e0602 */
[----:B------:R-:W-:-:S07]  /*16490*/  @P0 IMAD.MOV.U32 R2, RZ, RZ, R14 ;  /* 0x000000ffff020224 */ /* 0x000fce00078e000e */
[----:B------:R-:W-:Y:S05]  /*164a0*/  WARPSYNC.COLLECTIVE R15, `(.L_x_1144) ;  /* 0x000000000f087348 */ /* 0x000fea0003c00000 */
[----:B------:R0:W1:Y:S02]  /*164b0*/  SHFL.IDX P6, R14, R13, R12, R11 ;  /* 0x0000000c0d0e7389 */ /* 0x00006400000c000b */
[----:B01----:R-:W-:Y:S01]  /*164c0*/  ENDCOLLECTIVE ;  /* 0x000000000000791b */ /* 0x003fe20003800000 */
.L_x_1144:
[----:B------:R-:W-:Y:S01]  /*164d0*/  @!PT LDS RZ, [RZ] ;  /* 0x00000000fffff984 */ /* 0x000fe20000000800 */
[----:B------:R-:W-:Y:S01]  /*164e0*/  @!PT LDS RZ, [RZ] ;  /* 0x00000000fffff984 */ /* 0x000fe20000000800 */
[----:B------:R-:W-:Y:S01]  /*164f0*/  @!PT LDS RZ, [RZ] ;  /* 0x00000000fffff984 */ /* 0x000fe20000000800 */
[----:B------:R0:W-:Y:S04]  /*16500*/  @P0 LDGSTS.E.BYPASS.LTC128B.128 [R9+0x1e400], desc[UR36][R2.64], !P4 ;  /* 0x1e40000002090fae */ /* 0x0001e8000e101d64 */
[----:B------:R0:W-:Y:S04]  /*16510*/  @P0 LDGSTS.E.BYPASS.LTC128B.128 [R9+0x21400], desc[UR36][R2.64+0x80], !P3 ;  /* 0x2140008002090fae */ /* 0x0001e8000d901d64 */
[----:B------:R0:W-:Y:S01]  /*16520*/  @P0 LDGSTS.E.BYPASS.LTC128B.128 [R9+0x24400], desc[UR36][R2.64+0x100], !P2 ;  /* 0x2440010002090fae */ /* 0x0001e2000d101d64 */
[----:B------:R-:W-:Y:S01]  /*16530*/  ISETP.GE.AND P0, PT, R7, 0x11, PT ;  /* 0x000000110700780c */ /* 0x000fe20003f06270 */
[----:B------:R-:W-:-:S02]  /*16540*/  IMAD.MOV.U32 R13, RZ, RZ, R4 ;  /* 0x000000ffff0d7224 */ /* 0x000fc400078e0004 */
[----:B------:R-:W-:-:S10]  /*16550*/  IMAD.MOV.U32 R8, RZ, RZ, R14 ;  /* 0x000000ffff087224 */ /* 0x000fd400078e000e */
[----:B0-----:R-:W-:Y:S05]  /*16560*/  WARPSYNC.COLLECTIVE R15, `(.L_x_1145) ;  /* 0x000000000f087348 */ /* 0x001fea0003c00000 */
[----:B------:R1:W2:Y:S02]  /*16570*/  SHFL.IDX P6, R14, R13, R12, R11 ;  /* 0x0000000c0d0e7389 */ /* 0x0002a400000c000b */
[----:B012---:R-:W-:Y:S01]  /*16580*/  ENDCOLLECTIVE ;  /* 0x000000000000791b */ /* 0x007fe20003800000 */
.L_x_1145:
[----:B------:R-:W-:Y:S02]  /*16590*/  @P0 IMAD R25, R5, 0x2, R17 ;  /* 0x0000000205190824 */ /* 0x000fe400078e0211 */
[----:B------:R-:W-:Y:S02]  /*165a0*/  IMAD.MOV.U32 R13, RZ, RZ, R6 ;  /* 0x000000ffff0d7224 */ /* 0x000fe400078e0006 */
[----:B------:R-:W-:Y:S01]  /*165b0*/  IMAD.MOV.U32 R12, RZ, RZ, 0x2 ;  /* 0x00000002ff0c7424 */ /* 0x000fe200078e00ff */
[----:B------:R-:W-:-:S05]  /*165c0*/  @P0 LEA R14, P1, R37, R14, 0x1 ;  /* 0x0000000e250e0211 */ /* 0x000fca00078208ff */
[----:B------:R-:W-:-:S08]  /*165d0*/  @P0 IMAD.MOV.U32 R2, RZ, RZ, R14 ;  /* 0x000000ffff020224 */ /* 0x000fd000078e000e */
[----:B------:R-:W-:Y:S05]  /*165e0*/  WARPSYNC.COLLECTIVE R15, `(.L_x_1146) ;  /* 0x000000000f087348 */ /* 0x000fea0003c00000 */
[----:B------:R0:W1:Y:S02]  /*165f0*/  SHFL.IDX P6, R14, R13, R12, R11 ;  /* 0x0000000c0d0e7389 */ /* 0x00006400000c000b */
[----:B01----:R-:W-:Y:S01]  /*16600*/  ENDCOLLECTIVE ;  /* 0x000000000000791b */ /* 0x003fe20003800000 */
.L_x_1146:
[----:B------:R-:W-:-:S04]  /*16610*/  @P0 IMAD.X R21, RZ, RZ, R8, P1 ;  /* 0x000000ffff150224 */ /* 0x000fc800008e0608 */
[----:B------:R-:W-:-:S05]  /*16620*/  @P0 IMAD.MOV.U32 R3, RZ, RZ, R21 ;  /* 0x000000ffff030224 */ /* 0x000fca00078e0015 */
[----:B------:R-:W-:Y:S01]  /*16630*/  @!PT LDS RZ, [RZ] ;  /* 0x00000000fffff984 */ /* 0x000fe20000000800 */
[----:B------:R-:W-:Y:S01]  /*16640*/  @!PT LDS RZ, [RZ] ;  /* 0x00000000fffff984 */ /* 0x000fe20000000800 */
[----:B------:R-:W-:Y:S01]  /*16650*/  @!PT LDS RZ, [RZ] ;  /* 0x00000000fffff984 */ /* 0x000fe20000000800 */
[----:B------:R0:W-:Y:S01]  /*16660*/  @P0 LDGSTS.E.BYPASS.LTC128B.128 [R25+0x1ec00], desc[UR36][R2.64], !P4 ;  /* 0x1ec0000002190fae */ /* 0x0001e2000e101d64 */
[----:B------:R-:W-:-:S03]  /*16670*/  IMAD.MOV.U32 R13, RZ, RZ, R4 ;  /* 0x000000ffff0d7224 */ /* 0x000fc600078e0004 */
[----:B------:R0:W-:Y:S04]  /*16680*/  @P0 LDGSTS.E.BYPASS.LTC128B.128 [R25+0x21c00], desc[UR36][R2.64+0x80], !P3 ;  /* 0x21c0008002190fae */ /* 0x0001e8000d901d64 */
[----:B------:R0:W-:Y:S01]  /*16690*/  @P0 LDGSTS.E.BYPASS.LTC128B.128 [R25+0x24c00], desc[UR36][R2.64+0x100], !P2 ;  /* 0x24c0010002190fae */ /* 0x0001e2000d101d64 */
[----:B------:R-:W-:Y:S01]  /*166a0*/  ISETP.GE.AND P0, PT, R7, 0x21, PT ;  /* 0x000000210700780c */ /* 0x000fe20003f06270 */
[----:B------:R-:W-:-:S12]  /*166b0*/  IMAD.MOV.U32 R8, RZ, RZ, R14 ;  /* 0x000000ffff087224 */ /* 0x000fd800078e000e */
[----:B0-----:R-:W-:Y:S05]  /*166c0*/  WARPSYNC.COLLECTIVE R15, `(.L_x_1147) ;  /* 0x000000000f087348 */ /* 0x001fea0003c00000 */
[----:B------:R1:W2:Y:S02]  /*166d0*/  SHFL.IDX P6, R14, R13, R12, R11 ;  /* 0x0000000c0d0e7389 */ /* 0x0002a400000c000b */
[----:B012---:R-:W-:Y:S01]  /*166e0*/  ENDCOLLECTIVE ;  /* 0x000000000000791b */ /* 0x007fe20003800000 */
.L_x_1147:
        /* <DEDUP_REMOVED lines=8> */
.L_x_1148:
        /* <DEDUP_REMOVED lines=14> */
.L_x_1149:
        /* <DEDUP_REMOVED lines=8> */
.L_x_1150:
        /* <DEDUP_REMOVED lines=14> */
.L_x_1151:
        /* <DEDUP_REMOVED lines=8> */
.L_x_1152:
        /* <DEDUP_REMOVED lines=9> */
[----:B------:R-:W-:-:S07]  /*16ac0*/  IMAD.MOV.U32 R8, RZ, RZ, R14 ;  /* 0x000000ffff087224 */ /* 0x000fce00078e000e */
[----:B0-----:R-:W-:Y:S05]  /*16ad0*/  WARPSYNC.COLLECTIVE R15, `(.L_x_1153) ;  /* 0x000000000f087348 */ /* 0x001fea0003c00000 */
[----:B------:R1:W2:Y:S02]  /*16ae0*/  SHFL.IDX P6, R14, R13, R12, R11 ;  /* 0x0000000c0d0e7389 */ /* 0x0002a400000c000b */
[----:B012---:R-:W-:Y:S01]  /*16af0*/  ENDCOLLECTIVE ;  /* 0x000000000000791b */ /* 0x007fe20003800000 */
.L_x_1153:
[----:B------:R-:W-:Y:S05]  /*16b00*/  BRA `(.L_x_1154) ;  /* 0xffffffc800847947 */ /* 0x000fea000383ffff */
.L_x_1094:
[----:B------:R-:W-:Y:S02]  /*16b10*/  IMAD.MOV.U32 R13, RZ, RZ, R5 ;  /* 0x000000ffff0d7224 */ /* 0x000fe400078e0005 */
[----:B------:R-:W-:Y:S02]  /*16b20*/  IMAD.MOV.U32 R12, RZ, RZ, RZ ;  /* 0x000000ffff0c7224 */ /* 0x000fe400078e00ff */
[----:B------:R-:W-:Y:S02]  /*16b30*/  IMAD.MOV.U32 R11, RZ, RZ, 0x181f ;  /* 0x0000181fff0b7424 */ /* 0x000fe400078e00ff */
[----:B------:R-:W-:Y:S02]  /*16b40*/  IMAD.MOV.U32 R15, RZ, RZ, -0x1 ;  /* 0xffffffffff0f7424 */ /* 0x000fe400078e00ff */
[----:B------:R-:W-:-:S07]  /*16b50*/  VIADD R4, R36, UR44 ;  /* 0x0000002c24047c36 */ /* 0x000fce0008000000 */
[----:B------:R-:W-:Y:S05]  /*16b60*/  WARPSYNC.COLLECTIVE R15, `(.L_x_1155) ;  /* 0x000000000f087348 */ /* 0x000fea0003c00000 */
[----:B------:R0:W1:Y:S02]  /*16b70*/  SHFL.IDX P6, R14, R13, R12, R11 ;  /* 0x0000000c0d0e7389 */ /* 0x00006400000c000b */
[----:B01----:R-:W-:Y:S01]  /*16b80*/  ENDCOLLECTIVE ;  /* 0x000000000000791b */ /* 0x003fe20003800000 */
.L_x_1155:
[C---:B------:R-:W-:Y:S01]  /*16b90*/  VIADD R6, R4.reuse, 0x10 ;  /* 0x0000001004067836 */ /* 0x040fe20000000000 */
[----:B------:R-:W-:Y:S01]  /*16ba0*/  ISETP.GE.AND P0, PT, R4, UR39, PT ;  /* 0x0000002704007c0c */ /* 0x000fe2000bf06270 */
[----:B------:R-:W-:Y:S02]  /*16bb0*/  IMAD.MOV.U32 R13, RZ, RZ, R0 ;  /* 0x000000ffff0d7224 */ /* 0x000fe400078e0000 */
[----:B------:R-:W-:-:S10]  /*16bc0*/  IMAD.MOV.U32 R2, RZ, RZ, R14 ;  /* 0x000000ffff027224 */ /* 0x000fd400078e000e */
[----:B------:R-:W-:Y:S05]  /*16bd0*/  WARPSYNC.COLLECTIVE R15, `(.L_x_1156) ;  /* 0x000000000f087348 */ /* 0x000fea0003c00000 */
[----:B------:R0:W1:Y:S02]  /*16be0*/  SHFL.IDX P6, R14, R13, R12, R11 ;  /* 0x0000000c0d0e7389 */ /* 0x00006400000c000b */
[----:B01----:R-:W-:Y:S01]  /*16bf0*/  ENDCOLLECTIVE ;  /* 0x000000000000791b */ /* 0x003fe20003800000 */
.L_x_1156:
        /* <DEDUP_REMOVED lines=8> */
.L_x_1157:
[----:B------:R-:W-:Y:S01]  /*16c80*/  @!PT LDS RZ, [RZ] ;  /* 0x00000000fffff984 */ /* 0x000fe20000000800 */
[----:B------:R-:W-:Y:S01]  /*16c90*/  @!PT LDS RZ, [RZ] ;  /* 0x00000000fffff984 */ /* 0x000fe20000000800 */
[----:B------:R-:W-:Y:S01]  /*16ca0*/  @!PT LDS RZ, [RZ] ;  /* 0x00000000fffff984 */ /* 0x000fe20000000800 */
[----:B------:R0:W-:Y:S04]  /*16cb0*/  @!P0 LDGSTS.E.BYPASS.LTC128B.128 [R31+0x12400], desc[UR36][R2.64], !P3 ;  /* 0x12400000021f8fae */ /* 0x0001e8000d901d64 */
[----:B------:R0:W-:Y:S04]  /*16cc0*/  @!P0 LDGSTS.E.BYPASS.LTC128B.128 [R31+0x16400], desc[UR36][R2.64+0x80], !P4 ;  /* 0x16400080021f8fae */ /* 0x0001e8000e101d64 */
[----:B------:R0:W-:Y:S01]  /*16cd0*/  @!P0 LDGSTS.E.BYPASS.LTC128B.128 [R31+0x1a400], desc[UR36][R2.64+0x100], !P5 ;  /* 0x1a400100021f8fae */ /* 0x0001e2000e901d64 */
[----:B------:R-:W-:Y:S01]  /*16ce0*/  ISETP.GE.AND P0, PT, R6, UR39, PT ;  /* 0x0000002706007c0c */ /* 0x000fe2000bf06270 */
[----:B------:R-:W-:-:S02]  /*16cf0*/  IMAD.MOV.U32 R13, RZ, RZ, R0 ;  /* 0x000000ffff0d7224 */ /* 0x000fc400078e0000 */
[----:B------:R-:W-:-:S10]  /*16d00*/  IMAD.MOV.U32 R6, RZ, RZ, R14 ;  /* 0x000000ffff067224 */ /* 0x000fd400078e000e */
[----:B0-----:R-:W-:Y:S05]  /*16d10*/  WARPSYNC.COLLECTIVE R15, `(.L_x_1158) ;  /* 0x000000000f087348 */ /* 0x001fea0003c00000 */
[----:B------:R1:W2:Y:S02]  /*16d20*/  SHFL.IDX P6, R14, R13, R12, R11 ;  /* 0x0000000c0d0e7389 */ /* 0x0002a400000c000b */
[----:B012---:R-:W-:Y:S01]  /*16d30*/  ENDCOLLECTIVE ;  /* 0x000000000000791b */ /* 0x007fe20003800000 */
.L_x_1158:
[----:B------:R-:W-:Y:S02]  /*16d40*/  IMAD.MOV.U32 R13, RZ, RZ, R5 ;  /* 0x000000ffff0d7224 */ /* 0x000fe400078e0005 */
[----:B------:R-:W-:Y:S01]  /*16d50*/  IMAD.MOV.U32 R12, RZ, RZ, 0x2 ;  /* 0x00000002ff0c7424 */ /* 0x000fe200078e00ff */
[----:B------:R-:W-:-:S05]  /*16d60*/  @!P0 LEA R14, P1, R37, R14, 0x1 ;  /* 0x0000000e250e8211 */ /* 0x000fca00078208ff */
[----:B------:R-:W-:-:S08]  /*16d70*/  @!P0 IMAD.MOV.U32 R2, RZ, RZ, R14 ;  /* 0x000000ffff028224 */ /* 0x000fd000078e000e */
[----:B------:R-:W-:Y:S05]  /*16d80*/  WARPSYNC.COLLECTIVE R15, `(.L_x_1159) ;  /* 0x000000000f087348 */ /* 0x000fea0003c00000 */
[----:B------:R0:W1:Y:S02]  /*16d90*/  SHFL.IDX P6, R14, R13, R12, R11 ;  /* 0x0000000c0d0e7389 */ /* 0x00006400000c000b */
[----:B01----:R-:W-:Y:S01]  /*16da0*/  ENDCOLLECTIVE ;  /* 0x000000000000791b */ /* 0x003fe20003800000 */
.L_x_1159:
[----:B------:R-:W-:Y:S02]  /*16db0*/  @!P0 IMAD.X R7, RZ, RZ, R6, P1 ;  /* 0x000000ffff078224 */ /* 0x000fe400008e0606 */
[----:B------:R-:W-:Y:S02]  /*16dc0*/  VIADD R6, R4, 0x20 ;  /* 0x0000002004067836 */ /* 0x000fe40000000000 */
[----:B------:R-:W-:-:S05]  /*16dd0*/  @!P0 IMAD.MOV.U32 R3, RZ, RZ, R7 ;  /* 0x000000ffff038224 */ /* 0x000fca00078e0007 */
        /* <DEDUP_REMOVED lines=12> */
.L_x_1160:
[----:B------:R-:W-:Y:S02]  /*16ea0*/  IMAD.MOV.U32 R13, RZ, RZ, R5 ;  /* 0x000000ffff0d7224 */ /* 0x000fe400078e0005 */
[----:B------:R-:W-:Y:S01]  /*16eb0*/  IMAD.MOV.U32 R12, RZ, RZ, 0x3 ;  /* 0x00000003ff0c7424 */ /* 0x000fe200078e00ff */
[----:B------:R-:W-:-:S05]  /*16ec0*/  @!P0 LEA R14, P1, R37, R14, 0x1 ;  /* 0x0000000e250e8211 */ /* 0x000fca00078208ff */
[----:B------:R-:W-:-:S08]  /*16ed0*/  @!P0 IMAD.MOV.U32 R2, RZ, RZ, R14 ;  /* 0x000000ffff028224 */ /* 0x000fd000078e000e */
[----:B------:R-:W-:Y:S05]  /*16ee0*/  WARPSYNC.COLLECTIVE R15, `(.L_x_1161) ;  /* 0x000000000f087348 */ /* 0x000fea0003c00000 */
[----:B------:R0:W1:Y:S02]  /*16ef0*/  SHFL.IDX P6, R14, R13, R12, R11 ;  /* 0x0000000c0d0e7389 */ /* 0x00006400000c000b */
[----:B01----:R-:W-:Y:S01]  /*16f00*/  ENDCOLLECTIVE ;  /* 0x000000000000791b */ /* 0x003fe20003800000 */
.L_x_1161:
        /* <DEDUP_REMOVED lines=15> */
.L_x_1162:
[----:B------:R-:W-:Y:S02]  /*17000*/  IMAD.MOV.U32 R13, RZ, RZ, R5 ;  /* 0x000000ffff0d7224 */ /* 0x000fe400078e0005 */
[----:B------:R-:W-:Y:S01]  /*17010*/  IMAD.MOV.U32 R12, RZ, RZ, 0x4 ;  /* 0x00000004ff0c7424 */ /* 0x000fe200078e00ff */
[----:B------:R-:W-:-:S05]  /*17020*/  @!P0 LEA R14, P1, R37, R14, 0x1 ;  /* 0x0000000e250e8211 */ /* 0x000fca00078208ff */
[----:B------:R-:W-:-:S08]  /*17030*/  @!P0 IMAD.MOV.U32 R2, RZ, RZ, R14 ;  /* 0x000000ffff028224 */ /* 0x000fd000078e000e */
[----:B------:R-:W-:Y:S05]  /*17040*/  WARPSYNC.COLLECTIVE R15, `(.L_x_1163) ;  /* 0x000000000f087348 */ /* 0x000fea0003c00000 */
[----:B------:R0:W1:Y:S02]  /*17050*/  SHFL.IDX P6, R14, R13, R12, R11 ;  /* 0x0000000c0d0e7389 */ /* 0x00006400000c000b */
[----:B01----:R-:W-:Y:S01]  /*17060*/  ENDCOLLECTIVE ;  /* 0x000000000000791b */ /* 0x003fe20003800000 */
.L_x_1163:
        /* <DEDUP_REMOVED lines=15> */
.L_x_1164:
[----:B------:R-:W-:Y:S02]  /*17160*/  IMAD.MOV.U32 R13, RZ, RZ, R5 ;  /* 0x000000ffff0d7224 */ /* 0x000fe400078e0005 */
[----:B------:R-:W-:Y:S01]  /*17170*/  IMAD.MOV.U32 R12, RZ, RZ, 0x5 ;  /* 0x00000005ff0c7424 */ /* 0x000fe200078e00ff */
[----:B------:R-:W-:-:S05]  /*17180*/  @!P0 LEA R14, P1, R37, R14, 0x1 ;  /* 0x0000000e250e8211 */ /* 0x000fca00078208ff */
[----:B------:R-:W-:-:S08]  /*17190*/  @!P0 IMAD.MOV.U32 R2, RZ, RZ, R14 ;  /* 0x000000ffff028224 */ /* 0x000fd000078e000e */
[----:B------:R-:W-:Y:S05]  /*171a0*/  WARPSYNC.COLLECTIVE R15, `(.L_x_1165) ;  /* 0x000000000f087348 */ /* 0x000fea0003c00000 */
[----:B------:R0:W1:Y:S02]  /*171b0*/  SHFL.IDX P6, R14, R13, R12, R11 ;  /* 0x0000000c0d0e7389 */ /* 0x00006400000c000b */
[----:B01----:R-:W-:Y:S01]  /*171c0*/  ENDCOLLECTIVE ;  /* 0x000000000000791b */ /* 0x003fe20003800000 */
.L_x_1165:
        /* <DEDUP_REMOVED lines=15> */
.L_x_1166:
[----:B------:R-:W-:Y:S02]  /*172c0*/  IMAD.MOV.U32 R13, RZ, RZ, R5 ;  /* 0x000000ffff0d7224 */ /* 0x000fe400078e0005 */
[----:B------:R-:W-:Y:S01]  /*172d0*/  IMAD.MOV.U32 R12, RZ, RZ, 0x6 ;  /* 0x00000006ff0c7424 */ /* 0x000fe200078e00ff */
[----:B------:R-:W-:-:S05]  /*172e0*/  @!P0 LEA R14, P1, R37, R14, 0x1 ;  /* 0x0000000e250e8211 */ /* 0x000fca00078208ff */
[----:B------:R-:W-:-:S08]  /*172f0*/  @!P0 IMAD.MOV.U32 R2, RZ, RZ, R14 ;  /* 0x000000ffff028224 */ /* 0x000fd000078e000e */
[----:B------:R-:W-:Y:S05]  /*17300*/  WARPSYNC.COLLECTIVE R15, `(.L_x_1167) ;  /* 0x000000000f087348 */ /* 0x000fea0003c00000 */
[----:B------:R0:W1:Y:S02]  /*17310*/  SHFL.IDX P6, R14, R13, R12, R11 ;  /* 0x0000000c0d0e7389 */ /* 0x00006400000c000b */
[----:B01----:R-:W-:Y:S01]  /*17320*/  ENDCOLLECTIVE ;  /* 0x000000000000791b */ /* 0x003fe20003800000 */
.L_x_1167:
        /* <DEDUP_REMOVED lines=15> */
.L_x_1168:
[----:B------:R-:W-:Y:S02]  /*17420*/  IMAD.MOV.U32 R13, RZ, RZ, R5 ;  /* 0x000000ffff0d7224 */ /* 0x000fe400078e0005 */
[----:B------:R-:W-:Y:S01]  /*17430*/  IMAD.MOV.U32 R12, RZ, RZ, 0x7 ;  /* 0x00000007ff0c7424 */ /* 0x000fe200078e00ff */
[----:B------:R-:W-:-:S05]  /*17440*/  @!P0 LEA R14, P1, R37, R14, 0x1 ;  /* 0x0000000e250e8211 */ /* 0x000fca00078208ff */
[----:B------:R-:W-:-:S08]  /*17450*/  @!P0 IMAD.MOV.U32 R2, RZ, RZ, R14 ;  /* 0x000000ffff028224 */ /* 0x000fd000078e000e */
[----:B------:R-:W-:Y:S05]  /*17460*/  WARPSYNC.COLLECTIVE R15, `(.L_x_1169) ;  /* 0x000000000f087348 */ /* 0x000fea0003c00000 */
[----:B------:R0:W1:Y:S02]  /*17470*/  SHFL.IDX P6, R14, R13, R12, R11 ;  /* 0x0000000c0d0e7389 */ /* 0x00006400000c000b */
[----:B01----:R-:W-:Y:S01]  /*17480*/  ENDCOLLECTIVE ;  /* 0x000000000000791b */ /* 0x003fe20003800000 */
.L_x_1169:
[----:B------:R-:W-:-:S04]  /*17490*/  @!P0 IMAD.X R7, RZ, RZ, R6, P1 ;  /* 0x000000ffff078224 */ /* 0x000fc800008e0606 */
        /* <DEDUP_REMOVED lines=8> */
[----:B------:R-:W-:-:S07]  /*17520*/  IMAD.MOV.U32 R6, RZ, RZ, R14 ;  /* 0x000000ffff067224 */ /* 0x000fce00078e000e */
[----:B0-----:R-:W-:Y:S05]  /*17530*/  WARPSYNC.COLLECTIVE R15, `(.L_x_1170) ;  /* 0x000000000f087348 */ /* 0x001fea0003c00000 */
[----:B------:R1:W2:Y:S02]  /*17540*/  SHFL.IDX P6, R14, R13, R12, R11 ;  /* 0x0000000c0d0e7389 */ /* 0x0002a400000c000b */
[----:B012---:R-:W-:Y:S01]  /*17550*/  ENDCOLLECTIVE ;  /* 0x000000000000791b */ /* 0x007fe20003800000 */
.L_x_1170:
[----:B------:R-:W-:Y:S05]  /*17560*/  BRA `(.L_x_1171) ;  /* 0xffffffc800a47947 */ /* 0x000fea000383ffff */
.L_x_1097:
[----:B0-----:R0:W1:Y:S02]  /*17570*/  SYNCS.PHASECHK.TRANS64.TRYWAIT P0, [R17+URZ+0x30820], R0 ;  /* 0x03082000110075a7 */ /* 0x001064000800017f */
[----:B-1----:R-:W-:Y:S05]  /*17580*/  @!P0 NANOSLEEP.SYNCS 0x989680 ;  /* 0x009896800000895d */ /* 0x002fea0003900000 */
[----:B------:R-:W1:Y:S02]  /*17590*/  @!P0 SYNCS.PHASECHK.TRANS64 P0, [R17+URZ+0x30820], R0 ;  /* 0x03082000110085a7 */ /* 0x000e64000800007f */
[----:B-1----:R-:W-:Y:S05]  /*175a0*/  @!P0 BRA `(.L_x_1097) ;  /* 0xfffffffc00f08947 */ /* 0x002fea000383ffff */
[----:B------:R-:W-:Y:S05]  /*175b0*/  BRA `(.L_x_1172) ;  /* 0xffffffcc00087947 */ /* 0x000fea000383ffff */
.L_x_1101:
[----:B0-----:R0:W1:Y:S02]  /*175c0*/  SYNCS.PHASECHK.TRANS64.TRYWAIT P0, [R6+URZ+0x30840], R3 ;  /* 0x03084003060075a7 */ /* 0x001064000800017f */
[----:B-1----:R-:W-:Y:S05]  /*175d0*/  @!P0 NANOSLEEP.SYNCS 0x989680 ;  /* 0x009896800000895d */ /* 0x002fea0003900000 */
[----:B------:R-:W1:Y:S02]  /*175e0*/  @!P0 SYNCS.PHASECHK.TRANS64 P0, [R6+URZ+0x30840], R3 ;  /* 0x03084003060085a7 */ /* 0x000e64000800007f */
[----:B-1----:R-:W-:Y:S05]  /*175f0*/  @!P0 BRA `(.L_x_1101) ;  /* 0xfffffffc00f08947 */ /* 0x002fea000383ffff */
[----:B------:R-:W-:Y:S05]  /*17600*/  BRA `(.L_x_1173) ;  /* 0xffffffcc00c87947 */ /* 0x000fea000383ffff */
.L_x_1102:
        /* <DEDUP_REMOVED lines=8> */
.L_x_1175:
[----:B------:R-:W-:Y:S05]  /*17690*/  BSYNC B1 ;  /* 0x0000000000017941 */ /* 0x000fea0003800000 */
.L_x_1174:
        /* <DEDUP_REMOVED lines=9> */
.L_x_1176:
[----:B------:R-:W-:Y:S02]  /*17730*/  IMAD R8, R8, 0x2, R17 ;  /* 0x0000000208087824 */ /* 0x000fe400078e0211 */
[----:B------:R-:W-:Y:S02]  /*17740*/  IMAD.MOV.U32 R13, RZ, RZ, R10 ;  /* 0x000000ffff0d7224 */ /* 0x000fe400078e000a */
[----:B------:R-:W-:Y:S01]  /*17750*/  IMAD.MOV.U32 R12, RZ, RZ, 0x1 ;  /* 0x00000001ff0c7424 */ /* 0x000fe200078e00ff */
[----:B------:R-:W-:-:S13]  /*17760*/  IADD3 R2, P0, R14, R4, RZ ;  /* 0x000000040e027210 */ /* 0x000fda0007f1e0ff */
[----:B------:R-:W-:Y:S05]  /*17770*/  WARPSYNC.COLLECTIVE R15, `(.L_x_1177) ;  /* 0x000000000f087348 */ /* 0x000fea0003c00000 */
[----:B------:R0:W1:Y:S02]  /*17780*/  SHFL.IDX P6, R14, R13, R12, R11 ;  /* 0x0000000c0d0e7389 */ /* 0x00006400000c000b */
[----:B01----:R-:W-:Y:S01]  /*17790*/  ENDCOLLECTIVE ;  /* 0x000000000000791b */ /* 0x003fe20003800000 */
.L_x_1177:
[----:B------:R-:W-:-:S05]  /*177a0*/  IMAD.X R3, RZ, RZ, R3, P0 ;  /* 0x000000ffff037224 */ /* 0x000fca00000e0603 */
[----:B------:R-:W-:Y:S01]  /*177b0*/  @!PT LDS RZ, [RZ] ;  /* 0x00000000fffff984 */ /* 0x000fe20000000800 */
[----:B------:R-:W-:Y:S01]  /*177c0*/  @!PT LDS RZ, [RZ] ;  /* 0x00000000fffff984 */ /* 0x000fe20000000800 */
[----:B------:R-:W-:Y:S01]  /*177d0*/  @!PT LDS RZ, [RZ] ;  /* 0x00000000fffff984 */ /* 0x000fe20000000800 */
[----:B------:R-:W-:Y:S04]  /*177e0*/  LDGSTS.E.BYPASS.LTC128B.128 [R8+0x1e400], desc[UR36][R2.64], !P3 ;  /* 0x1e40000002087fae */ /* 0x000fe8000d901d64 */
[----:B------:R-:W-:Y:S01]  /*177f0*/  LDGSTS.E.BYPASS.LTC128B.128 [R8+0x21400], desc[UR36][R2.64+0x80], !P2 ;  /* 0x2140008002087fae */ /* 0x000fe2000d101d64 */
[----:B------:R-:W-:-:S03]  /*17800*/  IMAD.MOV.U32 R13, RZ, RZ, R7 ;  /* 0x000000ffff0d7224 */ /* 0x000fc600078e0007 */
[----:B------:R0:W-:Y:S02]  /*17810*/  LDGSTS.E.BYPASS.LTC128B.128 [R8+0x24400], desc[UR36][R2.64+0x100], !P1 ;  /* 0x2440010002087fae */ /* 0x0001e4000c901d64 */
[----:B0-----:R-:W-:-:S07]  /*17820*/  IMAD.MOV.U32 R3, RZ, RZ, R14 ;  /* 0x000000ffff037224 */ /* 0x001fce00078e000e */
[----:B------:R-:W-:Y:S05]  /*17830*/  WARPSYNC.COLLECTIVE R15, `(.L_x_1178) ;  /* 0x000000000f087348 */ /* 0x000fea0003c00000 */
[----:B------:R0:W1:Y:S02]  /*17840*/  SHFL.IDX P6, R14, R13, R12, R11 ;  /* 0x0000000c0d0e7389 */ /* 0x00006400000c000b */
[----:B01----:R-:W-:Y:S01]  /*17850*/  ENDCOLLECTIVE ;  /* 0x000000000000791b */ /* 0x003fe20003800000 */
.L_x_1178:
[----:B------:R-:W-:Y:S02]  /*17860*/  IMAD.MOV.U32 R13, RZ, RZ, R10 ;  /* 0x000000ffff0d7224 */ /* 0x000fe400078e000a */
[----:B------:R-:W-:Y:S01]  /*17870*/  IMAD.MOV.U32 R12, RZ, RZ, 0x2 ;  /* 0x00000002ff0c7424 */ /* 0x000fe200078e00ff */
[----:B------:R-:W-:-:S13]  /*17880*/  IADD3 R2, P0, R14, R4, RZ ;  /* 0x000000040e027210 */ /* 0x000fda0007f1e0ff */
[----:B------:R-:W-:Y:S05]  /*17890*/  WARPSYNC.COLLECTIVE R15, `(.L_x_1179) ;  /* 0x000000000f087348 */ /* 0x000fea0003c00000 */
[----:B------:R0:W1:Y:S02]  /*178a0*/  SHFL.IDX P6, R14, R13, R12, R11 ;  /* 0x0000000c0d0e7389 */ /* 0x00006400000c000b */
[----:B01----:R-:W-:Y:S01]  /*178b0*/  ENDCOLLECTIVE ;  /* 0x000000000000791b */ /* 0x003fe20003800000 */
.L_x_1179:
        /* <DEDUP_REMOVED lines=12> */
.L_x_1180:
[----:B------:R-:W-:Y:S02]  /*17980*/  IMAD.MOV.U32 R13, RZ, RZ, R10 ;  /* 0x000000ffff0d7224 */ /* 0x000fe400078e000a */
[----:B------:R-:W-:Y:S01]  /*17990*/  IMAD.MOV.U32 R12, RZ, RZ, 0x3 ;  /* 0x00000003ff0c7424 */ /* 0x000fe200078e00ff */
[----:B------:R-:W-:-:S13]  /*179a0*/  IADD3 R2, P0, R14, R4, RZ ;  /* 0x000000040e027210 */ /* 0x000fda0007f1e0ff */
[----:B------:R-:W-:Y:S05]  /*179b0*/  WARPSYNC.COLLECTIVE R15, `(.L_x_1181) ;  /* 0x000000000f087348 */ /* 0x000fea0003c00000 */
[----:B------:R0:W1:Y:S02]  /*179c0*/  SHFL.IDX P6, R14, R13, R12, R11 ;  /* 0x0000000c0d0e7389 */ /* 0x00006400000c000b */
[----:B01----:R-:W-:Y:S01]  /*179d0*/  ENDCOLLECTIVE ;  /* 0x000000000000791b */ /* 0x003fe20003800000 */
.L_x_1181:
        /* <DEDUP_REMOVED lines=12> */
.L_x_1182:
[----:B------:R-:W-:Y:S02]  /*17aa0*/  IMAD.MOV.U32 R13, RZ, RZ, R10 ;  /* 0x000000ffff0d7224 */ /* 0x000fe400078e000a */
[----:B------:R-:W-:Y:S01]  /*17ab0*/  IMAD.MOV.U32 R12, RZ, RZ, 0x4 ;  /* 0x00000004ff0c7424 */ /* 0x000fe200078e00ff */
[----:B------:R-:W-:-:S13]  /*17ac0*/  IADD3 R2, P0, R14, R4, RZ ;  /* 0x000000040e027210 */ /* 0x000fda0007f1e0ff */
[----:B------:R-:W-:Y:S05]  /*17ad0*/  WARPSYNC.COLLECTIVE R15, `(.L_x_1183) ;  /* 0x000000000f087348 */ /* 0x000fea0003c00000 */
[----:B------:R0:W1:Y:S02]  /*17ae0*/  SHFL.IDX P6, R14, R13, R12, R11 ;  /* 0x0000000c0d0e7389 */ /* 0x00006400000c000b */
[----:B01----:R-:W-:Y:S01]  /*17af0*/  ENDCOLLECTIVE ;  /* 0x000000000000791b */ /* 0x003fe20003800000 */
.L_x_1183:
        /* <DEDUP_REMOVED lines=12> */
.L_x_1184:
[----:B------:R-:W-:Y:S02]  /*17bc0*/  IMAD.MOV.U32 R13, RZ, RZ, R10 ;  /* 0x000000ffff0d7224 */ /* 0x000fe400078e000a */
[----:B------:R-:W-:Y:S01]  /*17bd0*/  IMAD.MOV.U32 R12, RZ, RZ, 0x5 ;  /* 0x00000005ff0c7424 */ /* 0x000fe200078e00ff */
[----:B------:R-:W-:-:S13]  /*17be0*/  IADD3 R2, P0, R14, R4, RZ ;  /* 0x000000040e027210 */ /* 0x000fda0007f1e0ff */
[----:B------:R-:W-:Y:S05]  /*17bf0*/  WARPSYNC.COLLECTIVE R15, `(.L_x_1185) ;  /* 0x000000000f087348 */ /* 0x000fea0003c00000 */
[----:B------:R0:W1:Y:S02]  /*17c00*/  SHFL.IDX P6, R14, R13, R12, R11 ;  /* 0x0000000c0d0e7389 */ /* 0x00006400000c000b */
[----:B01----:R-:W-:Y:S01]  /*17c10*/  ENDCOLLECTIVE ;  /* 0x000000000000791b */ /* 0x003fe20003800000 */
.L_x_1185:
        /* <DEDUP_REMOVED lines=12> */
.L_x_1186:
[----:B------:R-:W-:Y:S05]  /*17ce0*/  BRA `(.L_x_1187) ;  /* 0xffffffcc00187947 */ /* 0x000fea000383ffff */
.L_x_1107:
[----:B0-----:R0:W1:Y:S02]  /*17cf0*/  SYNCS.PHASECHK.TRANS64.TRYWAIT P0, [R6+URZ+0x30860], R3 ;  /* 0x03086003060075a7 */ /* 0x001064000800017f */
[----:B-1----:R-:W-:Y:S05]  /*17d00*/  @!P0 NANOSLEEP.SYNCS 0x989680 ;  /* 0x009896800000895d */ /* 0x002fea0003900000 */
[----:B------:R-:W1:Y:S02]  /*17d10*/  @!P0 SYNCS.PHASECHK.TRANS64 P0, [R6+URZ+0x30860], R3 ;  /* 0x03086003060085a7 */ /* 0x000e64000800007f */
[----:B-1----:R-:W-:Y:S05]  /*17d20*/  @!P0 BRA `(.L_x_1107) ;  /* 0xfffffffc00f08947 */ /* 0x002fea000383ffff */
[----:B------:R-:W-:Y:S05]  /*17d30*/  BRA `(.L_x_1188) ;  /* 0xffffffcc00747947 */ /* 0x000fea000383ffff */
.L_x_1108:
        /* <DEDUP_REMOVED lines=8> */
.L_x_1190:
[----:B------:R-:W-:Y:S05]  /*17dc0*/  BSYNC B1 ;  /* 0x0000000000017941 */ /* 0x000fea0003800000 */
.L_x_1189:
        /* <DEDUP_REMOVED lines=9> */
.L_x_1191:
[----:B------:R-:W-:Y:S02]  /*17e60*/  IMAD.MOV.U32 R13, RZ, RZ, R19 ;  /* 0x000000ffff0d7224 */ /* 0x000fe400078e0013 */
[----:B------:R-:W-:Y:S01]  /*17e70*/  IMAD.MOV.U32 R12, RZ, RZ, 0x1 ;  /* 0x00000001ff0c7424 */ /* 0x000fe200078e00ff */
[----:B------:R-:W-:-:S13]  /*17e80*/  IADD3 R2, P0, R14, R4, RZ ;  /* 0x000000040e027210 */ /* 0x000fda0007f1e0ff */
[----:B------:R-:W-:Y:S05]  /*17e90*/  WARPSYNC.COLLECTIVE R15, `(.L_x_1192) ;  /* 0x000000000f087348 */ /* 0x000fea0003c00000 */
[----:B------:R0:W1:Y:S02]  /*17ea0*/  SHFL.IDX P6, R14, R13, R12, R11 ;  /* 0x0000000c0d0e7389 */ /* 0x00006400000c000b */
[----:B01----:R-:W-:Y:S01]  /*17eb0*/  ENDCOLLECTIVE ;  /* 0x000000000000791b */ /* 0x003fe20003800000 */
.L_x_1192:
        /* <DEDUP_REMOVED lines=15> */
.L_x_1193:
[----:B------:R-:W-:Y:S02]  /*17fb0*/  IMAD.MOV.U32 R13, RZ, RZ, R19 ;  /* 0x000000ffff0d7224 */ /* 0x000fe400078e0013 */
[----:B------:R-:W-:Y:S01]  /*17fc0*/  IMAD.MOV.U32 R12, RZ, RZ, 0x2 ;  /* 0x00000002ff0c7424 */ /* 0x000fe200078e00ff */
[----:B------:R-:W-:-:S13]  /*17fd0*/  IADD3 R2, P0, R14, R4, RZ ;  /* 0x000000040e027210 */ /* 0x000fda0007f1e0ff */
[----:B------:R-:W-:Y:S05]  /*17fe0*/  WARPSYNC.COLLECTIVE R15, `(.L_x_1194) ;  /* 0x000000000f087348 */ /* 0x000fea0003c00000 */
[----:B------:R0:W1:Y:S02]  /*17ff0*/  SHFL.IDX P6, R14, R13, R12, R11 ;  /* 0x0000000c0d0e7389 */ /* 0x00006400000c000b */
[----:B01----:R-:W-:Y:S01]  /*18000*/  ENDCOLLECTIVE ;  /* 0x000000000000791b */ /* 0x003fe20003800000 */
.L_x_1194:
        /* <DEDUP_REMOVED lines=15> */
.L_x_1195:
[----:B------:R-:W-:Y:S02]  /*18100*/  IMAD.MOV.U32 R13, RZ, RZ, R19 ;  /* 0x000000ffff0d7224 */ /* 0x000fe400078e0013 */
[----:B------:R-:W-:Y:S01]  /*18110*/  IMAD.MOV.U32 R12, RZ, RZ, 0x3 ;  /* 0x00000003ff0c7424 */ /* 0x000fe200078e00ff */
[----:B------:R-:W-:-:S13]  /*18120*/  IADD3 R2, P0, R14, R4, RZ ;  /* 0x000000040e027210 */ /* 0x000fda0007f1e0ff */
[----:B------:R-:W-:Y:S05]  /*18130*/  WARPSYNC.COLLECTIVE R15, `(.L_x_1196) ;  /* 0x000000000f087348 */ /* 0x000fea0003c00000 */
[----:B------:R0:W1:Y:S02]  /*18140*/  SHFL.IDX P6, R14, R13, R12, R11 ;  /* 0x0000000c0d0e7389 */ /* 0x00006400000c000b */
[----:B01----:R-:W-:Y:S01]  /*18150*/  ENDCOLLECTIVE ;  /* 0x000000000000791b */ /* 0x003fe20003800000 */
.L_x_1196:
        /* <DEDUP_REMOVED lines=15> */
.L_x_1197:
[----:B------:R-:W-:Y:S02]  /*18250*/  IMAD.MOV.U32 R13, RZ, RZ, R19 ;  /* 0x000000ffff0d7224 */ /* 0x000fe400078e0013 */
[----:B------:R-:W-:Y:S01]  /*18260*/  IMAD.MOV.U32 R12, RZ, RZ, 0x4 ;  /* 0x00000004ff0c7424 */ /* 0x000fe200078e00ff */
[----:B------:R-:W-:-:S13]  /*18270*/  IADD3 R2, P0, R14, R4, RZ ;  /* 0x000000040e027210 */ /* 0x000fda0007f1e0ff */
[----:B------:R-:W-:Y:S05]  /*18280*/  WARPSYNC.COLLECTIVE R15, `(.L_x_1198) ;  /* 0x000000000f087348 */ /* 0x000fea0003c00000 */
[----:B------:R0:W1:Y:S02]  /*18290*/  SHFL.IDX P6, R14, R13, R12, R11 ;  /* 0x0000000c0d0e7389 */ /* 0x00006400000c000b */
[----:B01----:R-:W-:Y:S01]  /*182a0*/  ENDCOLLECTIVE ;  /* 0x000000000000791b */ /* 0x003fe20003800000 */
.L_x_1198:
        /* <DEDUP_REMOVED lines=15> */
.L_x_1199:
[----:B------:R-:W-:Y:S02]  /*183a0*/  IMAD.MOV.U32 R13, RZ, RZ, R19 ;  /* 0x000000ffff0d7224 */ /* 0x000fe400078e0013 */
[----:B------:R-:W-:Y:S01]  /*183b0*/  IMAD.MOV.U32 R12, RZ, RZ, 0x5 ;  /* 0x00000005ff0c7424 */ /* 0x000fe200078e00ff */
[----:B------:R-:W-:-:S13]  /*183c0*/  IADD3 R2, P0, R14, R4, RZ ;  /* 0x000000040e027210 */ /* 0x000fda0007f1e0ff */
[----:B------:R-:W-:Y:S05]  /*183d0*/  WARPSYNC.COLLECTIVE R15, `(.L_x_1200) ;  /* 0x000000000f087348 */ /* 0x000fea0003c00000 */
[----:B------:R0:W1:Y:S02]  /*183e0*/  SHFL.IDX P6, R14, R13, R12, R11 ;  /* 0x0000000c0d0e7389 */ /* 0x00006400000c000b */
[----:B01----:R-:W-:Y:S01]  /*183f0*/  ENDCOLLECTIVE ;  /* 0x000000000000791b */ /* 0x003fe20003800000 */
.L_x_1200:
        /* <DEDUP_REMOVED lines=12> */
.L_x_1201:
[----:B------:R-:W-:Y:S01]  /*184c0*/  @!PT LDS RZ, [RZ] ;  /* 0x00000000fffff984 */ /* 0x000fe20000000800 */
[----:B------:R-:W-:Y:S01]  /*184d0*/  @!PT LDS RZ, [RZ] ;  /* 0x00000000fffff984 */ /* 0x000fe20000000800 */
[----:B------:R-:W-:Y:S01]  /*184e0*/  @!PT LDS RZ, [RZ] ;  /* 0x00000000fffff984 */ /* 0x000fe20000000800 */
[----:B------:R0:W-:Y:S01]  /*184f0*/  LDGSTS.E.BYPASS.LTC128B.128 [R7+0x5400], desc[UR36][R2.64+0x80], !P0 ;  /* 0x0540008002077fae */ /* 0x0001e2000c101d64 */
[----:B------:R-:W-:-:S13]  /*18500*/  ISETP.LT.OR P0, PT, R8, 0x41, P1 ;  /* 0x000000410800780c */ /* 0x000fda0000f01670 */
[----:B------:R0:W-:Y:S01]  /*18510*/  LDGSTS.E.BYPASS.LTC128B.128 [R7+0x8400], desc[UR36][R2.64+0x100], !P0 ;  /* 0x0840010002077fae */ /* 0x0001e2000c101d64 */
[----:B------:R-:W-:Y:S05]  /*18520*/  BRA `(.L_x_1202) ;  /* 0xffffffc800747947 */ /* 0x000fea000383ffff */
.L_x_1116:
[----:B0-----:R0:W1:Y:S02]  /*18530*/  SYNCS.PHASECHK.TRANS64.TRYWAIT P0, [R4+URZ+0x30860], R3 ;  /* 0x03086003040075a7 */ /* 0x001064000800017f */
[----:B-1----:R-:W-:Y:S05]  /*18540*/  @!P0 NANOSLEEP.SYNCS 0x989680 ;  /* 0x009896800000895d */ /* 0x002fea0003900000 */
[----:B------:R-:W1:Y:S02]  /*18550*/  @!P0 SYNCS.PHASECHK.TRANS64 P0, [R4+URZ+0x30860], R3 ;  /* 0x03086003040085a7 */ /* 0x000e64000800007f */
[----:B-1----:R-:W-:Y:S05]  /*18560*/  @!P0 BRA `(.L_x_1116) ;  /* 0xfffffffc00f08947 */ /* 0x002fea000383ffff */
[----:B------:R-:W-:Y:S05]  /*18570*/  BRA `(.L_x_1203) ;  /* 0xffffffcc00947947 */ /* 0x000fea000383ffff */
.L_x_1117:
        /* <DEDUP_REMOVED lines=8> */
.L_x_1205:
[----:B------:R-:W-:Y:S05]  /*18600*/  BSYNC B0 ;  /* 0x0000000000007941 */ /* 0x000fea0003800000 */
.L_x_1204:
        /* <DEDUP_REMOVED lines=9> */
.L_x_1206:
[----:B------:R-:W-:Y:S02]  /*186a0*/  IMAD.MOV.U32 R13, RZ, RZ, R19 ;  /* 0x000000ffff0d7224 */ /* 0x000fe400078e0013 */
[----:B------:R-:W-:Y:S01]  /*186b0*/  IMAD.MOV.U32 R12, RZ, RZ, 0x1 ;  /* 0x00000001ff0c7424 */ /* 0x000fe200078e00ff */
[----:B------:R-:W-:-:S13]  /*186c0*/  IADD3 R2, P0, R14, R6, RZ ;  /* 0x000000060e027210 */ /* 0x000fda0007f1e0ff */
[----:B------:R-:W-:Y:S05]  /*186d0*/  WARPSYNC.COLLECTIVE R15, `(.L_x_1207) ;  /* 0x000000000f087348 */ /* 0x000fea0003c00000 */
[----:B------:R0:W1:Y:S02]  /*186e0*/  SHFL.IDX P6, R14, R13, R12, R11 ;  /* 0x0000000c0d0e7389 */ /* 0x00006400000c000b */
[----:B01----:R-:W-:Y:S01]  /*186f0*/  ENDCOLLECTIVE ;  /* 0x000000000000791b */ /* 0x003fe20003800000 */
.L_x_1207:
[----:B------:R-:W-:Y:S01]  /*18700*/  IMAD.X R3, RZ, RZ, R0, P0 ;  /* 0x000000ffff037224 */ /* 0x000fe200000e0600 */
[----:B------:R-:W-:Y:S01]  /*18710*/  ISETP.LT.OR P0, PT, R5, 0x1, P4 ;  /* 0x000000010500780c */ /* 0x000fe20002701670 */
[----:B------:R-:W-:Y:S02]  /*18720*/  IMAD R0, R8, 0x2, R17 ;  /* 0x0000000208007824 */ /* 0x000fe400078e0211 */
[----:B------:R-:W-:-:S10]  /*18730*/  IMAD.MOV.U32 R13, RZ, RZ, R18 ;  /* 0x000000ffff0d7224 */ /* 0x000fd400078e0012 */
        /* <DEDUP_REMOVED lines=9> */
.L_x_1208:
        /* <DEDUP_REMOVED lines=12> */
.L_x_1209:
        /* <DEDUP_REMOVED lines=12> */
.L_x_1210:
        /* <DEDUP_REMOVED lines=12> */
.L_x_1211:
        /* <DEDUP_REMOVED lines=12> */
.L_x_1212:
        /* <DEDUP_REMOVED lines=12> */
.L_x_1213:
        /* <DEDUP_REMOVED lines=12> */
.L_x_1214:
        /* <DEDUP_REMOVED lines=12> */
.L_x_1215:
        /* <DEDUP_REMOVED lines=12> */
.L_x_1216:
[----:B------:R-:W-:Y:S01]  /*18dd0*/  @!PT LDS RZ, [RZ] ;  /* 0x00000000fffff984 */ /* 0x000fe20000000800 */
[----:B------:R-:W-:Y:S01]  /*18de0*/  @!PT LDS RZ, [RZ] ;  /* 0x00000000fffff984 */ /* 0x000fe20000000800 */
[----:B------:R-:W-:Y:S01]  /*18df0*/  @!PT LDS RZ, [RZ] ;  /* 0x00000000fffff984 */ /* 0x000fe20000000800 */
[----:B------:R0:W-:Y:S01]  /*18e00*/  LDGSTS.E.BYPASS.LTC128B.128 [R0+0x5400], desc[UR36][R2.64+0x80], !P0 ;  /* 0x0540008002007fae */ /* 0x0001e2000c101d64 */
[----:B------:R-:W-:-:S13]  /*18e10*/  ISETP.LT.OR P0, PT, R5, 0x41, P1 ;  /* 0x000000410500780c */ /* 0x000fda0000f01670 */
[----:B------:R0:W-:Y:S01]  /*18e20*/  LDGSTS.E.BYPASS.LTC128B.128 [R0+0x8400], desc[UR36][R2.64+0x100], !P0 ;  /* 0x0840010002007fae */ /* 0x0001e2000c101d64 */
[----:B------:R-:W-:Y:S05]  /*18e30*/  BRA `(.L_x_1217) ;  /* 0xffffffc8005c7947 */ /* 0x000fea000383ffff */
.L_x_1122:
[----:B------:R-:W-:Y:S01]  /*18e40*/  BSSY B0, `(.L_x_1218) ;  /* 0x0000008000007945 */ /* 0x000fe20003800000 */
[----:B------:R-:W-:Y:S02]  /*18e50*/  IMAD.MOV.U32 R13, RZ, RZ, R34 ;  /* 0x000000ffff0d7224 */ /* 0x000fe400078e0022 */
[----:B------:R-:W-:Y:S02]  /*18e60*/  IMAD.MOV.U32 R12, RZ, RZ, RZ ;  /* 0x000000ffff0c7224 */ /* 0x000fe400078e00ff */
[----:B------:R-:W-:Y:S02]  /*18e70*/  IMAD.MOV.U32 R11, RZ, RZ, 0x1f ;  /* 0x0000001fff0b7424 */ /* 0x000fe400078e00ff */
[----:B------:R-:W-:-:S07]  /*18e80*/  IMAD.MOV.U32 R15, RZ, RZ, -0x1 ;  /* 0xffffffffff0f7424 */ /* 0x000fce00078e00ff */
[----:B-----5:R-:W-:Y:S05]  /*18e90*/  WARPSYNC.COLLECTIVE R15, `(.L_x_1219) ;  /* 0x000000000f087348 */ /* 0x020fea0003c00000 */
[----:B------:R0:W1:Y:S02]  /*18ea0*/  SHFL.IDX P6, R14, R13, R12, R11 ;  /* 0x0000000c0d0e7389 */ /* 0x00006400000c000b */
[----:B01---5:R-:W-:Y:S01]  /*18eb0*/  ENDCOLLECTIVE ;  /* 0x000000000000791b */ /* 0x023fe20003800000 */
.L_x_1219:
[----:B------:R-:W-:Y:S05]  /*18ec0*/  BSYNC B0 ;  /* 0x0000000000007941 */ /* 0x000fea0003800000 */
.L_x_1218:
[----:B------:R-:W-:Y:S05]  /*18ed0*/  BRA `(.L_x_1220) ;  /* 0xffffffc800e47947 */ /* 0x000fea000383ffff */
.L_x_1125:
[----:B-1----:R1:W2:Y:S02]  /*18ee0*/  SYNCS.PHASECHK.TRANS64.TRYWAIT P0, [R4+URZ+0x30820], R0 ;  /* 0x03082000040075a7 */ /* 0x0022a4000800017f */
[----:B--2---:R-:W-:Y:S05]  /*18ef0*/  @!P0 NANOSLEEP.SYNCS 0x989680 ;  /* 0x009896800000895d */ /* 0x004fea0003900000 */
[----:B------:R-:W2:Y:S02]  /*18f00*/  @!P0 SYNCS.PHASECHK.TRANS64 P0, [R4+URZ+0x30820], R0 ;  /* 0x03082000040085a7 */ /* 0x000ea4000800007f */
[----:B--2---:R-:W-:Y:S05]  /*18f10*/  @!P0 BRA `(.L_x_1125) ;  /* 0xfffffffc00f08947 */ /* 0x004fea000383ffff */
[----:B------:R-:W-:Y:S05]  /*18f20*/  BRA `(.L_x_1221) ;  /* 0xffffffcc002c7947 */ /* 0x000fea000383ffff */
.L_x_1126:
[----:B------:R-:W2:Y:S01]  /*18f30*/  S2R R2, SR_TID.X ;  /* 0x0000000000027919 */ /* 0x000ea20000002100 */
[----:B------:R-:W-:Y:S01]  /*18f40*/  BSSY B0, `(.L_x_1222) ;  /* 0x000000a000007945 */ /* 0x000fe20003800000 */
        /* <DEDUP_REMOVED lines=9> */
.L_x_1223:
[----:B------:R-:W-:Y:S05]  /*18fe0*/  BSYNC B0 ;  /* 0x0000000000007941 */ /* 0x000fea0003800000 */
.L_x_1222:
[----:B------:R-:W-:Y:S05]  /*18ff0*/  BRA `(.L_x_1224) ;  /* 0xffffffcc00147947 */ /* 0x000fea000383ffff */
.L_x_1129:
[----:B------:R-:W-:Y:S01]  /*19000*/  BSSY B1, `(.L_x_1225) ;  /* 0x0000006000017945 */ /* 0x000fe20003800000 */
[----:B------:R-:W-:-:S07]  /*19010*/  IMAD.MOV.U32 R15, RZ, RZ, -0x1 ;  /* 0xffffffffff0f7424 */ /* 0x000fce00078e00ff */
[----:B01---5:R-:W-:Y:S05]  /*19020*/  WARPSYNC.COLLECTIVE R15, `(.L_x_1226) ;  /* 0x000000000f0c7348 */ /* 0x023fea0003c00000 */
[----:B------:R-:W-:Y:S02]  /*19030*/  ELECT P6, UR62, PT ;  /* 0x00000000003e782f */ /* 0x000fe400038c0000 */
[----:B------:R-:W-:Y:S01]  /*19040*/  MOV R14, UR62 ;  /* 0x0000003e000e7c02 */ /* 0x000fe20008000f00 */
[----:B01---5:R-:W-:Y:S10]  /*19050*/  ENDCOLLECTIVE ;  /* 0x000000000000791b */ /* 0x023ff40003800000 */
.L_x_1226:
[----:B------:R-:W-:Y:S05]  /*19060*/  BSYNC B1 ;  /* 0x0000000000017941 */ /* 0x000fea0003800000 */
.L_x_1225:
[----:B------:R-:W-:Y:S05]  /*19070*/  BRA `(.L_x_1227) ;  /* 0xffffffcc000c7947 */ /* 0x000fea000383ffff */
.L_x_1131:
[----:B-1----:R1:W2:Y:S02]  /*19080*/  SYNCS.PHASECHK.TRANS64.TRYWAIT P1, [R5+URZ+0x30840], R0 ;  /* 0x03084000050075a7 */ /* 0x0022a4000802017f */
[----:B--2---:R-:W-:Y:S05]  /*19090*/  @!P1 NANOSLEEP.SYNCS 0x989680 ;  /* 0x009896800000995d */ /* 0x004fea0003900000 */
[----:B------:R-:W2:Y:S02]  /*190a0*/  @!P1 SYNCS.PHASECHK.TRANS64 P1, [R5+URZ+0x30840], R0 ;  /* 0x03084000050095a7 */ /* 0x000ea4000802007f */
[----:B--2---:R-:W-:Y:S05]  /*190b0*/  @!P1 BRA `(.L_x_1131) ;  /* 0xfffffffc00f09947 */ /* 0x004fea000383ffff */
[----:B------:R-:W-:Y:S05]  /*190c0*/  BRA `(.L_x_1228) ;  /* 0xffffffcc00347947 */ /* 0x000fea000383ffff */
.L_x_1133:
[----:B--2---:R2:W3:Y:S02]  /*190d0*/  SYNCS.PHASECHK.TRANS64.TRYWAIT P1, [R23+URZ+0x30840], R2 ;  /* 0x03084002170075a7 */ /* 0x0044e4000802017f */
[----:B---3--:R-:W-:Y:S05]  /*190e0*/  @!P1 NANOSLEEP.SYNCS 0x989680 ;  /* 0x009896800000995d */ /* 0x008fea0003900000 */
[----:B------:R-:W3:Y:S02]  /*190f0*/  @!P1 SYNCS.PHASECHK.TRANS64 P1, [R23+URZ+0x30840], R2 ;  /* 0x03084002170095a7 */ /* 0x000ee4000802007f */
[----:B---3--:R-:W-:Y:S05]  /*19100*/  @!P1 BRA `(.L_x_1133) ;  /* 0xfffffffc00f09947 */ /* 0x008fea000383ffff */
[----:B------:R-:W-:Y:S05]  /*19110*/  BRA `(.L_x_1229) ;  /* 0xffffffcc00407947 */ /* 0x000fea000383ffff */
.L_x_1135:
[----:B---3--:R3:W4:Y:S02]  /*19120*/  SYNCS.PHASECHK.TRANS64.TRYWAIT P1, [R5+URZ+0x30860], R0 ;  /* 0x03086000050075a7 */ /* 0x008724000802017f */
[----:B----4-:R-:W-:Y:S05]  /*19130*/  @!P1 NANOSLEEP.SYNCS 0x989680 ;  /* 0x009896800000995d */ /* 0x010fea0003900000 */
[----:B------:R-:W4:Y:S02]  /*19140*/  @!P1 SYNCS.PHASECHK.TRANS64 P1, [R5+URZ+0x30860], R0 ;  /* 0x03086000050095a7 */ /* 0x000f24000802007f */
[----:B----4-:R-:W-:Y:S05]  /*19150*/  @!P1 BRA `(.L_x_1135) ;  /* 0xfffffffc00f09947 */ /* 0x010fea000383ffff */
[----:B------:R-:W-:Y:S05]  /*19160*/  BRA `(.L_x_1230) ;  /* 0xffffffcc003c7947 */ /* 0x000fea000383ffff */
.L_x_1231:
        /* <DEDUP_REMOVED lines=9> */
.L_x_3223:


//--------------------- .text._ZN7cutlass13device_kernelIN5flash11enable_sm90INS1_16FlashAttnFwdSm90INS1_25CollectiveMainloopFwdSm90ILi2EN4cute5tupleIJNS5_1CILi1EEES8_S8_EEENS6_IJNS7_ILi128EEENS7_ILi96EEENS7_ILi192EEEEEELi192ENS_10bfloat16_tEfNS_4arch4Sm90ELb0ELb1ELb1ELb1ELb1ELb0ELb0ELb1ELb1ELb1ELb0ELb0EEENS1_21CollectiveEpilogueFwdINS6_IJSA_SC_SB_EEES9_SE_SG_Li256ELb1ELb1ELb0ELb0EEENS1_36VarlenDynamicPersistentTileSchedulerILi128ELi96ELi256ELi128ELb0ELb1ELb1ELb1ELb0ELb1EEEEEEEEEvNT_6ParamsE --------------------------
	.section	.text._ZN7cutlass13device_kernelIN5flash11enable_sm90INS1_16FlashAttnFwdSm90INS1_25CollectiveMainloopFwdSm90ILi2EN4cute5tupleIJNS5_1CILi1EEES8_S8_EEENS6_IJNS7_ILi128EEENS7_ILi96EEENS7_ILi192EEEEEELi192ENS_10bfloat16_tEfNS_4arch4Sm90ELb0ELb1ELb1ELb1ELb1ELb0ELb0ELb1ELb1ELb1ELb0ELb0EEENS1_21CollectiveEpilogueFwdINS6_IJSA_SC_SB_EEES9_SE_SG_Li256ELb1ELb1ELb0ELb0EEENS1_36VarlenDynamicPersistentTileSchedulerILi128ELi96ELi256ELi128ELb0ELb1ELb1ELb1ELb0ELb1EEEEEEEEEvNT_6ParamsE,"ax",@progbits
	.align	128
.text._ZN7cutlass13device_kernelIN5flash11enable_sm90INS1_16FlashAttnFwdSm90INS1_25CollectiveMainloopFwdSm90ILi2EN4cute5tupleIJNS5_1CILi1EEES8_S8_EEENS6_IJNS7_ILi128EEENS7_ILi96EEENS7_ILi192EEEEEELi192ENS_10bfloat16_tEfNS_4arch4Sm90ELb0ELb1ELb1ELb1ELb1ELb0ELb0ELb1ELb1ELb1ELb0ELb0EEENS1_21CollectiveEpilogueFwdINS6_IJSA_SC_SB_EEES9_SE_SG_Li256ELb1ELb1ELb0ELb0EEENS1_36VarlenDynamicPersistentTileSchedulerILi128ELi96ELi256ELi128ELb0ELb1ELb1ELb1ELb0ELb1EEEEEEEEEvNT_6ParamsE:
        .type           _ZN7cutlass13device_kernelIN5flash11enable_sm90INS1_16FlashAttnFwdSm90INS1_25CollectiveMainloopFwdSm90ILi2EN4cute5tupleIJNS5_1CILi1EEES8_S8_EEENS6_IJNS7_ILi128EEENS7_ILi96EEENS7_ILi192EEEEEELi192ENS_10bfloat16_tEfNS_4arch4Sm90ELb0ELb1ELb1ELb1ELb1ELb0ELb0ELb1ELb1ELb1ELb0ELb0EEENS1_21CollectiveEpilogueFwdINS6_IJSA_SC_SB_EEES9_SE_SG_Li256ELb1ELb1ELb0ELb0EEENS1_36VarlenDynamicPersistentTileSchedulerILi128ELi96ELi256ELi128ELb0ELb1ELb1ELb1ELb0ELb1EEEEEEEEEvNT_6ParamsE,@function
        .size           _ZN7cutlass13device_kernelIN5flash11enable_sm90INS1_16FlashAttnFwdSm90INS1_25CollectiveMainloopFwdSm90ILi2EN4cute5tupleIJNS5_1CILi1EEES8_S8_EEENS6_IJNS7_ILi128EEENS7_ILi96EEENS7_ILi192EEEEEELi192ENS_10bfloat16_tEfNS_4arch4Sm90ELb0ELb1ELb1ELb1ELb1ELb0ELb0ELb1ELb1ELb1ELb0ELb0EEENS1_21CollectiveEpilogueFwdINS6_IJSA_SC_SB_EEES9_SE_SG_Li256ELb1ELb1ELb0ELb0EEENS1_36VarlenDynamicPersistentTileSchedulerILi128ELi96ELi256ELi128ELb0ELb1ELb1ELb1ELb0ELb1EEEEEEEEEvNT_6ParamsE,(.L_x_3224 - _ZN7cutlass13device_kernelIN5flash11enable_sm90INS1_16FlashAttnFwdSm90INS1_25CollectiveMainloopFwdSm90ILi2EN4cute5tupleIJNS5_1CILi1EEES8_S8_EEENS6_IJNS7_ILi128EEENS7_ILi96EEENS7_ILi192EEEEEELi192ENS_10bfloat16_tEfNS_4arch4Sm90ELb0ELb1ELb1ELb1ELb1ELb0ELb0ELb1ELb1ELb1ELb0ELb0EEENS1_21CollectiveEpilogueFwdINS6_IJSA_SC_SB_EEES9_SE_SG_Li256ELb1ELb1ELb0ELb0EEENS1_36VarlenDynamicPersistentTileSchedulerILi128ELi96ELi256ELi128ELb0ELb1ELb1ELb1ELb0ELb1EEEEEEEEEvNT_6ParamsE)
        .other          _ZN7cutlass13device_kernelIN5flash11enable_sm90INS1_16FlashAttnFwdSm90INS1_25CollectiveMainloopFwdSm90ILi2EN4cute5tupleIJNS5_1CILi1EEES8_S8_EEENS6_IJNS7_ILi128EEENS7_ILi96EEENS7_ILi192EEEEEELi192ENS_10bfloat16_tEfNS_4arch4Sm90ELb0ELb1ELb1ELb1ELb1ELb0ELb0ELb1ELb1ELb1ELb0ELb0EEENS1_21CollectiveEpilogueFwdINS6_IJSA_SC_SB_EEES9_SE_SG_Li256ELb1ELb1ELb0ELb0EEENS1_36VarlenDynamicPersistentTileSchedulerILi128ELi96ELi256ELi128ELb0ELb1ELb1ELb1ELb0ELb1EEEEEEEEEvNT_6ParamsE,@"STO_CUDA_ENTRY STV_DEFAULT"
_ZN7cutlass13device_kernelIN5flash11enable_sm90INS1_16FlashAttnFwdSm90INS1_25CollectiveMainloopFwdSm90ILi2EN4cute5tupleIJNS5_1CILi1EEES8_S8_EEENS6_IJNS7_ILi128EEENS7_ILi96EEENS7_ILi192EEEEEELi192ENS_10bfloat16_tEfNS_4arch4Sm90ELb0ELb1ELb1ELb1ELb1ELb0ELb0ELb1ELb1ELb1ELb0ELb0EEENS1_21CollectiveEpilogueFwdINS6_IJSA_SC_SB_EEES9_SE_SG_Li256ELb1ELb1ELb0ELb0EEENS1_36VarlenDynamicPersistentTileSchedulerILi128ELi96ELi256ELi128ELb0ELb1ELb1ELb1ELb0ELb1EEEEEEEEEvNT_6ParamsE:
        /* <DEDUP_REMOVED lines=45> */
.L_x_1232:
        /* <DEDUP_REMOVED lines=22> */
.L_x_1233:
        /* <DEDUP_REMOVED lines=18> */
.L_x_1234:
        /* <DEDUP_REMOVED lines=22> */
.L_x_1235:
        /* <DEDUP_REMOVED lines=22> */
.L_x_1236:
[----:B------:R-:W-:Y:S01]  /*0810*/  ISETP.NE.AND P0, PT, R3, RZ, PT ;  /* 0x000000ff0300720c */ /* 0x000fe20003f05270 */
[----:B------:R-:W-:Y:S01]  /*0820*/  IMAD.MOV.U32 R3, RZ, RZ, 0x1 ;  /* 0x00000001ff037424 */ /* 0x000fe200078e00ff */
[----:B------:R-:W-:Y:S01]  /*0830*/  NOP ;  /* 0x0000000000007918 */ /* 0x000fe20000000000 */
[----:B------:R-:W-:-:S03]  /*0840*/  ULDC.64 UR36, c[0x0][0x208] ;  /* 0x0000820000247ab9 */ /* 0x000fc60000000a00 */
[----:B------:R-:W-:-:S05]  /*0850*/  SEL R3, R3, 0x2, !P0 ;  /* 0x0000000203037807 */ /* 0x000fca0004000000 */
[----:B------:R0:W-:Y:S02]  /*0860*/  STL [R1+0x10], R3 ;  /* 0x0000100301007387 */ /* 0x0001e40000100800 */
[----:B01234-:R-:W-:Y:S06]  /*0870*/  BAR.SYNC.DEFER_BLOCKING 0x0 ;  /* 0x0000000000007b1d */ /* 0x01ffec0000010000 */
[----:B------:R-:W-:Y:S05]  /*0880*/  @!P0 BRA `(.L_x_1237) ;  /* 0x0000011000288947 */ /* 0x000fea0003800000 */
.L_x_1238:
[----:B------:R-:W-:-:S08]  /*0890*/  NOP ;  /* 0x0000000000007918 */ /* 0x000fd00000000000 */
[----:B------:R-:W0:Y:S02]  /*08a0*/  USETMAXREG.TRY_ALLOC.CTAPOOL UP0, 0xe8 ;  /* 0x000000e8000079c8 */ /* 0x000e240008000600 */
[----:B0-----:R-:W-:-:S13]  /*08b0*/  PLOP3.LUT P0, PT, PT, PT, UP0, 0x80, 0x0 ;  /* 0x000000000000781c */ /* 0x001fda0003f0f008 */
[----:B------:R-:W-:Y:S05]  /*08c0*/  @!P0 BRA `(.L_x_1238) ;  /* 0xfffffffc00f08947 */ /* 0x000fea000383ffff */
[----:B------:R-:W0:Y:S08]  /*08d0*/  S2UR UR5, SR_CgaCtaId ;  /* 0x00000000000579c3 */ /* 0x000e300000008800 */
[----:B------:R-:W-:Y:S06]  /*08e0*/  BAR.ARV 0x8, 0x180 ;  /* 0x0206000000007b1d */ /* 0x000fec0000002000 */
[----:B------:R-:W-:-:S02]  /*08f0*/  UMOV UR4, 0x400 ;  /* 0x0000040000047882 */ /* 0x000fc40000000000 */
[----:B------:R-:W-:Y:S01]  /*0900*/  BAR.SYNC.DEFER_BLOCKING 0x5, 0x180 ;  /* 0x0146000000007b1d */ /* 0x000fe20000010000 */
[----:B0-----:R-:W-:-:S09]  /*0910*/  ULEA UR4, UR5, UR4, 0x18 ;  /* 0x0000000405047291 */ /* 0x001fd2000f8ec03f */
[----:B------:R-:W0:Y:S01]  /*0920*/  LDS.128 R40, [UR4+0x308d0] ;  /* 0x0308d004ff287984 */ /* 0x000e220008000c00 */
[----:B------:R-:W-:Y:S01]  /*0930*/  ULDC UR4, c[0x0][0xc3c] ;  /* 0x00030f0000047ab9 */ /* 0x000fe20000000800 */
[----:B------:R-:W-:Y:S06]  /*0940*/  BAR.ARV 0x4, 0x180 ;  /* 0x0106000000007b1d */ /* 0x000fec0000002000 */
[----:B0-----:R-:W-:-:S13]  /*0950*/  ISETP.GE.AND P0, PT, R43, UR4, PT ;  /* 0x000000042b007c0c */ /* 0x001fda000bf06270 */
[----:B------:R-:W-:Y:S05]  /*0960*/  @P0 EXIT ;  /* 0x000000000000094d */ /* 0x000fea0003800000 */
[----:B------:R-:W2:Y:S01]  /*0970*/  LDL.LU R10, [R1+0x10] ;  /* 0x00001000010a7983 */ /* 0x000ea20000300800 */
[----:B------:R-:W-:Y:S01]  /*0980*/  VIADD R210, R0, 0xffffff80 ;  /* 0xffffff8000d27836 */ /* 0x000fe20000000000 */
[----:B------:R-:W-:Y:S01]  /*0990*/  UMOV UR39, URZ ;  /* 0x0000003f00277c82 */ /* 0x000fe20008000000 */
[----:B------:R-:W-:Y:S01]  /*09a0*/  IMAD.MOV.U32 R201, RZ, RZ, RZ ;  /* 0x000000ffffc97224 */ /* 0x000fe200078e00ff */
[----:B------:R-:W-:Y:S02]  /*09b0*/  UMOV UR38, URZ ;  /* 0x0000003f00267c82 */ /* 0x000fe40008000000 */
[----:B------:R-:W-:-:S04]  /*09c0*/  SHF.R.S32.HI R3, RZ, 0x1f, R210 ;  /* 0x0000001fff037819 */ /* 0x000fc800000114d2 */
[CC--:B------:R-:W-:Y:S02]  /*09d0*/  LEA.HI R5, R3.reuse, R210.reuse, RZ, 0x7 ;  /* 0x000000d203057211 */ /* 0x0c0fe400078f38ff */
[-C--:B------:R-:W-:Y:S02]  /*09e0*/  LEA.HI R0, R3, R210.reuse, RZ, 0x4 ;  /* 0x000000d203007211 */ /* 0x080fe400078f20ff */
[----:B------:R-:W-:Y:S02]  /*09f0*/  LOP3.LUT R7, R5, 0xffffff80, RZ, 0xc0, !PT ;  /* 0xffffff8005077812 */ /* 0x000fe400078ec0ff */
[----:B------:R-:W-:Y:S02]  /*0a00*/  SHF.R.S32.HI R9, RZ, 0x4, R0 ;  /* 0x00000004ff097819 */ /* 0x000fe40000011400 */
[----:B------:R-:W-:Y:S01]  /*0a10*/  LEA.HI R2, R3, R210, RZ, 0x5 ;  /* 0x000000d203027211 */ /* 0x000fe200078f28ff */
[----:B------:R-:W-:Y:S01]  /*0a20*/  IMAD.IADD R202, R210, 0x1, -R7 ;  /* 0x00000001d2ca7824 */ /* 0x000fe200078e0a07 */
[----:B------:R-:W-:-:S02]  /*0a30*/  LOP3.LUT R7, R0, 0x3fffff0, RZ, 0xc0, !PT ;  /* 0x03fffff000077812 */ /* 0x000fc400078ec0ff */
[----:B------:R-:W-:Y:S01]  /*0a40*/  LEA.HI R0, R0, R9, RZ, 0x1 ;  /* 0x0000000900007211 */ /* 0x000fe200078f08ff */
[----:B------:R-:W-:Y:S01]  /*0a50*/  IMAD.SHL.U32 R2, R2, 0x20, RZ ;  /* 0x0000002002027824 */ /* 0x000fe200078e00ff */
[----:B------:R-:W-:Y:S01]  /*0a60*/  SHF.R.S32.HI R11, RZ, 0x1f, R202 ;  /* 0x0000001fff0b7819 */ /* 0x000fe200000114ca */
[----:B------:R-:W-:Y:S01]  /*0a70*/  IMAD.IADD R7, R210, 0x1, -R7 ;  /* 0x00000001d2077824 */ /* 0x000fe200078e0a07 */
[----:B------:R-:W-:Y:S02]  /*0a80*/  LOP3.LUT R0, R0, 0x1ffffffe, RZ, 0xc0, !PT ;  /* 0x1ffffffe00007812 */ /* 0x000fe400078ec0ff */
[----:B------:R-:W-:Y:S02]  /*0a90*/  LEA.HI R4, R11, R202, RZ, 0x2 ;  /* 0x000000ca0b047211 */ /* 0x000fe400078f10ff */
[----:B------:R-:W-:Y:S01]  /*0aa0*/  LEA.HI R8, R3, R210, RZ, 0x2 ;  /* 0x000000d203087211 */ /* 0x000fe200078f10ff */
[----:B------:R-:W-:Y:S01]  /*0ab0*/  IMAD.IADD R0, R9, 0x1, -R0 ;  /* 0x0000000109007824 */ /* 0x000fe200078e0a00 */
[----:B------:R-:W-:-:S02]  /*0ac0*/  SHF.R.S32.HI R6, RZ, 0x2, R4 ;  /* 0x00000002ff067819 */ /* 0x000fc40000011404 */
[----:B------:R-:W-:Y:S02]  /*0ad0*/  SHF.R.S32.HI R13, RZ, 0x1f, R4 ;  /* 0x0000001fff0d7819 */ /* 0x000fe40000011404 */
[----:B------:R-:W-:Y:S02]  /*0ae0*/  LOP3.LUT R9, R8, 0xfffffffc, RZ, 0xc0, !PT ;  /* 0xfffffffc08097812 */ /* 0x000fe400078ec0ff */
[----:B------:R-:W-:Y:S02]  /*0af0*/  LEA.HI R3, R3, R210, RZ, 0x3 ;  /* 0x000000d203037211 */ /* 0x000fe400078f18ff */
[----:B------:R-:W-:Y:S01]  /*0b00*/  LEA.HI R13, R13, R6, RZ, 0x3 ;  /* 0x000000060d0d7211 */ /* 0x000fe200078f18ff */
[----:B------:R-:W-:Y:S01]  /*0b10*/  IMAD.IADD R9, R210, 0x1, -R9 ;  /* 0x00000001d2097824 */ /* 0x000fe200078e0a09 */
[----:B------:R-:W-:Y:S02]  /*0b20*/  SHF.R.S32.HI R204, RZ, 0x7, R5 ;  /* 0x00000007ffcc7819 */ /* 0x000fe40000011405 */
[----:B------:R-:W-:-:S02]  /*0b30*/  LOP3.LUT R2, R2, 0xfffffc00, RZ, 0xc0, !PT ;  /* 0xfffffc0002027812 */ /* 0x000fc400078ec0ff */
[----:B------:R-:W-:Y:S02]  /*0b40*/  LOP3.LUT R197, R3, 0xfffffff8, RZ, 0xc0, !PT ;  /* 0xfffffff803c57812 */ /* 0x000fe400078ec0ff */
[----:B------:R-:W-:Y:S01]  /*0b50*/  LOP3.LUT R13, R13, 0xfffffff8, RZ, 0xc0, !PT ;  /* 0xfffffff80d0d7812 */ /* 0x000fe200078ec0ff */
[----:B------:R-:W-:Y:S01]  /*0b60*/  IMAD R7, R7, 0x40, R2 ;  /* 0x0000004007077824 */ /* 0x000fe200078e0202 */
[----:B------:R-:W-:Y:S01]  /*0b70*/  LEA.HI R11, R11, R202, RZ, 0x5 ;  /* 0x000000ca0b0b7211 */ /* 0x000fe200078f28ff */
[----:B------:R-:W-:Y:S01]  /*0b80*/  IMAD.IADD R197, R210, 0x1, -R197 ;  /* 0x00000001d2c57824 */ /* 0x000fe200078e0ac5 */
[----:B------:R-:W-:Y:S01]  /*0b90*/  LEA.HI R5, R5, R204, RZ, 0x1 ;  /* 0x000000cc05057211 */ /* 0x000fe200078f08ff */
[----:B------:R-:W-:Y:S01]  /*0ba0*/  IMAD.IADD R6, R6, 0x1, -R13 ;  /* 0x0000000106067824 */ /* 0x000fe200078e0a0d */
[----:B------:R-:W-:Y:S01]  /*0bb0*/  SHF.R.S32.HI R11, RZ, 0x5, R11 ;  /* 0x00000005ff0b7819 */ /* 0x000fe2000001140b */
[----:B------:R-:W-:Y:S01]  /*0bc0*/  IMAD.SHL.U32 R193, R197, 0x8, RZ ;  /* 0x00000008c5c17824 */ /* 0x000fe200078e00ff */
[----:B------:R-:W-:Y:S01]  /*0bd0*/  LEA.HI R2, R9, R9, RZ, 0x1 ;  /* 0x0000000909027211 */ /* 0x000fe200078f08ff */
[----:B------:R-:W-:Y:S01]  /*0be0*/  IMAD R206, R0, 0x8, R7 ;  /* 0x0000000800ce7824 */ /* 0x000fe200078e0207 */
[----:B------:R-:W-:Y:S01]  /*0bf0*/  LOP3.LUT R5, R5, 0x3fffffe, RZ, 0xc0, !PT ;  /* 0x03fffffe05057812 */ /* 0x000fe200078ec0ff */
[----:B------:R-:W-:Y:S01]  /*0c00*/  IMAD R6, R11, 0x10, R6 ;  /* 0x000000100b067824 */ /* 0x000fe200078e0206 */
[----:B------:R-:W-:Y:S01]  /*0c10*/  LOP3.LUT R2, R2, 0x1ffffffe, RZ, 0xc0, !PT ;  /* 0x1ffffffe02027812 */ /* 0x000fe200078ec0ff */
[C---:B------:R-:W-:Y:S01]  /*0c20*/  VIADD R195, R193.reuse, 0x40 ;  /* 0x00000040c1c37836 */ /* 0x040fe20000000000 */
[----:B------:R-:W-:Y:S01]  /*0c30*/  LOP3.LUT R23, R4, 0x7ffffffc, RZ, 0xc0, !PT ;  /* 0x7ffffffc04177812 */ /* 0x000fe200078ec0ff */
[----:B------:R-:W-:Y:S01]  /*0c40*/  IMAD.IADD R5, R204, 0x1, -R5 ;  /* 0x00000001cc057824 */ /* 0x000fe200078e0a05 */
[----:B------:R-:W-:Y:S01]  /*0c50*/  SHF.R.S32.HI R200, RZ, 0x3, R3 ;  /* 0x00000003ffc87819 */ /* 0x000fe20000011403 */
[----:B------:R-:W-:Y:S01]  /*0c60*/  VIADD R196, R193, 0x80 ;  /* 0x00000080c1c47836 */ /* 0x000fe20000000000 */
[----:B------:R-:W-:Y:S01]  /*0c70*/  SHF.R.S32.HI R209, RZ, 0x1f, R193 ;  /* 0x0000001fffd17819 */ /* 0x000fe200000114c1 */
[----:B------:R-:W-:Y:S01]  /*0c80*/  IMAD.IADD R2, R9, 0x1, -R2 ;  /* 0x0000000109027824 */ /* 0x000fe200078e0a02 */
[----:B------:R-:W-:Y:S01]  /*0c90*/  SHF.R.S32.HI R208, RZ, 0x1f, R195 ;  /* 0x0000001fffd07819 */ /* 0x000fe200000114c3 */
[----:B------:R-:W-:Y:S01]  /*0ca0*/  IMAD R205, R5, 0x40, R6 ;  /* 0x0000004005cd7824 */ /* 0x000fe200078e0206 */
[----:B------:R-:W-:Y:S01]  /*0cb0*/  SHF.R.S32.HI R207, RZ, 0x1f, R196 ;  /* 0x0000001fffcf7819 */ /* 0x000fe200000114c4 */
[----:B------:R-:W-:-:S02]  /*0cc0*/  IMAD.IADD R23, R202, 0x1, -R23 ;  /* 0x00000001ca177824 */ /* 0x000fc400078e0a17 */
[----:B------:R-:W-:Y:S01]  /*0cd0*/  IMAD R192, R2, 0x8, R205 ;  /* 0x0000000802c07824 */ /* 0x000fe200078e02cd */
[----:B--2---:R-:W-:-:S07]  /*0ce0*/  LOP3.LUT R19, R10, 0x1, RZ, 0xfc, !PT ;  /* 0x000000010a137812 */ /* 0x004fce00078efcff */
.L_x_1346:
[----:B0-----:R-:W0:Y:S01]  /*0cf0*/  LDC.64 R2, c[0x0][0xa28] ;  /* 0x00028a00ff027b82 */ /* 0x001e220000000a00 */
[----:B------:R-:W-:Y:S01]  /*0d00*/  IMAD.MOV.U32 R0, RZ, RZ, RZ ;  /* 0x000000ffff007224 */ /* 0x000fe200078e00ff */
[----:B------:R-:W-:Y:S01]  /*0d10*/  ULDC.64 UR4, c[0x0][0x418] ;  /* 0x0001060000047ab9 */ /* 0x000fe20000000a00 */
[----:B------:R-:W-:-:S05]  /*0d20*/  ULDC.64 UR6, c[0x0][0xa20] ;  /* 0x0002880000067ab9 */ /* 0x000fca0000000a00 */
[----:B--234-:R-:W1:Y:S01]  /*0d30*/  LDC.64 R4, c[0x0][0xa18] ;  /* 0x00028600ff047b82 */ /* 0x01ce620000000a00 */
[----:B0-----:R-:W-:-:S04]  /*0d40*/  ISETP.NE.U32.AND P0, PT, R2, RZ, PT ;  /* 0x000000ff0200720c */ /* 0x001fc80003f05070 */
[----:B------:R-:W-:Y:S02]  /*0d50*/  ISETP.NE.AND.EX P0, PT, R3, RZ, PT, P0 ;  /* 0x000000ff0300720c */ /* 0x000fe40003f05300 */
[----:B-1----:R-:W-:-:S04]  /*0d60*/  ISETP.NE.U32.AND P1, PT, R4, RZ, PT ;  /* 0x000000ff0400720c */ /* 0x002fc80003f25070 */
[----:B------:R-:W-:-:S07]  /*0d70*/  ISETP.NE.AND.EX P1, PT, R5, RZ, PT, P1 ;  /* 0x000000ff0500720c */ /* 0x000fce0003f25310 */
[----:B------:R-:W0:Y:S08]  /*0d80*/  @P0 LDC.64 R2, c[0x0][0xa28] ;  /* 0x00028a00ff020b82 */ /* 0x000e300000000a00 */
[----:B------:R-:W1:Y:S01]  /*0d90*/  @P1 LDC.64 R4, c[0x0][0xa18] ;  /* 0x00028600ff041b82 */ /* 0x000e620000000a00 */
[----:B0-----:R-:W-:-:S05]  /*0da0*/  @P0 IMAD.WIDE R2, R43, 0x4, R2 ;  /* 0x000000042b020825 */ /* 0x001fca00078e0202 */
[----:B------:R0:W5:Y:S01]  /*0db0*/  @P0 LDG.E R0, desc[UR36][R2.64] ;  /* 0x0000002402000981 */ /* 0x000162000c1e1900 */
[----:B-1----:R-:W-:-:S05]  /*0dc0*/  @P1 IMAD.WIDE R4, R43, 0x4, R4 ;  /* 0x000000042b041825 */ /* 0x002fca00078e0204 */
[----:B------:R0:W5:Y:S01]  /*0dd0*/  @P1 LDG.E R18, desc[UR36][R4.64] ;  /* 0x0000002404121981 */ /* 0x000162000c1e1900 */
[----:B------:R-:W-:Y:S01]  /*0de0*/  UISETP.NE.U32.AND UP0, UPT, UR4, URZ, UPT ;  /* 0x0000003f0400728c */ /* 0x000fe2000bf05070 */
[----:B------:R-:W-:Y:S01]  /*0df0*/  ISETP.NE.U32.AND P2, PT, RZ, UR6, PT ;  /* 0x00000006ff007c0c */ /* 0x000fe2000bf45070 */
[----:B------:R-:W-:Y:S01]  /*0e00*/  IMAD.MOV.U32 R198, RZ, RZ, R42 ;  /* 0x000000ffffc67224 */ /* 0x000fe200078e002a */
[----:B------:R-:W-:Y:S01]  /*0e10*/  ULDC UR4, c[0x0][0x424] ;  /* 0x0001090000047ab9 */ /* 0x000fe20000000800 */
[----:B------:R-:W-:Y:S01]  /*0e20*/  UISETP.NE.AND.EX UP0, UPT, UR5, URZ, UPT, UP0 ;  /* 0x0000003f0500728c */ /* 0x000fe2000bf05300 */
[----:B------:R-:W-:Y:S02]  /*0e30*/  ISETP.NE.AND.EX P2, PT, RZ, UR7, PT, P2 ;  /* 0x00000007ff007c0c */ /* 0x000fe4000bf45320 */
[----:B------:R-:W-:Y:S01]  /*0e40*/  ULDC UR5, c[0x0][0x2f0] ;  /* 0x0000bc0000057ab9 */ /* 0x000fe20000000800 */
[----:B------:R-:W-:-:S04]  /*0e50*/  USEL UR4, UR4, 0x1, UP0 ;  /* 0x0000000104047887 */ /* 0x000fc80008000000 */
[----:B------:R-:W-:Y:S01]  /*0e60*/  UIMAD UR4, UR4, UR5, URZ ;  /* 0x00000005040472a4 */ /* 0x000fe2000f8e023f */
[----:B0-----:R-:W-:Y:S11]  /*0e70*/  @P1 BRA `(.L_x_1239) ;  /* 0x0000000000281947 */ /* 0x001ff60003800000 */
[----:B------:R-:W-:Y:S01]  /*0e80*/  ULDC.64 UR6, c[0x0][0xa00] ;  /* 0x0002800000067ab9 */ /* 0x000fe20000000a00 */
[----:B-----5:R-:W0:Y:S01]  /*0e90*/  LDC R18, c[0x0][0x288] ;  /* 0x0000a200ff127b82 */ /* 0x020e220000000800 */
[----:B------:R-:W-:-:S04]  /*0ea0*/  ISETP.NE.U32.AND P0, PT, RZ, UR6, PT ;  /* 0x00000006ff007c0c */ /* 0x000fc8000bf05070 */
[----:B------:R-:W-:-:S13]  /*0eb0*/  ISETP.NE.AND.EX P0, PT, RZ, UR7, PT, P0 ;  /* 0x00000007ff007c0c */ /* 0x000fda000bf05300 */
[----:B------:R-:W-:Y:S05]  /*0ec0*/  @!P0 BRA `(.L_x_1239) ;  /* 0x0000000000148947 */ /* 0x000fea0003800000 */
[----:B------:R-:W1:Y:S02]  /*0ed0*/  LDC.64 R2, c[0x0][0xa00] ;  /* 0x00028000ff027b82 */ /* 0x000e640000000a00 */
[----:B-1----:R-:W-:-:S05]  /*0ee0*/  IMAD.WIDE R2, R43, 0x4, R2 ;  /* 0x000000042b027825 */ /* 0x002fca00078e0202 */
[----:B0-----:R-:W2:Y:S04]  /*0ef0*/  LDG.E R18, desc[UR36][R2.64] ;  /* 0x0000002402127981 */ /* 0x001ea8000c1e1900 */
[----:B------:R-:W2:Y:S02]  /*0f00*/  LDG.E R5, desc[UR36][R2.64+0x4] ;  /* 0x0000042402057981 */ /* 0x000ea4000c1e1900 */
[----:B--2---:R-:W-:-:S07]  /*0f10*/  IMAD.IADD R18, R5, 0x1, -R18 ;  /* 0x0000000105127824 */ /* 0x004fce00078e0a12 */
.L_x_1239:
[----:B------:R-:W-:Y:S02]  /*0f20*/  IMAD.U32 R17, RZ, RZ, UR4 ;  /* 0x00000004ff117e24 */ /* 0x000fe4000f8e00ff */
[----:B------:R-:W-:Y:S01]  /*0f30*/  IMAD.MOV.U32 R199, RZ, RZ, R43 ;  /* 0x000000ffffc77224 */ /* 0x000fe200078e002b */
[----:B------:R-:W-:Y:S06]  /*0f40*/  @!P2 BRA `(.L_x_1240) ;  /* 0x000000000010a947 */ /* 0x000fec0003800000 */
[----:B------:R-:W1:Y:S02]  /*0f50*/  LDC.64 R2, c[0x0][0xa20] ;  /* 0x00028800ff027b82 */ /* 0x000e640000000a00 */
[----:B-1----:R-:W-:-:S05]  /*0f60*/  IMAD.WIDE R2, R43, 0x4, R2 ;  /* 0x000000042b027825 */ /* 0x002fca00078e0202 */
[----:B------:R1:W5:Y:S01]  /*0f70*/  LDG.E R17, desc[UR36][R2.64] ;  /* 0x0000002402117981 */ /* 0x000362000c1e1900 */
[----:B------:R-:W-:Y:S05]  /*0f80*/  BRA `(.L_x_1241) ;  /* 0x0000000000247947 */ /* 0x000fea0003800000 */
.L_x_1240:
[----:B------:R-:W-:Y:S02]  /*0f90*/  ULDC.64 UR4, c[0x0][0xa08] ;  /* 0x0002820000047ab9 */ /* 0x000fe40000000a00 */
[----:B------:R-:W-:-:S04]  /*0fa0*/  ISETP.NE.U32.AND P0, PT, RZ, UR4, PT ;  /* 0x00000004ff007c0c */ /* 0x000fc8000bf05070 */
[----:B------:R-:W-:-:S13]  /*0fb0*/  ISETP.NE.AND.EX P0, PT, RZ, UR5, PT, P0 ;  /* 0x00000005ff007c0c */ /* 0x000fda000bf05300 */
[----:B------:R-:W-:Y:S05]  /*0fc0*/  @!P0 BRA `(.L_x_1241) ;  /* 0x0000000000148947 */ /* 0x000fea0003800000 */
[----:B------:R-:W1:Y:S02]  /*0fd0*/  LDC.64 R2, c[0x0][0xa08] ;  /* 0x00028200ff027b82 */ /* 0x000e640000000a00 */
[----:B-1----:R-:W-:-:S05]  /*0fe0*/  IMAD.WIDE R2, R43, 0x4, R2 ;  /* 0x000000042b027825 */ /* 0x002fca00078e0202 */
[----:B------:R-:W2:Y:S04]  /*0ff0*/  LDG.E R17, desc[UR36][R2.64] ;  /* 0x0000002402117981 */ /* 0x000ea8000c1e1900 */
[----:B------:R-:W2:Y:S02]  /*1000*/  LDG.E R4, desc[UR36][R2.64+0x4] ;  /* 0x0000042402047981 */ /* 0x000ea4000c1e1900 */
[----:B--2---:R-:W-:-:S07]  /*1010*/  IMAD.IADD R17, R4, 0x1, -R17 ;  /* 0x0000000104117824 */ /* 0x004fce00078e0a11 */
.L_x_1241:
[----:B------:R-:W2:Y:S01]  /*1020*/  LDC R203, c[0x0][0x448] ;  /* 0x00011200ffcb7b82 */ /* 0x000ea20000000800 */
[----:B------:R-:W-:Y:S01]  /*1030*/  IMAD.SHL.U32 R22, R41, 0x80, RZ ;  /* 0x0000008029167824 */ /* 0x000fe200078e00ff */
[----:B------:R-:W-:Y:S01]  /*1040*/  LOP3.LUT R16, R16, 0xffefffff, RZ, 0xc0, !PT ;  /* 0xffefffff10107812 */ /* 0x000fe200078ec0ff */
[----:B-----5:R-:W-:Y:S02]  /*1050*/  IMAD.IADD R17, R17, 0x1, -R0 ;  /* 0x0000000111117824 */ /* 0x020fe400078e0a00 */
[----:B-1----:R-:W-:-:S03]  /*1060*/  VIADD R2, R22, 0x7f ;  /* 0x0000007f16027836 */ /* 0x002fc60000000000 */
[----:B------:R-:W1:Y:S01]  /*1070*/  LDC.64 R8, c[0x0][0x9e0] ;  /* 0x00027800ff087b82 */ /* 0x000e620000000a00 */
[----:B--2---:R-:W-:Y:S02]  /*1080*/  ISETP.NE.AND P2, PT, R203, 0x1, PT ;  /* 0x00000001cb00780c */ /* 0x004fe40003f45270 */
[----:B-1----:R-:W-:-:S11]  /*1090*/  ISETP.GE.AND P1, PT, R9, 0x1, PT ;  /* 0x000000010900780c */ /* 0x002fd60003f26270 */
[----:B------:R-:W1:Y:S01]  /*10a0*/  @P2 LDC R3, c[0x0][0x44c] ;  /* 0x00011300ff032b82 */ /* 0x000e620000000800 */
[----:B------:R-:W-:-:S04]  /*10b0*/  @P2 LOP3.LUT R16, R16, 0x100000, RZ, 0xfc, !PT ;  /* 0x0010000010102812 */ /* 0x000fc800078efcff */
[----:B------:R-:W-:-:S03]  /*10c0*/  LOP3.LUT R16, R16, 0xfff7ffff, RZ, 0xc0, !PT ;  /* 0xfff7ffff10107812 */ /* 0x000fc600078ec0ff */
[----:B------:R-:W2:Y:S01]  /*10d0*/  @P2 LDC R5, c[0x0][0x450] ;  /* 0x00011400ff052b82 */ /* 0x000ea20000000800 */
[----:B------:R-:W-:Y:S01]  /*10e0*/  @P1 LOP3.LUT R16, R16, 0x80000, RZ, 0xfc, !PT ;  /* 0x0008000010101812 */ /* 0x000fe200078efcff */
[----:B-1----:R-:W-:Y:S01]  /*10f0*/  @P2 IMAD.HI.U32 R0, R2, R3, RZ ;  /* 0x0000000302002227 */ /* 0x002fe200078e00ff */
[----:B0-----:R-:W-:-:S04]  /*1100*/  IADD3 R3, R17, 0x1, -R18 ;  /* 0x0000000111037810 */ /* 0x001fc80007ffe812 */
        /* <DEDUP_REMOVED lines=14> */
.L_x_1243:
[----:B------:R-:W-:-:S13]  /*11f0*/  ISETP.NE.AND P0, PT, R9, 0x1, PT ;  /* 0x000000010900780c */ /* 0x000fda0003f05270 */
[----:B------:R-:W0:Y:S02]  /*1200*/  @P0 LDC.64 R4, c[0x0][0x9e8] ;  /* 0x00027a00ff040b82 */ /* 0x000e240000000a00 */
[----:B0-----:R-:W-:-:S05]  /*1210*/  @P0 IMAD.HI.U32 R4, R2, R4, RZ ;  /* 0x0000000402040227 */ /* 0x001fca00078e00ff */
[----:B------:R-:W-:-:S07]  /*1220*/  @P0 SHF.R.U32.HI R2, RZ, R5, R4 ;  /* 0x00000005ff020219 */ /* 0x000fce0000011604 */
.L_x_1244:
[----:B------:R-:W-:-:S05]  /*1230*/  IMAD R3, R2, R9, R9 ;  /* 0x0000000902037224 */ /* 0x000fca00078e0209 */
[----:B------:R-:W-:-:S07]  /*1240*/  VIMNMX R0, R0, R3, PT ;  /* 0x0000000300007248 */ /* 0x000fce0003fe0100 */
.L_x_1242:
[----:B------:R-:W0:Y:S01]  /*1250*/  @P2 LDC R3, c[0x0][0x44c] ;  /* 0x00011300ff032b82 */ /* 0x000e220000000800 */
[----:B------:R-:W-:Y:S01]  /*1260*/  VIADD R2, R0, 0x5f ;  /* 0x0000005f00027836 */ /* 0x000fe20000000000 */
[----:B------:R-:W-:Y:S01]  /*1270*/  ULDC UR4, c[0x0][0x9dc] ;  /* 0x0002770000047ab9 */ /* 0x000fe20000000800 */
[----:B------:R-:W-:Y:S02]  /*1280*/  VIADD R0, R17, 0x5f ;  /* 0x0000005f11007836 */ /* 0x000fe40000000000 */
[----:B------:R-:W-:Y:S02]  /*1290*/  IMAD.MOV.U32 R7, RZ, RZ, R22 ;  /* 0x000000ffff077224 */ /* 0x000fe400078e0016 */
[----:B------:R-:W-:Y:S01]  /*12a0*/  IMAD.HI R0, R0, 0x2aaaaaab, RZ ;  /* 0x2aaaaaab00007827 */ /* 0x000fe200078e02ff */
[----:B------:R-:W1:Y:S03]  /*12b0*/  @P2 LDC R4, c[0x0][0x450] ;  /* 0x00011400ff042b82 */ /* 0x000e660000000800 */
[----:B------:R-:W-:-:S04]  /*12c0*/  IMAD.HI R2, R2, 0x2aaaaaab, RZ ;  /* 0x2aaaaaab02027827 */ /* 0x000fc800078e02ff */
[----:B------:R-:W-:Y:S01]  /*12d0*/  IMAD.IADD R74, R17, 0x1, -R18 ;  /* 0x00000001114a7824 */ /* 0x000fe200078e0a12 */
[----:B------:R-:W-:-:S04]  /*12e0*/  SHF.R.U32.HI R5, RZ, 0x1f, R2 ;  /* 0x0000001fff057819 */ /* 0x000fc80000011602 */
[----:B------:R-:W-:Y:S01]  /*12f0*/  LEA.HI.SX32 R72, R2, R5, 0x1c ;  /* 0x0000000502487211 */ /* 0x000fe200078fe2ff */
[----:B0-----:R-:W-:-:S05]  /*1300*/  @P2 IMAD.HI.U32 R3, R22, R3, RZ ;  /* 0x0000000316032227 */ /* 0x001fca00078e00ff */
[----:B-1----:R-:W-:Y:S02]  /*1310*/  @P2 SHF.R.U32.HI R7, RZ, R4, R3 ;  /* 0x00000004ff072219 */ /* 0x002fe40000011603 */
[----:B------:R-:W-:-:S04]  /*1320*/  SHF.R.U32.HI R3, RZ, 0x1f, R0 ;  /* 0x0000001fff037819 */ /* 0x000fc80000011600 */
[----:B------:R-:W-:Y:S01]  /*1330*/  LEA.HI.SX32 R3, R0, R3, 0x1c ;  /* 0x0000000300037211 */ /* 0x000fe200078fe2ff */
[----:B------:R-:W-:-:S03]  /*1340*/  IMAD.IADD R0, R74, 0x1, R7 ;  /* 0x000000014a007824 */ /* 0x000fc600078e0207 */
[----:B------:R-:W-:Y:S01]  /*1350*/  VIMNMX R72, R3, R72, PT ;  /* 0x0000004803487248 */ /* 0x000fe20003fe0100 */
[----:B------:R-:W-:Y:S01]  /*1360*/  VIADD R2, R0, -UR4 ;  /* 0x8000000400027c36 */ /* 0x000fe20008000000 */
[----:B------:R-:W-:Y:S06]  /*1370*/  @!P1 BRA `(.L_x_1245) ;  /* 0x00000000003c9947 */ /* 0x000fec0003800000 */
        /* <DEDUP_REMOVED lines=9> */
.L_x_1246:
[----:B------:R-:W-:-:S13]  /*1410*/  ISETP.NE.AND P0, PT, R9, 0x1, PT ;  /* 0x000000010900780c */ /* 0x000fda0003f05270 */
[----:B------:R-:W0:Y:S02]  /*1420*/  @P0 LDC.64 R4, c[0x0][0x9e8] ;  /* 0x00027a00ff040b82 */ /* 0x000e240000000a00 */
[----:B0-----:R-:W-:-:S05]  /*1430*/  @P0 IMAD.HI.U32 R4, R0, R4, RZ ;  /* 0x0000000400040227 */ /* 0x001fca00078e00ff */
[----:B------:R-:W-:-:S07]  /*1440*/  @P0 SHF.R.U32.HI R0, RZ, R5, R4 ;  /* 0x00000005ff000219 */ /* 0x000fce0000011604 */
.L_x_1247:
[----:B------:R-:W-:-:S05]  /*1450*/  IMAD R3, R0, R9, RZ ;  /* 0x0000000900037224 */ /* 0x000fca00078e02ff */
[----:B------:R-:W-:-:S07]  /*1460*/  VIMNMX R2, R2, R3, !PT ;  /* 0x0000000302027248 */ /* 0x000fce0007fe0100 */
.L_x_1245:
[----:B------:R-:W-:Y:S01]  /*1470*/  IMAD.HI R0, R2, 0x2aaaaaab, RZ ;  /* 0x2aaaaaab02007827 */ /* 0x000fe200078e02ff */
[----:B------:R-:W-:Y:S02]  /*1480*/  PLOP3.LUT P0, PT, PT, PT, PT, 0x80, 0x0 ;  /* 0x000000000000781c */ /* 0x000fe40003f0f070 */
[----:B------:R-:W-:Y:S02]  /*1490*/  CS2R R118, SRZ ;  /* 0x0000000000767805 */ /* 0x000fe4000001ff00 */
[----:B------:R-:W-:Y:S02]  /*14a0*/  CS2R R116, SRZ ;  /* 0x0000000000747805 */ /* 0x000fe4000001ff00 */
[----:B------:R-:W-:Y:S02]  /*14b0*/  CS2R R114, SRZ ;  /* 0x0000000000727805 */ /* 0x000fe4000001ff00 */
[----:B------:R-:W-:Y:S02]  /*14c0*/  SHF.R.U32.HI R3, RZ, 0x1f, R0 ;  /* 0x0000001fff037819 */ /* 0x000fe40000011600 */
[----:B------:R-:W-:-:S02]  /*14d0*/  CS2R R112, SRZ ;  /* 0x0000000000707805 */ /* 0x000fc4000001ff00 */
[----:B------:R-:W-:Y:S02]  /*14e0*/  CS2R R110, SRZ ;  /* 0x00000000006e7805 */ /* 0x000fe4000001ff00 */
[----:B------:R-:W-:Y:S02]  /*14f0*/  CS2R R108, SRZ ;  /* 0x00000000006c7805 */ /* 0x000fe4000001ff00 */
[----:B------:R-:W-:Y:S01]  /*1500*/  LEA.HI.SX32 R3, R0, R3, 0x1c ;  /* 0x0000000300037211 */ /* 0x000fe200078fe2ff */
[----:B------:R-:W-:Y:S01]  /*1510*/  IMAD.MOV.U32 R0, RZ, RZ, RZ ;  /* 0x000000ffff007224 */ /* 0x000fe200078e00ff */
[----:B------:R-:W-:Y:S02]  /*1520*/  CS2R R106, SRZ ;  /* 0x00000000006a7805 */ /* 0x000fe4000001ff00 */
[----:B------:R-:W-:Y:S02]  /*1530*/  CS2R R104, SRZ ;  /* 0x0000000000687805 */ /* 0x000fe4000001ff00 */
[----:B------:R-:W-:-:S02]  /*1540*/  VIMNMX R194, RZ, R3, !PT ;  /* 0x00000003ffc27248 */ /* 0x000fc40007fe0100 */
[----:B------:R-:W-:Y:S02]  /*1550*/  CS2R R56, SRZ ;  /* 0x0000000000387805 */ /* 0x000fe4000001ff00 */
[----:B------:R-:W-:Y:S02]  /*1560*/  CS2R R98, SRZ ;  /* 0x0000000000627805 */ /* 0x000fe4000001ff00 */
[----:B------:R-:W-:Y:S02]  /*1570*/  CS2R R100, SRZ ;  /* 0x0000000000647805 */ /* 0x000fe4000001ff00 */
[----:B------:R-:W-:Y:S02]  /*1580*/  ISETP.GT.AND P1, PT, R72, R194, PT ;  /* 0x000000c24800720c */ /* 0x000fe40003f24270 */
        /* <DEDUP_REMOVED lines=12> */
[----:B------:R-:W-:Y:S01]  /*1650*/  CS2R R32, SRZ ;  /* 0x0000000000207805 */ /* 0x000fe2000001ff00 */
[----:B------:R-:W-:Y:S01]  /*1660*/  IMAD.MOV.U32 R73, RZ, RZ, RZ ;  /* 0x000000ffff497224 */ /* 0x000fe200078e00ff */
        /* <DEDUP_REMOVED lines=22> */
[----:B------:R-:W-:Y:S01]  /*17d0*/  CS2R R6, SRZ ;  /* 0x0000000000067805 */ /* 0x000fe2000001ff00 */
[----:B------:R-:W-:Y:S01]  /*17e0*/  IMAD.MOV.U32 R52, RZ, RZ, RZ ;  /* 0x000000ffff347224 */ /* 0x000fe200078e00ff */
[----:B------:R-:W-:Y:S01]  /*17f0*/  CS2R R4, SRZ ;  /* 0x0000000000047805 */ /* 0x000fe2000001ff00 */
        /* <DEDUP_REMOVED lines=32> */
.L_x_1249:
[----:B------:R-:W-:Y:S02]  /*1a00*/  LEA.HI R0, R201, R201, RZ, 0x1 ;  /* 0x000000c9c9007211 */ /* 0x000fe400078f08ff */
[----:B------:R-:W-:Y:S02]  /*1a10*/  ISETP.NE.AND P0, PT, R19, 0x3, PT ;  /* 0x000000031300780c */ /* 0x000fe40003f05270 */
[----:B------:R-:W-:-:S05]  /*1a20*/  LOP3.LUT R0, R0, 0xfffffffe, RZ, 0xc0, !PT ;  /* 0xfffffffe00007812 */ /* 0x000fca00078ec0ff */
[----:B------:R-:W-:-:S05]  /*1a30*/  IMAD.IADD R0, R201, 0x1, -R0 ;  /* 0x00000001c9007824 */ /* 0x000fca00078e0a00 */
[----:B------:R-:W-:-:S04]  /*1a40*/  SHF.L.U32 R0, R0, 0x1f, RZ ;  /* 0x0000001f00007819 */ /* 0x000fc800000006ff */
[----:B------:R-:W0:Y:S02]  /*1a50*/  SYNCS.PHASECHK.TRANS64.TRYWAIT P1, [UR40+0x30800], R0 ;  /* 0x03080000ff0075a7 */ /* 0x000e240008020168 */
[----:B0-----:R-:W-:Y:S05]  /*1a60*/  @!P1 BRA `(.L_x_1250) ;  /* 0x0000015800c49947 */ /* 0x001fea0003800000 */
.L_x_1441:
[----:B------:R-:W-:Y:S05]  /*1a70*/  @!P0 BRA `(.L_x_1251) ;  /* 0x0000000000048947 */ /* 0x000fea0003800000 */
[----:B------:R-:W-:Y:S01]  /*1a80*/  BPT.TRAP 0x1 ;  /* 0x000000040000795c */ /* 0x000fe20000300000 */
.L_x_1251:
[----:B------:R-:W-:Y:S02]  /*1a90*/  IMAD.U32 R13, RZ, RZ, UR38 ;  /* 0x00000026ff0d7e24 */ /* 0x000fe4000f8e00ff */
[----:B0-----:R-:W-:-:S03]  /*1aa0*/  IMAD.U32 R0, RZ, RZ, UR39 ;  /* 0x00000027ff007e24 */ /* 0x001fc6000f8e00ff */
[----:B------:R-:W-:Y:S02]  /*1ab0*/  LEA R13, R13, UR40, 0x3 ;  /* 0x000000280d0d7c11 */ /* 0x000fe4000f8e18ff */
[----:B------:R-:W-:-:S04]  /*1ac0*/  SHF.L.U32 R0, R0, 0x1f, RZ ;  /* 0x0000001f00007819 */ /* 0x000fc800000006ff */
[----:B------:R0:W1:Y:S01]  /*1ad0*/  SYNCS.PHASECHK.TRANS64.TRYWAIT P1, [R13+URZ+0x30830], R0 ;  /* 0x030830000d0075a7 */ /* 0x000062000802017f */
[----:B------:R-:W-:Y:S05]  /*1ae0*/  @!P0 BRA `(.L_x_1252) ;  /* 0x0000000000048947 */ /* 0x000fea0003800000 */
[----:B------:R-:W-:Y:S01]  /*1af0*/  BPT.TRAP 0x1 ;  /* 0x000000040000795c */ /* 0x000fe20000300000 */
.L_x_1252:
[----:B-1----:R-:W-:Y:S05]  /*1b00*/  @P1 BRA `(.L_x_1253) ;  /* 0x0000000000081947 */ /* 0x002fea0003800000 */
[----:B------:R-:W1:Y:S02]  /*1b10*/  SYNCS.PHASECHK.TRANS64.TRYWAIT P1, [R13+URZ+0x30830], R0 ;  /* 0x030830000d0075a7 */ /* 0x000e64000802017f */
[----:B-1----:R-:W-:Y:S05]  /*1b20*/  @!P1 BRA `(.L_x_1254) ;  /* 0x0000015800ac9947 */ /* 0x002fea0003800000 */
.L_x_1253:
        /* <DEDUP_REMOVED lines=99> */
.L_x_1255:
[----:B------:R-:W-:Y:S01]  /*2160*/  ISETP.NE.AND P2, PT, R203, 0x1, PT ;  /* 0x00000001cb00780c */ /* 0x000fe20003f45270 */
[----:B------:R-:W-:Y:S01]  /*2170*/  ULDC UR5, c[0x0][0x9d8] ;  /* 0x0002760000057ab9 */ /* 0x000fe20000000800 */
[----:B------:R-:W-:Y:S01]  /*2180*/  R2UR UR4, R13 ;  /* 0x000000000d0472ca */ /* 0x000fe200000e0000 */
[----:B------:R-:W-:Y:S01]  /*2190*/  FMUL.FTZ R10, R24, UR5 ;  /* 0x00000005180a7c20 */ /* 0x000fe20008410000 */
[----:B------:R-:W-:Y:S01]  /*21a0*/  FMUL.FTZ R3, R26, UR5 ;  /* 0x000000051a037c20 */ /* 0x000fe20008410000 */
[----:B01----:R-:W-:Y:S02]  /*21b0*/  IMAD.IADD R13, R192, 0x1, R22 ;  /* 0x00000001c00d7824 */ /* 0x003fe400078e0216 */
[----:B------:R-:W-:Y:S01]  /*21c0*/  FMUL.FTZ R29, R29, UR5 ;  /* 0x000000051d1d7c20 */ /* 0x000fe20008410000 */
[----:B------:R-:W-:Y:S01]  /*21d0*/  FMUL.FTZ R33, R33, UR5 ;  /* 0x0000000521217c20 */ /* 0x000fe20008410000 */
[----:B------:R-:W-:Y:S01]  /*21e0*/  FMUL.FTZ R9, R31, UR5 ;  /* 0x000000051f097c20 */ /* 0x000fe20008410000 */
[----:B------:R-:W-:Y:S01]  /*21f0*/  FMUL.FTZ R25, R25, UR5 ;  /* 0x0000000519197c20 */ /* 0x000fe20008410000 */
[----:B------:R0:W1:Y:S01]  /*2200*/  MUFU.TANH R76, R29 ;  /* 0x0000001d004c7308 */ /* 0x0000620000002400 */
[----:B------:R-:W-:-:S02]  /*2210*/  IMAD.MOV.U32 R31, RZ, RZ, -0x60 ;  /* 0xffffffa0ff1f7424 */ /* 0x000fc400078e00ff */
[----:B------:R-:W-:Y:S01]  /*2220*/  FMUL.FTZ R28, R28, UR5 ;  /* 0x000000051c1c7c20 */ /* 0x000fe20008410000 */
[----:B------:R-:W2:Y:S01]  /*2230*/  @P2 LDC R24, c[0x0][0x44c] ;  /* 0x00011300ff182b82 */ /* 0x000ea20000000800 */
[----:B------:R-:W-:Y:S01]  /*2240*/  FMUL.FTZ R0, R27, UR5 ;  /* 0x000000051b007c20 */ /* 0x000fe20008410000 */
[----:B------:R-:W-:Y:S01]  /*2250*/  UIADD3 UR4, UR4, 0x30840, URZ ;  /* 0x0003084004047890 */ /* 0x000fe2000fffe03f */
[----:B------:R-:W-:Y:S01]  /*2260*/  FMUL.FTZ R2, R30, UR5 ;  /* 0x000000051e027c20 */ /* 0x000fe20008410000 */
[----:B------:R-:W-:Y:S01]  /*2270*/  FMUL.FTZ R32, R32, UR5 ;  /* 0x0000000520207c20 */ /* 0x000fe20008410000 */
[----:B------:R-:W3:Y:S01]  /*2280*/  MUFU.TANH R77, R33 ;  /* 0x00000021004d7308 */ /* 0x000ee20000002400 */
[----:B0-----:R-:W-:Y:S01]  /*2290*/  IMAD.MOV.U32 R29, RZ, RZ, R13 ;  /* 0x000000ffff1d7224 */ /* 0x001fe200078e000d */
[----:B------:R-:W-:Y:S01]  /*22a0*/  UPRMT UR4, UR60, 0x654, UR4 ;  /* 0x000006543c047896 */ /* 0x000fe20008000004 */
[----:B------:R-:W0:Y:S01]  /*22b0*/  @P2 LDC R26, c[0x0][0x450] ;  /* 0x00011400ff1a2b82 */ /* 0x000e220000000800 */
[----:B------:R-:W-:Y:S01]  /*22c0*/  FMUL.FTZ R12, R34, UR5 ;  /* 0x00000005220c7c20 */ /* 0x000fe20008410000 */
[----:B------:R-:W-:Y:S01]  /*22d0*/  FMUL.FTZ R14, R35, UR5 ;  /* 0x00000005230e7c20 */ /* 0x000fe20008410000 */
[----:B------:R-:W-:Y:S01]  /*22e0*/  FMUL.FTZ R36, R36, UR5 ;  /* 0x0000000524247c20 */ /* 0x000fe20008410000 */
[----:B------:R-:W-:Y:S01]  /*22f0*/  FMUL.FTZ R37, R37, UR5 ;  /* 0x0000000525257c20 */ /* 0x000fe20008410000 */
[----:B------:R4:W0:Y:S01]  /*2300*/  MUFU.TANH R73, R25 ;  /* 0x0000001900497308 */ /* 0x0008220000002400 */
        /* <DEDUP_REMOVED lines=10> */
[----:B--2---:R-:W-:-:S04]  /*23b0*/  @P2 IMAD.HI.U32 R15, R13, R24, RZ ;  /* 0x000000180d0f2227 */ /* 0x004fc800078e00ff */
[----:B------:R-:W-:Y:S01]  /*23c0*/  FMUL.FTZ R49, R49, UR5 ;  /* 0x0000000531317c20 */ /* 0x000fe20008410000 */
[----:B------:R-:W-:Y:S01]  /*23d0*/  FMUL.FTZ R50, R50, UR5 ;  /* 0x0000000532327c20 */ /* 0x000fe20008410000 */
[----:B------:R-:W-:Y:S01]  /*23e0*/  FMUL.FTZ R51, R51, UR5 ;  /* 0x0000000533337c20 */ /* 0x000fe20008410000 */
[----:B------:R-:W-:Y:S01]  /*23f0*/  FMUL.FTZ R53, R53, UR5 ;  /* 0x0000000535357c20 */ /* 0x000fe20008410000 */
[----:B------:R-:W-:Y:S01]  /*2400*/  FMUL.FTZ R55, R55, UR5 ;  /* 0x0000000537377c20 */ /* 0x000fe20008410000 */
[----:B------:R-:W-:Y:S01]  /*2410*/  FMUL.FTZ R57, R57, UR5 ;  /* 0x0000000539397c20 */ /* 0x000fe20008410000 */
[----:B------:R-:W-:Y:S01]  /*2420*/  FMUL.FTZ R59, R59, UR5 ;  /* 0x000000053b3b7c20 */ /* 0x000fe20008410000 */
[----:B0-----:R-:W-:Y:S01]  /*2430*/  @P2 SHF.R.U32.HI R29, RZ, R26, R15 ;  /* 0x0000001aff1d2219 */ /* 0x001fe2000001160f */
[----:B------:R-:W-:Y:S02]  /*2440*/  IMAD R26, R72, R31, 0x61 ;  /* 0x00000061481a7424 */ /* 0x000fe400078e021f */
[----:B------:R-:W-:Y:S01]  /*2450*/  FMUL.FTZ R61, R61, UR5 ;  /* 0x000000053d3d7c20 */ /* 0x000fe20008410000 */
[----:B----4-:R-:W-:Y:S01]  /*2460*/  FMUL.FTZ R25, R63, UR5 ;  /* 0x000000053f197c20 */ /* 0x010fe20008410000 */
        /* <DEDUP_REMOVED lines=9> */
[----:B------:R2:W4:Y:S01]  /*2500*/  MUFU.TANH R75, R28 ;  /* 0x0000001c004b7308 */ /* 0x0005220000002400 */
[----:B------:R-:W-:Y:S01]  /*2510*/  FMUL.FTZ R46, R46, UR5 ;  /* 0x000000052e2e7c20 */ /* 0x000fe20008410000 */
[----:B------:R-:W-:Y:S01]  /*2520*/  FMUL.FTZ R52, R52, UR5 ;  /* 0x0000000534347c20 */ /* 0x000fe20008410000 */
[----:B------:R-:W-:Y:S01]  /*2530*/  FMUL.FTZ R62, R62, UR5 ;  /* 0x000000053e3e7c20 */ /* 0x000fe20008410000 */
[----:B------:R-:W-:Y:S01]  /*2540*/  LOP3.LUT P1, RZ, R16, 0x80000, RZ, 0xc0, !PT ;  /* 0x0008000010ff7812 */ /* 0x000fe2000782c0ff */
[----:B------:R-:W-:Y:S01]  /*2550*/  IMAD R24, R72, -0x60, R17 ;  /* 0xffffffa048187824 */ /* 0x000fe200078e0211 */
[----:B------:R-:W-:Y:S01]  /*2560*/  ULDC UR50, c[0x0][0x9dc] ;  /* 0x0002770000327ab9 */ /* 0x000fe20000000800 */
[----:B------:R-:W-:Y:S01]  /*2570*/  SYNCS.ARRIVE.TRANS64.RED.A1T0 RZ, [UR4], RZ ;  /* 0x000000ffffff79a7 */ /* 0x000fe20008100404 */
[----:B------:R-:W0:Y:S01]  /*2580*/  MUFU.TANH R10, R10 ;  /* 0x0000000a000a7308 */ /* 0x000e220000002400 */
[----:B--2---:R-:W-:-:S02]  /*2590*/  IMAD R28, R23, -0x2, R26 ;  /* 0xfffffffe171c7824 */ /* 0x004fc400078e021a */
[----:B------:R-:W-:Y:S01]  /*25a0*/  FMUL.FTZ R54, R54, UR5 ;  /* 0x0000000536367c20 */ /* 0x000fe20008410000 */
[----:B------:R-:W-:Y:S01]  /*25b0*/  ULOP3.LUT UR4, URZ, UR50, URZ, 0x33, !UPT ;  /* 0x000000323f047292 */ /* 0x000fe2000f8e333f */
[----:B------:R-:W-:Y:S01]  /*25c0*/  FMUL.FTZ R56, R56, UR5 ;  /* 0x0000000538387c20 */ /* 0x000fe20008410000 */
[----:B------:R-:W-:Y:S01]  /*25d0*/  VIADD R24, R24, 0x60 ;  /* 0x0000006018187836 */ /* 0x000fe20000000000 */
[----:B------:R-:W-:Y:S01]  /*25e0*/  IADD3 R30, -R18, R28, R17 ;  /* 0x0000001c121e7210 */ /* 0x000fe20007ffe111 */
[----:B------:R-:W-:Y:S01]  /*25f0*/  FMUL.FTZ R58, R58, UR5 ;  /* 0x000000053a3a7c20 */ /* 0x000fe20008410000 */
[----:B------:R-:W2:Y:S01]  /*2600*/  MUFU.TANH R3, R3 ;  /* 0x0000000300037308 */ /* 0x000ea20000002400 */
[----:B------:R-:W-:Y:S01]  /*2610*/  FMUL.FTZ R60, R60, UR5 ;  /* 0x000000053c3c7c20 */ /* 0x000fe20008410000 */
[----:B------:R-:W-:Y:S02]  /*2620*/  ULDC UR5, c[0x0][0x9e0] ;  /* 0x0002780000057ab9 */ /* 0x000fe40000000800 */
[----:B------:R-:W-:-:S04]  /*2630*/  VIADD R63, R30, UR5 ;  /* 0x000000051e3f7c36 */ /* 0x000fc80008000000 */
        /* <DEDUP_REMOVED lines=39> */
[----:B------:R1:W2:Y:S01]  /*28b0*/  MUFU.TANH R38, R56 ;  /* 0x0000003800267308 */ /* 0x0002a20000002400 */
[----:B-----5:R-:W-:-:S07]  /*28c0*/  IMAD R54, R23, -0x2, R24 ;  /* 0xfffffffe17367824 */ /* 0x020fce00078e0218 */
[----:B------:R5:W2:Y:S01]  /*28d0*/  MUFU.TANH R79, R58 ;  /* 0x0000003a004f7308 */ /* 0x000aa20000002400 */
[----:B-1----:R-:W-:-:S04]  /*28e0*/  VIADD R56, R30, UR4 ;  /* 0x000000041e387c36 */ /* 0x002fc80008000000 */
[----:B0-----:R-:W-:-:S03]  /*28f0*/  IMAD.IADD R31, R56, 0x1, R33 ;  /* 0x00000001381f7824 */ /* 0x001fc600078e0221 */
[----:B------:R0:W1:Y:S01]  /*2900*/  MUFU.TANH R34, R60 ;  /* 0x0000003c00227308 */ /* 0x0000620000002400 */
[----:B-----5:R-:W-:Y:S01]  /*2910*/  VIADD R58, R26, 0xffffffff ;  /* 0xffffffff1a3a7836 */ /* 0x020fe20000000000 */
[----:B------:R-:W-:Y:S01]  /*2920*/  VIADDMNMX R26, R33, R63, R54, PT ;  /* 0x0000003f211a7246 */ /* 0x000fe20003800136 */
[----:B0-----:R-:W-:Y:S01]  /*2930*/  VIADD R60, R28, 0xffffffff ;  /* 0xffffffff1c3c7836 */ /* 0x001fe20000000000 */
[----:B--234-:R-:W-:Y:S06]  /*2940*/  @!P1 BRA `(.L_x_1256) ;  /* 0x00000000005c9947 */ /* 0x01cfec0003800000 */
[----:B------:R-:W-:Y:S01]  /*2950*/  IADD3 R33, -R18, R17, R33 ;  /* 0x0000001112217210 */ /* 0x000fe20007ffe121 */
        /* <DEDUP_REMOVED lines=12> */
.L_x_1258:
[----:B------:R-:W-:Y:S02]  /*2a20*/  ULDC UR4, c[0x0][0x9e4] ;  /* 0x0002790000047ab9 */ /* 0x000fe40000000800 */
[----:B------:R-:W-:-:S05]  /*2a30*/  IMAD.U32 R28, RZ, RZ, UR4 ;  /* 0x00000004ff1c7e24 */ /* 0x000fca000f8e00ff */
[----:B------:R-:W-:-:S13]  /*2a40*/  ISETP.NE.AND P1, PT, R28, 0x1, PT ;  /* 0x000000011c00780c */ /* 0x000fda0003f25270 */
[----:B------:R-:W0:Y:S02]  /*2a50*/  @P1 LDC.64 R66, c[0x0][0x9e8] ;  /* 0x00027a00ff421b82 */ /* 0x000e240000000a00 */
[----:B0-----:R-:W-:-:S05]  /*2a60*/  @P1 IMAD.HI.U32 R24, R33, R66, RZ ;  /* 0x0000004221181227 */ /* 0x001fca00078e00ff */
[----:B------:R-:W-:-:S07]  /*2a70*/  @P1 SHF.R.U32.HI R33, RZ, R67, R24 ;  /* 0x00000043ff211219 */ /* 0x000fce0000011618 */
.L_x_1259:
[----:B------:R-:W-:Y:S05]  /*2a80*/  BSYNC B0 ;  /* 0x0000000000007941 */ /* 0x000fea0003800000 */
.L_x_1257:
[----:B------:R-:W-:-:S05]  /*2a90*/  IMAD R33, R33, R28, R60 ;  /* 0x0000001c21217224 */ /* 0x000fca00078e023c */
[----:B------:R-:W-:Y:S02]  /*2aa0*/  VIADDMNMX R26, R33, R28, R26, PT ;  /* 0x0000001c211a7246 */ /* 0x000fe4000380011a */
[----:B------:R-:W-:-:S07]  /*2ab0*/  VIMNMX R31, R31, R33, !PT ;  /* 0x000000211f1f7248 */ /* 0x000fce0007fe0100 */
.L_x_1256:
[C---:B------:R-:W-:Y:S01]  /*2ac0*/  ISETP.GE.AND P6, PT, R58.reuse, 0x9, PT ;  /* 0x000000093a00780c */ /* 0x040fe20003fc6270 */
[----:B------:R-:W0:Y:S01]  /*2ad0*/  SHFL.IDX PT, R29, R29, 0x1, 0x1c1f ;  /* 0x003c1f001d1d7f89 */ /* 0x000e2200000e0000 */
        /* <DEDUP_REMOVED lines=11> */
[----:B------:R-:W-:Y:S01]  /*2b90*/  FSEL R84, R76, -INF , !P2 ;  /* 0xff8000004c547808 */ /* 0x000fe20005000000 */
[----:B0-----:R-:W-:Y:S01]  /*2ba0*/  IMAD.IADD R33, R56, 0x1, R29 ;  /* 0x0000000138217824 */ /* 0x001fe200078e021d */
        /* <DEDUP_REMOVED lines=74> */
[----:B-1----:R-:W-:Y:S02]  /*3050*/  FSEL R34, R34, -INF , !P2 ;  /* 0xff80000022227808 */ /* 0x002fe40005000000 */
        /* <DEDUP_REMOVED lines=25> */
[----:B------:R-:W-:Y:S02]  /*31f0*/  VIADDMNMX R31, R29, R63, R54, PT ;  /* 0x0000003f1d1f7246 */ /* 0x000fe40003800136 */
[----:B------:R-:W-:-:S04]  /*3200*/  ISETP.LT.OR P5, PT, R26, 0x5a, P5 ;  /* 0x0000005a1a00780c */ /* 0x000fc80002fa1670 */
[----:B------:R-:W-:Y:S02]  /*3210*/  FSEL R26, R69, -INF , !P5 ;  /* 0xff800000451a7808 */ /* 0x000fe40006800000 */
[----:B------:R-:W-:-:S13]  /*3220*/  LOP3.LUT P5, RZ, R16, 0x80000, RZ, 0xc0, !PT ;  /* 0x0008000010ff7812 */ /* 0x000fda00078ac0ff */
[----:B------:R-:W-:Y:S05]  /*3230*/  @!P5 BRA `(.L_x_1260) ;  /* 0x00000000005cd947 */ /* 0x000fea0003800000 */
        /* <DEDUP_REMOVED lines=13> */
.L_x_1262:
[----:B------:R-:W-:Y:S02]  /*3310*/  ULDC UR4, c[0x0][0x9e4] ;  /* 0x0002790000047ab9 */ /* 0x000fe40000000800 */
[----:B------:R-:W-:-:S05]  /*3320*/  IMAD.U32 R37, RZ, RZ, UR4 ;  /* 0x00000004ff257e24 */ /* 0x000fca000f8e00ff */
[----:B------:R-:W-:-:S13]  /*3330*/  ISETP.NE.AND P5, PT, R37, 0x1, PT ;  /* 0x000000012500780c */ /* 0x000fda0003fa5270 */
[----:B------:R-:W0:Y:S02]  /*3340*/  @P5 LDC.64 R48, c[0x0][0x9e8] ;  /* 0x00027a00ff305b82 */ /* 0x000e240000000a00 */
[----:B0-----:R-:W-:-:S05]  /*3350*/  @P5 IMAD.HI.U32 R10, R29, R48, RZ ;  /* 0x000000301d0a5227 */ /* 0x001fca00078e00ff */
[----:B------:R-:W-:-:S07]  /*3360*/  @P5 SHF.R.U32.HI R29, RZ, R49, R10 ;  /* 0x00000031ff1d5219 */ /* 0x000fce000001160a */
.L_x_1263:
[----:B------:R-:W-:Y:S05]  /*3370*/  BSYNC B0 ;  /* 0x0000000000007941 */ /* 0x000fea0003800000 */
.L_x_1261:
[----:B------:R-:W-:-:S05]  /*3380*/  IMAD R10, R29, R37, R60 ;  /* 0x000000251d0a7224 */ /* 0x000fca00078e023c */
[----:B------:R-:W-:Y:S02]  /*3390*/  VIADDMNMX R31, R10, R37, R31, PT ;  /* 0x000000250a1f7246 */ /* 0x000fe4000380011f */
[----:B------:R-:W-:-:S07]  /*33a0*/  VIMNMX R33, R33, R10, !PT ;  /* 0x0000000a21217248 */ /* 0x000fce0007fe0100 */
.L_x_1260:
[C---:B------:R-:W-:Y:S01]  /*33b0*/  ISETP.GT.AND P1, PT, R33.reuse, 0x1, !P1 ;  /* 0x000000012100780c */ /* 0x040fe20004f24270 */
[----:B------:R-:W-:Y:S01]  /*33c0*/  ULDC UR4, c[0x0][0x988] ;  /* 0x0002620000047ab9 */ /* 0x000fe20000000800 */
[----:B------:R-:W-:Y:S02]  /*33d0*/  ISETP.GT.AND P6, PT, R33, 0x8, !P6 ;  /* 0x000000082100780c */ /* 0x000fe400077c4270 */
        /* <DEDUP_REMOVED lines=9> */
[----:B------:R-:W-:Y:S01]  /*3470*/  FSEL R58, R9, -INF , !P1 ;  /* 0xff800000093a7808 */ /* 0x000fe20004800000 */
[----:B------:R-:W-:Y:S01]  /*3480*/  IMAD.U32 R9, RZ, RZ, UR4 ;  /* 0x00000004ff097e24 */ /* 0x000fe2000f8e00ff */
[----:B------:R-:W-:-:S02]  /*3490*/  ISETP.NE.AND P1, PT, R66, RZ, PT ;  /* 0x000000ff4200720c */ /* 0x000fc40003f25270 */
[C---:B------:R-:W-:Y:S02]  /*34a0*/  ISETP.GT.AND P4, PT, R33.reuse, RZ, !P4 ;  /* 0x000000ff2100720c */ /* 0x040fe40006784270 */
[----:B------:R-:W-:Y:S02]  /*34b0*/  ISETP.GT.AND P1, PT, R33, 0x10, !P1 ;  /* 0x000000102100780c */ /* 0x000fe40004f24270 */
[C---:B------:R-:W-:Y:S02]  /*34c0*/  ISETP.LT.OR P4, PT, R31.reuse, 0x1, P4 ;  /* 0x000000011f00780c */ /* 0x040fe40002781670 */
[----:B------:R-:W-:Y:S02]  /*34d0*/  ISETP.LT.OR P1, PT, R31, 0x11, P1 ;  /* 0x000000111f00780c */ /* 0x000fe40000f21670 */
[----:B------:R-:W-:Y:S02]  /*34e0*/  ISETP.GT.AND P2, PT, R33, 0x51, !P2 ;  /* 0x000000512100780c */ /* 0x000fe40005744270 */
[----:B------:R-:W-:-:S02]  /*34f0*/  FSEL R60, R12, -INF , !P1 ;  /* 0xff8000000c3c7808 */ /* 0x000fc40004800000 */
[----:B------:R-:W-:Y:S02]  /*3500*/  ISETP.NE.AND P1, PT, R67, RZ, PT ;  /* 0x000000ff4300720c */ /* 0x000fe40003f25270 */
[C---:B------:R-:W-:Y:S02]  /*3510*/  ISETP.GT.AND P3, PT, R33.reuse, 0x58, !P3 ;  /* 0x000000582100780c */ /* 0x040fe40005f64270 */
[----:B------:R-:W-:Y:S02]  /*3520*/  ISETP.GT.AND P1, PT, R33, 0x11, !P1 ;  /* 0x000000112100780c */ /* 0x000fe40004f24270 */
[C---:B------:R-:W-:Y:S02]  /*3530*/  ISETP.LT.OR P2, PT, R31.reuse, 0x52, P2 ;  /* 0x000000521f00780c */ /* 0x040fe40001741670 */
[C---:B------:R-:W-:Y:S02]  /*3540*/  ISETP.LT.OR P1, PT, R31.reuse, 0x12, P1 ;  /* 0x000000121f00780c */ /* 0x040fe40000f21670 */
[----:B------:R-:W-:-:S02]  /*3550*/  ISETP.LT.OR P3, PT, R31, 0x59, P3 ;  /* 0x000000591f00780c */ /* 0x000fc40001f61670 */
[----:B------:R-:W-:Y:S02]  /*3560*/  FSEL R62, R14, -INF , !P1 ;  /* 0xff8000000e3e7808 */ /* 0x000fe40004800000 */
[----:B------:R-:W-:Y:S02]  /*3570*/  ISETP.GT.AND P1, PT, R33, 0x18, !P6 ;  /* 0x000000182100780c */ /* 0x000fe40007724270 */
[----:B------:R-:W-:Y:S02]  /*3580*/  ISETP.NE.AND P6, PT, R78, RZ, PT ;  /* 0x000000ff4e00720c */ /* 0x000fe40003fc5270 */
[----:B------:R-:W-:-:S04]  /*3590*/  ISETP.LT.OR P1, PT, R31, 0x19, P1 ;  /* 0x000000191f00780c */ /* 0x000fc80000f21670 */
        /* <DEDUP_REMOVED lines=37> */
[----:B------:R-:W-:Y:S01]  /*37f0*/  FSEL R76, R47, -INF , !P1 ;  /* 0xff8000002f4c7808 */ /* 0x000fe20004800000 */
[----:B------:R-:W-:Y:S01]  /*3800*/  IMAD.MOV.U32 R47, RZ, RZ, R22 ;  /* 0x000000ffff2f7224 */ /* 0x000fe200078e0016 */
        /* <DEDUP_REMOVED lines=23> */
[----:B------:R-:W-:Y:S02]  /*3980*/  ISETP.LT.OR P1, PT, R31, 0x3a, P1 ;  /* 0x0000003a1f00780c */ /* 0x000fe40000f21670 */
[----:B------:R-:W-:Y:S01]  /*3990*/  FMNMX.FTZ R3, R21, R54, !PT ;  /* 0x0000003615037209 */ /* 0x000fe20007810000 */
[----:B------:R-:W0:Y:S01]  /*39a0*/  SHFL.BFLY PT, R10, R27, 0x1, 0x1f ;  /* 0x0c201f001b0a7f89 */ /* 0x000e2200000e0000 */
[----:B------:R-:W-:Y:S02]  /*39b0*/  FSEL R14, R55, -INF , !P1 ;  /* 0xff800000370e7808 */ /* 0x000fe40004800000 */
[----:B------:R-:W-:-:S02]  /*39c0*/  ISETP.NE.AND P1, PT, R53, RZ, PT ;  /* 0x000000ff3500720c */ /* 0x000fc40003f25270 */
[----:B------:R-:W-:Y:S02]  /*39d0*/  FMNMX.FTZ R3, R56, R3, !PT ;  /* 0x0000000338037209 */ /* 0x000fe40007810000 */
[----:B------:R-:W-:Y:S02]  /*39e0*/  ISETP.GT.AND P1, PT, R33, 0x40, !P1 ;  /* 0x000000402100780c */ /* 0x000fe40004f24270 */
[----:B------:R-:W-:Y:S02]  /*39f0*/  FMNMX.FTZ R3, R58, R3, !PT ;  /* 0x000000033a037209 */ /* 0x000fe40007810000 */
[----:B------:R-:W-:-:S04]  /*3a00*/  ISETP.LT.OR P1, PT, R31, 0x41, P1 ;  /* 0x000000411f00780c */ /* 0x000fc80000f21670 */
[----:B------:R-:W-:Y:S02]  /*3a10*/  FSEL R12, R79, -INF , !P1 ;  /* 0xff8000004f0c7808 */ /* 0x000fe40004800000 */
[----:B------:R-:W-:Y:S02]  /*3a20*/  ISETP.GT.AND P1, PT, R33, 0x41, !P6 ;  /* 0x000000412100780c */ /* 0x000fe40007724270 */
[----:B------:R-:W-:Y:S02]  /*3a30*/  ISETP.NE.AND P6, PT, R61, RZ, PT ;  /* 0x000000ff3d00720c */ /* 0x000fe40003fc5270 */
[----:B------:R-:W-:Y:S02]  /*3a40*/  ISETP.LT.OR P1, PT, R31, 0x42, P1 ;  /* 0x000000421f00780c */ /* 0x000fe40000f21670 */
[----:B0-----:R-:W-:Y:S02]  /*3a50*/  FMNMX.FTZ R10, R27, R10, !PT ;  /* 0x0000000a1b0a7209 */ /* 0x001fe40007810000 */
[----:B------:R-:W-:-:S02]  /*3a60*/  FSEL R2, R59, -INF , !P1 ;  /* 0xff8000003b027808 */ /* 0x000fc40004800000 */
[----:B------:R-:W-:Y:S01]  /*3a70*/  ISETP.GT.AND P1, PT, R33, 0x48, !P5 ;  /* 0x000000482100780c */ /* 0x000fe20006f24270 */
[----:B------:R-:W-:Y:S01]  /*3a80*/  FMUL.FTZ R29, R10, R9 ;  /* 0x000000090a1d7220 */ /* 0x000fe20000410000 */
[----:B------:R-:W-:Y:S02]  /*3a90*/  ISETP.NE.AND P5, PT, R85, RZ, PT ;  /* 0x000000ff5500720c */ /* 0x000fe40003fa5270 */
[----:B------:R-:W-:-:S04]  /*3aa0*/  ISETP.LT.OR P1, PT, R31, 0x49, P1 ;  /* 0x000000491f00780c */ /* 0x000fc80000f21670 */
[----:B------:R-:W-:Y:S02]  /*3ab0*/  FSEL R0, R80, -INF , !P1 ;  /* 0xff80000050007808 */ /* 0x000fe40004800000 */
[----:B------:R-:W-:-:S04]  /*3ac0*/  FSETP.NEU.FTZ.AND P1, PT, R10, -INF , PT ;  /* 0xff8000000a00780b */ /* 0x000fc80003f3d000 */
[----:B------:R-:W-:Y:S02]  /*3ad0*/  FSEL R29, R29, RZ, P1 ;  /* 0x000000ff1d1d7208 */ /* 0x000fe40000800000 */
[----:B------:R-:W-:Y:S02]  /*3ae0*/  ISETP.GT.AND P1, PT, R33, 0x49, !P5 ;  /* 0x000000492100780c */ /* 0x000fe40006f24270 */
[----:B------:R-:W-:Y:S01]  /*3af0*/  ISETP.NE.AND P5, PT, R65, RZ, PT ;  /* 0x000000ff4100720c */ /* 0x000fe20003fa5270 */
[-CC-:B------:R-:W-:Y:S01]  /*3b00*/  FFMA.FTZ R27, R82, R9.reuse, -R29.reuse ;  /* 0x00000009521b7223 */ /* 0x180fe2000001081d */
[----:B------:R-:W-:Y:S01]  /*3b10*/  ISETP.LT.OR P1, PT, R31, 0x4a, P1 ;  /* 0x0000004a1f00780c */ /* 0x000fe20000f21670 */
[-CC-:B------:R-:W-:Y:S01]  /*3b20*/  FFMA.FTZ R35, R84, R9.reuse, -R29.reuse ;  /* 0x0000000954237223 */ /* 0x180fe2000001081d */
[----:B------:R-:W-:Y:S01]  /*3b30*/  ISETP.GT.AND P4, PT, R33, 0x59, !P5 ;  /* 0x000000592100780c */ /* 0x000fe20006f84270 */
[-CC-:B------:R-:W-:Y:S01]  /*3b40*/  FFMA.FTZ R37, R86, R9.reuse, -R29.reuse ;  /* 0x0000000956257223 */ /* 0x180fe2000001081d */
[----:B------:R-:W-:Y:S01]  /*3b50*/  FSEL R80, R25, -INF , !P1 ;  /* 0xff80000019507808 */ /* 0x000fe20004800000 */
[--C-:B------:R-:W-:Y:S01]  /*3b60*/  FFMA.FTZ R188, R188, R9, -R29.reuse ;  /* 0x00000009bcbc7223 */ /* 0x100fe2000001081d */
[----:B------:R-:W-:Y:S01]  /*3b70*/  FMNMX.FTZ R25, R60, R3, !PT ;  /* 0x000000033c197209 */ /* 0x000fe20007810000 */
[--C-:B------:R-:W-:Y:S01]  /*3b80*/  FFMA.FTZ R190, R190, R9, -R29.reuse ;  /* 0x00000009bebe7223 */ /* 0x100fe2000001081d */
[----:B------:R-:W-:Y:S01]  /*3b90*/  ISETP.GT.AND P1, PT, R33, 0x50, !P6 ;  /* 0x000000502100780c */ /* 0x000fe20007724270 */
[----:B------:R0:W-:Y:S01]  /*3ba0*/  MUFU.EX2 R3, R27 ;  /* 0x0000001b00037308 */ /* 0x0001e20000000800 */
[----:B------:R-:W-:Y:S01]  /*3bb0*/  FMNMX.FTZ R25, R62, R25, !PT ;  /* 0x000000193e197209 */ /* 0x000fe20007810000 */
[-CC-:B------:R-:W-:Y:S01]  /*3bc0*/  FFMA.FTZ R26, R26, R9.reuse, -R29.reuse ;  /* 0x000000091a1a7223 */ /* 0x180fe2000001081d */
[----:B------:R-:W-:Y:S01]  /*3bd0*/  ISETP.LT.OR P1, PT, R31, 0x51, P1 ;  /* 0x000000511f00780c */ /* 0x000fe20000f21670 */
[--C-:B------:R-:W-:Y:S01]  /*3be0*/  FFMA.FTZ R39, R90, R9, -R29.reuse ;  /* 0x000000095a277223 */ /* 0x100fe2000001081d */
[----:B------:R-:W-:Y:S01]  /*3bf0*/  FMNMX.FTZ R25, R48, R25, !PT ;  /* 0x0000001930197209 */ /* 0x000fe20007810000 */
[-CC-:B------:R-:W-:Y:S01]  /*3c00*/  FFMA.FTZ R41, R92, R9.reuse, -R29.reuse ;  /* 0x000000095c297223 */ /* 0x180fe2000001081d */
[----:B------:R-:W-:Y:S01]  /*3c10*/  FSEL R82, R11, -INF , !P1 ;  /* 0xff8000000b527808 */ /* 0x000fe20004800000 */
[--C-:B------:R-:W-:Y:S01]  /*3c20*/  FFMA.FTZ R11, R96, R9, -R29.reuse ;  /* 0x00000009600b7223 */ /* 0x100fe2000001081d */
[----:B------:R-:W-:Y:S01]  /*3c30*/  FMNMX.FTZ R25, R64, R25, !PT ;  /* 0x0000001940197209 */ /* 0x000fe20007810000 */
[--C-:B0-----:R-:W-:Y:S01]  /*3c40*/  FFMA.FTZ R27, R88, R9, -R29.reuse ;  /* 0x00000009581b7223 */ /* 0x101fe2000001081d */
[----:B------:R-:W-:Y:S01]  /*3c50*/  FSEL R84, R8, -INF , !P2 ;  /* 0xff80000008547808 */ /* 0x000fe20005000000 */
[----:B------:R-:W-:Y:S01]  /*3c60*/  MUFU.EX2 R180, R11 ;  /* 0x0000000b00b47308 */ /* 0x000fe20000000800 */
[----:B------:R-:W-:Y:S01]  /*3c70*/  FMNMX.FTZ R25, R66, R25, !PT ;  /* 0x0000001942197209 */ /* 0x000fe20007810000 */
[-CC-:B------:R-:W-:Y:S01]  /*3c80*/  FFMA.FTZ R52, R52, R9.reuse, -R29.reuse ;  /* 0x0000000934347223 */ /* 0x180fe2000001081d */
[----:B------:R-:W-:Y:S01]  /*3c90*/  ISETP.LT.OR P4, PT, R31, 0x5a, P4 ;  /* 0x0000005a1f00780c */ /* 0x000fe20002781670 */
[--C-:B------:R-:W-:Y:S01]  /*3ca0*/  FFMA.FTZ R46, R46, R9, -R29.reuse ;  /* 0x000000092e2e7223 */ /* 0x100fe2000001081d */
[----:B------:R-:W-:Y:S01]  /*3cb0*/  FMNMX.FTZ R25, R68, R25, !PT ;  /* 0x0000001944197209 */ /* 0x000fe20007810000 */
[--C-:B------:R-:W-:Y:S01]  /*3cc0*/  FFMA.FTZ R44, R44, R9, -R29.reuse ;  /* 0x000000092c2c7223 */ /* 0x100fe2000001081d */
[----:B------:R-:W-:Y:S01]  /*3cd0*/  FSEL R86, R15, -INF , !P3 ;  /* 0xff8000000f567808 */ /* 0x000fe20005800000 */
[----:B------:R-:W0:Y:S01]  /*3ce0*/  MUFU.EX2 R188, R188 ;  /* 0x000000bc00bc7308 */ /* 0x000e220000000800 */
[----:B------:R-:W-:Y:S01]  /*3cf0*/  FMNMX.FTZ R25, R70, R25, !PT ;  /* 0x0000001946197209 */ /* 0x000fe20007810000 */
[-CC-:B------:R-:W-:Y:S01]  /*3d00*/  FFMA.FTZ R42, R42, R9.reuse, -R29.reuse ;  /* 0x000000092a2a7223 */ /* 0x180fe2000001081d */
[----:B------:R-:W-:Y:S01]  /*3d10*/  FSEL R88, R13, -INF , !P4 ;  /* 0xff8000000d587808 */ /* 0x000fe20006000000 */
[--C-:B------:R-:W-:Y:S01]  /*3d20*/  FFMA.FTZ R13, R98, R9, -R29.reuse ;  /* 0x00000009620d7223 */ /* 0x100fe2000001081d */
[----:B------:R-:W-:Y:S01]  /*3d30*/  FMNMX.FTZ R25, R76, R25, !PT ;  /* 0x000000194c197209 */ /* 0x000fe20007810000 */
[-CC-:B------:R-:W-:Y:S01]  /*3d40*/  FFMA.FTZ R40, R40, R9.reuse, -R29.reuse ;  /* 0x0000000928287223 */ /* 0x180fe2000001081d */
[--C-:B------:R-:W-:Y:S01]  /*3d50*/  FFMA.FTZ R38, R38, R9, -R29.reuse ;  /* 0x0000000926267223 */ /* 0x100fe2000001081d */
[----:B------:R-:W1:Y:S01]  /*3d60*/  MUFU.EX2 R190, R190 ;  /* 0x000000be00be7308 */ /* 0x000e620000000800 */
[----:B------:R-:W-:Y:S01]  /*3d70*/  FMNMX.FTZ R25, R78, R25, !PT ;  /* 0x000000194e197209 */ /* 0x000fe20007810000 */
[-CC-:B------:R-:W-:Y:S01]  /*3d80*/  FFMA.FTZ R36, R36, R9.reuse, -R29.reuse ;  /* 0x0000000924247223 */ /* 0x180fe2000001081d */
[-CC-:B------:R-:W-:Y:S01]  /*3d90*/  FFMA.FTZ R34, R34, R9.reuse, -R29.reuse ;  /* 0x0000000922227223 */ /* 0x180fe2000001081d */
[--C-:B------:R-:W-:Y:S01]  /*3da0*/  FFMA.FTZ R32, R32, R9, -R29.reuse ;  /* 0x0000000920207223 */ /* 0x100fe2000001081d */
[----:B------:R-:W-:Y:S01]  /*3db0*/  FMNMX.FTZ R25, R50, R25, !PT ;  /* 0x0000001932197209 */ /* 0x000fe20007810000 */
[-CC-:B------:R-:W-:Y:S01]  /*3dc0*/  FFMA.FTZ R30, R30, R9.reuse, -R29.reuse ;  /* 0x000000091e1e7223 */ /* 0x180fe2000001081d */
[----:B------:R-:W-:Y:S01]  /*3dd0*/  FFMA.FTZ R28, R28, R9, -R29 ;  /* 0x000000091c1c7223 */ /* 0x000fe2000001081d */
[----:B------:R-:W2:Y:S01]  /*3de0*/  MUFU.EX2 R35, R35 ;  /* 0x0000002300237308 */ /* 0x000ea20000000800 */
[----:B------:R-:W-:Y:S01]  /*3df0*/  FMNMX.FTZ R25, R20, R25, !PT ;  /* 0x0000001914197209 */ /* 0x000fe20007810000 */
[----:B0-----:R-:W-:Y:S01]  /*3e00*/  FADD.FTZ R43, R188, R3 ;  /* 0x00000003bc2b7221 */ /* 0x001fe20000010000 */
[----:B------:R-:W-:Y:S01]  /*3e10*/  FFMA.FTZ R24, R24, R9, -R29 ;  /* 0x0000000918187223 */ /* 0x000fe2000001081d */
[----:B------:R-:W-:-:S02]  /*3e20*/  ISETP.NE.AND P5, PT, R203, 0x1, PT ;  /* 0x00000001cb00780c */ /* 0x000fc40003fa5270 */
[----:B------:R-:W-:Y:S02]  /*3e30*/  FMNMX.FTZ R25, R14, R25, !PT ;  /* 0x000000190e197209 */ /* 0x000fe40007810000 */
[----:B------:R-:W0:Y:S01]  /*3e40*/  MUFU.EX2 R37, R37 ;  /* 0x0000002500257308 */ /* 0x000e220000000800 */
[----:B------:R-:W-:Y:S02]  /*3e50*/  F2FP.BF16.F32.PACK_AB R188, R3, R188 ;  /* 0x000000bc03bc723e */ /* 0x000fe400000010ff */
[----:B------:R-:W-:-:S04]  /*3e60*/  FMNMX.FTZ R25, R12, R25, !PT ;  /* 0x000000190c197209 */ /* 0x000fc80007810000 */
[----:B------:R-:W-:Y:S01]  /*3e70*/  FMNMX.FTZ R25, R2, R25, !PT ;  /* 0x0000001902197209 */ /* 0x000fe20007810000 */
[----:B------:R3:W4:Y:S01]  /*3e80*/  MUFU.EX2 R184, R27 ;  /* 0x0000001b00b87308 */ /* 0x0007220000000800 */
[----:B------:R-:W5:Y:S02]  /*3e90*/  @P5 LDC R49, c[0x0][0x44c] ;  /* 0x00011300ff315b82 */ /* 0x000f640000000800 */
[----:B------:R-:W-:-:S04]  /*3ea0*/  FMNMX.FTZ R25, R0, R25, !PT ;  /* 0x0000001900197209 */ /* 0x000fc80007810000 */
[----:B------:R-:W-:Y:S01]  /*3eb0*/  FMNMX.FTZ R25, R80, R25, !PT ;  /* 0x0000001950197209 */ /* 0x000fe20007810000 */
[----:B------:R-:W4:Y:S01]  /*3ec0*/  MUFU.EX2 R39, R39 ;  /* 0x0000002700277308 */ /* 0x000f220000000800 */
[----:B---3--:R-:W-:Y:S02]  /*3ed0*/  FFMA.FTZ R27, R94, R9, -R29 ;  /* 0x000000095e1b7223 */ /* 0x008fe4000001081d */
[----:B------:R-:W-:-:S04]  /*3ee0*/  FMNMX.FTZ R25, R82, R25, !PT ;  /* 0x0000001952197209 */ /* 0x000fc80007810000 */
[----:B------:R-:W-:Y:S01]  /*3ef0*/  FMNMX.FTZ R25, R84, R25, !PT ;  /* 0x0000001954197209 */ /* 0x000fe20007810000 */
[----:B------:R1:W-:Y:S03]  /*3f00*/  MUFU.EX2 R29, R26 ;  /* 0x0000001a001d7308 */ /* 0x0003e60000000800 */
[----:B------:R-:W-:-:S04]  /*3f10*/  FMNMX.FTZ R25, R86, R25, !PT ;  /* 0x0000001956197209 */ /* 0x000fc80007810000 */
[----:B------:R-:W-:Y:S01]  /*3f20*/  FMNMX.FTZ R25, R88, R25, !PT ;  /* 0x0000001958197209 */ /* 0x000fe20007810000 */
[----:B------:R-:W3:Y:S01]  /*3f30*/  MUFU.EX2 R186, R41 ;  /* 0x0000002900ba7308 */ /* 0x000ee20000000800 */
[----:B-1----:R-:W-:Y:S01]  /*3f40*/  FADD.FTZ R26, R190, R43 ;  /* 0x0000002bbe1a7221 */ /* 0x002fe20000010000 */
[----:B-----5:R-:W-:Y:S01]  /*3f50*/  @P5 IMAD.HI.U32 R49, R22, R49, RZ ;  /* 0x0000003116315227 */ /* 0x020fe200078e00ff */
[C---:B--2---:R-:W-:Y:S01]  /*3f60*/  F2FP.BF16.F32.PACK_AB R190, R35.reuse, R190 ;  /* 0x000000be23be723e */ /* 0x044fe200000010ff */
[----:B------:R-:W1:Y:S02]  /*3f70*/  SHFL.BFLY PT, R8, R25, 0x2, 0x1f ;  /* 0x0c401f0019087f89 */ /* 0x000e6400000e0000 */
[----:B------:R-:W-:Y:S02]  /*3f80*/  FADD.FTZ R26, R35, R26 ;  /* 0x0000001a231a7221 */ /* 0x000fe40000010000 */
[----:B------:R-:W2:Y:S02]  /*3f90*/  MUFU.EX2 R27, R27 ;  /* 0x0000001b001b7308 */ /* 0x000ea40000000800 */
[----:B0-----:R-:W-:-:S06]  /*3fa0*/  FADD.FTZ R45, R37, R26 ;  /* 0x0000001a252d7221 */ /* 0x001fcc0000010000 */
[----:B------:R4:W-:Y:S08]  /*3fb0*/  MUFU.EX2 R41, R28 ;  /* 0x0000001c00297308 */ /* 0x0009f00000000800 */
[----:B------:R-:W-:Y:S01]  /*3fc0*/  MUFU.EX2 R13, R13 ;  /* 0x0000000d000d7308 */ /* 0x000fe20000000800 */
[C---:B----4-:R-:W-:Y:S01]  /*3fd0*/  FADD.FTZ R28, R184.reuse, R45 ;  /* 0x0000002db81c7221 */ /* 0x050fe20000010000 */
[----:B------:R-:W-:-:S02]  /*3fe0*/  F2FP.BF16.F32.PACK_AB R184, R184, R37 ;  /* 0x00000025b8b8723e */ /* 0x000fc400000010ff */
[----:B-1----:R-:W-:Y:S01]  /*3ff0*/  FMNMX.FTZ R11, R25, R8, !PT ;  /* 0x00000008190b7209 */ /* 0x002fe20007810000 */
[----:B------:R-:W-:-:S03]  /*4000*/  FADD.FTZ R45, R39, R28 ;  /* 0x0000001c272d7221 */ /* 0x000fc60000010000 */
[----:B------:R-:W0:Y:S01]  /*4010*/  MUFU.EX2 R52, R52 ;  /* 0x0000003400347308 */ /* 0x000e220000000800 */
[----:B------:R-:W1:Y:S01]  /*4020*/  SHFL.BFLY PT, R8, R11, 0x1, 0x1f ;  /* 0x0c201f000b087f89 */ /* 0x000e6200000e0000 */
[C---:B---3--:R-:W-:Y:S01]  /*4030*/  FADD.FTZ R28, R186.reuse, R45 ;  /* 0x0000002dba1c7221 */ /* 0x048fe20000010000 */
[----:B------:R-:W-:-:S03]  /*4040*/  F2FP.BF16.F32.PACK_AB R186, R186, R39 ;  /* 0x00000027baba723e */ /* 0x000fc600000010ff */
[----:B--2---:R-:W-:Y:S02]  /*4050*/  FADD.FTZ R45, R27, R28 ;  /* 0x0000001c1b2d7221 */ /* 0x004fe40000010000 */
[----:B------:R-:W-:Y:S01]  /*4060*/  MUFU.EX2 R46, R46 ;  /* 0x0000002e002e7308 */ /* 0x000fe20000000800 */
[----:B------:R-:W2:Y:S07]  /*4070*/  @P5 LDC R28, c[0x0][0x450] ;  /* 0x00011400ff1c5b82 */ /* 0x000eae0000000800 */
[----:B------:R-:W3:Y:S01]  /*4080*/  MUFU.EX2 R15, R44 ;  /* 0x0000002c000f7308 */ /* 0x000ee20000000800 */
[----:B0-----:R-:W-:-:S07]  /*4090*/  F2FP.BF16.F32.PACK_AB R182, R52, R13 ;  /* 0x0000000d34b6723e */ /* 0x001fce00000010ff */
[----:B------:R-:W-:Y:S01]  /*40a0*/  MUFU.EX2 R42, R42 ;  /* 0x0000002a002a7308 */ /* 0x000fe20000000800 */
[----:B-1----:R-:W-:-:S04]  /*40b0*/  FMNMX.FTZ R8, R11, R8, !PT ;  /* 0x000000080b087209 */ /* 0x002fc80007810000 */
[C---:B------:R-:W-:Y:S01]  /*40c0*/  FSETP.NEU.FTZ.AND P1, PT, R8.reuse, -INF , PT ;  /* 0xff8000000800780b */ /* 0x040fe20003f3d000 */
[-C--:B------:R-:W-:Y:S02]  /*40d0*/  FMUL.FTZ R11, R8, R9.reuse ;  /* 0x00000009080b7220 */ /* 0x080fe40000410000 */
[----:B------:R-:W0:Y:S01]  /*40e0*/  MUFU.EX2 R31, R40 ;  /* 0x00000028001f7308 */ /* 0x000e220000000800 */
[----:B--2---:R-:W-:Y:S02]  /*40f0*/  @P5 SHF.R.U32.HI R47, RZ, R28, R49 ;  /* 0x0000001cff2f5219 */ /* 0x004fe40000011631 */
[----:B------:R-:W-:Y:S02]  /*4100*/  FSEL R11, R11, RZ, P1 ;  /* 0x000000ff0b0b7208 */ /* 0x000fe40000800000 */
[----:B------:R-:W-:Y:S01]  /*4110*/  LOP3.LUT P5, RZ, R16, 0x80000, RZ, 0xc0, !PT ;  /* 0x0008000010ff7812 */ /* 0x000fe200078ac0ff */
[----:B------:R-:W-:Y:S01]  /*4120*/  IMAD.IADD R74, R74, 0x1, R47 ;  /* 0x000000014a4a7824 */ /* 0x000fe200078e022f */
[----:B---3--:R-:W-:Y:S01]  /*4130*/  F2FP.BF16.F32.PACK_AB R176, R15, R46 ;  /* 0x0000002e0fb0723e */ /* 0x008fe200000010ff */
[-CC-:B------:R-:W-:Y:S01]  /*4140*/  FFMA.FTZ R21, R21, R9.reuse, -R11.reuse ;  /* 0x0000000915157223 */ /* 0x180fe2000001080b */
        /* <DEDUP_REMOVED lines=14> */
[-CC-:B------:R-:W-:Y:S01]  /*4230*/  FFMA.FTZ R78, R78, R9.reuse, -R11.reuse ;  /* 0x000000094e4e7223 */ /* 0x180fe2000001080b */
        /* <DEDUP_REMOVED lines=10> */
[----:B------:R-:W-:Y:S01]  /*42e0*/  FFMA.FTZ R88, R88, R9, -R11 ;  /* 0x0000000958587223 */ /* 0x000fe2000001080b */
[----:B0-----:R-:W-:-:S03]  /*42f0*/  F2FP.BF16.F32.PACK_AB R178, R31, R42 ;  /* 0x0000002a1fb2723e */ /* 0x001fc600000010ff */
[----:B------:R-:W0:Y:S01]  /*4300*/  MUFU.EX2 R191, R58 ;  /* 0x0000003a00bf7308 */ /* 0x000e220000000800 */
[----:B-1----:R-:W-:Y:S01]  /*4310*/  FADD.FTZ R43, R21, R54 ;  /* 0x00000036152b7221 */ /* 0x002fe20000010000 */
[----:B------:R-:W-:Y:S01]  /*4320*/  F2FP.BF16.F32.PACK_AB R189, R54, R21 ;  /* 0x0000001536bd723e */ /* 0x000fe200000010ff */
[----:B------:R-:W-:-:S05]  /*4330*/  VIADD R21, R72, 0xfffffffe ;  /* 0xfffffffe48157836 */ /* 0x000fca0000000000 */
[----:B------:R-:W1:Y:S01]  /*4340*/  MUFU.EX2 R60, R60 ;  /* 0x0000003c003c7308 */ /* 0x000e620000000800 */
[----:B--2---:R-:W-:-:S07]  /*4350*/  FADD.FTZ R26, R56, R43 ;  /* 0x0000002b381a7221 */ /* 0x004fce0000010000 */
[----:B------:R-:W2:Y:S01]  /*4360*/  MUFU.EX2 R185, R62 ;  /* 0x0000003e00b97308 */ /* 0x000ea20000000800 */
[C---:B0-----:R-:W-:Y:S01]  /*4370*/  FADD.FTZ R43, R191.reuse, R26 ;  /* 0x0000001abf2b7221 */ /* 0x041fe20000010000 */
[----:B------:R-:W-:-:S06]  /*4380*/  F2FP.BF16.F32.PACK_AB R191, R191, R56 ;  /* 0x00000038bfbf723e */ /* 0x000fcc00000010ff */
[----:B------:R-:W0:Y:S01]  /*4390*/  MUFU.EX2 R48, R48 ;  /* 0x0000003000307308 */ /* 0x000e220000000800 */
[----:B-1----:R-:W-:-:S07]  /*43a0*/  FADD.FTZ R26, R60, R43 ;  /* 0x0000002b3c1a7221 */ /* 0x002fce0000010000 */
[----:B------:R-:W1:Y:S01]  /*43b0*/  MUFU.EX2 R187, R64 ;  /* 0x0000004000bb7308 */ /* 0x000e620000000800 */
[C---:B--2---:R-:W-:Y:S01]  /*43c0*/  FADD.FTZ R43, R185.reuse, R26 ;  /* 0x0000001ab92b7221 */ /* 0x044fe20000010000 */
[C---:B------:R-:W-:Y:S01]  /*43d0*/  FADD.FTZ R26, R180.reuse, R45 ;  /* 0x0000002db41a7221 */ /* 0x040fe20000010000 */
[----:B------:R-:W-:Y:S02]  /*43e0*/  F2FP.BF16.F32.PACK_AB R180, R180, R27 ;  /* 0x0000001bb4b4723e */ /* 0x000fe400000010ff */
[----:B------:R-:W-:Y:S01]  /*43f0*/  F2FP.BF16.F32.PACK_AB R185, R185, R60 ;  /* 0x0000003cb9b9723e */ /* 0x000fe200000010ff */
[----:B------:R-:W-:Y:S02]  /*4400*/  FADD.FTZ R45, R13, R26 ;  /* 0x0000001a0d2d7221 */ /* 0x000fe40000010000 */
[----:B------:R-:W2:Y:S02]  /*4410*/  MUFU.EX2 R66, R66 ;  /* 0x0000004200427308 */ /* 0x000ea40000000800 */
[----:B------:R-:W-:-:S04]  /*4420*/  FADD.FTZ R45, R52, R45 ;  /* 0x0000002d342d7221 */ /* 0x000fc80000010000 */
[----:B------:R-:W-:Y:S02]  /*4430*/  FADD.FTZ R26, R46, R45 ;  /* 0x0000002d2e1a7221 */ /* 0x000fe40000010000 */
[----:B------:R-:W3:Y:S02]  /*4440*/  MUFU.EX2 R181, R68 ;  /* 0x0000004400b57308 */ /* 0x000ee40000000800 */
[----:B------:R-:W-:-:S06]  /*4450*/  FADD.FTZ R45, R15, R26 ;  /* 0x0000001a0f2d7221 */ /* 0x000fcc0000010000 */
[----:B------:R-:W4:Y:S08]  /*4460*/  MUFU.EX2 R70, R70 ;  /* 0x0000004600467308 */ /* 0x000f300000000800 */
[----:B------:R0:W-:Y:S08]  /*4470*/  MUFU.EX2 R179, R14 ;  /* 0x0000000e00b37308 */ /* 0x0001f00000000800 */
[----:B------:R-:W5:Y:S01]  /*4480*/  MUFU.EX2 R183, R76 ;  /* 0x0000004c00b77308 */ /* 0x000f620000000800 */
[----:B0-----:R-:W-:-:S04]  /*4490*/  FADD.FTZ R14, R48, R43 ;  /* 0x0000002b300e7221 */ /* 0x001fc80000010000 */
[C---:B-1----:R-:W-:Y:S01]  /*44a0*/  FADD.FTZ R43, R187.reuse, R14 ;  /* 0x0000000ebb2b7221 */ /* 0x042fe20000010000 */
[----:B------:R-:W-:Y:S02]  /*44b0*/  F2FP.BF16.F32.PACK_AB R187, R187, R48 ;  /* 0x00000030bbbb723e */ /* 0x000fe400000010ff */
[----:B------:R-:W0:Y:S01]  /*44c0*/  MUFU.EX2 R78, R78 ;  /* 0x0000004e004e7308 */ /* 0x000e220000000800 */
[----:B--2---:R-:W-:-:S04]  /*44d0*/  FADD.FTZ R14, R66, R43 ;  /* 0x0000002b420e7221 */ /* 0x004fc80000010000 */
[C---:B---3--:R-:W-:Y:S01]  /*44e0*/  FADD.FTZ R43, R181.reuse, R14 ;  /* 0x0000000eb52b7221 */ /* 0x048fe20000010000 */
[----:B------:R-:W-:Y:S01]  /*44f0*/  FADD.FTZ R14, R42, R45 ;  /* 0x0000002d2a0e7221 */ /* 0x000fe20000010000 */
[----:B------:R-:W-:Y:S01]  /*4500*/  F2FP.BF16.F32.PACK_AB R181, R181, R66 ;  /* 0x00000042b5b5723e */ /* 0x000fe200000010ff */
[----:B------:R-:W1:Y:S08]  /*4510*/  MUFU.EX2 R177, R50 ;  /* 0x0000003200b17308 */ /* 0x000e700000000800 */
[----:B------:R-:W2:Y:S08]  /*4520*/  MUFU.EX2 R20, R20 ;  /* 0x0000001400147308 */ /* 0x000eb00000000800 */
[----:B------:R4:W-:Y:S08]  /*4530*/  MUFU.EX2 R173, R2 ;  /* 0x0000000200ad7308 */ /* 0x0009f00000000800 */
[----:B------:R-:W3:Y:S01]  /*4540*/  MUFU.EX2 R12, R12 ;  /* 0x0000000c000c7308 */ /* 0x000ee20000000800 */
[----:B----4-:R-:W-:Y:S01]  /*4550*/  FADD.FTZ R2, R70, R43 ;  /* 0x0000002b46027221 */ /* 0x010fe20000010000 */
[----:B------:R-:W-:-:S03]  /*4560*/  FADD.FTZ R43, R31, R14 ;  /* 0x0000000e1f2b7221 */ /* 0x000fc60000010000 */
[C---:B-----5:R-:W-:Y:S01]  /*4570*/  FADD.FTZ R11, R183.reuse, R2 ;  /* 0x00000002b70b7221 */ /* 0x060fe20000010000 */
[----:B------:R-:W-:Y:S02]  /*4580*/  F2FP.BF16.F32.PACK_AB R183, R183, R70 ;  /* 0x00000046b7b7723e */ /* 0x000fe400000010ff */
[----:B------:R-:W4:Y:S01]  /*4590*/  MUFU.EX2 R38, R38 ;  /* 0x0000002600267308 */ /* 0x000f220000000800 */
[----:B0-----:R-:W-:-:S04]  /*45a0*/  FADD.FTZ R2, R78, R11 ;  /* 0x0000000b4e027221 */ /* 0x001fc80000010000 */
[C---:B-1----:R-:W-:Y:S01]  /*45b0*/  FADD.FTZ R3, R177.reuse, R2 ;  /* 0x00000002b1037221 */ /* 0x042fe20000010000 */
[----:B------:R-:W-:Y:S02]  /*45c0*/  F2FP.BF16.F32.PACK_AB R177, R177, R78 ;  /* 0x0000004eb1b1723e */ /* 0x000fe400000010ff */
[----:B------:R-:W0:Y:S01]  /*45d0*/  MUFU.EX2 R25, R36 ;  /* 0x0000002400197308 */ /* 0x000e220000000800 */
[----:B--2---:R-:W-:-:S04]  /*45e0*/  FADD.FTZ R2, R20, R3 ;  /* 0x0000000314027221 */ /* 0x004fc80000010000 */
[C---:B------:R-:W-:Y:S01]  /*45f0*/  FADD.FTZ R3, R179.reuse, R2 ;  /* 0x00000002b3037221 */ /* 0x040fe20000010000 */
[----:B------:R-:W-:Y:S02]  /*4600*/  F2FP.BF16.F32.PACK_AB R179, R179, R20 ;  /* 0x00000014b3b3723e */ /* 0x000fe400000010ff */
[----:B------:R-:W1:Y:S01]  /*4610*/  MUFU.EX2 R0, R0 ;  /* 0x0000000000007308 */ /* 0x000e620000000800 */
[----:B---3--:R-:W-:Y:S01]  /*4620*/  FADD.FTZ R2, R12, R3 ;  /* 0x000000030c027221 */ /* 0x008fe20000010000 */
[----:B----4-:R-:W-:-:S03]  /*4630*/  FADD.FTZ R14, R38, R43 ;  /* 0x0000002b260e7221 */ /* 0x010fc60000010000 */
[C---:B------:R-:W-:Y:S01]  /*4640*/  FADD.FTZ R3, R173.reuse, R2 ;  /* 0x00000002ad037221 */ /* 0x040fe20000010000 */
[----:B------:R-:W-:Y:S02]  /*4650*/  F2FP.BF16.F32.PACK_AB R173, R173, R12 ;  /* 0x0000000cadad723e */ /* 0x000fe400000010ff */
[----:B------:R-:W2:Y:S01]  /*4660*/  MUFU.EX2 R34, R34 ;  /* 0x0000002200227308 */ /* 0x000ea20000000800 */
[C---:B0-----:R-:W-:Y:S01]  /*4670*/  FADD.FTZ R11, R25.reuse, R14 ;  /* 0x0000000e190b7221 */ /* 0x041fe20000010000 */
[----:B------:R-:W-:-:S06]  /*4680*/  F2FP.BF16.F32.PACK_AB R172, R25, R38 ;  /* 0x0000002619ac723e */ /* 0x000fcc00000010ff */
[----:B------:R-:W0:Y:S01]  /*4690*/  MUFU.EX2 R175, R80 ;  /* 0x0000005000af7308 */ /* 0x000e220000000800 */
[----:B-1----:R-:W-:-:S07]  /*46a0*/  FADD.FTZ R2, R0, R3 ;  /* 0x0000000300027221 */ /* 0x002fce0000010000 */
[----:B------:R-:W1:Y:S01]  /*46b0*/  MUFU.EX2 R33, R32 ;  /* 0x0000002000217308 */ /* 0x000e620000000800 */
[----:B--2---:R-:W-:-:S07]  /*46c0*/  FADD.FTZ R14, R34, R11 ;  /* 0x0000000b220e7221 */ /* 0x004fce0000010000 */
[----:B------:R-:W2:Y:S01]  /*46d0*/  MUFU.EX2 R82, R82 ;  /* 0x0000005200527308 */ /* 0x000ea20000000800 */
[C---:B0-----:R-:W-:Y:S01]  /*46e0*/  FADD.FTZ R3, R175.reuse, R2 ;  /* 0x00000002af037221 */ /* 0x041fe20000010000 */
[----:B------:R-:W-:Y:S01]  /*46f0*/  F2FP.BF16.F32.PACK_AB R175, R175, R0 ;  /* 0x00000000afaf723e */ /* 0x000fe200000010ff */
[----:B------:R-:W-:-:S05]  /*4700*/  VIADD R0, R74, UR5 ;  /* 0x000000054a007c36 */ /* 0x000fca0008000000 */
[----:B------:R-:W0:Y:S01]  /*4710*/  MUFU.EX2 R30, R30 ;  /* 0x0000001e001e7308 */ /* 0x000e220000000800 */
[C---:B-1----:R-:W-:Y:S01]  /*4720*/  FADD.FTZ R11, R33.reuse, R14 ;  /* 0x0000000e210b7221 */ /* 0x042fe20000010000 */
[----:B------:R-:W-:-:S06]  /*4730*/  F2FP.BF16.F32.PACK_AB R174, R33, R34 ;  /* 0x0000002221ae723e */ /* 0x000fcc00000010ff */
[----:B------:R-:W1:Y:S01]  /*4740*/  MUFU.EX2 R169, R84 ;  /* 0x0000005400a97308 */ /* 0x000e620000000800 */
[----:B--2---:R-:W-:-:S07]  /*4750*/  FADD.FTZ R2, R82, R3 ;  /* 0x0000000352027221 */ /* 0x004fce0000010000 */
[----:B------:R-:W2:Y:S01]  /*4760*/  MUFU.EX2 R86, R86 ;  /* 0x0000005600567308 */ /* 0x000ea20000000800 */
[----:B0-----:R-:W-:Y:S01]  /*4770*/  FADD.FTZ R14, R30, R11 ;  /* 0x0000000b1e0e7221 */ /* 0x001fe20000010000 */
[----:B------:R-:W-:-:S03]  /*4780*/  F2FP.BF16.F32.PACK_AB R168, R41, R30 ;  /* 0x0000001e29a8723e */ /* 0x000fc600000010ff */
[----:B------:R-:W-:-:S03]  /*4790*/  FADD.FTZ R11, R41, R14 ;  /* 0x0000000e290b7221 */ /* 0x000fc60000010000 */
[----:B------:R-:W0:Y:S01]  /*47a0*/  MUFU.EX2 R24, R24 ;  /* 0x0000001800187308 */ /* 0x000e220000000800 */
[C---:B-1----:R-:W-:Y:S01]  /*47b0*/  FADD.FTZ R3, R169.reuse, R2 ;  /* 0x00000002a9037221 */ /* 0x042fe20000010000 */
[----:B------:R-:W-:-:S06]  /*47c0*/  F2FP.BF16.F32.PACK_AB R169, R169, R82 ;  /* 0x00000052a9a9723e */ /* 0x000fcc00000010ff */
[----:B------:R-:W1:Y:S01]  /*47d0*/  MUFU.EX2 R171, R88 ;  /* 0x0000005800ab7308 */ /* 0x000e620000000800 */
[----:B--2---:R-:W-:Y:S01]  /*47e0*/  FADD.FTZ R2, R86, R3 ;  /* 0x0000000356027221 */ /* 0x004fe20000010000 */
[----:B0-----:R-:W-:Y:S01]  /*47f0*/  FADD.FTZ R14, R24, R11 ;  /* 0x0000000b180e7221 */ /* 0x001fe20000010000 */
[----:B------:R-:W-:-:S03]  /*4800*/  F2FP.BF16.F32.PACK_AB R170, R29, R24 ;  /* 0x000000181daa723e */ /* 0x000fc600000010ff */
[----:B------:R-:W-:Y:S01]  /*4810*/  FADD.FTZ R11, R29, R14 ;  /* 0x0000000e1d0b7221 */ /* 0x000fe20000010000 */
[C---:B-1----:R-:W-:Y:S01]  /*4820*/  FADD.FTZ R3, R171.reuse, R2 ;  /* 0x00000002ab037221 */ /* 0x042fe20000010000 */
[----:B------:R-:W-:Y:S01]  /*4830*/  F2FP.BF16.F32.PACK_AB R171, R171, R86 ;  /* 0x00000056abab723e */ /* 0x000fe200000010ff */
[----:B------:R-:W-:Y:S06]  /*4840*/  @!P5 BRA `(.L_x_1264) ;  /* 0x000000000048d947 */ /* 0x000fec0003800000 */
[C---:B------:R-:W-:Y:S01]  /*4850*/  ISETP.GT.AND P1, PT, R74.reuse, RZ, PT ;  /* 0x000000ff4a00720c */ /* 0x040fe20003f24270 */
[----:B------:R-:W-:-:S12]  /*4860*/  VIADD R13, R74, 0xffffffff ;  /* 0xffffffff4a0d7836 */ /* 0x000fd80000000000 */
[----:B------:R-:W-:Y:S05]  /*4870*/  @P1 BRA `(.L_x_1265) ;  /* 0x0000000000201947 */ /* 0x000fea0003800000 */
[----:B------:R-:W0:Y:S01]  /*4880*/  LDC R12, c[0x0][0x9e4] ;  /* 0x00027900ff0c7b82 */ /* 0x000e220000000800 */
[----:B------:R-:W-:Y:S02]  /*4890*/  IADD3 R13, -R74, RZ, RZ ;  /* 0x000000ff4a0d7210 */ /* 0x000fe40007ffe1ff */
[----:B0-----:R-:W-:-:S13]  /*48a0*/  ISETP.NE.AND P1, PT, R12, 0x1, PT ;  /* 0x000000010c00780c */ /* 0x001fda0003f25270 */
[----:B------:R-:W0:Y:S02]  /*48b0*/  @P1 LDC.64 R14, c[0x0][0x9e8] ;  /* 0x00027a00ff0e1b82 */ /* 0x000e240000000a00 */
[----:B0-----:R-:W-:-:S05]  /*48c0*/  @P1 IMAD.HI.U32 R2, R13, R14, RZ ;  /* 0x0000000e0d021227 */ /* 0x001fca00078e00ff */
[----:B------:R-:W-:-:S04]  /*48d0*/  @P1 SHF.R.U32.HI R13, RZ, R15, R2 ;  /* 0x0000000fff0d1219 */ /* 0x000fc80000011602 */
[----:B------:R-:W-:Y:S01]  /*48e0*/  LOP3.LUT R13, RZ, R13, RZ, 0x33, !PT ;  /* 0x0000000dff0d7212 */ /* 0x000fe200078e33ff */
[----:B------:R-:W-:Y:S06]  /*48f0*/  BRA `(.L_x_1266) ;  /* 0x0000000000147947 */ /* 0x000fec0003800000 */
.L_x_1265:
[----:B------:R-:W0:Y:S02]  /*4900*/  LDC R12, c[0x0][0x9e4] ;  /* 0x00027900ff0c7b82 */ /* 0x000e240000000800 */
[----:B0-----:R-:W-:-:S13]  /*4910*/  ISETP.NE.AND P1, PT, R12, 0x1, PT ;  /* 0x000000010c00780c */ /* 0x001fda0003f25270 */
[----:B------:R-:W0:Y:S02]  /*4920*/  @P1 LDC.64 R14, c[0x0][0x9e8] ;  /* 0x00027a00ff0e1b82 */ /* 0x000e240000000a00 */
[----:B0-----:R-:W-:-:S05]  /*4930*/  @P1 IMAD.HI.U32 R2, R13, R14, RZ ;  /* 0x0000000e0d021227 */ /* 0x001fca00078e00ff */
[----:B------:R-:W-:-:S07]  /*4940*/  @P1 SHF.R.U32.HI R13, RZ, R15, R2 ;  /* 0x0000000fff0d1219 */ /* 0x000fce0000011602 */
.L_x_1266:
[----:B------:R-:W-:-:S05]  /*4950*/  IMAD R13, R13, R12, R12 ;  /* 0x0000000c0d0d7224 */ /* 0x000fca00078e020c */
[----:B------:R-:W-:-:S07]  /*4960*/  VIMNMX R0, R0, R13, PT ;  /* 0x0000000d00007248 */ /* 0x000fce0003fe0100 */
.L_x_1264:
[----:B------:R-:W-:Y:S01]  /*4970*/  IMAD.HI R12, R0, 0x2aaaaaab, RZ ;  /* 0x2aaaaaab000c7827 */ /* 0x000fe200078e02ff */
[----:B------:R-:W-:Y:S02]  /*4980*/  CS2R R118, SRZ ;  /* 0x0000000000767805 */ /* 0x000fe4000001ff00 */
[----:B------:R-:W-:Y:S02]  /*4990*/  CS2R R116, SRZ ;  /* 0x0000000000747805 */ /* 0x000fe4000001ff00 */
[----:B------:R-:W-:Y:S01]  /*49a0*/  CS2R R114, SRZ ;  /* 0x0000000000727805 */ /* 0x000fe2000001ff00 */
[----:B------:R-:W-:Y:S01]  /*49b0*/  IMAD.MOV.U32 R2, RZ, RZ, 0x3f800000 ;  /* 0x3f800000ff027424 */ /* 0x000fe200078e00ff */
[----:B------:R-:W-:Y:S01]  /*49c0*/  SHF.R.U32.HI R13, RZ, 0x1f, R12 ;  /* 0x0000001fff0d7819 */ /* 0x000fe2000001160c */
[----:B------:R-:W-:Y:S01]  /*49d0*/  IMAD.MOV.U32 R0, RZ, RZ, 0x3f800000 ;  /* 0x3f800000ff007424 */ /* 0x000fe200078e00ff */
[----:B------:R-:W-:Y:S02]  /*49e0*/  CS2R R112, SRZ ;  /* 0x0000000000707805 */ /* 0x000fe4000001ff00 */
[----:B------:R-:W-:-:S02]  /*49f0*/  CS2R R110, SRZ ;  /* 0x00000000006e7805 */ /* 0x000fc4000001ff00 */
[----:B------:R-:W-:Y:S02]  /*4a00*/  LEA.HI.SX32 R13, R12, R13, 0x1c ;  /* 0x0000000d0c0d7211 */ /* 0x000fe400078fe2ff */
[----:B------:R-:W-:Y:S02]  /*4a10*/  CS2R R108, SRZ ;  /* 0x00000000006c7805 */ /* 0x000fe4000001ff00 */
[----:B------:R-:W-:Y:S02]  /*4a20*/  CS2R R106, SRZ ;  /* 0x00000000006a7805 */ /* 0x000fe4000001ff00 */
[----:B------:R-:W-:Y:S02]  /*4a30*/  CS2R R104, SRZ ;  /* 0x0000000000687805 */ /* 0x000fe4000001ff00 */
[----:B------:R-:W-:Y:S02]  /*4a40*/  VIMNMX R14, R194, R13, !PT ;  /* 0x0000000dc20e7248 */ /* 0x000fe40007fe0100 */
[----:B------:R-:W-:-:S02]  /*4a50*/  CS2R R102, SRZ ;  /* 0x0000000000667805 */ /* 0x000fc4000001ff00 */
[----:B------:R-:W-:Y:S02]  /*4a60*/  CS2R R100, SRZ ;  /* 0x0000000000647805 */ /* 0x000fe4000001ff00 */
[----:B------:R-:W-:Y:S02]  /*4a70*/  CS2R R98, SRZ ;  /* 0x0000000000627805 */ /* 0x000fe4000001ff00 */
[----:B------:R-:W-:Y:S02]  /*4a80*/  ISETP.GE.AND P1, PT, R21, R14, PT ;  /* 0x0000000e1500720c */ /* 0x000fe40003f26270 */
        /* <DEDUP_REMOVED lines=37> */
[----:B------:R-:W-:Y:S06]  /*4ce0*/  @!P1 BRA `(.L_x_1267) ;  /* 0x0000003400d89947 */ /* 0x000fec0003800000 */
[----:B------:R-:W-:Y:S01]  /*4cf0*/  IMAD.MOV.U32 R13, RZ, RZ, R8 ;  /* 0x000000ffff0d7224 */ /* 0x000fe200078e0008 */
[----:B------:R-:W-:Y:S01]  /*4d00*/  UMOV UR41, UR39 ;  /* 0x0000002700297c82 */ /* 0x000fe20008000000 */
[----:B------:R-:W-:Y:S01]  /*4d10*/  IMAD.MOV.U32 R12, RZ, RZ, R10 ;  /* 0x000000ffff0c7224 */ /* 0x000fe200078e000a */
[----:B------:R-:W-:Y:S01]  /*4d20*/  UMOV UR4, UR38 ;  /* 0x0000002600047c82 */ /* 0x000fe20008000000 */
[----:B------:R-:W-:Y:S01]  /*4d30*/  IMAD.MOV.U32 R15, RZ, RZ, R21 ;  /* 0x000000ffff0f7224 */ /* 0x000fe200078e0015 */
[----:B------:R-:W-:Y:S01]  /*4d40*/  ULDC UR43, c[0x0][0x9e4] ;  /* 0x00027900002b7ab9 */ /* 0x000fe20000000800 */
[----:B------:R-:W-:Y:S01]  /*4d50*/  IMAD.MOV.U32 R2, RZ, RZ, 0x3f800000 ;  /* 0x3f800000ff027424 */ /* 0x000fe200078e00ff */
[----:B------:R-:W-:Y:S01]  /*4d60*/  ULDC UR50, c[0x0][0x9dc] ;  /* 0x0002770000327ab9 */ /* 0x000fe20000000800 */
[----:B------:R-:W-:Y:S01]  /*4d70*/  IMAD.MOV.U32 R119, RZ, RZ, RZ ;  /* 0x000000ffff777224 */ /* 0x000fe200078e00ff */
[----:B------:R-:W-:Y:S01]  /*4d80*/  ULDC UR5, c[0x0][0x9d8] ;  /* 0x0002760000057ab9 */ /* 0x000fe20000000800 */
[----:B------:R-:W-:-:S05]  /*4d90*/  ULDC UR51, c[0x0][0x9e0] ;  /* 0x0002780000337ab9 */ /* 0x000fca0000000800 */
.L_x_1286:
[----:B------:R-:W-:-:S04]  /*4da0*/  UISETP.NE.AND UP0, UPT, UR4, 0x1, UPT ;  /* 0x000000010400788c */ /* 0x000fc8000bf05270 */
[----:B------:R-:W-:-:S04]  /*4db0*/  USEL UR39, URZ, 0x1, UP0 ;  /* 0x000000013f277887 */ /* 0x000fc80008000000 */
[----:B------:R-:W-:Y:S01]  /*4dc0*/  ULOP3.LUT UR39, UR41, UR39, URZ, 0x3c, !UPT ;  /* 0x0000002729277292 */ /* 0x000fe2000f8e3c3f */
[----:B------:R-:W-:Y:S11]  /*4dd0*/  @!P0 BRA `(.L_x_1268) ;  /* 0x0000000000048947 */ /* 0x000ff60003800000 */
[----:B------:R-:W-:Y:S01]  /*4de0*/  BPT.TRAP 0x1 ;  /* 0x000000040000795c */ /* 0x000fe20000300000 */
.L_x_1268:
        /* <DEDUP_REMOVED lines=9> */
.L_x_1269:
[----:B-1----:R-:W-:Y:S05]  /*4e80*/  @P1 BRA `(.L_x_1270) ;  /* 0x0000000000081947 */ /* 0x002fea0003800000 */
[----:B------:R-:W1:Y:S02]  /*4e90*/  SYNCS.PHASECHK.TRANS64.TRYWAIT P1, [UR7+0x30830], R8 ;  /* 0x03083008ff0075a7 */ /* 0x000e640008020147 */
[----:B-1----:R-:W-:Y:S05]  /*4ea0*/  @!P1 BRA `(.L_x_1271) ;  /* 0x0000012400e09947 */ /* 0x002fea0003800000 */
.L_x_1270:
        /* <DEDUP_REMOVED lines=169> */
.L_x_1272:
[----:B------:R-:W-:Y:S01]  /*5940*/  ULEA UR6, UR4, UR40, 0x3 ;  /* 0x0000002804067291 */ /* 0x000fe2000f8e183f */
[----:B------:R-:W-:-:S05]  /*5950*/  IMAD.U32 R0, RZ, RZ, UR41 ;  /* 0x00000029ff007e24 */ /* 0x000fca000f8e00ff */
[----:B------:R-:W-:-:S04]  /*5960*/  SHF.L.U32 R0, R0, 0x1f, RZ ;  /* 0x0000001f00007819 */ /* 0x000fc800000006ff */
[----:B------:R2:W3:Y:S01]  /*5970*/  SYNCS.PHASECHK.TRANS64.TRYWAIT P1, [UR6+0x30850], R0 ;  /* 0x03085000ff0075a7 */ /* 0x0004e20008020146 */
[----:B------:R-:W-:Y:S05]  /*5980*/  @!P0 BRA `(.L_x_1273) ;  /* 0x0000000000048947 */ /* 0x000fea0003800000 */
[----:B------:R-:W-:Y:S01]  /*5990*/  BPT.TRAP 0x1 ;  /* 0x000000040000795c */ /* 0x000fe20000300000 */
.L_x_1273:
[----:B---3--:R-:W-:Y:S05]  /*59a0*/  @P1 BRA `(.L_x_1274) ;  /* 0x0000000000081947 */ /* 0x008fea0003800000 */
[----:B------:R-:W3:Y:S02]  /*59b0*/  SYNCS.PHASECHK.TRANS64.TRYWAIT P1, [UR6+0x30850], R0 ;  /* 0x03085000ff0075a7 */ /* 0x000ee40008020146 */
[----:B---3--:R-:W-:Y:S05]  /*59c0*/  @!P1 BRA `(.L_x_1275) ;  /* 0x0000011c00309947 */ /* 0x008fea0003800000 */
.L_x_1274:
        /* <DEDUP_REMOVED lines=36> */
[----:B------:R-:W-:Y:S05]  /*5c10*/  @!P0 BRA `(.L_x_1276) ;  /* 0x0000000000048947 */ /* 0x000fea0003800000 */
[----:B------:R-:W-:Y:S01]  /*5c20*/  BPT.TRAP 0x1 ;  /* 0x000000040000795c */ /* 0x000fe20000300000 */
.L_x_1276:
[----:B------:R-:W-:Y:S01]  /*5c30*/  ISETP.NE.AND P2, PT, R203, 0x1, PT ;  /* 0x00000001cb00780c */ /* 0x000fe20003f45270 */
[----:B------:R-:W-:Y:S01]  /*5c40*/  FMUL.FTZ R10, R126, UR5 ;  /* 0x000000057e0a7c20 */ /* 0x000fe20008410000 */
[----:B------:R-:W-:Y:S01]  /*5c50*/  FMUL.FTZ R20, R127, UR5 ;  /* 0x000000057f147c20 */ /* 0x000fe20008410000 */
[----:B------:R-:W-:Y:S01]  /*5c60*/  FMUL.FTZ R216, R129, UR5 ;  /* 0x0000000581d87c20 */ /* 0x000fe20008410000 */
[----:B------:R-:W-:Y:S01]  /*5c70*/  FMUL.FTZ R129, R143, UR5 ;  /* 0x000000058f817c20 */ /* 0x000fe20008410000 */
[----:B------:R-:W-:Y:S01]  /*5c80*/  FMUL.FTZ R143, R153, UR5 ;  /* 0x00000005998f7c20 */ /* 0x000fe20008410000 */
[----:B------:R-:W-:Y:S02]  /*5c90*/  IMAD.IADD R153, R192, 0x1, R22 ;  /* 0x00000001c0997824 */ /* 0x000fe400078e0216 */
[----:B------:R-:W-:Y:S01]  /*5ca0*/  FMUL.FTZ R186, R121, UR5 ;  /* 0x0000000579ba7c20 */ /* 0x000fe20008410000 */
[----:B------:R-:W-:Y:S01]  /*5cb0*/  FMUL.FTZ R214, R128, UR5 ;  /* 0x0000000580d67c20 */ /* 0x000fe20008410000 */
[----:B------:R-:W-:Y:S01]  /*5cc0*/  FMUL.FTZ R121, R134, UR5 ;  /* 0x0000000586797c20 */ /* 0x000fe20008410000 */
[----:B------:R-:W-:Y:S01]  /*5cd0*/  FMUL.FTZ R128, R142, UR5 ;  /* 0x000000058e807c20 */ /* 0x000fe20008410000 */
[----:B------:R-:W-:Y:S01]  /*5ce0*/  FMUL.FTZ R142, R144, UR5 ;  /* 0x00000005908e7c20 */ /* 0x000fe20008410000 */
[----:B------:R-:W-:Y:S01]  /*5cf0*/  FMUL.FTZ R134, R150, UR5 ;  /* 0x0000000596867c20 */ /* 0x000fe20008410000 */
[----:B------:R-:W3:Y:S01]  /*5d00*/  @P2 LDC R126, c[0x0][0x44c] ;  /* 0x00011300ff7e2b82 */ /* 0x000ee20000000800 */
[----:B------:R-:W-:Y:S01]  /*5d10*/  FMUL.FTZ R144, R145, UR5 ;  /* 0x0000000591907c20 */ /* 0x000fe20008410000 */
[----:B------:R-:W-:Y:S01]  /*5d20*/  FMUL.FTZ R150, R152, UR5 ;  /* 0x0000000598967c20 */ /* 0x000fe20008410000 */
[----:B------:R-:W-:Y:S01]  /*5d30*/  FMUL.FTZ R145, R156, UR5 ;  /* 0x000000059c917c20 */ /* 0x000fe20008410000 */
[----:B01----:R-:W-:Y:S01]  /*5d40*/  FMUL.FTZ R8, R120, UR5 ;  /* 0x0000000578087c20 */ /* 0x003fe20008410000 */
[----:B------:R-:W-:Y:S01]  /*5d50*/  FMUL.FTZ R156, R161, UR5 ;  /* 0x00000005a19c7c20 */ /* 0x000fe20008410000 */
[----:B------:R-:W-:Y:S01]  /*5d60*/  FMUL.FTZ R120, R131, UR5 ;  /* 0x0000000583787c20 */ /* 0x000fe20008410000 */
[----:B------:R-:W-:Y:S01]  /*5d70*/  IMAD R161, R15, -0x60, RZ ;  /* 0xffffffa00fa17824 */ /* 0x000fe200078e02ff */
[----:B------:R-:W0:Y:S01]  /*5d80*/  @P2 LDC R127, c[0x0][0x450] ;  /* 0x00011400ff7f2b82 */ /* 0x000e220000000800 */
[----:B------:R-:W-:Y:S01]  /*5d90*/  FMUL.FTZ R131, R146, UR5 ;  /* 0x0000000592837c20 */ /* 0x000fe20008410000 */
[----:B--2---:R-:W-:Y:S01]  /*5da0*/  FMUL.FTZ R0, R122, UR5 ;  /* 0x000000057a007c20 */ /* 0x004fe20008410000 */
        /* <DEDUP_REMOVED lines=13> */
[----:B---3--:R-:W-:-:S04]  /*5e80*/  @P2 IMAD.HI.U32 R126, R153, R126, RZ ;  /* 0x0000007e997e2227 */ /* 0x008fc800078e00ff */
        /* <DEDUP_REMOVED lines=22> */
[----:B------:R-:W1:Y:S01]  /*5ff0*/  MUFU.TANH R8, R8 ;  /* 0x0000000800087308 */ /* 0x000e620000002400 */
[----:B------:R-:W-:Y:S02]  /*6000*/  UPRMT UR7, UR60, 0x654, UR7 ;  /* 0x000006543c077896 */ /* 0x000fe40008000007 */
[----:B------:R-:W-:Y:S01]  /*6010*/  ULOP3.LUT UR4, URZ, UR50, URZ, 0x33, !UPT ;  /* 0x000000323f047292 */ /* 0x000fe2000f8e333f */
[----:B------:R-:W-:Y:S01]  /*6020*/  IADD3 R127, -R18, R126, R17 ;  /* 0x0000007e127f7210 */ /* 0x000fe20007ffe111 */
[----:B------:R-:W-:-:S03]  /*6030*/  VIADD R151, R126, 0xffffffff ;  /* 0xffffffff7e977836 */ /* 0x000fc60000000000 */
[----:B------:R-:W2:Y:S01]  /*6040*/  MUFU.TANH R186, R186 ;  /* 0x000000ba00ba7308 */ /* 0x000ea20000002400 */
[C---:B------:R-:W-:Y:S01]  /*6050*/  VIADD R163, R127.reuse, UR51 ;  /* 0x000000337fa37c36 */ /* 0x040fe20008000000 */
[----:B------:R-:W-:Y:S01]  /*6060*/  SYNCS.ARRIVE.TRANS64.RED.A1T0 RZ, [UR7], RZ ;  /* 0x000000ffffff79a7 */ /* 0x000fe20008100407 */
[----:B------:R-:W-:Y:S02]  /*6070*/  VIADD R167, R127, UR4 ;  /* 0x000000047fa77c36 */ /* 0x000fe40008000000 */
[----:B0-----:R-:W-:-:S03]  /*6080*/  IMAD.IADD R155, R163, 0x1, R152 ;  /* 0x00000001a39b7824 */ /* 0x001fc600078e0298 */
        /* <DEDUP_REMOVED lines=48> */
[----:B------:R-:W-:Y:S01]  /*6390*/  IADD3 R152, -R18, R17, R152 ;  /* 0x0000001112987210 */ /* 0x000fe20007ffe198 */
        /* <DEDUP_REMOVED lines=11> */
.L_x_1279:
[----:B------:R-:W-:-:S05]  /*6450*/  IMAD.U32 R158, RZ, RZ, UR43 ;  /* 0x0000002bff9e7e24 */ /* 0x000fca000f8e00ff */
[----:B------:R-:W-:-:S13]  /*6460*/  ISETP.NE.AND P1, PT, R158, 0x1, PT ;  /* 0x000000019e00780c */ /* 0x000fda0003f25270 */
[----:B------:R-:W1:Y:S02]  /*6470*/  @P1 LDC.64 R126, c[0x0][0x9e8] ;  /* 0x00027a00ff7e1b82 */ /* 0x000e640000000a00 */
[----:B-1----:R-:W-:-:S05]  /*6480*/  @P1 IMAD.HI.U32 R126, R152, R126, RZ ;  /* 0x0000007e987e1227 */ /* 0x002fca00078e00ff */
[----:B------:R-:W-:-:S07]  /*6490*/  @P1 SHF.R.U32.HI R152, RZ, R127, R126 ;  /* 0x0000007fff981219 */ /* 0x000fce000001167e */
.L_x_1280:
[----:B------:R-:W-:Y:S05]  /*64a0*/  BSYNC B0 ;  /* 0x0000000000007941 */ /* 0x000fea0003800000 */
.L_x_1278:
[----:B------:R-:W-:-:S05]  /*64b0*/  IMAD R152, R152, R158, R151 ;  /* 0x0000009e98987224 */ /* 0x000fca00078e0297 */
[----:B------:R-:W-:Y:S02]  /*64c0*/  VIADDMNMX R155, R152, R158, R155, PT ;  /* 0x0000009e989b7246 */ /* 0x000fe4000380019b */
[----:B------:R-:W-:-:S07]  /*64d0*/  VIMNMX R157, R157, R152, !PT ;  /* 0x000000989d9d7248 */ /* 0x000fce0007fe0100 */
.L_x_1277:
[C---:B------:R-:W-:Y:S02]  /*64e0*/  ISETP.GE.AND P1, PT, R161.reuse, 0x2, PT ;  /* 0x00000002a100780c */ /* 0x040fe40003f26270 */
        /* <DEDUP_REMOVED lines=128> */
[----:B------:R-:W-:Y:S01]  /*6cf0*/  ISETP.GE.AND P6, PT, R161, 0x5a, PT ;  /* 0x0000005aa100780c */ /* 0x000fe20003fc6270 */
[----:B------:R-:W0:-:S12]  /*6d00*/  SHFL.IDX PT, R8, R153, 0x1, 0x1c1f ;  /* 0x003c1f0099087f89 */ /* 0x000e1800000e0000 */
[----:B------:R-:W-:Y:S02]  /*6d10*/  @P6 LOP3.LUT R16, R16, 0x1, RZ, 0xfc, !PT ;  /* 0x0000000110106812 */ /* 0x000fe400078efcff */
[----:B------:R-:W-:-:S04]  /*6d20*/  ISETP.GT.AND P6, PT, R157, 0x59, !P6 ;  /* 0x000000599d00780c */ /* 0x000fc800077c4270 */
[----:B------:R-:W-:-:S04]  /*6d30*/  ISETP.LT.OR P6, PT, R155, 0x5a, P6 ;  /* 0x0000005a9b00780c */ /* 0x000fc800037c1670 */
[----:B------:R-:W-:Y:S02]  /*6d40*/  FSEL R126, R165, -INF , !P6 ;  /* 0xff800000a57e7808 */ /* 0x000fe40007000000 */
[----:B------:R-:W-:Y:S01]  /*6d50*/  LOP3.LUT P6, RZ, R16, 0x80000, RZ, 0xc0, !PT ;  /* 0x0008000010ff7812 */ /* 0x000fe200078cc0ff */
[--C-:B0-----:R-:W-:Y:S02]  /*6d60*/  IMAD.IADD R141, R163, 0x1, R8.reuse ;  /* 0x00000001a38d7824 */ /* 0x101fe400078e0208 */
[----:B------:R-:W-:-:S10]  /*6d70*/  IMAD.IADD R143, R167, 0x1, R8 ;  /* 0x00000001a78f7824 */ /* 0x000fd400078e0208 */
[----:B------:R-:W-:Y:S05]  /*6d80*/  @!P6 BRA `(.L_x_1281) ;  /* 0x000000000054e947 */ /* 0x000fea0003800000 */
[----:B------:R-:W-:Y:S01]  /*6d90*/  IADD3 R145, -R18, R17, R8 ;  /* 0x0000001112917210 */ /* 0x000fe20007ffe108 */
        /* <DEDUP_REMOVED lines=11> */
.L_x_1283:
[----:B------:R-:W-:-:S05]  /*6e50*/  IMAD.U32 R168, RZ, RZ, UR43 ;  /* 0x0000002bffa87e24 */ /* 0x000fca000f8e00ff */
[----:B------:R-:W-:-:S13]  /*6e60*/  ISETP.NE.AND P6, PT, R168, 0x1, PT ;  /* 0x00000001a800780c */ /* 0x000fda0003fc5270 */
[----:B------:R-:W0:Y:S02]  /*6e70*/  @P6 LDC.64 R8, c[0x0][0x9e8] ;  /* 0x00027a00ff086b82 */ /* 0x000e240000000a00 */
[----:B0-----:R-:W-:-:S05]  /*6e80*/  @P6 IMAD.HI.U32 R8, R145, R8, RZ ;  /* 0x0000000891086227 */ /* 0x001fca00078e00ff */
[----:B------:R-:W-:-:S07]  /*6e90*/  @P6 SHF.R.U32.HI R145, RZ, R9, R8 ;  /* 0x00000009ff916219 */ /* 0x000fce0000011608 */
.L_x_1284:
[----:B------:R-:W-:Y:S05]  /*6ea0*/  BSYNC B0 ;  /* 0x0000000000007941 */ /* 0x000fea0003800000 */
.L_x_1282:
[----:B------:R-:W-:-:S05]  /*6eb0*/  IMAD R8, R145, R168, R151 ;  /* 0x000000a891087224 */ /* 0x000fca00078e0297 */
[----:B------:R-:W-:Y:S02]  /*6ec0*/  VIADDMNMX R141, R8, R168, R141, PT ;  /* 0x000000a8088d7246 */ /* 0x000fe4000380018d */
[----:B------:R-:W-:-:S07]  /*6ed0*/  VIMNMX R143, R143, R8, !PT ;  /* 0x000000088f8f7248 */ /* 0x000fce0007fe0100 */
.L_x_1281:
[C---:B------:R-:W-:Y:S02]  /*6ee0*/  ISETP.GT.AND P1, PT, R143.reuse, 0x1, !P1 ;  /* 0x000000018f00780c */ /* 0x040fe40004f24270 */
        /* <DEDUP_REMOVED lines=45> */
[----:B------:R-:W-:Y:S02]  /*71c0*/  LOP3.LUT P2, RZ, R16, 0x40, RZ, 0xc0, !PT ;  /* 0x0000004010ff7812 */ /* 0x000fe4000784c0ff */
[----:B------:R-:W-:-:S02]  /*71d0*/  ISETP.LT.OR P1, PT, R141, 0x22, P1 ;  /* 0x000000228d00780c */ /* 0x000fc40000f21670 */
[----:B------:R-:W-:Y:S02]  /*71e0*/  FMNMX.FTZ R9, R146, R9, !PT ;  /* 0x0000000992097209 */ /* 0x000fe40007810000 */
[----:B------:R-:W-:Y:S02]  /*71f0*/  FSEL R124, R124, -INF , !P1 ;  /* 0xff8000007c7c7808 */ /* 0x000fe40004800000 */
[----:B------:R-:W-:Y:S02]  /*7200*/  LOP3.LUT P1, RZ, R16, 0x4000, RZ, 0xc0, !PT ;  /* 0x0000400010ff7812 */ /* 0x000fe4000782c0ff */
[----:B------:R-:W-:Y:S02]  /*7210*/  FMNMX.FTZ R9, R148, R9, !PT ;  /* 0x0000000994097209 */ /* 0x000fe40007810000 */
[----:B------:R-:W-:Y:S02]  /*7220*/  ISETP.GT.AND P1, PT, R143, 0x28, !P1 ;  /* 0x000000288f00780c */ /* 0x000fe40004f24270 */
[----:B------:R-:W-:-:S02]  /*7230*/  LOP3.LUT P6, RZ, R16, 0x20, RZ, 0xc0, !PT ;  /* 0x0000002010ff7812 */ /* 0x000fc400078cc0ff */
        /* <DEDUP_REMOVED lines=15> */
[----:B------:R-:W-:Y:S02]  /*7330*/  FMNMX.FTZ R9, R154, R9, !PT ;  /* 0x000000099a097209 */ /* 0x000fe40007810000 */
[----:B------:R-:W-:Y:S02]  /*7340*/  FSEL R178, R131, -INF , !P1 ;  /* 0xff80000083b27808 */ /* 0x000fe40004800000 */
[----:B------:R-:W-:-:S02]  /*7350*/  LOP3.LUT P1, RZ, R16, 0x800, RZ, 0xc0, !PT ;  /* 0x0000080010ff7812 */ /* 0x000fc4000782c0ff */
[----:B------:R-:W-:Y:S02]  /*7360*/  FMNMX.FTZ R8, R126, R9, !PT ;  /* 0x000000097e087209 */ /* 0x000fe40007810000 */
[C---:B------:R-:W-:Y:S02]  /*7370*/  ISETP.GT.AND P1, PT, R143.reuse, 0x31, !P1 ;  /* 0x000000318f00780c */ /* 0x040fe40004f24270 */
[----:B------:R-:W-:Y:S01]  /*7380*/  ISETP.GT.AND P3, PT, R143, 0x50, !P3 ;  /* 0x000000508f00780c */ /* 0x000fe20005f64270 */
[----:B------:R-:W0:Y:S01]  /*7390*/  SHFL.BFLY PT, R9, R8, 0x2, 0x1f ;  /* 0x0c401f0008097f89 */ /* 0x000e2200000e0000 */
        /* <DEDUP_REMOVED lines=8> */
[----:B------:R-:W-:-:S02]  /*7420*/  ISETP.GT.AND P5, PT, R143, 0x58, !P5 ;  /* 0x000000588f00780c */ /* 0x000fc40006fa4270 */
[----:B------:R-:W-:Y:S02]  /*7430*/  FSEL R134, R134, -INF , !P1 ;  /* 0xff80000086867808 */ /* 0x000fe40004800000 */
[----:B------:R-:W-:Y:S02]  /*7440*/  LOP3.LUT P1, RZ, R16, 0x200, RZ, 0xc0, !PT ;  /* 0x0000020010ff7812 */ /* 0x000fe4000782c0ff */
[----:B------:R-:W-:Y:S02]  /*7450*/  ISETP.LT.OR P4, PT, R141, 0x52, P4 ;  /* 0x000000528d00780c */ /* 0x000fe40002781670 */
[----:B------:R-:W-:Y:S02]  /*7460*/  ISETP.GT.AND P1, PT, R143, 0x39, !P1 ;  /* 0x000000398f00780c */ /* 0x000fe40004f24270 */
[----:B0-----:R-:W-:Y:S02]  /*7470*/  FMNMX.FTZ R121, R8, R9, !PT ;  /* 0x0000000908797209 */ /* 0x001fe40007810000 */
[C---:B------:R-:W-:Y:S01]  /*7480*/  ISETP.LT.OR P1, PT, R141.reuse, 0x3a, P1 ;  /* 0x0000003a8d00780c */ /* 0x040fe20000f21670 */
[----:B------:R-:W0:Y:S01]  /*7490*/  LDC R9, c[0x0][0x988] ;  /* 0x00026200ff097b82 */ /* 0x000e220000000800 */
[----:B------:R-:W-:Y:S01]  /*74a0*/  ISETP.LT.OR P5, PT, R141, 0x59, P5 ;  /* 0x000000598d00780c */ /* 0x000fe20002fa1670 */
[----:B------:R-:W1:Y:S01]  /*74b0*/  SHFL.BFLY PT, R10, R121, 0x1, 0x1f ;  /* 0x0c201f00790a7f89 */ /* 0x000e6200000e0000 */
[----:B------:R-:W-:-:S02]  /*74c0*/  FSEL R180, R135, -INF , !P1 ;  /* 0xff80000087b47808 */ /* 0x000fc40004800000 */
[----:B------:R-:W-:-:S04]  /*74d0*/  LOP3.LUT P1, RZ, R16, 0x100, RZ, 0xc0, !PT ;  /* 0x0000010010ff7812 */ /* 0x000fc8000782c0ff */
[----:B------:R-:W-:-:S04]  /*74e0*/  ISETP.GT.AND P1, PT, R143, 0x40, !P1 ;  /* 0x000000408f00780c */ /* 0x000fc80004f24270 */
[----:B------:R-:W-:-:S04]  /*74f0*/  ISETP.LT.OR P1, PT, R141, 0x41, P1 ;  /* 0x000000418d00780c */ /* 0x000fc80000f21670 */
[----:B------:R-:W-:Y:S02]  /*7500*/  FSEL R136, R136, -INF , !P1 ;  /* 0xff80000088887808 */ /* 0x000fe40004800000 */
[----:B------:R-:W-:-:S04]  /*7510*/  LOP3.LUT P1, RZ, R16, 0x80, RZ, 0xc0, !PT ;  /* 0x0000008010ff7812 */ /* 0x000fc8000782c0ff */
[----:B------:R-:W-:Y:S02]  /*7520*/  ISETP.GT.AND P1, PT, R143, 0x41, !P1 ;  /* 0x000000418f00780c */ /* 0x000fe40004f24270 */
[----:B-1----:R-:W-:Y:S02]  /*7530*/  FMNMX.FTZ R10, R121, R10, !PT ;  /* 0x0000000a790a7209 */ /* 0x002fe40007810000 */
[----:B------:R-:W-:-:S03]  /*7540*/  ISETP.LT.OR P1, PT, R141, 0x42, P1 ;  /* 0x000000428d00780c */ /* 0x000fc60000f21670 */
[----:B0-----:R-:W-:Y:S01]  /*7550*/  FMUL.FTZ R145, R10, R9 ;  /* 0x000000090a917220 */ /* 0x001fe20000410000 */
        /* <DEDUP_REMOVED lines=18> */
[--C-:B------:R-:W-:Y:S01]  /*7680*/  FFMA.FTZ R129, R212, R9, -R145.reuse ;  /* 0x00000009d4817223 */ /* 0x100fe20000010891 */
[----:B------:R-:W-:Y:S01]  /*7690*/  FMNMX.FTZ R21, R168, R21, !PT ;  /* 0x00000015a8157209 */ /* 0x000fe20007810000 */
[-CC-:B------:R-:W-:Y:S01]  /*76a0*/  FFMA.FTZ R212, R216, R9.reuse, -R145.reuse ;  /* 0x00000009d8d47223 */ /* 0x180fe20000010891 */
[----:B------:R-:W-:Y:S01]  /*76b0*/  FSEL R216, R125, -INF , !P4 ;  /* 0xff8000007dd87808 */ /* 0x000fe20006000000 */
        /* <DEDUP_REMOVED lines=10> */
[----:B------:R-:W-:Y:S01]  /*7760*/  MUFU.EX2 R188, R188 ;  /* 0x000000bc00bc7308 */ /* 0x000fe20000000800 */
[----:B------:R-:W-:Y:S01]  /*7770*/  FSEL R143, R10, RZ, P1 ;  /* 0x000000ff0a8f7208 */ /* 0x000fe20000800000 */
        /* <DEDUP_REMOVED lines=23> */
[----:B------:R-:W-:-:S02]  /*78f0*/  FFMA.FTZ R141, R156, R9, -R145 ;  /* 0x000000099c8d7223 */ /* 0x000fc40000010891 */
        /* <DEDUP_REMOVED lines=22> */
[----:B0-----:R-:W-:Y:S01]  /*7a60*/  FMNMX.FTZ R0, R131, R0, !PT ;  /* 0x0000000083007209 */ /* 0x001fe20007810000 */
[----:B------:R-:W-:-:S06]  /*7a70*/  FFMA.FTZ R131, R166, R9, -R145 ;  /* 0x00000009a6837223 */ /* 0x000fcc0000010891 */
[----:B------:R-:W-:Y:S01]  /*7a80*/  MUFU.EX2 R144, R144 ;  /* 0x0000009000907308 */ /* 0x000fe20000000800 */
[----:B------:R-:W0:Y:S07]  /*7a90*/  SHFL.BFLY PT, R125, R0, 0x1, 0x1f ;  /* 0x0c201f00007d7f89 */ /* 0x000e2e00000e0000 */
[----:B------:R-:W-:Y:S08]  /*7aa0*/  MUFU.EX2 R135, R135 ;  /* 0x0000008700877308 */ /* 0x000ff00000000800 */
[----:B------:R-:W-:Y:S08]  /*7ab0*/  MUFU.EX2 R142, R142 ;  /* 0x0000008e008e7308 */ /* 0x000ff00000000800 */
[----:B------:R-:W-:Y:S01]  /*7ac0*/  MUFU.EX2 R133, R133 ;  /* 0x0000008500857308 */ /* 0x000fe20000000800 */
[----:B0-----:R-:W-:Y:S01]  /*7ad0*/  FMNMX.FTZ R8, R0, R125, !PT ;  /* 0x0000007d00087209 */ /* 0x001fe20007810000 */
[----:B------:R-:W-:Y:S01]  /*7ae0*/  FADD.FTZ R0, -R143, R12 ;  /* 0x0000000c8f007221 */ /* 0x000fe20000010100 */
[----:B------:R-:W-:-:S02]  /*7af0*/  FFMA.FTZ R12, R126, R9, -R145 ;  /* 0x000000097e0c7223 */ /* 0x000fc40000010891 */
[C---:B------:R-:W-:Y:S01]  /*7b00*/  FSETP.NEU.FTZ.AND P1, PT, R8.reuse, -INF , PT ;  /* 0xff8000000800780b */ /* 0x040fe20003f3d000 */
[-C--:B------:R-:W-:Y:S01]  /*7b10*/  FMUL.FTZ R143, R8, R9.reuse ;  /* 0x00000009088f7220 */ /* 0x080fe20000410000 */
[----:B------:R-:W-:Y:S01]  /*7b20*/  FMUL.FTZ R0, R0, R9 ;  /* 0x0000000900007220 */ /* 0x000fe20000410000 */
[----:B------:R-:W-:Y:S03]  /*7b30*/  MUFU.EX2 R125, R154 ;  /* 0x0000009a007d7308 */ /* 0x000fe60000000800 */
[----:B------:R-:W-:-:S05]  /*7b40*/  FSEL R143, R143, RZ, P1 ;  /* 0x000000ff8f8f7208 */ /* 0x000fca0000800000 */
[-CC-:B------:R-:W-:Y:S01]  /*7b50*/  FFMA.FTZ R126, R2, R9.reuse, -R143.reuse ;  /* 0x00000009027e7223 */ /* 0x180fe2000001088f */
[----:B------:R-:W-:Y:S01]  /*7b60*/  FSEL R2, R8, RZ, P1 ;  /* 0x000000ff08027208 */ /* 0x000fe20000800000 */
[-CC-:B------:R-:W-:Y:S01]  /*7b70*/  FFMA.FTZ R189, R226, R9.reuse, -R143.reuse ;  /* 0x00000009e2bd7223 */ /* 0x180fe2000001088f */
[----:B------:R-:W0:Y:S01]  /*7b80*/  MUFU.EX2 R0, R0 ;  /* 0x0000000000007308 */ /* 0x000e220000000800 */
[-CC-:B------:R-:W-:Y:S01]  /*7b90*/  FFMA.FTZ R191, R168, R9.reuse, -R143.reuse ;  /* 0x00000009a8bf7223 */ /* 0x180fe2000001088f */
[-C--:B------:R-:W-:Y:S01]  /*7ba0*/  FFMA.FTZ R20, R20, R9.reuse, -R143 ;  /* 0x0000000914147223 */ /* 0x080fe2000001088f */
[----:B------:R-:W-:Y:S01]  /*7bb0*/  FADD.FTZ R2, -R2, R13 ;  /* 0x0000000d02027221 */ /* 0x000fe20000010100 */
[-CC-:B------:R-:W-:Y:S01]  /*7bc0*/  FFMA.FTZ R185, R170, R9.reuse, -R143.reuse ;  /* 0x00000009aab97223 */ /* 0x180fe2000001088f */
[-CC-:B------:R-:W-:Y:S01]  /*7bd0*/  FFMA.FTZ R120, R120, R9.reuse, -R143.reuse ;  /* 0x0000000978787223 */ /* 0x180fe2000001088f */
[-CC-:B------:R-:W-:Y:S01]  /*7be0*/  FFMA.FTZ R187, R172, R9.reuse, -R143.reuse ;  /* 0x00000009acbb7223 */ /* 0x180fe2000001088f */
[-C--:B------:R-:W-:Y:S01]  /*7bf0*/  FMUL.FTZ R2, R2, R9.reuse ;  /* 0x0000000902027220 */ /* 0x080fe20000410000 */
[----:B------:R-:W-:Y:S01]  /*7c00*/  MUFU.EX2 R189, R189 ;  /* 0x000000bd00bd7308 */ /* 0x000fe20000000800 */
[-CC-:B------:R-:W-:Y:S01]  /*7c10*/  FFMA.FTZ R122, R122, R9.reuse, -R143.reuse ;  /* 0x000000097a7a7223 */ /* 0x180fe2000001088f */
[-CC-:B------:R-:W-:Y:S01]  /*7c20*/  FFMA.FTZ R181, R174, R9.reuse, -R143.reuse ;  /* 0x00000009aeb57223 */ /* 0x180fe2000001088f */
[-CC-:B------:R-:W-:Y:S01]  /*7c30*/  FFMA.FTZ R124, R124, R9.reuse, -R143.reuse ;  /* 0x000000097c7c7223 */ /* 0x180fe2000001088f */
[-CC-:B------:R-:W-:Y:S01]  /*7c40*/  FFMA.FTZ R183, R128, R9.reuse, -R143.reuse ;  /* 0x0000000980b77223 */ /* 0x180fe2000001088f */
[-CC-:B------:R-:W-:Y:S01]  /*7c50*/  FFMA.FTZ R128, R176, R9.reuse, -R143.reuse ;  /* 0x00000009b0807223 */ /* 0x180fe2000001088f */
[-CC-:B------:R-:W-:Y:S01]  /*7c60*/  FFMA.FTZ R177, R178, R9.reuse, -R143.reuse ;  /* 0x00000009b2b17223 */ /* 0x180fe2000001088f */
[----:B------:R-:W-:Y:S01]  /*7c70*/  FFMA.FTZ R132, R132, R9, -R143 ;  /* 0x0000000984847223 */ /* 0x000fe2000001088f */
[----:B------:R-:W1:Y:S01]  /*7c80*/  MUFU.EX2 R2, R2 ;  /* 0x0000000200027308 */ /* 0x000e620000000800 */
[----:B0-----:R-:W-:Y:S01]  /*7c90*/  FFMA.FTZ R11, R0, R11, R123 ;  /* 0x0000000b000b7223 */ /* 0x001fe2000001007b */
[-CC-:B------:R-:W-:Y:S01]  /*7ca0*/  FFMA.FTZ R179, R134, R9.reuse, -R143.reuse ;  /* 0x0000000986b37223 */ /* 0x180fe2000001088f */
[-CC-:B------:R-:W-:Y:S01]  /*7cb0*/  FFMA.FTZ R134, R180, R9.reuse, -R143.reuse ;  /* 0x00000009b4867223 */ /* 0x180fe2000001088f */
[-C--:B------:R-:W-:Y:S01]  /*7cc0*/  FFMA.FTZ R173, R136, R9.reuse, -R143 ;  /* 0x0000000988ad7223 */ /* 0x080fe2000001088f */
[----:B------:R-:W-:Y:S01]  /*7cd0*/  FADD.FTZ R11, R188, R11 ;  /* 0x0000000bbc0b7221 */ /* 0x000fe20000010000 */
[-CC-:B------:R-:W-:Y:S01]  /*7ce0*/  FFMA.FTZ R136, R182, R9.reuse, -R143.reuse ;  /* 0x00000009b6887223 */ /* 0x180fe2000001088f */
[-C--:B------:R-:W-:Y:S01]  /*7cf0*/  FFMA.FTZ R175, R138, R9.reuse, -R143 ;  /* 0x000000098aaf7223 */ /* 0x080fe2000001088f */
[----:B------:R-:W0:Y:S01]  /*7d00*/  MUFU.EX2 R126, R126 ;  /* 0x0000007e007e7308 */ /* 0x000e220000000800 */
[----:B------:R-:W-:Y:S01]  /*7d10*/  FADD.FTZ R154, R190, R11 ;  /* 0x0000000bbe9a7221 */ /* 0x000fe20000010000 */
[-CC-:B------:R-:W-:Y:S01]  /*7d20*/  FFMA.FTZ R169, R140, R9.reuse, -R143.reuse ;  /* 0x000000098ca97223 */ /* 0x180fe2000001088f */
[-CC-:B------:R-:W-:Y:S01]  /*7d30*/  FFMA.FTZ R138, R184, R9.reuse, -R143.reuse ;  /* 0x00000009b88a7223 */ /* 0x180fe2000001088f */
[-CC-:B------:R-:W-:Y:S01]  /*7d40*/  FFMA.FTZ R216, R216, R9.reuse, -R143.reuse ;  /* 0x00000009d8d87223 */ /* 0x180fe2000001088f */
[----:B------:R-:W-:Y:S01]  /*7d50*/  FADD.FTZ R154, R129, R154 ;  /* 0x0000009a819a7221 */ /* 0x000fe20000010000 */
[-CC-:B------:R-:W-:Y:S01]  /*7d60*/  FFMA.FTZ R218, R218, R9.reuse, -R143.reuse ;  /* 0x00000009dada7223 */ /* 0x180fe2000001088f */
[----:B------:R-:W-:Y:S01]  /*7d70*/  FFMA.FTZ R143, R160, R9, -R143 ;  /* 0x00000009a08f7223 */ /* 0x000fe2000001088f */
[----:B------:R-:W2:Y:S01]  /*7d80*/  MUFU.EX2 R191, R191 ;  /* 0x000000bf00bf7308 */ /* 0x000ea20000000800 */
[----:B-1----:R-:W-:-:S07]  /*7d90*/  FFMA.FTZ R3, R2, R3, R189 ;  /* 0x0000000302037223 */ /* 0x002fce00000100bd */
[----:B------:R-:W1:Y:S01]  /*7da0*/  MUFU.EX2 R20, R20 ;  /* 0x0000001400147308 */ /* 0x000e620000000800 */
[----:B0-----:R-:W-:-:S07]  /*7db0*/  FADD.FTZ R150, R126, R3 ;  /* 0x000000037e967221 */ /* 0x001fce0000010000 */
[----:B------:R-:W0:Y:S01]  /*7dc0*/  MUFU.EX2 R185, R185 ;  /* 0x000000b900b97308 */ /* 0x000e220000000800 */
[----:B--2---:R-:W-:-:S07]  /*7dd0*/  FADD.FTZ R3, R191, R150 ;  /* 0x00000096bf037221 */ /* 0x004fce0000010000 */
[----:B------:R-:W2:Y:S01]  /*7de0*/  MUFU.EX2 R120, R120 ;  /* 0x0000007800787308 */ /* 0x000ea20000000800 */
[----:B-1----:R-:W-:Y:S01]  /*7df0*/  FADD.FTZ R150, R20, R3 ;  /* 0x0000000314967221 */ /* 0x002fe20000010000 */
[----:B------:R-:W-:-:S04]  /*7e00*/  FADD.FTZ R3, R121, R154 ;  /* 0x0000009a79037221 */ /* 0x000fc80000010000 */
[----:B------:R-:W-:Y:S02]  /*7e10*/  FADD.FTZ R3, R212, R3 ;  /* 0x00000003d4037221 */ /* 0x000fe40000010000 */
[----:B------:R-:W1:Y:S01]  /*7e20*/  MUFU.EX2 R187, R187 ;  /* 0x000000bb00bb7308 */ /* 0x000e620000000800 */
[----:B0-----:R-:W-:Y:S01]  /*7e30*/  FADD.FTZ R11, R185, R150 ;  /* 0x00000096b90b7221 */ /* 0x001fe20000010000 */
[----:B------:R-:W-:-:S04]  /*7e40*/  FADD.FTZ R154, R186, R3 ;  /* 0x00000003ba9a7221 */ /* 0x000fc80000010000 */
[----:B------:R-:W-:Y:S02]  /*7e50*/  FADD.FTZ R154, R127, R154 ;  /* 0x0000009a7f9a7221 */ /* 0x000fe40000010000 */
[----:B------:R-:W0:Y:S01]  /*7e60*/  MUFU.EX2 R122, R122 ;  /* 0x0000007a007a7308 */ /* 0x000e220000000800 */
[----:B--2---:R-:W-:-:S07]  /*7e70*/  FADD.FTZ R150, R120, R11 ;  /* 0x0000000b78967221 */ /* 0x004fce0000010000 */
[----:B------:R-:W2:Y:S01]  /*7e80*/  MUFU.EX2 R181, R181 ;  /* 0x000000b500b57308 */ /* 0x000ea20000000800 */
[----:B-1----:R-:W-:-:S07]  /*7e90*/  FADD.FTZ R3, R187, R150 ;  /* 0x00000096bb037221 */ /* 0x002fce0000010000 */
[----:B------:R-:W1:Y:S01]  /*7ea0*/  MUFU.EX2 R124, R124 ;  /* 0x0000007c007c7308 */ /* 0x000e620000000800 */
[----:B0-----:R-:W-:Y:S01]  /*7eb0*/  FADD.FTZ R150, R122, R3 ;  /* 0x000000037a967221 */ /* 0x001fe20000010000 */
[----:B------:R-:W-:-:S06]  /*7ec0*/  FADD.FTZ R3, R21, R154 ;  /* 0x0000009a15037221 */ /* 0x000fcc0000010000 */
[----:B------:R-:W0:Y:S01]  /*7ed0*/  MUFU.EX2 R183, R183 ;  /* 0x000000b700b77308 */ /* 0x000e220000000800 */
[----:B--2---:R-:W-:Y:S01]  /*7ee0*/  FADD.FTZ R11, R181, R150 ;  /* 0x00000096b50b7221 */ /* 0x004fe20000010000 */
[----:B------:R-:W-:-:S04]  /*7ef0*/  FADD.FTZ R150, R214, R3 ;  /* 0x00000003d6967221 */ /* 0x000fc80000010000 */
[----:B------:R-:W-:Y:S02]  /*7f00*/  FADD.FTZ R3, R139, R150 ;  /* 0x000000968b037221 */ /* 0x000fe40000010000 */
        /* <DEDUP_REMOVED lines=9> */
[----:B--2---:R-:W-:Y:S01]  /*7fa0*/  FADD.FTZ R154, R128, R11 ;  /* 0x0000000b809a7221 */ /* 0x004fe20000010000 */
[----:B------:R-:W-:-:S04]  /*7fb0*/  FADD.FTZ R140, R142, R3 ;  /* 0x000000038e8c7221 */ /* 0x000fc80000010000 */
[----:B------:R-:W-:Y:S02]  /*7fc0*/  FADD.FTZ R3, R133, R140 ;  /* 0x0000008c85037221 */ /* 0x000fe40000010000 */
        /* <DEDUP_REMOVED lines=27> */
[----:B0-----:R-:W-:-:S04]  /*8180*/  FADD.FTZ R150, R141, R150 ;  /* 0x000000968d967221 */ /* 0x001fc80000010000 */
[----:B------:R-:W-:-:S03]  /*8190*/  FADD.FTZ R11, R125, R150 ;  /* 0x000000967d0b7221 */ /* 0x000fc60000010000 */
[----:B------:R-:W0:Y:S01]  /*81a0*/  MUFU.EX2 R12, R12 ;  /* 0x0000000c000c7308 */ /* 0x000e220000000800 */
[----:B--2---:R-:W-:-:S07]  /*81b0*/  FADD.FTZ R140, R216, R140 ;  /* 0x0000008cd88c7221 */ /* 0x004fce0000010000 */
[----:B------:R-:W2:Y:S01]  /*81c0*/  MUFU.EX2 R143, R143 ;  /* 0x0000008f008f7308 */ /* 0x000ea20000000800 */
[----:B-1----:R-:W-:Y:S01]  /*81d0*/  FADD.FTZ R140, R171, R140 ;  /* 0x0000008cab8c7221 */ /* 0x002fe20000010000 */
[----:B0-----:R-:W-:-:S03]  /*81e0*/  FADD.FTZ R11, R12, R11 ;  /* 0x0000000b0c0b7221 */ /* 0x001fc60000010000 */
[----:B--2---:R-:W-:Y:S01]  /*81f0*/  FADD.FTZ R3, R143, R140 ;  /* 0x0000008c8f037221 */ /* 0x004fe20000010000 */
[----:B------:R-:W-:Y:S06]  /*8200*/  @!P0 BRA `(.L_x_1285) ;  /* 0x0000000000048947 */ /* 0x000fec0003800000 */
[----:B------:R-:W-:Y:S01]  /*8210*/  BPT.TRAP 0x1 ;  /* 0x000000040000795c */ /* 0x000fe20000300000 */
.L_x_1285:
[----:B------:R-:W-:Y:S01]  /*8220*/  UIADD3 UR6, UR6, 0x30860, URZ ;  /* 0x0003086006067890 */ /* 0x000fe2000fffe03f */
[C---:B------:R-:W-:Y:S01]  /*8230*/  ISETP.GT.AND P1, PT, R15.reuse, R14, PT ;  /* 0x0000000e0f00720c */ /* 0x040fe20003f24270 */
        /* <DEDUP_REMOVED lines=32> */
[----:B------:R-:W-:-:S07]  /*8440*/  IMAD.MOV.U32 R21, RZ, RZ, R15 ;  /* 0x000000ffff157224 */ /* 0x000fce00078e000f */
.L_x_1267:
[----:B------:R-:W-:Y:S01]  /*8450*/  ISETP.NE.AND P2, PT, R203, 0x1, PT ;  /* 0x00000001cb00780c */ /* 0x000fe20003f45270 */
[----:B------:R-:W-:Y:S01]  /*8460*/  VIADD R12, R22, 0x7f ;  /* 0x0000007f160c7836 */ /* 0x000fe20000000000 */
[----:B------:R-:W-:Y:S02]  /*8470*/  LOP3.LUT P1, RZ, R16, 0x80000, RZ, 0xc0, !PT ;  /* 0x0008000010ff7812 */ /* 0x000fe4000782c0ff */
[----:B------:R-:W-:-:S09]  /*8480*/  IADD3 R15, R17, 0x1, -R18 ;  /* 0x00000001110f7810 */ /* 0x000fd20007ffe812 */
[----:B------:R-:W0:Y:S08]  /*8490*/  @P2 LDC R13, c[0x0][0x44c] ;  /* 0x00011300ff0d2b82 */ /* 0x000e300000000800 */
[----:B------:R-:W1:Y:S01]  /*84a0*/  @P2 LDC R14, c[0x0][0x450] ;  /* 0x00011400ff0e2b82 */ /* 0x000e620000000800 */
[----:B0-----:R-:W-:-:S05]  /*84b0*/  @P2 IMAD.HI.U32 R13, R12, R13, RZ ;  /* 0x0000000d0c0d2227 */ /* 0x001fca00078e00ff */
[----:B-1----:R-:W-:-:S05]  /*84c0*/  @P2 SHF.R.U32.HI R12, RZ, R14, R13 ;  /* 0x0000000eff0c2219 */ /* 0x002fca000001160d */
[----:B------:R-:W-:-:S04]  /*84d0*/  IMAD.IADD R12, R15, 0x1, R12 ;  /* 0x000000010f0c7824 */ /* 0x000fc800078e020c */
[----:B------:R-:W-:Y:S01]  /*84e0*/  VIADD R13, R12, -UR50 ;  /* 0x800000320c0d7c36 */ /* 0x000fe20008000000 */
[----:B------:R-:W-:Y:S06]  /*84f0*/  @!P1 BRA `(.L_x_1287) ;  /* 0x0000000000449947 */ /* 0x000fec0003800000 */
[----:B------:R-:W-:-:S13]  /*8500*/  ISETP.GT.AND P1, PT, R12, -0x1, PT ;  /* 0xffffffff0c00780c */ /* 0x000fda0003f24270 */
[----:B------:R-:W-:Y:S05]  /*8510*/  @P1 BRA `(.L_x_1288) ;  /* 0x0000000000201947 */ /* 0x000fea0003800000 */
[----:B------:R-:W0:Y:S01]  /*8520*/  LDC R121, c[0x0][0x9e4] ;  /* 0x00027900ff797b82 */ /* 0x000e220000000800 */
[----:B------:R-:W-:Y:S02]  /*8530*/  LOP3.LUT R15, RZ, R12, RZ, 0x33, !PT ;  /* 0x0000000cff0f7212 */ /* 0x000fe400078e33ff */
[----:B0-----:R-:W-:-:S13]  /*8540*/  ISETP.NE.AND P1, PT, R121, 0x1, PT ;  /* 0x000000017900780c */ /* 0x001fda0003f25270 */
[----:B------:R-:W0:Y:S02]  /*8550*/  @P1 LDC.64 R122, c[0x0][0x9e8] ;  /* 0x00027a00ff7a1b82 */ /* 0x000e240000000a00 */
[----:B0-----:R-:W-:-:S05]  /*8560*/  @P1 IMAD.HI.U32 R12, R15, R122, RZ ;  /* 0x0000007a0f0c1227 */ /* 0x001fca00078e00ff */
[----:B------:R-:W-:-:S04]  /*8570*/  @P1 SHF.R.U32.HI R15, RZ, R123, R12 ;  /* 0x0000007bff0f1219 */ /* 0x000fc8000001160c */
[----:B------:R-:W-:Y:S01]  /*8580*/  LOP3.LUT R12, RZ, R15, RZ, 0x33, !PT ;  /* 0x0000000fff0c7212 */ /* 0x000fe200078e33ff */
[----:B------:R-:W-:Y:S06]  /*8590*/  BRA `(.L_x_1289) ;  /* 0x0000000000147947 */ /* 0x000fec0003800000 */
.L_x_1288:
[----:B------:R-:W0:Y:S02]  /*85a0*/  LDC R121, c[0x0][0x9e4] ;  /* 0x00027900ff797b82 */ /* 0x000e240000000800 */
[----:B0-----:R-:W-:-:S13]  /*85b0*/  ISETP.NE.AND P1, PT, R121, 0x1, PT ;  /* 0x000000017900780c */ /* 0x001fda0003f25270 */
[----:B------:R-:W0:Y:S02]  /*85c0*/  @P1 LDC.64 R14, c[0x0][0x9e8] ;  /* 0x00027a00ff0e1b82 */ /* 0x000e240000000a00 */
[----:B0-----:R-:W-:-:S05]  /*85d0*/  @P1 IMAD.HI.U32 R14, R12, R14, RZ ;  /* 0x0000000e0c0e1227 */ /* 0x001fca00078e00ff */
[----:B------:R-:W-:-:S07]  /*85e0*/  @P1 SHF.R.U32.HI R12, RZ, R15, R14 ;  /* 0x0000000fff0c1219 */ /* 0x000fce000001160e */
.L_x_1289:
[----:B------:R-:W-:-:S05]  /*85f0*/  IMAD R12, R12, R121, RZ ;  /* 0x000000790c0c7224 */ /* 0x000fca00078e02ff */
[----:B------:R-:W-:-:S07]  /*8600*/  VIMNMX R13, R13, R12, !PT ;  /* 0x0000000c0d0d7248 */ /* 0x000fce0007fe0100 */
.L_x_1287:
[----:B------:R-:W-:-:S04]  /*8610*/  VIADD R13, R13, 0x5f ;  /* 0x0000005f0d0d7836 */ /* 0x000fc80000000000 */
[----:B------:R-:W-:-:S05]  /*8620*/  IMAD.HI R13, R13, 0x2aaaaaab, RZ ;  /* 0x2aaaaaab0d0d7827 */ /* 0x000fca00078e02ff */
[----:B------:R-:W-:-:S04]  /*8630*/  SHF.R.U32.HI R12, RZ, 0x1f, R13 ;  /* 0x0000001fff0c7819 */ /* 0x000fc8000001160d */
[----:B------:R-:W-:-:S04]  /*8640*/  LEA.HI.SX32 R13, R13, R12, 0x1c ;  /* 0x0000000c0d0d7211 */ /* 0x000fc800078fe2ff */
[----:B------:R-:W-:-:S04]  /*8650*/  VIMNMX R12, R194, R13, !PT ;  /* 0x0000000dc20c7248 */ /* 0x000fc80007fe0100 */
[----:B------:R-:W-:-:S13]  /*8660*/  ISETP.GE.AND P1, PT, R21, R12, PT ;  /* 0x0000000c1500720c */ /* 0x000fda0003f26270 */
[----:B------:R-:W-:Y:S05]  /*8670*/  @!P1 BRA `(.L_x_1290) ;  /* 0x0000002400189947 */ /* 0x000fea0003800000 */
[----:B------:R-:W-:Y:S01]  /*8680*/  IMAD.MOV.U32 R15, RZ, RZ, R8 ;  /* 0x000000ffff0f7224 */ /* 0x000fe200078e0008 */
[----:B------:R-:W-:Y:S01]  /*8690*/  UMOV UR41, UR39 ;  /* 0x0000002700297c82 */ /* 0x000fe20008000000 */
[----:B------:R-:W-:Y:S01]  /*86a0*/  IMAD.MOV.U32 R13, RZ, RZ, R10 ;  /* 0x000000ffff0d7224 */ /* 0x000fe200078e000a */
[----:B------:R-:W-:Y:S01]  /*86b0*/  UMOV UR4, UR38 ;  /* 0x0000002600047c82 */ /* 0x000fe20008000000 */
[----:B------:R-:W-:-:S05]  /*86c0*/  ULDC UR5, c[0x0][0x9d8] ;  /* 0x0002760000057ab9 */ /* 0x000fca0000000800 */
.L_x_1301:
[----:B------:R-:W-:-:S04]  /*86d0*/  UISETP.NE.AND UP0, UPT, UR4, 0x1, UPT ;  /* 0x000000010400788c */ /* 0x000fc8000bf05270 */
[----:B------:R-:W-:-:S04]  /*86e0*/  USEL UR39, URZ, 0x1, UP0 ;  /* 0x000000013f277887 */ /* 0x000fc80008000000 */
[----:B------:R-:W-:Y:S01]  /*86f0*/  ULOP3.LUT UR39, UR41, UR39, URZ, 0x3c, !UPT ;  /* 0x0000002729277292 */ /* 0x000fe2000f8e3c3f */
[----:B------:R-:W-:Y:S11]  /*8700*/  @!P0 BRA `(.L_x_1291) ;  /* 0x0000000000048947 */ /* 0x000ff60003800000 */
[----:B------:R-:W-:Y:S01]  /*8710*/  BPT.TRAP 0x1 ;  /* 0x000000040000795c */ /* 0x000fe20000300000 */
.L_x_1291:
        /* <DEDUP_REMOVED lines=9> */
.L_x_1292:
[----:B-1----:R-:W-:Y:S05]  /*87b0*/  @P1 BRA `(.L_x_1293) ;  /* 0x0000000000081947 */ /* 0x002fea0003800000 */
[----:B------:R-:W1:Y:S02]  /*87c0*/  SYNCS.PHASECHK.TRANS64.TRYWAIT P1, [UR7+0x30830], R8 ;  /* 0x03083008ff0075a7 */ /* 0x000e640008020147 */
[----:B-1----:R-:W-:Y:S05]  /*87d0*/  @!P1 BRA `(.L_x_1294) ;  /* 0x000000ec00c49947 */ /* 0x002fea0003800000 */
.L_x_1293:
        /* <DEDUP_REMOVED lines=169> */
.L_x_1295:
[----:B------:R-:W-:Y:S01]  /*9270*/  ULEA UR6, UR4, UR40, 0x3 ;  /* 0x0000002804067291 */ /* 0x000fe2000f8e183f */
[----:B------:R-:W-:-:S05]  /*9280*/  IMAD.U32 R0, RZ, RZ, UR41 ;  /* 0x00000029ff007e24 */ /* 0x000fca000f8e00ff */
[----:B------:R-:W-:-:S04]  /*9290*/  SHF.L.U32 R0, R0, 0x1f, RZ ;  /* 0x0000001f00007819 */ /* 0x000fc800000006ff */
[----:B------:R2:W3:Y:S01]  /*92a0*/  SYNCS.PHASECHK.TRANS64.TRYWAIT P1, [UR6+0x30850], R0 ;  /* 0x03085000ff0075a7 */ /* 0x0004e20008020146 */
[----:B------:R-:W-:Y:S05]  /*92b0*/  @!P0 BRA `(.L_x_1296) ;  /* 0x0000000000048947 */ /* 0x000fea0003800000 */
[----:B------:R-:W-:Y:S01]  /*92c0*/  BPT.TRAP 0x1 ;  /* 0x000000040000795c */ /* 0x000fe20000300000 */
.L_x_1296:
[----:B---3--:R-:W-:Y:S05]  /*92d0*/  @P1 BRA `(.L_x_1297) ;  /* 0x0000000000081947 */ /* 0x008fea0003800000 */
[----:B------:R-:W3:Y:S02]  /*92e0*/  SYNCS.PHASECHK.TRANS64.TRYWAIT P1, [UR6+0x30850], R0 ;  /* 0x03085000ff0075a7 */ /* 0x000ee40008020146 */
[----:B---3--:R-:W-:Y:S05]  /*92f0*/  @!P1 BRA `(.L_x_1298) ;  /* 0x000000e400149947 */ /* 0x008fea0003800000 */
.L_x_1297:
        /* <DEDUP_REMOVED lines=38> */
.L_x_1299:
        /* <DEDUP_REMOVED lines=38> */
[----:B------:R-:W3:Y:S01]  /*97c0*/  MUFU.TANH R122, R122 ;  /* 0x0000007a007a7308 */ /* 0x000ee20000002400 */
[----:B----4-:R-:W-:Y:S01]  /*97d0*/  FMNMX.FTZ R121, R120, R15, !PT ;  /* 0x0000000f78797209 */ /* 0x010fe20007810000 */
        /* <DEDUP_REMOVED lines=19> */
[----:B------:R-:W-:-:S03]  /*9910*/  UIADD3 UR7, UR7, 0x30840, URZ ;  /* 0x0003084007077890 */ /* 0x000fc6000fffe03f */
[----:B------:R-:W3:Y:S01]  /*9920*/  MUFU.TANH R172, R172 ;  /* 0x000000ac00ac7308 */ /* 0x000ee20000002400 */
[----:B----4-:R-:W-:Y:S01]  /*9930*/  FMNMX.FTZ R9, R170, R9, !PT ;  /* 0x00000009aa097209 */ /* 0x010fe20007810000 */
[----:B------:R-:W-:-:S06]  /*9940*/  UPRMT UR7, UR60, 0x654, UR7 ;  /* 0x000006543c077896 */ /* 0x000fcc0008000007 */
[----:B------:R-:W4:Y:S01]  /*9950*/  MUFU.TANH R126, R126 ;  /* 0x0000007e007e7308 */ /* 0x000f220000002400 */
[----:B-1----:R-:W-:Y:S02]  /*9960*/  FMNMX.FTZ R121, R124, R121, !PT ;  /* 0x000000797c797209 */ /* 0x002fe40007810000 */
[----:B------:R-:W-:Y:S05]  /*9970*/  SYNCS.ARRIVE.TRANS64.RED.A1T0 RZ, [UR7], RZ ;  /* 0x000000ffffff79a7 */ /* 0x000fea0008100407 */
[----:B------:R-:W1:Y:S01]  /*9980*/  MUFU.TANH R174, R174 ;  /* 0x000000ae00ae7308 */ /* 0x000e620000002400 */
[----:B---3--:R-:W-:-:S07]  /*9990*/  FMNMX.FTZ R9, R172, R9, !PT ;  /* 0x00000009ac097209 */ /* 0x008fce0007810000 */
[----:B------:R-:W3:Y:S01]  /*99a0*/  MUFU.TANH R128, R128 ;  /* 0x0000008000807308 */ /* 0x000ee20000002400 */
[----:B----4-:R-:W-:-:S07]  /*99b0*/  FMNMX.FTZ R121, R126, R121, !PT ;  /* 0x000000797e797209 */ /* 0x010fce0007810000 */
[----:B------:R-:W4:Y:S01]  /*99c0*/  MUFU.TANH R176, R176 ;  /* 0x000000b000b07308 */ /* 0x000f220000002400 */
[----:B-1----:R-:W-:-:S07]  /*99d0*/  FMNMX.FTZ R9, R174, R9, !PT ;  /* 0x00000009ae097209 */ /* 0x002fce0007810000 */
        /* <DEDUP_REMOVED lines=37> */
[----:B---3--:R-:W-:Y:S01]  /*9c30*/  FMNMX.FTZ R123, R146, R121, !PT ;  /* 0x00000079927b7209 */ /* 0x008fe20007810000 */
[----:B------:R-:W-:-:S06]  /*9c40*/  FMUL.FTZ R121, R165, UR5 ;  /* 0x00000005a5797c20 */ /* 0x000fcc0008410000 */
        /* <DEDUP_REMOVED lines=24> */
[----:B------:R-:W2:Y:S01]  /*9dd0*/  MUFU.TANH R228, R228 ;  /* 0x000000e400e47308 */ /* 0x000ea20000002400 */
[----:B----4-:R-:W-:-:S07]  /*9de0*/  FMNMX.FTZ R9, R226, R9, !PT ;  /* 0x00000009e2097209 */ /* 0x010fce0007810000 */
[----:B------:R-:W3:Y:S01]  /*9df0*/  MUFU.TANH R162, R162 ;  /* 0x000000a200a27308 */ /* 0x000ee20000002400 */
[----:B-1----:R-:W-:-:S07]  /*9e00*/  FMNMX.FTZ R123, R160, R123, !PT ;  /* 0x0000007ba07b7209 */ /* 0x002fce0007810000 */
[----:B------:R-:W1:Y:S01]  /*9e10*/  MUFU.TANH R121, R121 ;  /* 0x0000007900797308 */ /* 0x000e620000002400 */
[----:B--2---:R-:W-:-:S07]  /*9e20*/  FMNMX.FTZ R0, R228, R9, !PT ;  /* 0x00000009e4007209 */ /* 0x004fce0007810000 */
[----:B------:R-:W2:Y:S01]  /*9e30*/  MUFU.TANH R164, R164 ;  /* 0x000000a400a47308 */ /* 0x000ea20000002400 */
[----:B---3--:R-:W-:-:S07]  /*9e40*/  FMNMX.FTZ R123, R162, R123, !PT ;  /* 0x0000007ba27b7209 */ /* 0x008fce0007810000 */
[----:B------:R-:W3:Y:S01]  /*9e50*/  MUFU.TANH R166, R166 ;  /* 0x000000a600a67308 */ /* 0x000ee20000002400 */
[----:B-1----:R-:W-:-:S05]  /*9e60*/  FMNMX.FTZ R0, R121, R0, !PT ;  /* 0x0000000079007209 */ /* 0x002fca0007810000 */
[----:B------:R-:W1:Y:S01]  /*9e70*/  SHFL.BFLY PT, R9, R0, 0x2, 0x1f ;  /* 0x0c401f0000097f89 */ /* 0x000e6200000e0000 */
[----:B--2---:R-:W-:-:S04]  /*9e80*/  FMNMX.FTZ R123, R164, R123, !PT ;  /* 0x0000007ba47b7209 */ /* 0x004fc80007810000 */
[----:B---3--:R-:W-:-:S05]  /*9e90*/  FMNMX.FTZ R123, R166, R123, !PT ;  /* 0x0000007ba67b7209 */ /* 0x008fca0007810000 */
[----:B0-----:R-:W0:Y:S01]  /*9ea0*/  SHFL.BFLY PT, R8, R123, 0x2, 0x1f ;  /* 0x0c401f007b087f89 */ /* 0x001e2200000e0000 */
[----:B-1----:R-:W-:Y:S02]  /*9eb0*/  FMNMX.FTZ R2, R0, R9, !PT ;  /* 0x0000000900027209 */ /* 0x002fe40007810000 */
[----:B------:R-:W1:Y:S03]  /*9ec0*/  LDC R9, c[0x0][0x988] ;  /* 0x00026200ff097b82 */ /* 0x000e660000000800 */
[----:B------:R-:W2:Y:S01]  /*9ed0*/  SHFL.BFLY PT, R125, R2, 0x1, 0x1f ;  /* 0x0c201f00027d7f89 */ /* 0x000ea200000e0000 */
[----:B0-----:R-:W-:-:S05]  /*9ee0*/  FMNMX.FTZ R127, R123, R8, !PT ;  /* 0x000000087b7f7209 */ /* 0x001fca0007810000 */
[----:B------:R-:W0:Y:S01]  /*9ef0*/  SHFL.BFLY PT, R8, R127, 0x1, 0x1f ;  /* 0x0c201f007f087f89 */ /* 0x000e2200000e0000 */
[----:B--2---:R-:W-:-:S05]  /*9f00*/  FMNMX.FTZ R10, R2, R125, !PT ;  /* 0x0000007d020a7209 */ /* 0x004fca0007810000 */
[C---:B------:R-:W-:Y:S01]  /*9f10*/  FADD.FTZ R13, -R10.reuse, R13 ;  /* 0x0000000d0a0d7221 */ /* 0x040fe20000010100 */
[----:B-1----:R-:W-:-:S03]  /*9f20*/  FMUL.FTZ R141, R10, R9 ;  /* 0x000000090a8d7220 */ /* 0x002fc60000410000 */
[-C--:B------:R-:W-:Y:S01]  /*9f30*/  FMUL.FTZ R125, R13, R9.reuse ;  /* 0x000000090d7d7220 */ /* 0x080fe20000410000 */
[-CC-:B------:R-:W-:Y:S01]  /*9f40*/  FFMA.FTZ R133, R214, R9.reuse, -R141.reuse ;  /* 0x00000009d6857223 */ /* 0x180fe2000001088d */
[-CC-:B------:R-:W-:Y:S01]  /*9f50*/  FFMA.FTZ R214, R121, R9.reuse, -R141.reuse ;  /* 0x0000000979d67223 */ /* 0x180fe2000001088d */
[-CC-:B------:R-:W-:Y:S01]  /*9f60*/  FFMA.FTZ R123, R172, R9.reuse, -R141.reuse ;  /* 0x00000009ac7b7223 */ /* 0x180fe2000001088d */
[----:B------:R1:W-:Y:S01]  /*9f70*/  MUFU.EX2 R0, R125 ;  /* 0x0000007d00007308 */ /* 0x0003e20000000800 */
[-CC-:B------:R-:W-:Y:S01]  /*9f80*/  FFMA.FTZ R180, R180, R9.reuse, -R141.reuse ;  /* 0x00000009b4b47223 */ /* 0x180fe2000001088d */
[-CC-:B------:R-:W-:Y:S01]  /*9f90*/  FFMA.FTZ R131, R190, R9.reuse, -R141.reuse ;  /* 0x00000009be837223 */ /* 0x180fe2000001088d */
[----:B0-----:R-:W-:Y:S01]  /*9fa0*/  FMNMX.FTZ R8, R127, R8, !PT ;  /* 0x000000087f087209 */ /* 0x001fe20007810000 */
[-CC-:B------:R-:W-:Y:S01]  /*9fb0*/  FFMA.FTZ R127, R182, R9.reuse, -R141.reuse ;  /* 0x00000009b67f7223 */ /* 0x180fe2000001088d */
[-CC-:B------:R-:W-:Y:S01]  /*9fc0*/  FFMA.FTZ R182, R184, R9.reuse, -R141.reuse ;  /* 0x00000009b8b67223 */ /* 0x180fe2000001088d */
[-CC-:B------:R-:W-:Y:S01]  /*9fd0*/  FFMA.FTZ R172, R216, R9.reuse, -R141.reuse ;  /* 0x00000009d8ac7223 */ /* 0x180fe2000001088d */
[-C--:B------:R-:W-:Y:S01]  /*9fe0*/  FFMA.FTZ R135, R218, R9.reuse, -R141 ;  /* 0x00000009da877223 */ /* 0x080fe2000001088d */
[C---:B------:R-:W-:Y:S01]  /*9ff0*/  FADD.FTZ R13, -R8.reuse, R15 ;  /* 0x0000000f080d7221 */ /* 0x040fe20000010100 */
[-C--:B------:R-:W-:Y:S01]  /*a000*/  FMUL.FTZ R121, R8, R9.reuse ;  /* 0x0000000908797220 */ /* 0x080fe20000410000 */
[-CC-:B------:R-:W-:Y:S01]  /*a010*/  FFMA.FTZ R15, R168, R9.reuse, -R141.reuse ;  /* 0x00000009a80f7223 */ /* 0x180fe2000001088d */
[-CC-:B------:R-:W-:Y:S01]  /*a020*/  FFMA.FTZ R168, R174, R9.reuse, -R141.reuse ;  /* 0x00000009aea87223 */ /* 0x180fe2000001088d */
[-C--:B------:R-:W-:Y:S01]  /*a030*/  FMUL.FTZ R129, R13, R9.reuse ;  /* 0x000000090d817220 */ /* 0x080fe20000410000 */
[-C--:B------:R-:W-:Y:S01]  /*a040*/  FFMA.FTZ R13, R14, R9.reuse, -R141 ;  /* 0x000000090e0d7223 */ /* 0x080fe2000001088d */
[-C--:B------:R-:W-:Y:S01]  /*a050*/  FFMA.FTZ R189, R120, R9.reuse, -R121 ;  /* 0x0000000978bd7223 */ /* 0x080fe20000010879 */
[-C--:B------:R-:W-:Y:S01]  /*a060*/  FFMA.FTZ R14, R20, R9.reuse, -R141 ;  /* 0x00000009140e7223 */ /* 0x080fe2000001088d */
[-CC-:B------:R-:W-:Y:S01]  /*a070*/  FFMA.FTZ R120, R122, R9.reuse, -R121.reuse ;  /* 0x000000097a787223 */ /* 0x180fe20000010879 */
[----:B------:R0:W-:Y:S01]  /*a080*/  MUFU.EX2 R2, R129 ;  /* 0x0000008100027308 */ /* 0x0001e20000000800 */
[-C--:B------:R-:W-:Y:S01]  /*a090*/  FFMA.FTZ R191, R124, R9.reuse, -R121 ;  /* 0x000000097cbf7223 */ /* 0x080fe20000010879 */
[-C--:B------:R-:W-:Y:S01]  /*a0a0*/  FFMA.FTZ R20, R170, R9.reuse, -R141 ;  /* 0x00000009aa147223 */ /* 0x080fe2000001088d */
[-CC-:B------:R-:W-:Y:S01]  /*a0b0*/  FFMA.FTZ R122, R126, R9.reuse, -R121.reuse ;  /* 0x000000097e7a7223 */ /* 0x180fe20000010879 */
[-CC-:B------:R-:W-:Y:S01]  /*a0c0*/  FFMA.FTZ R185, R128, R9.reuse, -R121.reuse ;  /* 0x0000000980b97223 */ /* 0x180fe20000010879 */
[-C--:B------:R-:W-:Y:S01]  /*a0d0*/  FFMA.FTZ R124, R130, R9.reuse, -R121 ;  /* 0x00000009827c7223 */ /* 0x080fe20000010879 */
[-C--:B-1----:R-:W-:Y:S01]  /*a0e0*/  FFMA.FTZ R125, R176, R9.reuse, -R141 ;  /* 0x00000009b07d7223 */ /* 0x082fe2000001088d */
[-CC-:B------:R-:W-:Y:S01]  /*a0f0*/  FFMA.FTZ R187, R132, R9.reuse, -R121.reuse ;  /* 0x0000000984bb7223 */ /* 0x180fe20000010879 */
[----:B------:R-:W1:Y:S01]  /*a100*/  MUFU.EX2 R13, R13 ;  /* 0x0000000d000d7308 */ /* 0x000e620000000800 */
[-CC-:B------:R-:W-:Y:S01]  /*a110*/  FFMA.FTZ R181, R136, R9.reuse, -R121.reuse ;  /* 0x0000000988b57223 */ /* 0x180fe20000010879 */
[-C--:B------:R-:W-:Y:S01]  /*a120*/  FFMA.FTZ R128, R138, R9.reuse, -R121 ;  /* 0x000000098a807223 */ /* 0x080fe20000010879 */
[-C--:B------:R-:W-:Y:S01]  /*a130*/  FFMA.FTZ R170, R178, R9.reuse, -R141 ;  /* 0x00000009b2aa7223 */ /* 0x080fe2000001088d */
[-CC-:B------:R-:W-:Y:S01]  /*a140*/  FFMA.FTZ R126, R134, R9.reuse, -R121.reuse ;  /* 0x00000009867e7223 */ /* 0x180fe20000010879 */
[-C--:B------:R-:W-:Y:S01]  /*a150*/  FFMA.FTZ R183, R140, R9.reuse, -R121 ;  /* 0x000000098cb77223 */ /* 0x080fe20000010879 */
[-C--:B0-----:R-:W-:Y:S01]  /*a160*/  FFMA.FTZ R129, R186, R9.reuse, -R141 ;  /* 0x00000009ba817223 */ /* 0x081fe2000001088d */
[-C--:B------:R-:W-:Y:S01]  /*a170*/  FFMA.FTZ R130, R142, R9.reuse, -R121 ;  /* 0x000000098e827223 */ /* 0x080fe20000010879 */
[----:B------:R-:W0:Y:S01]  /*a180*/  MUFU.EX2 R189, R189 ;  /* 0x000000bd00bd7308 */ /* 0x000e220000000800 */
[-C--:B------:R-:W-:Y:S01]  /*a190*/  FFMA.FTZ R176, R188, R9.reuse, -R141 ;  /* 0x00000009bcb07223 */ /* 0x080fe2000001088d */
[-CC-:B------:R-:W-:Y:S01]  /*a1a0*/  FFMA.FTZ R177, R144, R9.reuse, -R121.reuse ;  /* 0x0000000990b17223 */ /* 0x180fe20000010879 */
[-C--:B------:R-:W-:Y:S01]  /*a1b0*/  FFMA.FTZ R132, R146, R9.reuse, -R121 ;  /* 0x0000000992847223 */ /* 0x080fe20000010879 */
[-C--:B------:R-:W-:Y:S01]  /*a1c0*/  FFMA.FTZ R178, R212, R9.reuse, -R141 ;  /* 0x00000009d4b27223 */ /* 0x080fe2000001088d */
[-CC-:B------:R-:W-:Y:S01]  /*a1d0*/  FFMA.FTZ R179, R148, R9.reuse, -R121.reuse ;  /* 0x0000000994b37223 */ /* 0x180fe20000010879 */
[-CC-:B------:R-:W-:Y:S01]  /*a1e0*/  FFMA.FTZ R134, R150, R9.reuse, -R121.reuse ;  /* 0x0000000996867223 */ /* 0x180fe20000010879 */
[----:B------:R-:W-:Y:S01]  /*a1f0*/  FFMA.FTZ R173, R152, R9, -R121 ;  /* 0x0000000998ad7223 */ /* 0x000fe20000010879 */
[----:B------:R-:W2:Y:S01]  /*a200*/  MUFU.EX2 R14, R14 ;  /* 0x0000000e000e7308 */ /* 0x000ea20000000800 */
[----:B-1----:R-:W-:Y:S01]  /*a210*/  FFMA.FTZ R11, R0, R11, R13 ;  /* 0x0000000b000b7223 */ /* 0x002fe2000001000d */
[-C--:B------:R-:W-:Y:S01]  /*a220*/  FFMA.FTZ R174, R220, R9.reuse, -R141 ;  /* 0x00000009dcae7223 */ /* 0x080fe2000001088d */
[-C--:B------:R-:W-:Y:S01]  /*a230*/  FFMA.FTZ R175, R156, R9.reuse, -R121 ;  /* 0x000000099caf7223 */ /* 0x080fe20000010879 */
[-CC-:B------:R-:W-:Y:S01]  /*a240*/  FFMA.FTZ R137, R222, R9.reuse, -R141.reuse ;  /* 0x00000009de897223 */ /* 0x180fe2000001088d */
[-C--:B------:R-:W-:Y:S01]  /*a250*/  FFMA.FTZ R139, R224, R9.reuse, -R141 ;  /* 0x00000009e08b7223 */ /* 0x080fe2000001088d */
[-C--:B------:R-:W-:Y:S01]  /*a260*/  FFMA.FTZ R169, R160, R9.reuse, -R121 ;  /* 0x00000009a0a97223 */ /* 0x080fe20000010879 */
[----:B------:R-:W-:Y:S01]  /*a270*/  FFMA.FTZ R212, R226, R9, -R141 ;  /* 0x00000009e2d47223 */ /* 0x000fe2000001088d */
[----:B------:R-:W1:Y:S01]  /*a280*/  MUFU.EX2 R120, R120 ;  /* 0x0000007800787308 */ /* 0x000e620000000800 */
[----:B0-----:R-:W-:Y:S01]  /*a290*/  FFMA.FTZ R3, R2, R3, R189 ;  /* 0x0000000302037223 */ /* 0x001fe200000100bd */
[-C--:B------:R-:W-:Y:S01]  /*a2a0*/  FFMA.FTZ R162, R162, R9.reuse, -R121 ;  /* 0x00000009a2a27223 */ /* 0x080fe20000010879 */
[-C--:B------:R-:W-:Y:S01]  /*a2b0*/  FFMA.FTZ R143, R228, R9.reuse, -R141 ;  /* 0x00000009e48f7223 */ /* 0x080fe2000001088d */
[----:B------:R-:W-:-:S04]  /*a2c0*/  FFMA.FTZ R164, R164, R9, -R121 ;  /* 0x00000009a4a47223 */ /* 0x000fc80000010879 */
        /* <DEDUP_REMOVED lines=33> */
[-CC-:B------:R-:W-:Y:S01]  /*a4e0*/  FFMA.FTZ R138, R158, R9.reuse, -R121.reuse ;  /* 0x000000099e8a7223 */ /* 0x180fe20000010879 */
[----:B------:R-:W-:-:S05]  /*a4f0*/  FFMA.FTZ R121, R166, R9, -R121 ;  /* 0x00000009a6797223 */ /* 0x000fca0000010879 */
        /* <DEDUP_REMOVED lines=60> */
.L_x_1300:
        /* <DEDUP_REMOVED lines=34> */
.L_x_1290:
[----:B------:R-:W-:-:S13]  /*aae0*/  ISETP.GE.AND P1, PT, R21, R194, PT ;  /* 0x000000c21500720c */ /* 0x000fda0003f26270 */
        /* <DEDUP_REMOVED lines=8> */
[----:B------:R-:W-:-:S05]  /*ab70*/  ULDC UR50, c[0x0][0x9e0] ;  /* 0x0002780000327ab9 */ /* 0x000fca0000000800 */
.L_x_1321:
[----:B------:R-:W-:-:S04]  /*ab80*/  UIADD3 UR38, UR4, 0x1, URZ ;  /* 0x0000000104267890 */ /* 0x000fc8000fffe03f */
[----:B------:R-:W-:-:S04]  /*ab90*/  UISETP.NE.AND UP0, UPT, UR38, 0x2, UPT ;  /* 0x000000022600788c */ /* 0x000fc8000bf05270 */
[----:B------:R-:W-:Y:S02]  /*aba0*/  USEL UR39, URZ, 0x1, UP0 ;  /* 0x000000013f277887 */ /* 0x000fe40008000000 */
[----:B------:R-:W-:Y:S02]  /*abb0*/  USEL UR38, UR38, URZ, UP0 ;  /* 0x0000003f26267287 */ /* 0x000fe40008000000 */
[----:B------:R-:W-:Y:S01]  /*abc0*/  ULOP3.LUT UR39, UR7, UR39, URZ, 0x3c, !UPT ;  /* 0x0000002707277292 */ /* 0x000fe2000f8e3c3f */
[----:B------:R-:W-:Y:S11]  /*abd0*/  @!P0 BRA `(.L_x_1303) ;  /* 0x0000000000048947 */ /* 0x000ff60003800000 */
[----:B------:R-:W-:Y:S01]  /*abe0*/  BPT.TRAP 0x1 ;  /* 0x000000040000795c */ /* 0x000fe20000300000 */
.L_x_1303:
[----:B------:R-:W-:Y:S01]  /*abf0*/  ULEA UR6, UR38, UR40, 0x3 ;  /* 0x0000002826067291 */ /* 0x000fe2000f8e183f */
[----:B------:R-:W-:-:S05]  /*ac00*/  IMAD.U32 R8, RZ, RZ, UR39 ;  /* 0x00000027ff087e24 */ /* 0x000fca000f8e00ff */
[----:B------:R-:W-:-:S04]  /*ac10*/  SHF.L.U32 R8, R8, 0x1f, RZ ;  /* 0x0000001f08087819 */ /* 0x000fc800000006ff */
[----:B------:R0:W1:Y:S01]  /*ac20*/  SYNCS.PHASECHK.TRANS64.TRYWAIT P1, [UR6+0x30830], R8 ;  /* 0x03083008ff0075a7 */ /* 0x0000620008020146 */
[----:B------:R-:W-:Y:S05]  /*ac30*/  @!P0 BRA `(.L_x_1304) ;  /* 0x0000000000048947 */ /* 0x000fea0003800000 */
[----:B------:R-:W-:Y:S01]  /*ac40*/  BPT.TRAP 0x1 ;  /* 0x000000040000795c */ /* 0x000fe20000300000 */
.L_x_1304:
[----:B-1----:R-:W-:Y:S05]  /*ac50*/  @P1 BRA `(.L_x_1305) ;  /* 0x0000000000081947 */ /* 0x002fea0003800000 */
[----:B------:R-:W1:Y:S02]  /*ac60*/  SYNCS.PHASECHK.TRANS64.TRYWAIT P1, [UR6+0x30830], R8 ;  /* 0x03083008ff0075a7 */ /* 0x000e640008020146 */
[----:B-1----:R-:W-:Y:S05]  /*ac70*/  @!P1 BRA `(.L_x_1306) ;  /* 0x000000c800cc9947 */ /* 0x002fea0003800000 */
.L_x_1305:
        /* <DEDUP_REMOVED lines=169> */
.L_x_1307:
[----:B------:R-:W-:Y:S01]  /*b710*/  ULEA UR6, UR4, UR40, 0x3 ;  /* 0x0000002804067291 */ /* 0x000fe2000f8e183f */
[----:B------:R-:W-:-:S05]  /*b720*/  IMAD.U32 R0, RZ, RZ, UR7 ;  /* 0x00000007ff007e24 */ /* 0x000fca000f8e00ff */
[----:B------:R-:W-:-:S04]  /*b730*/  SHF.L.U32 R0, R0, 0x1f, RZ ;  /* 0x0000001f00007819 */ /* 0x000fc800000006ff */
[----:B------:R2:W3:Y:S01]  /*b740*/  SYNCS.PHASECHK.TRANS64.TRYWAIT P1, [UR6+0x30850], R0 ;  /* 0x03085000ff0075a7 */ /* 0x0004e20008020146 */
[----:B------:R-:W-:Y:S05]  /*b750*/  @!P0 BRA `(.L_x_1308) ;  /* 0x0000000000048947 */ /* 0x000fea0003800000 */
[----:B------:R-:W-:Y:S01]  /*b760*/  BPT.TRAP 0x1 ;  /* 0x000000040000795c */ /* 0x000fe20000300000 */
.L_x_1308:
[----:B---3--:R-:W-:Y:S05]  /*b770*/  @P1 BRA `(.L_x_1309) ;  /* 0x0000000000081947 */ /* 0x008fea0003800000 */
[----:B------:R-:W3:Y:S02]  /*b780*/  SYNCS.PHASECHK.TRANS64.TRYWAIT P1, [UR6+0x30850], R0 ;  /* 0x03085000ff0075a7 */ /* 0x000ee40008020146 */
[----:B---3--:R-:W-:Y:S05]  /*b790*/  @!P1 BRA `(.L_x_1310) ;  /* 0x000000c0001c9947 */ /* 0x008fea0003800000 */
.L_x_1309:
        /* <DEDUP_REMOVED lines=38> */
.L_x_1311:
[----:B------:R-:W-:Y:S01]  /*ba00*/  ISETP.NE.AND P2, PT, R203, 0x1, PT ;  /* 0x00000001cb00780c */ /* 0x000fe20003f45270 */
[----:B------:R-:W-:Y:S01]  /*ba10*/  FMUL.FTZ R10, R126, UR5 ;  /* 0x000000057e0a7c20 */ /* 0x000fe20008410000 */
[----:B------:R-:W-:Y:S01]  /*ba20*/  FMUL.FTZ R14, R127, UR5 ;  /* 0x000000057f0e7c20 */ /* 0x000fe20008410000 */
[----:B-1----:R-:W-:Y:S01]  /*ba30*/  FMUL.FTZ R9, R140, UR5 ;  /* 0x000000058c097c20 */ /* 0x002fe20008410000 */
[----:B------:R-:W-:Y:S01]  /*ba40*/  FMUL.FTZ R140, R141, UR5 ;  /* 0x000000058d8c7c20 */ /* 0x000fe20008410000 */
[----:B------:R-:W-:Y:S01]  /*ba50*/  FMUL.FTZ R141, R144, UR5 ;  /* 0x00000005908d7c20 */ /* 0x000fe20008410000 */
[----:B------:R-:W-:Y:S01]  /*ba60*/  FMUL.FTZ R144, R149, UR5 ;  /* 0x0000000595907c20 */ /* 0x000fe20008410000 */
[----:B------:R-:W-:Y:S01]  /*ba70*/  FMUL.FTZ R149, R157, UR5 ;  /* 0x000000059d957c20 */ /* 0x000fe20008410000 */
[----:B------:R-:W-:Y:S01]  /*ba80*/  IMAD.IADD R157, R192, 0x1, R22 ;  /* 0x00000001c09d7824 */ /* 0x000fe200078e0216 */
[----:B------:R-:W-:Y:S01]  /*ba90*/  ULEA UR4, UR38, UR40, 0x3 ;  /* 0x0000002826047291 */ /* 0x000fe2000f8e183f */
[----:B------:R-:W-:Y:S01]  /*baa0*/  FMUL.FTZ R214, R128, UR5 ;  /* 0x0000000580d67c20 */ /* 0x000fe20008410000 */
[----:B------:R-:W-:Y:S01]  /*bab0*/  FMUL.FTZ R128, R143, UR5 ;  /* 0x000000058f807c20 */ /* 0x000fe20008410000 */
[----:B------:R-:W-:Y:S01]  /*bac0*/  FMUL.FTZ R143, R148, UR5 ;  /* 0x00000005948f7c20 */ /* 0x000fe20008410000 */
[----:B------:R-:W1:Y:S01]  /*bad0*/  @P2 LDC R126, c[0x0][0x44c] ;  /* 0x00011300ff7e2b82 */ /* 0x000e620000000800 */
[----:B------:R-:W-:Y:S01]  /*bae0*/  UIADD3 UR4, UR4, 0x30840, URZ ;  /* 0x0003084004047890 */ /* 0x000fe2000fffe03f */
[----:B------:R-:W-:-:S02]  /*baf0*/  IMAD R169, R21, -0x60, RZ ;  /* 0xffffffa015a97824 */ /* 0x000fc400078e02ff */
[----:B0-----:R-:W-:Y:S01]  /*bb00*/  FMUL.FTZ R8, R120, UR5 ;  /* 0x0000000578087c20 */ /* 0x001fe20008410000 */
[----:B------:R-:W-:Y:S01]  /*bb10*/  FMUL.FTZ R212, R125, UR5 ;  /* 0x000000057dd47c20 */ /* 0x000fe20008410000 */
[----:B------:R-:W-:Y:S01]  /*bb20*/  FMUL.FTZ R15, R130, UR5 ;  /* 0x00000005820f7c20 */ /* 0x000fe20008410000 */
[----:B------:R-:W-:Y:S01]  /*bb30*/  FMUL.FTZ R186, R121, UR5 ;  /* 0x0000000579ba7c20 */ /* 0x000fe20008410000 */
[----:B--2---:R-:W-:Y:S01]  /*bb40*/  FMUL.FTZ R0, R122, UR5 ;  /* 0x000000057a007c20 */ /* 0x004fe20008410000 */
[----:B------:R-:W0:Y:S01]  /*bb50*/  @P2 LDC R127, c[0x0][0x450] ;  /* 0x00011400ff7f2b82 */ /* 0x000e220000000800 */
        /* <DEDUP_REMOVED lines=37> */
[----:B------:R-:W-:Y:S01]  /*bdb0*/  FMUL.FTZ R164, R164, UR5 ;  /* 0x00000005a4a47c20 */ /* 0x000fe20008410000 */
[----:B------:R-:W-:Y:S01]  /*bdc0*/  LOP3.LUT P1, RZ, R16, 0x80000, RZ, 0xc0, !PT ;  /* 0x0008000010ff7812 */ /* 0x000fe2000782c0ff */
[----:B------:R-:W-:Y:S01]  /*bdd0*/  IMAD R126, R23, -0x2, R126 ;  /* 0xfffffffe177e7824 */ /* 0x000fe200078e027e */
[----:B------:R-:W1:Y:S01]  /*bde0*/  MUFU.TANH R8, R8 ;  /* 0x0000000800087308 */ /* 0x000e620000002400 */
[----:B------:R-:W-:Y:S01]  /*bdf0*/  SYNCS.ARRIVE.TRANS64.RED.A1T0 RZ, [UR4], RZ ;  /* 0x000000ffffff79a7 */ /* 0x000fe20008100404 */
[----:B------:R-:W-:Y:S01]  /*be00*/  ULOP3.LUT UR4, URZ, UR43, URZ, 0x33, !UPT ;  /* 0x0000002b3f047292 */ /* 0x000fe2000f8e333f */
[----:B------:R-:W-:Y:S01]  /*be10*/  VIADD R155, R126, 0xffffffff ;  /* 0xffffffff7e9b7836 */ /* 0x000fe20000000000 */
[----:B------:R-:W-:-:S04]  /*be20*/  IADD3 R127, -R18, R126, R17 ;  /* 0x0000007e127f7210 */ /* 0x000fc80007ffe111 */
[----:B------:R-:W2:Y:S01]  /*be30*/  MUFU.TANH R186, R186 ;  /* 0x000000ba00ba7308 */ /* 0x000ea20000002400 */
[C---:B------:R-:W-:Y:S02]  /*be40*/  VIADD R166, R127.reuse, UR50 ;  /* 0x000000327fa67c36 */ /* 0x040fe40008000000 */
[----:B------:R-:W-:Y:S02]  /*be50*/  VIADD R167, R127, UR4 ;  /* 0x000000047fa77c36 */ /* 0x000fe40008000000 */
[--C-:B0-----:R-:W-:Y:S02]  /*be60*/  IMAD.IADD R159, R166, 0x1, R148.reuse ;  /* 0x00000001a69f7824 */ /* 0x101fe400078e0294 */
[----:B------:R-:W-:Y:S01]  /*be70*/  IMAD.IADD R161, R167, 0x1, R148 ;  /* 0x00000001a7a17824 */ /* 0x000fe200078e0294 */
[----:B------:R-:W0:Y:S08]  /*be80*/  MUFU.TANH R0, R0 ;  /* 0x0000000000007308 */ /* 0x000e300000002400 */
        /* <DEDUP_REMOVED lines=58> */
.L_x_1314:
[----:B------:R-:W-:-:S05]  /*c230*/  IMAD.U32 R150, RZ, RZ, UR41 ;  /* 0x00000029ff967e24 */ /* 0x000fca000f8e00ff */
[----:B------:R-:W-:-:S13]  /*c240*/  ISETP.NE.AND P1, PT, R150, 0x1, PT ;  /* 0x000000019600780c */ /* 0x000fda0003f25270 */
[----:B------:R-:W1:Y:S02]  /*c250*/  @P1 LDC.64 R126, c[0x0][0x9e8] ;  /* 0x00027a00ff7e1b82 */ /* 0x000e640000000a00 */
[----:B-1----:R-:W-:-:S05]  /*c260*/  @P1 IMAD.HI.U32 R126, R148, R126, RZ ;  /* 0x0000007e947e1227 */ /* 0x002fca00078e00ff */
[----:B------:R-:W-:-:S07]  /*c270*/  @P1 SHF.R.U32.HI R148, RZ, R127, R126 ;  /* 0x0000007fff941219 */ /* 0x000fce000001167e */
.L_x_1315:
[----:B------:R-:W-:Y:S05]  /*c280*/  BSYNC B0 ;  /* 0x0000000000007941 */ /* 0x000fea0003800000 */
.L_x_1313:
[----:B------:R-:W-:-:S05]  /*c290*/  IMAD R148, R148, R150, R155 ;  /* 0x0000009694947224 */ /* 0x000fca00078e029b */
[----:B------:R-:W-:Y:S02]  /*c2a0*/  VIADDMNMX R159, R148, R150, R159, PT ;  /* 0x00000096949f7246 */ /* 0x000fe4000380019f */
[----:B------:R-:W-:-:S07]  /*c2b0*/  VIMNMX R161, R161, R148, !PT ;  /* 0x00000094a1a17248 */ /* 0x000fce0007fe0100 */
.L_x_1312:
        /* <DEDUP_REMOVED lines=94> */
[----:B------:R-:W-:Y:S01]  /*c8a0*/  ISETP.GT.AND P3, PT, R161, 0x41, !P4 ;  /* 0x00000041a100780c */ /* 0x000fe20006764270 */
[----:B------:R-:W0:Y:S03]  /*c8b0*/  SHFL.IDX PT, R145, R157, 0x1, 0x1c1f ;  /* 0x003c1f009d917f89 */ /* 0x000e2600000e0000 */
        /* <DEDUP_REMOVED lines=8> */
[----:B------:R-:W-:Y:S01]  /*c940*/  ISETP.GE.AND P4, PT, R169, 0x4a, PT ;  /* 0x0000004aa900780c */ /* 0x000fe20003f86270 */
[--C-:B0-----:R-:W-:Y:S01]  /*c950*/  IMAD.IADD R141, R166, 0x1, R145.reuse ;  /* 0x00000001a68d7824 */ /* 0x101fe200078e0291 */
[----:B------:R-:W-:Y:S01]  /*c960*/  FSEL R146, R147, -INF , !P3 ;  /* 0xff80000093927808 */ /* 0x000fe20005800000 */
[----:B------:R-:W-:Y:S01]  /*c970*/  IMAD.IADD R143, R167, 0x1, R145 ;  /* 0x00000001a78f7824 */ /* 0x000fe200078e0291 */
        /* <DEDUP_REMOVED lines=26> */
[----:B------:R-:W-:-:S04]  /*cb20*/  ISETP.GT.AND P6, PT, R161, 0x59, !P6 ;  /* 0x00000059a100780c */ /* 0x000fc800077c4270 */
        /* <DEDUP_REMOVED lines=16> */
.L_x_1318:
[----:B------:R-:W-:-:S05]  /*cc30*/  IMAD.U32 R166, RZ, RZ, UR41 ;  /* 0x00000029ffa67e24 */ /* 0x000fca000f8e00ff */
[----:B------:R-:W-:-:S13]  /*cc40*/  ISETP.NE.AND P6, PT, R166, 0x1, PT ;  /* 0x00000001a600780c */ /* 0x000fda0003fc5270 */
[----:B------:R-:W0:Y:S02]  /*cc50*/  @P6 LDC.64 R8, c[0x0][0x9e8] ;  /* 0x00027a00ff086b82 */ /* 0x000e240000000a00 */
[----:B0-----:R-:W-:-:S05]  /*cc60*/  @P6 IMAD.HI.U32 R8, R145, R8, RZ ;  /* 0x0000000891086227 */ /* 0x001fca00078e00ff */
[----:B------:R-:W-:-:S07]  /*cc70*/  @P6 SHF.R.U32.HI R145, RZ, R9, R8 ;  /* 0x00000009ff916219 */ /* 0x000fce0000011608 */
.L_x_1319:
[----:B------:R-:W-:Y:S05]  /*cc80*/  BSYNC B0 ;  /* 0x0000000000007941 */ /* 0x000fea0003800000 */
.L_x_1317:
[----:B------:R-:W-:-:S05]  /*cc90*/  IMAD R8, R145, R166, R155 ;  /* 0x000000a691087224 */ /* 0x000fca00078e029b */
[----:B------:R-:W-:Y:S02]  /*cca0*/  VIADDMNMX R141, R8, R166, R141, PT ;  /* 0x000000a6088d7246 */ /* 0x000fe4000380018d */
[----:B------:R-:W-:-:S07]  /*ccb0*/  VIMNMX R143, R143, R8, !PT ;  /* 0x000000088f8f7248 */ /* 0x000fce0007fe0100 */
.L_x_1316:
        /* <DEDUP_REMOVED lines=43> */
[C---:B------:R-:W-:Y:S02]  /*cf70*/  LOP3.LUT P1, RZ, R16.reuse, 0x8000, RZ, 0xc0, !PT ;  /* 0x0000800010ff7812 */ /* 0x040fe4000782c0ff */
[----:B------:R-:W-:Y:S02]  /*cf80*/  LOP3.LUT P2, RZ, R16, 0x40, RZ, 0xc0, !PT ;  /* 0x0000004010ff7812 */ /* 0x000fe4000784c0ff */
        /* <DEDUP_REMOVED lines=87> */
[--C-:B------:R-:W-:Y:S01]  /*d500*/  FFMA.FTZ R188, R186, R9, -R131.reuse ;  /* 0x00000009babc7223 */ /* 0x100fe20000010883 */
[----:B------:R-:W-:Y:S01]  /*d510*/  FSEL R164, R132, -INF , !P2 ;  /* 0xff80000084a47808 */ /* 0x000fe20005000000 */
[----:B------:R-:W-:Y:S01]  /*d520*/  MUFU.EX2 R123, R123 ;  /* 0x0000007b007b7308 */ /* 0x000fe20000000800 */
[----:B------:R-:W-:Y:S01]  /*d530*/  FMNMX.FTZ R15, R20, R15, !PT ;  /* 0x0000000f140f7209 */ /* 0x000fe20007810000 */
[-CC-:B------:R-:W-:Y:S01]  /*d540*/  FFMA.FTZ R190, R190, R9.reuse, -R131.reuse ;  /* 0x00000009bebe7223 */ /* 0x180fe20000010883 */
[----:B------:R-:W-:Y:S01]  /*d550*/  FSEL R145, R10, RZ, P1 ;  /* 0x000000ff0a917208 */ /* 0x000fe20000800000 */
[--C-:B------:R-:W-:Y:S01]  /*d560*/  FFMA.FTZ R186, R218, R9, -R131.reuse ;  /* 0x00000009daba7223 */ /* 0x100fe20000010883 */
[----:B------:R-:W-:Y:S01]  /*d570*/  FMNMX.FTZ R15, R120, R15, !PT ;  /* 0x0000000f780f7209 */ /* 0x000fe20007810000 */
[-CC-:B------:R-:W-:Y:S01]  /*d580*/  FFMA.FTZ R125, R220, R9.reuse, -R131.reuse ;  /* 0x00000009dc7d7223 */ /* 0x180fe20000010883 */
[--C-:B------:R-:W-:Y:S01]  /*d590*/  FFMA.FTZ R222, R222, R9, -R131.reuse ;  /* 0x00000009dede7223 */ /* 0x100fe20000010883 */
[----:B------:R-:W-:Y:S01]  /*d5a0*/  MUFU.EX2 R188, R188 ;  /* 0x000000bc00bc7308 */ /* 0x000fe20000000800 */
[----:B------:R-:W-:Y:S01]  /*d5b0*/  FMNMX.FTZ R15, R170, R15, !PT ;  /* 0x0000000faa0f7209 */ /* 0x000fe20007810000 */
[-CC-:B------:R-:W-:Y:S01]  /*d5c0*/  FFMA.FTZ R224, R224, R9.reuse, -R131.reuse ;  /* 0x00000009e0e07223 */ /* 0x180fe20000010883 */
[-CC-:B------:R-:W-:Y:S01]  /*d5d0*/  FFMA.FTZ R135, R148, R9.reuse, -R131.reuse ;  /* 0x0000000994877223 */ /* 0x180fe20000010883 */
        /* <DEDUP_REMOVED lines=14> */
[----:B------:R-:W-:-:S03]  /*d6c0*/  FFMA.FTZ R140, R140, R9, -R131 ;  /* 0x000000098c8c7223 */ /* 0x000fc60000010883 */
[----:B------:R-:W-:-:S03]  /*d6d0*/  FMNMX.FTZ R15, R130, R15, !PT ;  /* 0x0000000f820f7209 */ /* 0x000fc60007810000 */
[----:B------:R-:W-:Y:S01]  /*d6e0*/  MUFU.EX2 R121, R121 ;  /* 0x0000007900797308 */ /* 0x000fe20000000800 */
[----:B------:R-:W-:-:S04]  /*d6f0*/  FMNMX.FTZ R15, R176, R15, !PT ;  /* 0x0000000fb00f7209 */ /* 0x000fc80007810000 */
        /* <DEDUP_REMOVED lines=14> */
[----:B------:R-:W-:Y:S01]  /*d7e0*/  FMNMX.FTZ R0, R164, R133, !PT ;  /* 0x00000085a4007209 */ /* 0x000fe20007810000 */
[----:B------:R-:W-:-:S04]  /*d7f0*/  FFMA.FTZ R133, R152, R9, -R131 ;  /* 0x0000000998857223 */ /* 0x000fc80000010883 */
[----:B------:R-:W0:Y:S02]  /*d800*/  SHFL.BFLY PT, R137, R0, 0x2, 0x1f ;  /* 0x0c401f0000897f89 */ /* 0x000e2400000e0000 */
[----:B------:R-:W-:Y:S08]  /*d810*/  MUFU.EX2 R129, R129 ;  /* 0x0000008100817308 */ /* 0x000ff00000000800 */
[----:B------:R-:W-:Y:S08]  /*d820*/  MUFU.EX2 R158, R158 ;  /* 0x0000009e009e7308 */ /* 0x000ff00000000800 */
[----:B------:R-:W-:Y:S01]  /*d830*/  MUFU.EX2 R135, R135 ;  /* 0x0000008700877308 */ /* 0x000fe20000000800 */
[----:B0-----:R-:W-:Y:S01]  /*d840*/  FMNMX.FTZ R8, R0, R137, !PT ;  /* 0x0000008900087209 */ /* 0x001fe20007810000 */
[----:B------:R-:W-:Y:S01]  /*d850*/  FADD.FTZ R0, -R145, R12 ;  /* 0x0000000c91007221 */ /* 0x000fe20000010100 */
[-CC-:B------:R-:W-:Y:S01]  /*d860*/  FFMA.FTZ R137, R144, R9.reuse, -R131.reuse ;  /* 0x0000000990897223 */ /* 0x180fe20000010883 */
[----:B------:R-:W-:-:S04]  /*d870*/  FFMA.FTZ R131, R126, R9, -R131 ;  /* 0x000000097e837223 */ /* 0x000fc80000010883 */
[----:B------:R-:W-:Y:S01]  /*d880*/  MUFU.EX2 R150, R150 ;  /* 0x0000009600967308 */ /* 0x000fe20000000800 */
[----:B------:R-:W0:Y:S01]  /*d890*/  SHFL.BFLY PT, R143, R8, 0x1, 0x1f ;  /* 0x0c201f00088f7f89 */ /* 0x000e2200000e0000 */
[----:B------:R-:W-:-:S06]  /*d8a0*/  FMUL.FTZ R0, R0, R9 ;  /* 0x0000000900007220 */ /* 0x000fcc0000410000 */
[----:B------:R-:W1:Y:S08]  /*d8b0*/  MUFU.EX2 R0, R0 ;  /* 0x0000000000007308 */ /* 0x000e700000000800 */
[----:B------:R-:W-:Y:S08]  /*d8c0*/  MUFU.EX2 R133, R133 ;  /* 0x0000008500857308 */ /* 0x000ff00000000800 */
[----:B------:R-:W-:Y:S01]  /*d8d0*/  MUFU.EX2 R148, R148 ;  /* 0x0000009400947308 */ /* 0x000fe20000000800 */
[----:B0-----:R-:W-:Y:S01]  /*d8e0*/  FMNMX.FTZ R8, R8, R143, !PT ;  /* 0x0000008f08087209 */ /* 0x001fe20007810000 */
[----:B-1----:R-:W-:-:S03]  /*d8f0*/  FFMA.FTZ R11, R0, R11, R123 ;  /* 0x0000000b000b7223 */ /* 0x002fc6000001007b */
[C---:B------:R-:W-:Y:S01]  /*d900*/  FSETP.NEU.FTZ.AND P1, PT, R8.reuse, -INF , PT ;  /* 0xff8000000800780b */ /* 0x040fe20003f3d000 */
[----:B------:R-:W-:Y:S01]  /*d910*/  FMUL.FTZ R143, R8, R9 ;  /* 0x00000009088f7220 */ /* 0x000fe20000410000 */
[----:B------:R-:W-:Y:S01]  /*d920*/  FADD.FTZ R11, R188, R11 ;  /* 0x0000000bbc0b7221 */ /* 0x000fe20000010000 */
[----:B------:R-:W-:Y:S03]  /*d930*/  MUFU.EX2 R132, R132 ;  /* 0x0000008400847308 */ /* 0x000fe60000000800 */
[----:B------:R-:W-:-:S05]  /*d940*/  FSEL R143, R143, RZ, P1 ;  /* 0x000000ff8f8f7208 */ /* 0x000fca0000800000 */
[-CC-:B------:R-:W-:Y:S01]  /*d950*/  FFMA.FTZ R12, R2, R9.reuse, -R143.reuse ;  /* 0x00000009020c7223 */ /* 0x180fe2000001088f */
[----:B------:R-:W-:Y:S01]  /*d960*/  FSEL R2, R8, RZ, P1 ;  /* 0x000000ff08027208 */ /* 0x000fe20000800000 */
[-CC-:B------:R-:W-:Y:S01]  /*d970*/  FFMA.FTZ R189, R226, R9.reuse, -R143.reuse ;  /* 0x00000009e2bd7223 */ /* 0x180fe2000001088f */
[-CC-:B------:R-:W-:Y:S01]  /*d980*/  FFMA.FTZ R191, R166, R9.reuse, -R143.reuse ;  /* 0x00000009a6bf7223 */ /* 0x180fe2000001088f */
[-CC-:B------:R-:W-:Y:S01]  /*d990*/  FFMA.FTZ R14, R14, R9.reuse, -R143.reuse ;  /* 0x000000090e0e7223 */ /* 0x180fe2000001088f */
[-C--:B------:R-:W-:Y:S01]  /*d9a0*/  FFMA.FTZ R185, R168, R9.reuse, -R143 ;  /* 0x00000009a8b97223 */ /* 0x080fe2000001088f */
[----:B------:R-:W-:Y:S01]  /*d9b0*/  FADD.FTZ R2, -R2, R13 ;  /* 0x0000000d02027221 */ /* 0x000fe20000010100 */
[----:B------:R-:W-:Y:S01]  /*d9c0*/  MUFU.EX2 R12, R12 ;  /* 0x0000000c000c7308 */ /* 0x000fe20000000800 */
[-CC-:B------:R-:W-:Y:S01]  /*d9d0*/  FFMA.FTZ R20, R20, R9.reuse, -R143.reuse ;  /* 0x0000000914147223 */ /* 0x180fe2000001088f */
[-CC-:B------:R-:W-:Y:S01]  /*d9e0*/  FFMA.FTZ R187, R120, R9.reuse, -R143.reuse ;  /* 0x0000000978bb7223 */ /* 0x180fe2000001088f */
[-C--:B------:R-:W-:Y:S01]  /*d9f0*/  FMUL.FTZ R2, R2, R9.reuse ;  /* 0x0000000902027220 */ /* 0x080fe20000410000 */
[-CC-:B------:R-:W-:Y:S01]  /*da00*/  FFMA.FTZ R120, R170, R9.reuse, -R143.reuse ;  /* 0x00000009aa787223 */ /* 0x180fe2000001088f */
[-CC-:B------:R-:W-:Y:S01]  /*da10*/  FFMA.FTZ R177, R130, R9.reuse, -R143.reuse ;  /* 0x0000000982b17223 */ /* 0x180fe2000001088f */
[-C--:B------:R-:W-:Y:S01]  /*da20*/  FFMA.FTZ R130, R134, R9.reuse, -R143 ;  /* 0x0000000986827223 */ /* 0x080fe2000001088f */
[----:B------:R-:W-:Y:S01]  /*da30*/  FADD.FTZ R134, R190, R11 ;  /* 0x0000000bbe867221 */ /* 0x000fe20000010000 */
[----:B------:R-:W-:Y:S01]  /*da40*/  MUFU.EX2 R189, R189 ;  /* 0x000000bd00bd7308 */ /* 0x000fe20000000800 */
[-CC-:B------:R-:W-:Y:S01]  /*da50*/  FFMA.FTZ R181, R122, R9.reuse, -R143.reuse ;  /* 0x000000097ab57223 */ /* 0x180fe2000001088f */
[-CC-:B------:R-:W-:Y:S01]  /*da60*/  FFMA.FTZ R122, R172, R9.reuse, -R143.reuse ;  /* 0x00000009ac7a7223 */ /* 0x180fe2000001088f */
[----:B------:R-:W-:Y:S01]  /*da70*/  FADD.FTZ R134, R127, R134 ;  /* 0x000000867f867221 */ /* 0x000fe20000010000 */
[-CC-:B------:R-:W-:Y:S01]  /*da80*/  FFMA.FTZ R183, R174, R9.reuse, -R143.reuse ;  /* 0x00000009aeb77223 */ /* 0x180fe2000001088f */
[-CC-:B------:R-:W-:Y:S01]  /*da90*/  FFMA.FTZ R126, R128, R9.reuse, -R143.reuse ;  /* 0x00000009807e7223 */ /* 0x180fe2000001088f */
[-CC-:B------:R-:W-:Y:S01]  /*daa0*/  FFMA.FTZ R128, R176, R9.reuse, -R143.reuse ;  /* 0x00000009b0807223 */ /* 0x180fe2000001088f */
[-CC-:B------:R-:W-:Y:S01]  /*dab0*/  FFMA.FTZ R179, R178, R9.reuse, -R143.reuse ;  /* 0x00000009b2b37223 */ /* 0x180fe2000001088f */
[----:B------:R-:W0:Y:S01]  /*dac0*/  MUFU.EX2 R2, R2 ;  /* 0x0000000200027308 */ /* 0x000e220000000800 */
[-CC-:B------:R-:W-:Y:S01]  /*dad0*/  FFMA.FTZ R173, R180, R9.reuse, -R143.reuse ;  /* 0x00000009b4ad7223 */ /* 0x180fe2000001088f */
[-CC-:B------:R-:W-:Y:S01]  /*dae0*/  FFMA.FTZ R175, R182, R9.reuse, -R143.reuse ;  /* 0x00000009b6af7223 */ /* 0x180fe2000001088f */
[-CC-:B------:R-:W-:Y:S01]  /*daf0*/  FFMA.FTZ R169, R184, R9.reuse, -R143.reuse ;  /* 0x00000009b8a97223 */ /* 0x180fe2000001088f */
[-CC-:B------:R-:W-:Y:S01]  /*db00*/  FFMA.FTZ R214, R214, R9.reuse, -R143.reuse ;  /* 0x00000009d6d67223 */ /* 0x180fe2000001088f */
[----:B------:R-:W-:-:S03]  /*db10*/  FFMA.FTZ R216, R216, R9, -R143 ;  /* 0x00000009d8d87223 */ /* 0x000fc6000001088f */
[----:B------:R-:W1:Y:S08]  /*db20*/  MUFU.EX2 R191, R191 ;  /* 0x000000bf00bf7308 */ /* 0x000e700000000800 */
[----:B------:R-:W2:Y:S01]  /*db30*/  MUFU.EX2 R14, R14 ;  /* 0x0000000e000e7308 */ /* 0x000ea20000000800 */
[----:B0-----:R-:W-:-:S04]  /*db40*/  FFMA.FTZ R3, R2, R3, R189 ;  /* 0x0000000302037223 */ /* 0x001fc800000100bd */
[----:B------:R-:W-:-:S03]  /*db50*/  FADD.FTZ R144, R12, R3 ;  /* 0x000000030c907221 */ /* 0x000fc60000010000 */
[----:B------:R-:W0:Y:S01]  /*db60*/  MUFU.EX2 R185, R185 ;  /* 0x000000b900b97308 */ /* 0x000e220000000800 */
[----:B-1----:R-:W-:-:S07]  /*db70*/  FADD.FTZ R3, R191, R144 ;  /* 0x00000090bf037221 */ /* 0x002fce0000010000 */
[----:B------:R-:W1:Y:S01]  /*db80*/  MUFU.EX2 R20, R20 ;  /* 0x0000001400147308 */ /* 0x000e620000000800 */
[----:B--2---:R-:W-:Y:S01]  /*db90*/  FADD.FTZ R144, R14, R3 ;  /* 0x000000030e907221 */ /* 0x004fe20000010000 */
[----:B------:R-:W-:Y:S01]  /*dba0*/  FADD.FTZ R3, R121, R134 ;  /* 0x0000008679037221 */ /* 0x000fe20000010000 */
[----:B------:R-:W-:-:S03]  /*dbb0*/  FFMA.FTZ R134, R136, R9, -R143 ;  /* 0x0000000988867223 */ /* 0x000fc6000001088f */
[----:B------:R-:W-:Y:S02]  /*dbc0*/  FADD.FTZ R3, R212, R3 ;  /* 0x00000003d4037221 */ /* 0x000fe40000010000 */
[----:B------:R-:W2:Y:S01]  /*dbd0*/  MUFU.EX2 R187, R187 ;  /* 0x000000bb00bb7308 */ /* 0x000ea20000000800 */
[----:B0-----:R-:W-:Y:S01]  /*dbe0*/  FADD.FTZ R11, R185, R144 ;  /* 0x00000090b90b7221 */ /* 0x001fe20000010000 */
[----:B------:R-:W-:-:S04]  /*dbf0*/  FADD.FTZ R136, R186, R3 ;  /* 0x00000003ba887221 */ /* 0x000fc80000010000 */
[----:B------:R-:W-:Y:S02]  /*dc00*/  FADD.FTZ R136, R125, R136 ;  /* 0x000000887d887221 */ /* 0x000fe40000010000 */
[----:B------:R-:W0:Y:S01]  /*dc10*/  MUFU.EX2 R120, R120 ;  /* 0x0000007800787308 */ /* 0x000e220000000800 */
[----:B-1----:R-:W-:-:S07]  /*dc20*/  FADD.FTZ R144, R20, R11 ;  /* 0x0000000b14907221 */ /* 0x002fce0000010000 */
[----:B------:R-:W1:Y:S01]  /*dc30*/  MUFU.EX2 R181, R181 ;  /* 0x000000b500b57308 */ /* 0x000e620000000800 */
[----:B--2---:R-:W-:-:S07]  /*dc40*/  FADD.FTZ R3, R187, R144 ;  /* 0x00000090bb037221 */ /* 0x004fce0000010000 */
[----:B------:R-:W2:Y:S01]  /*dc50*/  MUFU.EX2 R122, R122 ;  /* 0x0000007a007a7308 */ /* 0x000ea20000000800 */
[----:B0-----:R-:W-:Y:S01]  /*dc60*/  FADD.FTZ R144, R120, R3 ;  /* 0x0000000378907221 */ /* 0x001fe20000010000 */
[----:B------:R-:W-:Y:S01]  /*dc70*/  FADD.FTZ R3, R15, R136 ;  /* 0x000000880f037221 */ /* 0x000fe20000010000 */
[-CC-:B------:R-:W-:Y:S01]  /*dc80*/  FFMA.FTZ R136, R138, R9.reuse, -R143.reuse ;  /* 0x000000098a887223 */ /* 0x180fe2000001088f */
[----:B------:R-:W-:-:S04]  /*dc90*/  FFMA.FTZ R143, R164, R9, -R143 ;  /* 0x00000009a48f7223 */ /* 0x000fc8000001088f */
        /* <DEDUP_REMOVED lines=9> */
[----:B0-----:R-:W-:Y:S01]  /*dd30*/  FADD.FTZ R11, R183, R152 ;  /* 0x00000098b70b7221 */ /* 0x001fe20000010000 */
[----:B------:R-:W-:-:S04]  /*dd40*/  FADD.FTZ R138, R150, R3 ;  /* 0x00000003968a7221 */ /* 0x000fc80000010000 */
[----:B------:R-:W-:Y:S02]  /*dd50*/  FADD.FTZ R3, R133, R138 ;  /* 0x0000008a85037221 */ /* 0x000fe40000010000 */
[----:B------:R-:W0:Y:S01]  /*dd60*/  MUFU.EX2 R128, R128 ;  /* 0x0000008000807308 */ /* 0x000e220000000800 */
[----:B-1----:R-:W-:Y:S01]  /*dd70*/  FADD.FTZ R144, R126, R11 ;  /* 0x0000000b7e907221 */ /* 0x002fe20000010000 */
[----:B------:R-:W-:-:S06]  /*dd80*/  FADD.FTZ R3, R148, R3 ;  /* 0x0000000394037221 */ /* 0x000fcc0000010000 */
[----:B------:R-:W1:Y:S01]  /*dd90*/  MUFU.EX2 R179, R179 ;  /* 0x000000b300b37308 */ /* 0x000e620000000800 */
[----:B--2---:R-:W-:-:S07]  /*dda0*/  FADD.FTZ R11, R177, R144 ;  /* 0x00000090b10b7221 */ /* 0x004fce0000010000 */
[----:B------:R-:W2:Y:S01]  /*ddb0*/  MUFU.EX2 R130, R130 ;  /* 0x0000008200827308 */ /* 0x000ea20000000800 */
[----:B0-----:R-:W-:-:S07]  /*ddc0*/  FADD.FTZ R144, R128, R11 ;  /* 0x0000000b80907221 */ /* 0x001fce0000010000 */
        /* <DEDUP_REMOVED lines=35> */
.L_x_1320:
        /* <DEDUP_REMOVED lines=34> */
.L_x_1302:
        /* <DEDUP_REMOVED lines=99> */
.L_x_1322:
[----:B------:R-:W-:Y:S01]  /*e850*/  ULEA UR5, UR38, UR40, 0x3 ;  /* 0x0000002826057291 */ /* 0x000fe2000f8e183f */
[----:B------:R-:W-:-:S05]  /*e860*/  IMAD.U32 R0, RZ, RZ, UR39 ;  /* 0x00000027ff007e24 */ /* 0x000fca000f8e00ff */
[----:B------:R-:W-:-:S04]  /*e870*/  SHF.L.U32 R0, R0, 0x1f, RZ ;  /* 0x0000001f00007819 */ /* 0x000fc800000006ff */
[----:B------:R0:W1:Y:S01]  /*e880*/  SYNCS.PHASECHK.TRANS64.TRYWAIT P1, [UR5+0x30850], R0 ;  /* 0x03085000ff0075a7 */ /* 0x0000620008020145 */
[----:B------:R-:W-:Y:S05]  /*e890*/  @!P0 BRA `(.L_x_1323) ;  /* 0x0000000000048947 */ /* 0x000fea0003800000 */
[----:B------:R-:W-:Y:S01]  /*e8a0*/  BPT.TRAP 0x1 ;  /* 0x000000040000795c */ /* 0x000fe20000300000 */
.L_x_1323:
[----:B-1----:R-:W-:Y:S05]  /*e8b0*/  @P1 BRA `(.L_x_1324) ;  /* 0x0000000000081947 */ /* 0x002fea0003800000 */
[----:B------:R-:W1:Y:S02]  /*e8c0*/  SYNCS.PHASECHK.TRANS64.TRYWAIT P1, [UR5+0x30850], R0 ;  /* 0x03085000ff0075a7 */ /* 0x000e640008020145 */
[----:B-1----:R-:W-:Y:S05]  /*e8d0*/  @!P1 BRA `(.L_x_1325) ;  /* 0x0000008c00e49947 */ /* 0x002fea0003800000 */
.L_x_1324:
[----:B------:R-:W-:Y:S01]  /*e8e0*/  UIADD3 UR40, UR40, 0x400, URZ ;  /* 0x0000040028287890 */ /* 0x000fe2000fffe03f */
[----:B------:R-:W-:Y:S01]  /*e8f0*/  WARPGROUP.ARRIVE ;  /* 0x00000000000079c5 */ /* 0x000fe20000000000 */
[----:B------:R-:W-:Y:S01]  /*e900*/  UMOV UR7, 0x40000040 ;  /* 0x4000004000077882 */ /* 0x000fe20000000000 */
[----:B01----:R-:W0:Y:S01]  /*e910*/  SHFL.BFLY PT, R0, R11, 0x2, 0x1f ;  /* 0x0c401f000b007f89 */ /* 0x003e2200000e0000 */
[----:B------:R-:W-:Y:S01]  /*e920*/  USHF.R.U32.HI UR40, URZ, 0x4, UR40 ;  /* 0x000000043f287899 */ /* 0x000fe20008011628 */
[----:B------:R-:W-:Y:S02]  /*e930*/  IMAD.MOV.U32 R17, RZ, RZ, RZ ;  /* 0x000000ffff117224 */ /* 0x000fe400078e00ff */
[----:B------:R-:W1:Y:S01]  /*e940*/  SHFL.BFLY PT, R2, R3, 0x2, 0x1f ;  /* 0x0c401f0003027f89 */ /* 0x000e6200000e0000 */
[----:B------:R-:W-:-:S04]  /*e950*/  ULOP3.LUT UR40, UR40, 0x3fff, URZ, 0xc0, !UPT ;  /* 0x00003fff28287892 */ /* 0x000fc8000f8ec03f */
[----:B------:R-:W-:-:S04]  /*e960*/  ULOP3.LUT UR4, UR40, 0x3000000, URZ, 0xfc, !UPT ;  /* 0x0300000028047892 */ /* 0x000fc8000f8efc3f */
[----:B------:R-:W-:-:S07]  /*e970*/  UIMAD UR4, UR38, 0x900, UR4 ;  /* 0x00000900260478a4 */ /* 0x000fce000f8e0204 */
[----:B------:R-:W-:Y:S02]  /*e980*/  UMOV UR6, UR4 ;  /* 0x0000000400067c82 */ /* 0x000fe40008000000 */
[----:B------:R-:W-:Y:S01]  /*e990*/  HGMMA.64x192x16.F32.BF16 R24, R188, gdesc[UR4].tnspB, R24, gsb0 ;  /* 0x42e00004bc187df0 */ /* 0x000fe20008001818 */
[----:B------:R-:W-:Y:S01]  /*e9a0*/  UIADD3 UR6, UR4, 0x80, URZ ;  /* 0x0000008004067890 */ /* 0x000fe2000fffe03f */
[----:B0-----:R-:W-:Y:S01]  /*e9b0*/  FADD.FTZ R0, R0, R11 ;  /* 0x0000000b00007221 */ /* 0x001fe20000010000 */
[----:B------:R-:W-:Y:S01]  /*e9c0*/  UMOV UR7, 0x40000040 ;  /* 0x4000004000077882 */ /* 0x000fe20000000000 */
[----:B-1----:R-:W-:-:S03]  /*e9d0*/  FADD.FTZ R2, R2, R3 ;  /* 0x0000000302027221 */ /* 0x002fc60000010000 */
[----:B------:R-:W0:Y:S04]  /*e9e0*/  SHFL.BFLY PT, R5, R0, 0x1, 0x1f ;  /* 0x0c201f0000057f89 */ /* 0x000e2800000e0000 */
[----:B------:R-:W1:Y:S01]  /*e9f0*/  SHFL.BFLY PT, R7, R2, 0x1, 0x1f ;  /* 0x0c201f0002077f89 */ /* 0x000e6200000e0000 */
[----:B0-----:R-:W-:Y:S01]  /*ea00*/  FADD.FTZ R12, R0, R5 ;  /* 0x00000005000c7221 */ /* 0x001fe20000010000 */
[----:B------:R-:W-:Y:S02]  /*ea10*/  IMAD.MOV.U32 R5, RZ, RZ, RZ ;  /* 0x000000ffff057224 */ /* 0x000fe400078e00ff */
[----:B------:R-:W-:Y:S02]  /*ea20*/  IMAD.MOV.U32 R0, RZ, RZ, -0x800000 ;  /* 0xff800000ff007424 */ /* 0x000fe400078e00ff */
[----:B-1----:R-:W-:Y:S01]  /*ea30*/  FADD.FTZ R13, R2, R7 ;  /* 0x00000007020d7221 */ /* 0x002fe20000010000 */
[----:B------:R-:W-:Y:S01]  /*ea40*/  FSETP.NE.FTZ.AND P1, PT, R12, RZ, PT ;  /* 0x000000ff0c00720b */ /* 0x000fe20003f35000 */
[----:B------:R-:W-:-:S03]  /*ea50*/  IMAD.MOV.U32 R2, RZ, RZ, -0x800000 ;  /* 0xff800000ff027424 */ /* 0x000fc600078e00ff */
[----:B------:R-:W-:-:S09]  /*ea60*/  FSETP.NE.FTZ.AND P2, PT, R13, RZ, PT ;  /* 0x000000ff0d00720b */ /* 0x000fd20003f55000 */
[----:B------:R-:W0:Y:S01]  /*ea70*/  @P1 MUFU.LG2 R4, R12 ;  /* 0x0000000c00041308 */ /* 0x000e220000000c00 */
[----:B------:R-:W-:-:S03]  /*ea80*/  @P1 FMUL.FTZ R3, R9, 0.69314718246459960938 ;  /* 0x3f31721809031820 */ /* 0x000fc60000410000 */
[----:B------:R-:W-:-:S04]  /*ea90*/  @P2 FMUL.FTZ R14, R9, 0.69314718246459960938 ;  /* 0x3f317218090e2820 */ /* 0x000fc80000410000 */
        /* <DEDUP_REMOVED lines=34> */
.L_x_1326:
[----:B------:R-:W-:Y:S01]  /*ecc0*/  UIADD3 UR4, UR5, 0x30860, URZ ;  /* 0x0003086005047890 */ /* 0x000fe2000fffe03f */
[-C--:B------:R-:W-:Y:S01]  /*ecd0*/  FMUL.FTZ R4, R24, R5.reuse ;  /* 0x0000000518047220 */ /* 0x080fe20000410000 */
[----:B------:R-:W-:Y:S01]  /*ece0*/  UIADD3 UR38, UR38, 0x1, URZ ;  /* 0x0000000126267890 */ /* 0x000fe2000fffe03f */
[----:B------:R-:W-:Y:S01]  /*ecf0*/  FMUL.FTZ R3, R32, R5 ;  /* 0x0000000520037220 */ /* 0x000fe20000410000 */
[----:B------:R-:W-:Y:S01]  /*ed00*/  UPRMT UR4, UR60, 0x654, UR4 ;  /* 0x000006543c047896 */ /* 0x000fe20008000004 */
[----:B------:R-:W-:Y:S01]  /*ed10*/  FMUL.FTZ R130, R63, R17 ;  /* 0x000000113f827220 */ /* 0x000fe20000410000 */
[----:B------:R-:W-:Y:S01]  /*ed20*/  UISETP.NE.AND UP0, UPT, UR38, 0x2, UPT ;  /* 0x000000022600788c */ /* 0x000fe2000bf05270 */
[-C--:B------:R-:W-:Y:S01]  /*ed30*/  FMUL.FTZ R25, R25, R5.reuse ;  /* 0x0000000519197220 */ /* 0x080fe20000410000 */
[-C--:B------:R-:W-:Y:S01]  /*ed40*/  FMUL.FTZ R6, R28, R5.reuse ;  /* 0x000000051c067220 */ /* 0x080fe20000410000 */
[-C--:B------:R-:W-:Y:S01]  /*ed50*/  FMUL.FTZ R7, R29, R5.reuse ;  /* 0x000000051d077220 */ /* 0x080fe20000410000 */
[-C--:B------:R-:W-:Y:S01]  /*ed60*/  FMUL.FTZ R120, R33, R5.reuse ;  /* 0x0000000521787220 */ /* 0x080fe20000410000 */
[-C--:B------:R-:W-:Y:S01]  /*ed70*/  FMUL.FTZ R36, R36, R5.reuse ;  /* 0x0000000524247220 */ /* 0x080fe20000410000 */
[-C--:B------:R-:W-:Y:S01]  /*ed80*/  FMUL.FTZ R37, R37, R5.reuse ;  /* 0x0000000525257220 */ /* 0x080fe20000410000 */
[----:B------:R-:W-:Y:S01]  /*ed90*/  SYNCS.ARRIVE.TRANS64.RED.A1T0 RZ, [UR4], RZ ;  /* 0x000000ffffff79a7 */ /* 0x000fe20008100404 */
        /* <DEDUP_REMOVED lines=87> */
[-C--:B------:R-:W-:Y:S01]  /*f310*/  FMUL.FTZ R118, R118, R17.reuse ;  /* 0x0000001176767220 */ /* 0x080fe20000410000 */
[----:B------:R-:W-:Y:S01]  /*f320*/  FMUL.FTZ R119, R119, R17 ;  /* 0x0000001177777220 */ /* 0x000fe20000410000 */
[----:B------:R-:W-:Y:S01]  /*f330*/  VIADD R201, R201, 0x1 ;  /* 0x00000001c9c97836 */ /* 0x000fe20000000000 */
[----:B------:R-:W-:-:S02]  /*f340*/  USEL UR38, UR38, URZ, UP0 ;  /* 0x0000003f26267287 */ /* 0x000fc40008000000 */
[----:B------:R-:W-:-:S12]  /*f350*/  ULOP3.LUT UR39, UR39, UR4, URZ, 0x3c, !UPT ;  /* 0x0000000427277292 */ /* 0x000fd8000f8e3c3f */
.L_x_1248:
[----:B------:R-:W0:Y:S01]  /*f360*/  S2R R18, SR_CgaCtaId ;  /* 0x0000000000127919 */ /* 0x000e220000008800 */
[----:B------:R-:W-:Y:S01]  /*f370*/  MOV R17, 0x400 ;  /* 0x0000040000117802 */ /* 0x000fe20000000f00 */
[----:B------:R-:W-:Y:S01]  /*f380*/  BSSY B0, `(.L_x_1327) ;  /* 0x0000256000007945 */ /* 0x000fe20003800000 */
[----:B------:R-:W-:Y:S02]  /*f390*/  BAR.SYNC.DEFER_BLOCKING 0x5, 0x180 ;  /* 0x0146000000007b1d */ /* 0x000fe40000010000 */
[----:B0-----:R-:W-:-:S05]  /*f3a0*/  LEA R17, R18, R17, 0x18 ;  /* 0x0000001112117211 */ /* 0x001fca00078ec0ff */
[----:B------:R0:W1:Y:S01]  /*f3b0*/  LDS.128 R40, [R17+0x308d0] ;  /* 0x0308d00011287984 */ /* 0x0000620000000c00 */
[----:B------:R-:W-:Y:S06]  /*f3c0*/  BAR.ARV 0x4, 0x180 ;  /* 0x0106000000007b1d */ /* 0x000fec0000002000 */
[----:B------:R-:W-:Y:S05]  /*f3d0*/  @P0 BRA `(.L_x_1328) ;  /* 0x0000001800500947 */ /* 0x000fea0003800000 */
[----:B------:R-:W2:Y:S01]  /*f3e0*/  S2R R18, SR_SWINHI ;  /* 0x0000000000127919 */ /* 0x000ea20000002f00 */
[----:B------:R-:W-:Y:S02]  /*f3f0*/  F2FP.BF16.F32.PACK_AB R4, R25, R4 ;  /* 0x000000041904723e */ /* 0x000fe400000010ff */
[----:B------:R-:W-:Y:S01]  /*f400*/  F2FP.BF16.F32.PACK_AB R6, R7, R6 ;  /* 0x000000060706723e */ /* 0x000fe200000010ff */
[----:B------:R-:W-:Y:S01]  /*f410*/  BAR.SYNC.DEFER_BLOCKING 0x1, 0x100 ;  /* 0x0044000000007b1d */ /* 0x000fe20000010000 */
        /* <DEDUP_REMOVED lines=14> */
[----:B------:R-:W-:Y:S02]  /*f500*/  MOV R20, R17 ;  /* 0x0000001100147202 */ /* 0x000fe40000000f00 */
[----:B--2---:R-:W-:-:S02]  /*f510*/  MOV R21, R18 ;  /* 0x0000001200157202 */ /* 0x004fc40000000f00 */
[----:B------:R-:W-:Y:S02]  /*f520*/  F2FP.BF16.F32.PACK_AB R97, R63, R98 ;  /* 0x000000623f61723e */ /* 0x000fe400000010ff */
[----:B------:R-:W-:Y:S01]  /*f530*/  F2FP.BF16.F32.PACK_AB R104, R105, R104 ;  /* 0x000000686968723e */ /* 0x000fe200000010ff */
[----:B------:R-:W-:Y:S01]  /*f540*/  IMAD.WIDE R58, R206, 0x2, R20 ;  /* 0x00000002ce3a7825 */ /* 0x000fe200078e0214 */
[----:B------:R-:W-:Y:S02]  /*f550*/  F2FP.BF16.F32.PACK_AB R98, R101, R100 ;  /* 0x000000646562723e */ /* 0x000fe400000010ff */
[----:B------:R-:W-:Y:S02]  /*f560*/  F2FP.BF16.F32.PACK_AB R99, R56, R99 ;  /* 0x000000633863723e */ /* 0x000fe400000010ff */
[C---:B------:R-:W-:Y:S02]  /*f570*/  IADD3 R75, P2, R58.reuse, 0x20, RZ ;  /* 0x000000203a4b7810 */ /* 0x040fe40007f5e0ff */
[----:B------:R-:W-:-:S02]  /*f580*/  IADD3 R145, P4, R58, 0x4040, RZ ;  /* 0x000040403a917810 */ /* 0x000fc40007f9e0ff */
[----:B------:R-:W-:Y:S01]  /*f590*/  LOP3.LUT R18, R75, 0x380, RZ, 0xc0, !PT ;  /* 0x000003804b127812 */ /* 0x000fe200078ec0ff */
[--C-:B------:R-:W-:Y:S01]  /*f5a0*/  IMAD.X R27, RZ, RZ, R59.reuse, P2 ;  /* 0x000000ffff1b7224 */ /* 0x100fe200010e063b */
[----:B------:R-:W-:Y:S01]  /*f5b0*/  IADD3 R143, P0, R58, 0x4020, RZ ;  /* 0x000040203a8f7810 */ /* 0x000fe20007f1e0ff */
[--C-:B------:R-:W-:Y:S01]  /*f5c0*/  IMAD.X R47, RZ, RZ, R59.reuse, P4 ;  /* 0x000000ffff2f7224 */ /* 0x100fe200020e063b */
[----:B------:R-:W-:Y:S02]  /*f5d0*/  SHF.R.U64 R18, R18, 0x3, RZ ;  /* 0x0000000312127819 */ /* 0x000fe400000012ff */
[C---:B------:R-:W-:Y:S01]  /*f5e0*/  IADD3 R141, P5, R58.reuse, 0x4000, RZ ;  /* 0x000040003a8d7810 */ /* 0x040fe20007fbe0ff */
[--C-:B------:R-:W-:Y:S01]  /*f5f0*/  IMAD.X R45, RZ, RZ, R59.reuse, P0 ;  /* 0x000000ffff2d7224 */ /* 0x100fe200000e063b */
[C---:B------:R-:W-:Y:S02]  /*f600*/  LOP3.LUT R29, R58.reuse, 0x380, RZ, 0xc0, !PT ;  /* 0x000003803a1d7812 */ /* 0x040fe400078ec0ff */
[C---:B------:R-:W-:Y:S01]  /*f610*/  IADD3 R103, P1, R58.reuse, 0x40, RZ ;  /* 0x000000403a677810 */ /* 0x040fe20007f3e0ff */
[----:B------:R-:W-:Y:S01]  /*f620*/  IMAD.X R39, RZ, RZ, R59, P5 ;  /* 0x000000ffff277224 */ /* 0x000fe200028e063b */
[----:B------:R-:W-:-:S02]  /*f630*/  IADD3 R139, P6, R58, 0x60, RZ ;  /* 0x000000603a8b7810 */ /* 0x000fc40007fde0ff */
[----:B-1----:R-:W-:Y:S01]  /*f640*/  LOP3.LUT R40, R145, 0x380, RZ, 0xc0, !PT ;  /* 0x0000038091287812 */ /* 0x002fe200078ec0ff */
[--C-:B------:R-:W-:Y:S01]  /*f650*/  IMAD.X R31, RZ, RZ, R59.reuse, P1 ;  /* 0x000000ffff1f7224 */ /* 0x100fe200008e063b */
[----:B------:R-:W-:Y:S01]  /*f660*/  LOP3.LUT R26, R18, R75, RZ, 0x3c, !PT ;  /* 0x0000004b121a7212 */ /* 0x000fe200078e3cff */
[----:B------:R-:W-:Y:S01]  /*f670*/  IMAD.X R35, RZ, RZ, R59, P6 ;  /* 0x000000ffff237224 */ /* 0x000fe200030e063b */
[----:B------:R-:W-:Y:S02]  /*f680*/  LOP3.LUT R18, R143, 0x380, RZ, 0xc0, !PT ;  /* 0x000003808f127812 */ /* 0x000fe400078ec0ff */
[----:B------:R-:W-:Y:S02]  /*f690*/  SHF.R.U64 R29, R29, 0x3, RZ ;  /* 0x000000031d1d7819 */ /* 0x000fe400000012ff */
[----:B------:R-:W-:Y:S02]  /*f6a0*/  SHF.R.U64 R40, R40, 0x3, RZ ;  /* 0x0000000328287819 */ /* 0x000fe400000012ff */
[----:B------:R-:W-:-:S02]  /*f6b0*/  IADD3 R153, P5, R58, 0x8060, RZ ;  /* 0x000080603a997810 */ /* 0x000fc40007fbe0ff */
[C---:B------:R-:W-:Y:S02]  /*f6c0*/  IADD3 R147, P3, R58.reuse, 0x4060, RZ ;  /* 0x000040603a937810 */ /* 0x040fe40007f7e0ff */
[C---:B------:R-:W-:Y:S02]  /*f6d0*/  IADD3 R149, P2, R58.reuse, 0x8000, RZ ;  /* 0x000080003a957810 */ /* 0x040fe40007f5e0ff */
[C---:B------:R-:W-:Y:S01]  /*f6e0*/  IADD3 R151, P1, R58.reuse, 0x8020, RZ ;  /* 0x000080203a977810 */ /* 0x040fe20007f3e0ff */
[--C-:B------:R-:W-:Y:S01]  /*f6f0*/  IMAD.X R49, RZ, RZ, R59.reuse, P3 ;  /* 0x000000ffff317224 */ /* 0x100fe200018e063b */
[----:B------:R-:W-:Y:S01]  /*f700*/  IADD3 R54, P6, R58, 0x8040, RZ ;  /* 0x000080403a367810 */ /* 0x000fe20007fde0ff */
[--C-:B------:R-:W-:Y:S01]  /*f710*/  IMAD.X R51, RZ, RZ, R59.reuse, P2 ;  /* 0x000000ffff337224 */ /* 0x100fe200010e063b */
[----:B------:R-:W-:Y:S01]  /*f720*/  SHF.R.U64 R18, R18, 0x3, RZ ;  /* 0x0000000312127819 */ /* 0x000fe200000012ff */
[--C-:B------:R-:W-:Y:S01]  /*f730*/  IMAD.X R53, RZ, RZ, R59.reuse, P1 ;  /* 0x000000ffff357224 */ /* 0x100fe200008e063b */
[----:B------:R-:W-:Y:S01]  /*f740*/  LOP3.LUT R30, R103, 0x380, RZ, 0xc0, !PT ;  /* 0x00000380671e7812 */ /* 0x000fe200078ec0ff */
[----:B------:R-:W-:Y:S01]  /*f750*/  IMAD.X R55, RZ, RZ, R59, P6 ;  /* 0x000000ffff377224 */ /* 0x000fe200030e063b */
[----:B------:R-:W-:-:S02]  /*f760*/  LOP3.LUT R58, R29, R58, RZ, 0x3c, !PT ;  /* 0x0000003a1d3a7212 */ /* 0x000fc400078e3cff */
[----:B------:R-:W-:Y:S02]  /*f770*/  LOP3.LUT R34, R139, 0x380, RZ, 0xc0, !PT ;  /* 0x000003808b227812 */ /* 0x000fe400078ec0ff */
[----:B------:R-:W-:Y:S02]  /*f780*/  LOP3.LUT R46, R40, R145, RZ, 0x3c, !PT ;  /* 0x00000091282e7212 */ /* 0x000fe400078e3cff */
[----:B------:R-:W-:Y:S02]  /*f790*/  LOP3.LUT R38, R141, 0x380, RZ, 0xc0, !PT ;  /* 0x000003808d267812 */ /* 0x000fe400078ec0ff */
[----:B------:R-:W-:Y:S02]  /*f7a0*/  LOP3.LUT R40, R153, 0x380, RZ, 0xc0, !PT ;  /* 0x0000038099287812 */ /* 0x000fe400078ec0ff */
[----:B------:R-:W-:Y:S02]  /*f7b0*/  LOP3.LUT R44, R18, R143, RZ, 0x3c, !PT ;  /* 0x0000008f122c7212 */ /* 0x000fe400078e3cff */
[----:B------:R-:W-:-:S02]  /*f7c0*/  IADD3.X R29, RZ, R59, RZ, P5, !PT ;  /* 0x0000003bff1d7210 */ /* 0x000fc40002ffe4ff */
[----:B------:R-:W-:Y:S02]  /*f7d0*/  SHF.R.U64 R30, R30, 0x3, RZ ;  /* 0x000000031e1e7819 */ /* 0x000fe400000012ff */
[----:B------:R-:W-:Y:S02]  /*f7e0*/  LOP3.LUT R18, R151, 0x380, RZ, 0xc0, !PT ;  /* 0x0000038097127812 */ /* 0x000fe400078ec0ff */
[----:B------:R-:W-:Y:S02]  /*f7f0*/  SHF.R.U64 R34, R34, 0x3, RZ ;  /* 0x0000000322227819 */ /* 0x000fe400000012ff */
[----:B------:R-:W-:Y:S02]  /*f800*/  LOP3.LUT R48, R147, 0x380, RZ, 0xc0, !PT ;  /* 0x0000038093307812 */ /* 0x000fe400078ec0ff */
[----:B------:R-:W-:Y:S02]  /*f810*/  MOV R59, R58 ;  /* 0x0000003a003b7202 */ /* 0x000fe40000000f00 */
[----:B------:R-:W-:-:S02]  /*f820*/  LOP3.LUT R25, R54, 0x380, RZ, 0xc0, !PT ;  /* 0x0000038036197812 */ /* 0x000fc400078ec0ff */
[----:B------:R-:W-:Y:S01]  /*f830*/  SHF.R.U64 R38, R38, 0x3, RZ ;  /* 0x0000000326267819 */ /* 0x000fe200000012ff */
[----:B------:R1:W-:Y:S01]  /*f840*/  STSM.16.M88.4 [R59], R4 ;  /* 0x000000043b007844 */ /* 0x0003e20000000200 */
[----:B------:R-:W-:Y:S02]  /*f850*/  SHF.R.U64 R40, R40, 0x3, RZ ;  /* 0x0000000328287819 */ /* 0x000fe400000012ff */
[----:B------:R-:W-:Y:S02]  /*f860*/  LOP3.LUT R30, R30, R103, RZ, 0x3c, !PT ;  /* 0x000000671e1e7212 */ /* 0x000fe400078e3cff */
[----:B------:R-:W-:Y:S02]  /*f870*/  SHF.R.U64 R18, R18, 0x3, RZ ;  /* 0x0000000312127819 */ /* 0x000fe400000012ff */
[----:B------:R-:W-:Y:S02]  /*f880*/  LOP3.LUT R34, R34, R139, RZ, 0x3c, !PT ;  /* 0x0000008b22227212 */ /* 0x000fe400078e3cff */
[----:B------:R-:W-:-:S02]  /*f890*/  SHF.R.U64 R48, R48, 0x3, RZ ;  /* 0x0000000330307819 */ /* 0x000fc400000012ff */
[----:B------:R-:W-:Y:S02]  /*f8a0*/  SHF.R.U64 R25, R25, 0x3, RZ ;  /* 0x0000000319197819 */ /* 0x000fe400000012ff */
[----:B------:R-:W-:Y:S02]  /*f8b0*/  LOP3.LUT R38, R38, R141, RZ, 0x3c, !PT ;  /* 0x0000008d26267212 */ /* 0x000fe400078e3cff */
[----:B------:R-:W-:Y:S02]  /*f8c0*/  LOP3.LUT R28, R40, R153, RZ, 0x3c, !PT ;  /* 0x00000099281c7212 */ /* 0x000fe400078e3cff */
[----:B------:R-:W-:Y:S02]  /*f8d0*/  MOV R58, R26 ;  /* 0x0000001a003a7202 */ /* 0x000fe40000000f00 */
[----:B-1----:R-:W-:Y:S02]  /*f8e0*/  F2FP.BF16.F32.PACK_AB R4, R120, R3 ;  /* 0x000000037804723e */ /* 0x002fe400000010ff */
[----:B------:R-:W-:-:S02]  /*f8f0*/  F2FP.BF16.F32.PACK_AB R5, R135, R128 ;  /* 0x000000808705723e */ /* 0x000fc400000010ff */
[----:B------:R-:W-:Y:S02]  /*f900*/  F2FP.BF16.F32.PACK_AB R6, R37, R36 ;  /* 0x000000242506723e */ /* 0x000fe400000010ff */
[----:B------:R-:W-:Y:S01]  /*f910*/  F2FP.BF16.F32.PACK_AB R7, R132, R127 ;  /* 0x0000007f8407723e */ /* 0x000fe200000010ff */
[----:B------:R-:W1:Y:S01]  /*f920*/  LDC.64 R36, c[0x0][0xc00] ;  /* 0x00030000ff247b82 */ /* 0x000e620000000a00 */
[----:B------:R-:W-:Y:S02]  /*f930*/  LOP3.LUT R52, R18, R151, RZ, 0x3c, !PT ;  /* 0x0000009712347212 */ /* 0x000fe400078e3cff */
[----:B------:R-:W-:Y:S01]  /*f940*/  MOV R40, R30 ;  /* 0x0000001e00287202 */ /* 0x000fe20000000f00 */
[----:B------:R-:W-:Y:S01]  /*f950*/  STSM.16.M88.4 [R58], R4 ;  /* 0x000000043a007844 */ /* 0x000fe20000000200 */
[----:B------:R-:W-:Y:S02]  /*f960*/  LOP3.LUT R48, R48, R147, RZ, 0x3c, !PT ;  /* 0x0000009330307212 */ /* 0x000fe400078e3cff */
[----:B------:R-:W-:Y:S01]  /*f970*/  LOP3.LUT R54, R25, R54, RZ, 0x3c, !PT ;  /* 0x0000003619367212 */ /* 0x000fe200078e3cff */
[----:B------:R-:W-:Y:S01]  /*f980*/  STSM.16.M88.4 [R40], R8 ;  /* 0x0000000828007844 */ /* 0x000fe20000000200 */
[----:B------:R-:W-:-:S02]  /*f990*/  MOV R18, R34 ;  /* 0x0000002200127202 */ /* 0x000fc40000000f00 */
[----:B------:R-:W-:Y:S02]  /*f9a0*/  MOV R38, R38 ;  /* 0x0000002600267202 */ /* 0x000fe40000000f00 */
[----:B------:R-:W-:Y:S01]  /*f9b0*/  F2FP.BF16.F32.PACK_AB R25, R129, R122 ;  /* 0x0000007a8119723e */ /* 0x000fe200000010ff */
[----:B------:R2:W-:Y:S01]  /*f9c0*/  STSM.16.M88.4 [R18], R12 ;  /* 0x0000000c12007844 */ /* 0x0005e20000000200 */
[----:B------:R-:W-:Y:S02]  /*f9d0*/  F2FP.BF16.F32.PACK_AB R26, R61, R60 ;  /* 0x0000003c3d1a723e */ /* 0x000fe400000010ff */
[----:B------:R-:W-:Y:S02]  /*f9e0*/  F2FP.BF16.F32.PACK_AB R27, R130, R121 ;  /* 0x00000079821b723e */ /* 0x000fe400000010ff */
[----:B------:R-:W-:Y:S02]  /*f9f0*/  MOV R3, R28 ;  /* 0x0000001c00037202 */ /* 0x000fe40000000f00 */
[----:B------:R-:W-:Y:S01]  /*fa00*/  MOV R44, R44 ;  /* 0x0000002c002c7202 */ /* 0x000fe20000000f00 */
[----:B------:R-:W-:Y:S01]  /*fa10*/  STSM.16.M88.4 [R38], R24 ;  /* 0x0000001826007844 */ /* 0x000fe20000000200 */
[----:B------:R-:W-:-:S02]  /*fa20*/  F2FP.BF16.F32.PACK_AB R28, R65, R64 ;  /* 0x00000040411c723e */ /* 0x000fc400000010ff */
[----:B------:R-:W-:Y:S01]  /*fa30*/  F2FP.BF16.F32.PACK_AB R112, R113, R112 ;  /* 0x000000707170723e */ /* 0x000fe200000010ff */
[----:B------:R-:W-:Y:S01]  /*fa40*/  ULDC UR4, c[0x0][0xa88] ;  /* 0x0002a20000047ab9 */ /* 0x000fe20000000800 */
[----:B------:R-:W-:Y:S01]  /*fa50*/  F2FP.BF16.F32.PACK_AB R29, R67, R66 ;  /* 0x00000042431d723e */ /* 0x000fe200000010ff */
[----:B------:R-:W-:Y:S01]  /*fa60*/  IMAD.MOV.U32 R64, RZ, RZ, RZ ;  /* 0x000000ffff407224 */ /* 0x000fe200078e00ff */
[----:B------:R-:W-:Y:S01]  /*fa70*/  F2FP.BF16.F32.PACK_AB R30, R69, R68 ;  /* 0x00000044451e723e */ /* 0x000fe200000010ff */
[----:B--2---:R-:W2:Y:S01]  /*fa80*/  LDC.64 R12, c[0x0][0xc00] ;  /* 0x00030000ff0c7b82 */ /* 0x004ea20000000a00 */
[----:B------:R-:W-:Y:S02]  /*fa90*/  F2FP.BF16.F32.PACK_AB R31, R71, R70 ;  /* 0x00000046471f723e */ /* 0x000fe400000010ff */
[----:B------:R-:W-:Y:S02]  /*faa0*/  MOV R46, R46 ;  /* 0x0000002e002e7202 */ /* 0x000fe40000000f00 */
[----:B------:R-:W-:Y:S01]  /*fab0*/  F2FP.BF16.F32.PACK_AB R34, R77, R76 ;  /* 0x0000004c4d22723e */ /* 0x000fe200000010ff */
[----:B------:R-:W-:Y:S01]  /*fac0*/  STSM.16.M88.4 [R44], R28 ;  /* 0x0000001c2c007844 */ /* 0x000fe20000000200 */
[----:B------:R-:W-:Y:S01]  /*fad0*/  F2FP.BF16.F32.PACK_AB R35, R79, R78 ;  /* 0x0000004e4f23723e */ /* 0x000fe200000010ff */
[----:B------:R-:W3:Y:S01]  /*fae0*/  LDC R40, c[0x0][0xbe8] ;  /* 0x0002fa00ff287b82 */ /* 0x000ee20000000800 */
[----:B------:R-:W-:-:S02]  /*faf0*/  MOV R48, R48 ;  /* 0x0000003000307202 */ /* 0x000fc40000000f00 */
[----:B------:R-:W-:Y:S01]  /*fb00*/  F2FP.BF16.F32.PACK_AB R4, R81, R80 ;  /* 0x000000505104723e */ /* 0x000fe200000010ff */
[----:B------:R-:W-:Y:S01]  /*fb10*/  STSM.16.M88.4 [R46], R32 ;  /* 0x000000202e007844 */ /* 0x000fe20000000200 */
[----:B------:R-:W-:Y:S02]  /*fb20*/  F2FP.BF16.F32.PACK_AB R5, R83, R82 ;  /* 0x000000525305723e */ /* 0x000fe400000010ff */
[----:B------:R-:W-:Y:S02]  /*fb30*/  F2FP.BF16.F32.PACK_AB R6, R85, R84 ;  /* 0x000000545506723e */ /* 0x000fe400000010ff */
[----:B------:R-:W-:Y:S02]  /*fb40*/  F2FP.BF16.F32.PACK_AB R7, R87, R86 ;  /* 0x000000565707723e */ /* 0x000fe400000010ff */
[----:B------:R-:W-:Y:S02]  /*fb50*/  LOP3.LUT R50, R149, 0x380, RZ, 0xc0, !PT ;  /* 0x0000038095327812 */ /* 0x000fe400078ec0ff */
[----:B------:R-:W-:Y:S01]  /*fb60*/  F2FP.BF16.F32.PACK_AB R8, R89, R88 ;  /* 0x000000585908723e */ /* 0x000fe200000010ff */
[----:B------:R4:W-:Y:S01]  /*fb70*/  STSM.16.M88.4 [R48], R4 ;  /* 0x0000000430007844 */ /* 0x0009e20000000200 */
[----:B------:R-:W-:Y:S01]  /*fb80*/  SHF.R.U64 R50, R50, 0x3, RZ ;  /* 0x0000000332327819 */ /* 0x000fe200000012ff */
[----:B--2---:R-:W-:Y:S01]  /*fb90*/  IMAD.WIDE R12, R199, 0x4, R12 ;  /* 0x00000004c70c7825 */ /* 0x004fe200078e020c */
[----:B------:R-:W-:-:S02]  /*fba0*/  F2FP.BF16.F32.PACK_AB R9, R91, R90 ;  /* 0x0000005a5b09723e */ /* 0x000fc400000010ff */
[----:B------:R-:W-:Y:S02]  /*fbb0*/  LOP3.LUT R50, R50, R149, RZ, 0x3c, !PT ;  /* 0x0000009532327212 */ /* 0x000fe400078e3cff */
[----:B------:R-:W-:Y:S02]  /*fbc0*/  F2FP.BF16.F32.PACK_AB R10, R93, R92 ;  /* 0x0000005c5d0a723e */ /* 0x000fe400000010ff */
[----:B------:R-:W-:Y:S02]  /*fbd0*/  MOV R50, R50 ;  /* 0x0000003200327202 */ /* 0x000fe40000000f00 */
[----:B------:R-:W-:Y:S02]  /*fbe0*/  F2FP.BF16.F32.PACK_AB R11, R95, R94 ;  /* 0x0000005e5f0b723e */ /* 0x000fe400000010ff */
[----:B------:R-:W-:Y:S02]  /*fbf0*/  MOV R52, R52 ;  /* 0x0000003400347202 */ /* 0x000fe40000000f00 */
[----:B------:R-:W-:Y:S01]  /*fc00*/  F2FP.BF16.F32.PACK_AB R105, R107, R106 ;  /* 0x0000006a6b69723e */ /* 0x000fe200000010ff */
[----:B----4-:R-:W2:Y:S01]  /*fc10*/  LDC.64 R4, c[0x0][0xc08] ;  /* 0x00030200ff047b82 */ /* 0x010ea20000000a00 */
[----:B------:R-:W-:Y:S01]  /*fc20*/  MOV R54, R54 ;  /* 0x0000003600367202 */ /* 0x000fe20000000f00 */
[----:B------:R-:W-:Y:S01]  /*fc30*/  STSM.16.M88.4 [R50], R8 ;  /* 0x0000000832007844 */ /* 0x000fe20000000200 */
[----:B------:R-:W-:-:S02]  /*fc40*/  F2FP.BF16.F32.PACK_AB R106, R109, R108 ;  /* 0x0000006c6d6a723e */ /* 0x000fc400000010ff */
[----:B------:R-:W-:Y:S01]  /*fc50*/  F2FP.BF16.F32.PACK_AB R107, R111, R110 ;  /* 0x0000006e6f6b723e */ /* 0x000fe200000010ff */
[----:B------:R-:W-:Y:S01]  /*fc60*/  STSM.16.M88.4 [R52], R96 ;  /* 0x0000006034007844 */ /* 0x000fe20000000200 */
[----:B------:R-:W-:Y:S02]  /*fc70*/  F2FP.BF16.F32.PACK_AB R113, R115, R114 ;  /* 0x000000727371723e */ /* 0x000fe400000010ff */
[----:B------:R-:W-:Y:S01]  /*fc80*/  F2FP.BF16.F32.PACK_AB R114, R117, R116 ;  /* 0x000000747572723e */ /* 0x000fe200000010ff */
[----:B------:R-:W-:Y:S01]  /*fc90*/  STSM.16.M88.4 [R54], R104 ;  /* 0x0000006836007844 */ /* 0x000fe20000000200 */
[----:B------:R-:W-:Y:S02]  /*fca0*/  F2FP.BF16.F32.PACK_AB R115, R119, R118 ;  /* 0x000000767773723e */ /* 0x000fe400000010ff */
[----:B-1----:R-:W-:-:S03]  /*fcb0*/  ISETP.NE.U32.AND P0, PT, R36, RZ, PT ;  /* 0x000000ff2400720c */ /* 0x002fc60003f05070 */
[----:B------:R1:W-:Y:S01]  /*fcc0*/  STSM.16.M88.4 [R3], R112 ;  /* 0x0000007003007844 */ /* 0x0003e20000000200 */
[----:B------:R-:W-:Y:S01]  /*fcd0*/  BAR.SYNC.DEFER_BLOCKING 0x1, 0x100 ;  /* 0x0044000000007b1d */ /* 0x000fe20000010000 */
[----:B------:R-:W-:Y:S02]  /*fce0*/  ISETP.NE.AND.EX P0, PT, R37, RZ, PT, P0 ;  /* 0x000000ff2500720c */ /* 0x000fe40003f05300 */
[----:B--2---:R-:W-:-:S04]  /*fcf0*/  ISETP.NE.U32.AND P2, PT, R4, RZ, PT ;  /* 0x000000ff0400720c */ /* 0x004fc80003f45070 */
[----:B------:R-:W-:-:S13]  /*fd00*/  ISETP.NE.AND.EX P2, PT, R5, RZ, PT, P2 ;  /* 0x000000ff0500720c */ /* 0x000fda0003f45320 */
[----:B------:R-:W2:Y:S01]  /*fd10*/  @P2 LDC.64 R4, c[0x0][0xc08] ;  /* 0x00030200ff042b82 */ /* 0x000ea20000000a00 */
[----:B-1----:R-:W-:Y:S01]  /*fd20*/  IMAD.U32 R3, RZ, RZ, UR4 ;  /* 0x00000004ff037e24 */ /* 0x002fe2000f8e00ff */
[----:B------:R1:W5:Y:S01]  /*fd30*/  @P0 LDG.E R64, desc[UR36][R12.64] ;  /* 0x000000240c400981 */ /* 0x000362000c1e1900 */
[----:B---3--:R-:W-:-:S13]  /*fd40*/  ISETP.NE.AND P1, PT, R40, 0x1, PT ;  /* 0x000000012800780c */ /* 0x008fda0003f25270 */
[----:B------:R-:W3:Y:S01]  /*fd50*/  @P1 LDC R6, c[0x0][0xbec] ;  /* 0x0002fb00ff061b82 */ /* 0x000ee20000000800 */
[----:B--2---:R-:W-:-:S07]  /*fd60*/  @P2 IMAD.WIDE R4, R199, 0x4, R4 ;  /* 0x00000004c7042825 */ /* 0x004fce00078e0204 */
[----:B------:R-:W2:Y:S01]  /*fd70*/  @P1 LDC R9, c[0x0][0xbf0] ;  /* 0x0002fc00ff091b82 */ /* 0x000ea20000000800 */
[----:B------:R1:W5:Y:S01]  /*fd80*/  @P2 LDG.E R3, desc[UR36][R4.64] ;  /* 0x0000002404032981 */ /* 0x000362000c1e1900 */
[----:B------:R-:W-:Y:S05]  /*fd90*/  @P2 BRA `(.L_x_1329) ;  /* 0x0000000000102947 */ /* 0x000fea0003800000 */
[----:B------:R-:W-:Y:S05]  /*fda0*/  @!P0 BRA `(.L_x_1329) ;  /* 0x00000000000c8947 */ /* 0x000fea0003800000 */
[----:B-1----:R-:W4:Y:S04]  /*fdb0*/  LDG.E R4, desc[UR36][R12.64] ;  /* 0x000000240c047981 */ /* 0x002f28000c1e1900 */
[----:B-----5:R-:W4:Y:S02]  /*fdc0*/  LDG.E R3, desc[UR36][R12.64+0x4] ;  /* 0x000004240c037981 */ /* 0x020f24000c1e1900 */
[----:B----4-:R-:W-:-:S07]  /*fdd0*/  IMAD.IADD R3, R3, 0x1, -R4 ;  /* 0x0000000103037824 */ /* 0x010fce00078e0a04 */
.L_x_1329:
[----:B------:R-:W-:Y:S01]  /*fde0*/  SHF.R.S32.HI R18, RZ, 0x1f, R198 ;  /* 0x0000001fff127819 */ /* 0x000fe200000114c6 */
[----:B-1----:R-:W-:Y:S01]  /*fdf0*/  IMAD.IADD R13, R192, 0x1, R22 ;  /* 0x00000001c00d7824 */ /* 0x002fe200078e0216 */
[----:B------:R-:W-:Y:S01]  /*fe00*/  ULDC.64 UR4, c[0x0][0xb90] ;  /* 0x0002e40000047ab9 */ /* 0x000fe20000000a00 */
[----:B-----5:R-:W-:Y:S01]  /*fe10*/  SHF.R.S32.HI R65, RZ, 0x1f, R64 ;  /* 0x0000001fff417819 */ /* 0x020fe20000011440 */
[----:B------:R-:W-:Y:S01]  /*fe20*/  IMAD.IADD R14, R205, 0x1, R22 ;  /* 0x00000001cd0e7824 */ /* 0x000fe200078e0216 */
[----:B------:R-:W-:Y:S01]  /*fe30*/  SHF.R.S32.HI R8, RZ, 0x1f, R199 ;  /* 0x0000001fff087819 */ /* 0x000fe200000114c7 */
[----:B------:R-:W-:Y:S01]  /*fe40*/  IMAD R5, R18, UR4, RZ ;  /* 0x0000000412057c24 */ /* 0x000fe2000f8e02ff */
[----:B------:R-:W-:Y:S01]  /*fe50*/  SEL R67, R199, RZ, !P0 ;  /* 0x000000ffc7437207 */ /* 0x000fe20004000000 */
[----:B---3--:R-:W-:Y:S01]  /*fe60*/  @P1 IMAD.HI.U32 R6, R13, R6, RZ ;  /* 0x000000060d061227 */ /* 0x008fe200078e00ff */
[----:B------:R-:W-:Y:S01]  /*fe70*/  SEL R66, R8, RZ, !P0 ;  /* 0x000000ff08427207 */ /* 0x000fe20004000000 */
[----:B------:R-:W1:Y:S02]  /*fe80*/  @P1 LDC R71, c[0x0][0xbec] ;  /* 0x0002fb00ff471b82 */ /* 0x000e640000000800 */
[----:B------:R-:W-:Y:S01]  /*fe90*/  IMAD.MOV.U32 R7, RZ, RZ, R13 ;  /* 0x000000ffff077224 */ /* 0x000fe200078e000d */
[----:B--2---:R-:W-:Y:S01]  /*fea0*/  @P1 SHF.R.U32.HI R7, RZ, R9, R6 ;  /* 0x00000009ff071219 */ /* 0x004fe20000011606 */
[----:B------:R-:W-:-:S02]  /*feb0*/  IMAD R11, R198, UR5, R5 ;  /* 0x00000005c60b7c24 */ /* 0x000fc4000f8e0205 */
[----:B------:R-:W-:Y:S01]  /*fec0*/  IMAD.WIDE.U32 R4, R198, UR4, R64 ;  /* 0x00000004c6047c25 */ /* 0x000fe2000f8e0040 */
[----:B------:R-:W-:Y:S01]  /*fed0*/  ULDC.64 UR4, c[0x0][0xb98] ;  /* 0x0002e60000047ab9 */ /* 0x000fe20000000a00 */
[----:B------:R-:W2:Y:S02]  /*fee0*/  @P1 LDC R73, c[0x0][0xbf0] ;  /* 0x0002fc00ff491b82 */ /* 0x000ea40000000800 */
[----:B------:R-:W-:Y:S02]  /*fef0*/  IMAD R9, R200, 0x40, R193 ;  /* 0x00000040c8097824 */ /* 0x000fe400078e02c1 */
[----:B------:R-:W-:Y:S02]  /*ff00*/  IMAD.IADD R5, R5, 0x1, R11 ;  /* 0x0000000105057824 */ /* 0x000fe400078e020b */
[----:B------:R-:W-:Y:S02]  /*ff10*/  IMAD.MOV R11, RZ, RZ, -R7 ;  /* 0x000000ffff0b7224 */ /* 0x000fe400078e0a07 */
[----:B------:R-:W-:-:S04]  /*ff20*/  IMAD.WIDE R20, R9, 0x2, R20 ;  /* 0x0000000209147825 */ /* 0x000fc800078e0214 */
[----:B------:R-:W-:Y:S01]  /*ff30*/  IMAD R6, R66, UR4, RZ ;  /* 0x0000000442067c24 */ /* 0x000fe2000f8e02ff */
[C---:B------:R-:W-:Y:S01]  /*ff40*/  IADD3 R29, P3, R20.reuse, 0x6000, RZ ;  /* 0x00006000141d7810 */ /* 0x040fe20007f7e0ff */
[C---:B------:R-:W-:Y:S01]  /*ff50*/  IMAD.WIDE.U32 R4, R67.reuse, UR4, R4 ;  /* 0x0000000443047c25 */ /* 0x040fe2000f8e0004 */
[C---:B------:R-:W-:Y:S02]  /*ff60*/  IADD3 R25, P5, R20.reuse, 0x3000, RZ ;  /* 0x0000300014197810 */ /* 0x040fe40007fbe0ff */
[----:B------:R-:W-:Y:S01]  /*ff70*/  IADD3 R49, P4, R20, 0x4000, RZ ;  /* 0x0000400014317810 */ /* 0x000fe20007f9e0ff */
[----:B------:R-:W-:Y:S01]  /*ff80*/  IMAD R9, R40, R11, R13 ;  /* 0x0000000b28097224 */ /* 0x000fe200078e020d */
[----:B------:R-:W-:Y:S01]  /*ff90*/  SHF.R.S32.HI R11, RZ, 0x1f, R7 ;  /* 0x0000001fff0b7819 */ /* 0x000fe20000011407 */
[----:B------:R-:W-:Y:S01]  /*ffa0*/  IMAD R8, R67, UR5, R6 ;  /* 0x0000000543087c24 */ /* 0x000fe2000f8e0206 */
[----:B------:R-:W-:Y:S01]  /*ffb0*/  IADD3 R4, P0, R7, R4, RZ ;  /* 0x0000000407047210 */ /* 0x000fe20007f1e0ff */
[----:B------:R-:W-:Y:S01]  /*ffc0*/  ULDC.64 UR4, c[0x0][0xb88] ;  /* 0x0002e20000047ab9 */ /* 0x000fe20000000a00 */
[----:B------:R-:W-:Y:S01]  /*ffd0*/  SHF.R.S32.HI R6, RZ, 0x1f, R9 ;  /* 0x0000001fff067819 */ /* 0x000fe20000011409 */
[----:B------:R-:W-:Y:S01]  /*ffe0*/  IMAD R69, R3, R40, RZ ;  /* 0x0000002803457224 */ /* 0x000fe200078e02ff */
[----:B------:R-:W-:-:S02]  /*fff0*/  IADD3.X R5, R11, R5, R8, P0, !PT ;  /* 0x000000050b057210 */ /* 0x000fc400007fe408 */
[----:B------:R-:W-:Y:S01]  /*10000*/  IADD3 R7, P2, R20, 0x1000, RZ ;  /* 0x0000100014077810 */ /* 0x000fe20007f5e0ff */
[----:B------:R-:W-:Y:S01]  /*10010*/  IMAD R6, R6, UR4, RZ ;  /* 0x0000000406067c24 */ /* 0x000fe2000f8e02ff */
[----:B------:R-:W-:Y:S01]  /*10020*/  IADD3 R13, P6, R20, 0x2000, RZ ;  /* 0x00002000140d7810 */ /* 0x000fe20007fde0ff */
[----:B------:R-:W-:Y:S01]  /*10030*/  IMAD.WIDE.U32 R4, R9, UR4, R4 ;  /* 0x0000000409047c25 */ /* 0x000fe2000f8e0004 */
[----:B------:R-:W-:Y:S02]  /*10040*/  LOP3.LUT R8, R7, 0x380, RZ, 0xc0, !PT ;  /* 0x0000038007087812 */ /* 0x000fe400078ec0ff */
[----:B------:R-:W-:Y:S01]  /*10050*/  LOP3.LUT R28, R29, 0x380, RZ, 0xc0, !PT ;  /* 0x000003801d1c7812 */ /* 0x000fe200078ec0ff */
[----:B------:R-:W-:Y:S01]  /*10060*/  IMAD R11, R9, UR5, R6 ;  /* 0x00000005090b7c24 */ /* 0x000fe2000f8e0206 */
[----:B------:R-:W-:Y:S01]  /*10070*/  ULDC.64 UR4, c[0x0][0xb50] ;  /* 0x0002d40000047ab9 */ /* 0x000fe20000000a00 */
[----:B------:R-:W-:Y:S01]  /*10080*/  SHF.R.U64 R8, R8, 0x3, RZ ;  /* 0x0000000308087819 */ /* 0x000fe200000012ff */
[----:B------:R-:W-:Y:S01]  /*10090*/  IMAD.X R9, RZ, RZ, R21, P2 ;  /* 0x000000ffff097224 */ /* 0x000fe200010e0615 */
[----:B------:R-:W-:Y:S01]  /*100a0*/  LEA R10, P0, R4, UR4, 0x2 ;  /* 0x00000004040a7c11 */ /* 0x000fe2000f8010ff */
[----:B------:R-:W-:Y:S01]  /*100b0*/  IMAD.IADD R5, R5, 0x1, R11 ;  /* 0x0000000105057824 */ /* 0x000fe200078e020b */
[----:B------:R-:W-:-:S02]  /*100c0*/  LOP3.LUT R8, R8, R7, RZ, 0x3c, !PT ;  /* 0x0000000708087212 */ /* 0x000fc400078e3cff */
[----:B------:R-:W-:Y:S01]  /*100d0*/  IADD3 R33, P2, R20, 0x7000, RZ ;  /* 0x0000700014217810 */ /* 0x000fe20007f5e0ff */
[----:B------:R-:W-:Y:S01]  /*100e0*/  SHFL.IDX PT, R46, R10, RZ, 0x1c1f ;  /* 0x001c1fff0a2e7589 */ /* 0x000fe200000e0000 */
[----:B------:R-:W-:Y:S01]  /*100f0*/  LEA.HI.X R7, R4, UR5, R5, 0x2, P0 ;  /* 0x0000000504077c11 */ /* 0x000fe200080f1405 */
[----:B------:R-:W-:Y:S01]  /*10100*/  VIADD R4, R14, 0x8 ;  /* 0x000000080e047836 */ /* 0x000fe20000000000 */
[----:B------:R-:W-:Y:S01]  /*10110*/  IADD3 R37, P0, R20, 0x5000, RZ ;  /* 0x0000500014257810 */ /* 0x000fe20007f1e0ff */
[----:B------:R-:W-:Y:S01]  /*10120*/  SHFL.IDX PT, R54, R10, 0x1, 0x1c1f ;  /* 0x003c1f000a367f89 */ /* 0x000fe200000e0000 */
[----:B------:R-:W-:Y:S01]  /*10130*/  LOP3.LUT R32, R33, 0x380, RZ, 0xc0, !PT ;  /* 0x0000038021207812 */ /* 0x000fe200078ec0ff */
[----:B------:R-:W-:Y:S01]  /*10140*/  ULDC.64 UR4, c[0x0][0xaa0] ;  /* 0x0002a80000047ab9 */ /* 0x000fe20000000a00 */
[----:B------:R-:W-:Y:S01]  /*10150*/  LOP3.LUT R36, R37, 0x380, RZ, 0xc0, !PT ;  /* 0x0000038025247812 */ /* 0x000fe200078ec0ff */
[----:B------:R-:W3:Y:S01]  /*10160*/  SHFL.IDX PT, R47, R7, RZ, 0x1c1f ;  /* 0x001c1fff072f7589 */ /* 0x000ee200000e0000 */
[----:B------:R-:W-:-:S02]  /*10170*/  LOP3.LUT R12, R13, 0x380, RZ, 0xc0, !PT ;  /* 0x000003800d0c7812 */ /* 0x000fc400078ec0ff */
[----:B------:R-:W-:Y:S01]  /*10180*/  SHF.R.U64 R36, R36, 0x3, RZ ;  /* 0x0000000324247819 */ /* 0x000fe200000012ff */
[----:B------:R-:W4:Y:S01]  /*10190*/  SHFL.IDX PT, R55, R7, 0x1, 0x1c1f ;  /* 0x003c1f0007377f89 */ /* 0x000f2200000e0000 */
[----:B------:R-:W-:Y:S02]  /*101a0*/  LOP3.LUT R24, R25, 0x380, RZ, 0xc0, !PT ;  /* 0x0000038019187812 */ /* 0x000fe400078ec0ff */
[----:B------:R-:W-:Y:S02]  /*101b0*/  LOP3.LUT R48, R49, 0x380, RZ, 0xc0, !PT ;  /* 0x0000038031307812 */ /* 0x000fe400078ec0ff */
[----:B------:R-:W-:Y:S02]  /*101c0*/  SHF.R.U64 R28, R28, 0x3, RZ ;  /* 0x000000031c1c7819 */ /* 0x000fe400000012ff */
[----:B------:R-:W-:Y:S01]  /*101d0*/  LOP3.LUT R36, R36, R37, RZ, 0x3c, !PT ;  /* 0x0000002524247212 */ /* 0x000fe200078e3cff */
[----:B------:R-:W-:Y:S01]  /*101e0*/  IMAD.X R37, RZ, RZ, R21, P0 ;  /* 0x000000ffff257224 */ /* 0x000fe200000e0615 */
[----:B------:R-:W-:-:S02]  /*101f0*/  SHF.R.U64 R32, R32, 0x3, RZ ;  /* 0x0000000320207819 */ /* 0x000fc400000012ff */
[----:B------:R-:W-:Y:S02]  /*10200*/  SHF.R.U64 R12, R12, 0x3, RZ ;  /* 0x000000030c0c7819 */ /* 0x000fe400000012ff */
[----:B------:R-:W-:Y:S02]  /*10210*/  SHF.R.U64 R24, R24, 0x3, RZ ;  /* 0x0000000318187819 */ /* 0x000fe400000012ff */
[----:B------:R-:W-:Y:S02]  /*10220*/  SHF.R.U64 R48, R48, 0x3, RZ ;  /* 0x0000000330307819 */ /* 0x000fe400000012ff */
[----:B------:R-:W-:Y:S02]  /*10230*/  LOP3.LUT P0, RZ, R202, 0x3, RZ, 0xc0, !PT ;  /* 0x00000003caff7812 */ /* 0x000fe4000780c0ff */
[----:B------:R-:W-:Y:S01]  /*10240*/  LOP3.LUT R28, R28, R29, RZ, 0x3c, !PT ;  /* 0x0000001d1c1c7212 */ /* 0x000fe200078e3cff */
[--C-:B------:R-:W-:Y:S01]  /*10250*/  IMAD.X R29, RZ, RZ, R21.reuse, P3 ;  /* 0x000000ffff1d7224 */ /* 0x100fe200018e0615 */
[----:B------:R-:W-:Y:S01]  /*10260*/  LOP3.LUT R32, R32, R33, RZ, 0x3c, !PT ;  /* 0x0000002120207212 */ /* 0x000fe200078e3cff */
[----:B------:R-:W-:Y:S01]  /*10270*/  IMAD.X R33, RZ, RZ, R21, P2 ;  /* 0x000000ffff217224 */ /* 0x000fe200010e0615 */
[----:B------:R-:W-:-:S02]  /*10280*/  IADD3 R6, P3, R20, 0xb000, RZ ;  /* 0x0000b00014067810 */ /* 0x000fc40007f7e0ff */
[----:B------:R-:W-:Y:S01]  /*10290*/  LOP3.LUT R12, R12, R13, RZ, 0x3c, !PT ;  /* 0x0000000d0c0c7212 */ /* 0x000fe200078e3cff */
[--C-:B------:R-:W-:Y:S01]  /*102a0*/  IMAD.X R13, RZ, RZ, R21.reuse, P6 ;  /* 0x000000ffff0d7224 */ /* 0x100fe200030e0615 */
[----:B------:R-:W-:Y:S01]  /*102b0*/  LOP3.LUT R24, R24, R25, RZ, 0x3c, !PT ;  /* 0x0000001918187212 */ /* 0x000fe200078e3cff */
[--C-:B------:R-:W-:Y:S01]  /*102c0*/  IMAD.X R25, RZ, RZ, R21.reuse, P5 ;  /* 0x000000ffff197224 */ /* 0x100fe200028e0615 */
[----:B------:R-:W-:Y:S01]  /*102d0*/  LOP3.LUT R48, R48, R49, RZ, 0x3c, !PT ;  /* 0x0000003130307212 */ /* 0x000fe200078e3cff */
[--C-:B------:R-:W-:Y:S01]  /*102e0*/  IMAD.X R49, RZ, RZ, R21.reuse, P4 ;  /* 0x000000ffff317224 */ /* 0x100fe200020e0615 */
[-C--:B------:R-:W-:Y:S01]  /*102f0*/  ISETP.GE.OR P2, PT, R14, R69.reuse, P0 ;  /* 0x000000450e00720c */ /* 0x080fe20000746670 */
[----:B------:R-:W-:Y:S01]  /*10300*/  IMAD.X R45, RZ, RZ, R21, P3 ;  /* 0x000000ffff2d7224 */ /* 0x000fe200018e0615 */
[----:B------:R-:W-:Y:S02]  /*10310*/  ISETP.GE.OR P0, PT, R4, R69, P0 ;  /* 0x000000450400720c */ /* 0x000fe40000706670 */
[----:B------:R-:W-:-:S02]  /*10320*/  IADD3 R61, P6, R20, 0x8000, RZ ;  /* 0x00008000143d7810 */ /* 0x000fc40007fde0ff */
[C---:B------:R-:W-:Y:S02]  /*10330*/  IADD3 R57, P5, R20.reuse, 0x9000, RZ ;  /* 0x0000900014397810 */ /* 0x040fe40007fbe0ff */
[C---:B------:R-:W-:Y:S02]  /*10340*/  IADD3 R53, P4, R20.reuse, 0xa000, RZ ;  /* 0x0000a00014357810 */ /* 0x040fe40007f9e0ff */
[----:B------:R-:W-:Y:S02]  /*10350*/  LOP3.LUT R5, R20, 0x380, RZ, 0xc0, !PT ;  /* 0x0000038014057812 */ /* 0x000fe400078ec0ff */
[----:B------:R-:W-:Y:S01]  /*10360*/  LOP3.LUT R3, R6, 0x380, RZ, 0xc0, !PT ;  /* 0x0000038006037812 */ /* 0x000fe200078ec0ff */
[----:B---3--:R-:W-:Y:S01]  /*10370*/  @!P2 ST.E desc[UR36][R46.64], R0 ;  /* 0x000000002e00a985 */ /* 0x008fe2000c101924 */
[----:B------:R-:W-:Y:S02]  /*10380*/  LOP3.LUT R60, R61, 0x380, RZ, 0xc0, !PT ;  /* 0x000003803d3c7812 */ /* 0x000fe400078ec0ff */
[----:B------:R-:W-:Y:S01]  /*10390*/  LOP3.LUT R56, R57, 0x380, RZ, 0xc0, !PT ;  /* 0x0000038039387812 */ /* 0x000fe200078ec0ff */
[----:B----4-:R3:W-:Y:S01]  /*103a0*/  @!P0 ST.E desc[UR36][R54.64], R2 ;  /* 0x0000000236008985 */ /* 0x0107e2000c101924 */
[----:B------:R-:W-:-:S02]  /*103b0*/  LOP3.LUT R52, R53, 0x380, RZ, 0xc0, !PT ;  /* 0x0000038035347812 */ /* 0x000fc400078ec0ff */
[----:B------:R-:W-:Y:S01]  /*103c0*/  SHF.R.U64 R5, R5, 0x3, RZ ;  /* 0x0000000305057819 */ /* 0x000fe200000012ff */
[----:B------:R-:W5:Y:S01]  /*103d0*/  LD.E.128 R8, desc[UR36][R8.64] ;  /* 0x0000002408087980 */ /* 0x000f62000c101d00 */
[----:B------:R-:W-:Y:S02]  /*103e0*/  SHF.R.U64 R3, R3, 0x3, RZ ;  /* 0x0000000303037819 */ /* 0x000fe400000012ff */
[----:B------:R-:W-:Y:S01]  /*103f0*/  SHF.R.U64 R60, R60, 0x3, RZ ;  /* 0x000000033c3c7819 */ /* 0x000fe200000012ff */
[----:B------:R-:W5:Y:S01]  /*10400*/  LD.E.128 R12, desc[UR36][R12.64] ;  /* 0x000000240c0c7980 */ /* 0x000f62000c101d00 */
[----:B------:R-:W-:Y:S02]  /*10410*/  SHF.R.U64 R56, R56, 0x3, RZ ;  /* 0x0000000338387819 */ /* 0x000fe400000012ff */
[----:B------:R-:W-:Y:S01]  /*10420*/  SHF.R.U64 R52, R52, 0x3, RZ ;  /* 0x0000000334347819 */ /* 0x000fe200000012ff */
[----:B------:R-:W5:Y:S01]  /*10430*/  LD.E.128 R24, desc[UR36][R24.64] ;  /* 0x0000002418187980 */ /* 0x000f62000c101d00 */
[----:B------:R-:W-:-:S02]  /*10440*/  LOP3.LUT R20, R5, R20, RZ, 0x3c, !PT ;  /* 0x0000001405147212 */ /* 0x000fc400078e3cff */
[----:B------:R-:W-:Y:S01]  /*10450*/  LOP3.LUT R44, R3, R6, RZ, 0x3c, !PT ;  /* 0x00000006032c7212 */ /* 0x000fe200078e3cff */
[----:B------:R-:W-:Y:S01]  /*10460*/  IMAD R3, R65, UR4, RZ ;  /* 0x0000000441037c24 */ /* 0x000fe2000f8e02ff */
[----:B------:R-:W-:Y:S01]  /*10470*/  LOP3.LUT R60, R60, R61, RZ, 0x3c, !PT ;  /* 0x0000003d3c3c7212 */ /* 0x000fe200078e3cff */
[--C-:B------:R-:W-:Y:S01]  /*10480*/  IMAD.X R61, RZ, RZ, R21.reuse, P6 ;  /* 0x000000ffff3d7224 */ /* 0x100fe200030e0615 */
[----:B------:R-:W-:Y:S01]  /*10490*/  LOP3.LUT R56, R56, R57, RZ, 0x3c, !PT ;  /* 0x0000003938387212 */ /* 0x000fe200078e3cff */
[--C-:B------:R-:W-:Y:S01]  /*104a0*/  IMAD.X R57, RZ, RZ, R21.reuse, P5 ;  /* 0x000000ffff397224 */ /* 0x100fe200028e0615 */
[----:B------:R-:W-:Y:S01]  /*104b0*/  LOP3.LUT R52, R52, R53, RZ, 0x3c, !PT ;  /* 0x0000003534347212 */ /* 0x000fe200078e3cff */
[----:B------:R-:W-:Y:S01]  /*104c0*/  IMAD.X R53, RZ, RZ, R21, P4 ;  /* 0x000000ffff357224 */ /* 0x000fe200020e0615 */
[----:B------:R4:W5:Y:S04]  /*104d0*/  LD.E.128 R4, desc[UR36][R20.64] ;  /* 0x0000002414047980 */ /* 0x000968000c101d00 */
[----:B------:R-:W5:Y:S04]  /*104e0*/  LD.E.128 R48, desc[UR36][R48.64] ;  /* 0x0000002430307980 */ /* 0x000f68000c101d00 */
[----:B------:R-:W5:Y:S01]  /*104f0*/  LD.E.128 R36, desc[UR36][R36.64] ;  /* 0x0000002424247980 */ /* 0x000f62000c101d00 */
[----:B----4-:R-:W-:-:S02]  /*10500*/  IMAD R21, R64, UR5, R3 ;  /* 0x0000000540157c24 */ /* 0x010fc4000f8e0203 */
[----:B---3--:R-:W-:Y:S01]  /*10510*/  IMAD.WIDE.U32 R2, R64, UR4, RZ ;  /* 0x0000000440027c25 */ /* 0x008fe2000f8e00ff */
[----:B------:R-:W-:Y:S01]  /*10520*/  ULDC.64 UR4, c[0x0][0xae8] ;  /* 0x0002ba0000047ab9 */ /* 0x000fe20000000a00 */
[----:B------:R-:W5:Y:S02]  /*10530*/  LD.E.128 R28, desc[UR36][R28.64] ;  /* 0x000000241c1c7980 */ /* 0x000f64000c101d00 */
[----:B------:R-:W-:Y:S02]  /*10540*/  IMAD.IADD R3, R3, 0x1, R21 ;  /* 0x0000000103037824 */ /* 0x000fe400078e0215 */
[----:B------:R-:W-:Y:S01]  /*10550*/  IMAD R21, R197, 0x20, R200 ;  /* 0x00000020c5157824 */ /* 0x000fe200078e02c8 */
[----:B------:R-:W5:Y:S01]  /*10560*/  LD.E.128 R32, desc[UR36][R32.64] ;  /* 0x0000002420207980 */ /* 0x000f62000c101d00 */
[----:B------:R-:W-:Y:S02]  /*10570*/  IMAD R65, R18, UR4, RZ ;  /* 0x0000000412417c24 */ /* 0x000fe4000f8e02ff */
[----:B------:R-:W-:Y:S01]  /*10580*/  IMAD.IADD R20, R22, 0x1, R21 ;  /* 0x0000000116147824 */ /* 0x000fe200078e0215 */
[----:B------:R-:W5:Y:S01]  /*10590*/  LD.E.128 R60, desc[UR36][R60.64] ;  /* 0x000000243c3c7980 */ /* 0x000f62000c101d00 */
[----:B------:R-:W-:-:S02]  /*105a0*/  IMAD R65, R198, UR5, R65 ;  /* 0x00000005c6417c24 */ /* 0x000fc4000f8e0241 */
[----:B-1----:R-:W-:Y:S01]  /*105b0*/  @P1 IMAD.HI.U32 R0, R20, R71, RZ ;  /* 0x0000004714001227 */ /* 0x002fe200078e00ff */
[----:B------:R-:W5:Y:S03]  /*105c0*/  LD.E.128 R56, desc[UR36][R56.64] ;  /* 0x0000002438387980 */ /* 0x000f66000c101d00 */
[----:B------:R-:W-:Y:S01]  /*105d0*/  IMAD.WIDE.U32 R2, R198, UR4, R2 ;  /* 0x00000004c6027c25 */ /* 0x000fe2000f8e0002 */
[----:B------:R-:W-:Y:S01]  /*105e0*/  ULDC.64 UR4, c[0x0][0xaf0] ;  /* 0x0002bc0000047ab9 */ /* 0x000fe20000000a00 */
[----:B------:R-:W5:Y:S02]  /*105f0*/  LD.E.128 R52, desc[UR36][R52.64] ;  /* 0x0000002434347980 */ /* 0x000f64000c101d00 */
[----:B------:R-:W-:Y:S01]  /*10600*/  IMAD.MOV.U32 R21, RZ, RZ, R20 ;  /* 0x000000ffff157224 */ /* 0x000fe200078e0014 */
[----:B--2---:R-:W-:Y:S01]  /*10610*/  @P1 SHF.R.U32.HI R21, RZ, R73, R0 ;  /* 0x00000049ff151219 */ /* 0x004fe20000011600 */
[----:B------:R-:W-:Y:S01]  /*10620*/  IMAD.IADD R3, R3, 0x1, R65 ;  /* 0x0000000103037824 */ /* 0x000fe200078e0241 */
[----:B------:R-:W5:Y:S01]  /*10630*/  LD.E.128 R44, desc[UR36][R44.64] ;  /* 0x000000242c2c7980 */ /* 0x000f62000c101d00 */
[----:B------:R-:W-:Y:S01]  /*10640*/  IMAD R18, R66, UR4, RZ ;  /* 0x0000000442127c24 */ /* 0x000fe2000f8e02ff */
[----:B------:R-:W-:Y:S01]  /*10650*/  SHF.R.S32.HI R0, RZ, 0x1f, R21 ;  /* 0x0000001fff007819 */ /* 0x000fe20000011415 */
[C---:B------:R-:W-:Y:S01]  /*10660*/  IMAD.WIDE.U32 R2, R67.reuse, UR4, R2 ;  /* 0x0000000443027c25 */ /* 0x040fe2000f8e0002 */
[----:B------:R-:W-:Y:S01]  /*10670*/  @!PT LDS RZ, [RZ] ;  /* 0x00000000fffff984 */ /* 0x000fe20000000800 */
[----:B------:R-:W-:Y:S01]  /*10680*/  @!PT LDS RZ, [RZ] ;  /* 0x00000000fffff984 */ /* 0x000fe20000000800 */
[----:B------:R-:W-:Y:S01]  /*10690*/  @!PT LDS RZ, [RZ] ;  /* 0x00000000fffff984 */ /* 0x000fe20000000800 */
[----:B------:R-:W-:Y:S01]  /*106a0*/  @!PT LDS RZ, [RZ] ;  /* 0x00000000fffff984 */ /* 0x000fe20000000800 */
[----:B------:R1:W-:Y:S06]  /*106b0*/  MEMBAR.ALL.CTA ;  /* 0x0000000000007992 */ /* 0x0003ec0000008000 */
[----:B-1----:R-:W1:Y:S01]  /*106c0*/  FENCE.VIEW.ASYNC.S ;  /* 0x00000000000073c6 */ /* 0x002e620000000000 */
[----:B------:R-:W-:Y:S01]  /*106d0*/  IMAD R65, R67, UR5, R18 ;  /* 0x0000000543417c24 */ /* 0x000fe2000f8e0212 */
[----:B------:R-:W-:Y:S01]  /*106e0*/  ULDC.64 UR4, c[0x0][0xae0] ;  /* 0x0002b80000047ab9 */ /* 0x000fe20000000a00 */
[----:B------:R-:W-:-:S02]  /*106f0*/  IMAD.MOV R67, RZ, RZ, -R21 ;  /* 0x000000ffff437224 */ /* 0x000fc400078e0a15 */
[----:B------:R-:W-:Y:S02]  /*10700*/  IMAD.IADD R3, R3, 0x1, R65 ;  /* 0x0000000103037824 */ /* 0x000fe400078e0241 */
[----:B------:R-:W-:Y:S02]  /*10710*/  IMAD R0, R0, UR4, RZ ;  /* 0x0000000400007c24 */ /* 0x000fe4000f8e02ff */
[----:B------:R-:W-:Y:S02]  /*10720*/  IMAD R65, R40, R67, R20 ;  /* 0x0000004328417224 */ /* 0x000fe400078e0214 */
[C---:B------:R-:W-:Y:S02]  /*10730*/  IMAD R67, R21.reuse, UR5, R0 ;  /* 0x0000000515437c24 */ /* 0x040fe4000f8e0200 */
[----:B------:R-:W-:Y:S01]  /*10740*/  IMAD.WIDE.U32 R2, R21, UR4, R2 ;  /* 0x0000000415027c25 */ /* 0x000fe2000f8e0002 */
[----:B------:R-:W-:Y:S01]  /*10750*/  SHF.R.S32.HI R0, RZ, 0x1f, R65 ;  /* 0x0000001fff007819 */ /* 0x000fe20000011441 */
[----:B------:R-:W-:-:S02]  /*10760*/  ULDC.64 UR4, c[0x0][0xad8] ;  /* 0x0002b60000047ab9 */ /* 0x000fc40000000a00 */
[----:B------:R-:W-:Y:S02]  /*10770*/  IMAD.IADD R3, R3, 0x1, R67 ;  /* 0x0000000103037824 */ /* 0x000fe400078e0243 */
[----:B------:R-:W-:Y:S02]  /*10780*/  IMAD R18, R0, UR4, RZ ;  /* 0x0000000400127c24 */ /* 0x000fe4000f8e02ff */
[----:B------:R-:W-:Y:S02]  /*10790*/  IMAD.IADD R40, R200, 0x1, R22 ;  /* 0x00000001c8287824 */ /* 0x000fe400078e0216 */
[C---:B------:R-:W-:Y:S02]  /*107a0*/  IMAD R21, R65.reuse, UR5, R18 ;  /* 0x0000000541157c24 */ /* 0x040fe4000f8e0212 */
[----:B------:R-:W-:Y:S01]  /*107b0*/  IMAD.WIDE.U32 R2, R65, UR4, R2 ;  /* 0x0000000441027c25 */ /* 0x000fe2000f8e0002 */
[----:B------:R-:W-:Y:S01]  /*107c0*/  ISETP.GE.AND P2, PT, R40, R69, PT ;  /* 0x000000452800720c */ /* 0x000fe20003f46270 */
[----:B------:R-:W-:-:S02]  /*107d0*/  ULDC.64 UR4, c[0x0][0xa80] ;  /* 0x0002a00000047ab9 */ /* 0x000fc40000000a00 */
[----:B------:R-:W-:Y:S01]  /*107e0*/  VIADD R0, R40, 0x20 ;  /* 0x0000002028007836 */ /* 0x000fe20000000000 */
[----:B------:R-:W-:Y:S01]  /*107f0*/  LEA R18, P3, R2, UR4, 0x1 ;  /* 0x0000000402127c11 */ /* 0x000fe2000f8608ff */
[----:B------:R-:W-:Y:S02]  /*10800*/  IMAD.IADD R3, R3, 0x1, R21 ;  /* 0x0000000103037824 */ /* 0x000fe400078e0215 */
[----:B0-----:R-:W-:Y:S01]  /*10810*/  VIADD R17, R17, 0x30820 ;  /* 0x0003082011117836 */ /* 0x001fe20000000000 */
[-C--:B------:R-:W-:Y:S01]  /*10820*/  ISETP.GE.AND P1, PT, R0, R69.reuse, PT ;  /* 0x000000450000720c */ /* 0x080fe20003f26270 */
[----:B------:R-:W-:Y:S01]  /*10830*/  VIADD R0, R40, 0x40 ;  /* 0x0000004028007836 */ /* 0x000fe20000000000 */
[----:B------:R-:W-:Y:S02]  /*10840*/  LEA.HI.X R22, R2, UR5, R3, 0x1, P3 ;  /* 0x0000000502167c11 */ /* 0x000fe400098f0c03 */
[----:B------:R-:W-:Y:S01]  /*10850*/  PRMT R17, RZ, 0x654, R17 ;  /* 0x00000654ff117816 */ /* 0x000fe20000000011 */
[----:B-1----:R0:W1:Y:S01]  /*10860*/  SHFL.IDX PT, R64, R18, RZ, 0x181f ;  /* 0x00181fff12407589 */ /* 0x00206200000e0000 */
        /* <DEDUP_REMOVED lines=12> */
[C---:B------:R-:W-:Y:S02]  /*10930*/  @!P2 LEA R64, P6, R196.reuse, R64, 0x1 ;  /* 0x00000040c440a211 */ /* 0x040fe400078c08ff */
[-C--:B------:R-:W-:Y:S01]  /*10940*/  @!P3 LEA.HI.X R21, R195, R0.reuse, R208, 0x1, P5 ;  /* 0x00000000c315b211 */ /* 0x080fe200028f0cd0 */
[----:B-----5:R3:W-:Y:S01]  /*10950*/  @!P4 ST.E.128 desc[UR36][R2.64], R4 ;  /* 0x000000040200c985 */ /* 0x0207e2000c101d24 */
[----:B------:R-:W-:-:S03]  /*10960*/  @!P2 LEA.HI.X R65, R196, R0, R207, 0x1, P6 ;  /* 0x00000000c441a211 */ /* 0x000fc600030f0ccf */
[----:B------:R3:W-:Y:S04]  /*10970*/  @!P3 ST.E.128 desc[UR36][R20.64], R48 ;  /* 0x000000301400b985 */ /* 0x0007e8000c101d24 */
[----:B------:R3:W-:Y:S02]  /*10980*/  @!P2 ST.E.128 desc[UR36][R64.64], R60 ;  /* 0x0000003c4000a985 */ /* 0x0007e4000c101d24 */
.L_x_1331:
[----:B------:R-:W-:Y:S05]  /*10990*/  BSYNC B1 ;  /* 0x0000000000017941 */ /* 0x000fea0003800000 */
.L_x_1330:
        /* <DEDUP_REMOVED lines=10> */
[C---:B------:R-:W-:Y:S02]  /*10a40*/  @!P6 LEA R6, P3, R196.reuse, R6, 0x1 ;  /* 0x00000006c406e211 */ /* 0x040fe400078608ff */
[-C--:B----4-:R-:W-:Y:S02]  /*10a50*/  @!P4 LEA.HI.X R3, R193, R0.reuse, R209, 0x1, P1 ;  /* 0x00000000c103c211 */ /* 0x090fe400008f0cd1 */
[-C--:B------:R-:W-:Y:S02]  /*10a60*/  @!P5 LEA.HI.X R5, R195, R0.reuse, R208, 0x1, P2 ;  /* 0x00000000c305d211 */ /* 0x080fe400010f0cd0 */
[----:B------:R-:W-:Y:S01]  /*10a70*/  @!P6 LEA.HI.X R7, R196, R0, R207, 0x1, P3 ;  /* 0x00000000c407e211 */ /* 0x000fe200018f0ccf */
[----:B------:R3:W-:Y:S04]  /*10a80*/  @!P4 ST.E.128 desc[UR36][R2.64], R8 ;  /* 0x000000080200c985 */ /* 0x0007e8000c101d24 */
[----:B------:R3:W-:Y:S04]  /*10a90*/  @!P5 ST.E.128 desc[UR36][R4.64], R36 ;  /* 0x000000240400d985 */ /* 0x0007e8000c101d24 */
[----:B------:R3:W-:Y:S02]  /*10aa0*/  @!P6 ST.E.128 desc[UR36][R6.64], R56 ;  /* 0x000000380600e985 */ /* 0x0007e4000c101d24 */
.L_x_1333:
[----:B------:R-:W-:Y:S05]  /*10ab0*/  BSYNC B1 ;  /* 0x0000000000017941 */ /* 0x000fea0003800000 */
.L_x_1332:
        /* <DEDUP_REMOVED lines=11> */
[-C--:B0-----:R-:W-:Y:S02]  /*10b70*/  @!P3 LEA.HI.X R3, R193, R0.reuse, R209, 0x1, P0 ;  /* 0x00000000c103b211 */ /* 0x081fe400000f0cd1 */
[-C--:B------:R-:W-:Y:S02]  /*10b80*/  @!P4 LEA.HI.X R5, R195, R0.reuse, R208, 0x1, P1 ;  /* 0x00000000c305c211 */ /* 0x080fe400008f0cd0 */
[----:B------:R-:W-:Y:S01]  /*10b90*/  @!P5 LEA.HI.X R7, R196, R0, R207, 0x1, P2 ;  /* 0x00000000c407d211 */ /* 0x000fe200010f0ccf */
[----:B------:R0:W-:Y:S04]  /*10ba0*/  @!P3 ST.E.128 desc[UR36][R2.64], R12 ;  /* 0x0000000c0200b985 */ /* 0x0001e8000c101d24 */
[----:B------:R0:W-:Y:S04]  /*10bb0*/  @!P4 ST.E.128 desc[UR36][R4.64], R28 ;  /* 0x0000001c0400c985 */ /* 0x0001e8000c101d24 */
[----:B------:R0:W-:Y:S02]  /*10bc0*/  @!P5 ST.E.128 desc[UR36][R6.64], R52 ;  /* 0x000000340600d985 */ /* 0x0001e4000c101d24 */
.L_x_1335:
[----:B------:R-:W-:Y:S05]  /*10bd0*/  BSYNC B1 ;  /* 0x0000000000017941 */ /* 0x000fea0003800000 */
.L_x_1334:
[----:B0-----:R-:W-:Y:S01]  /*10be0*/  VIADD R0, R40, 0x60 ;  /* 0x0000006028007836 */ /* 0x001fe20000000000 */
[----:B--2-4-:R-:W0:Y:S04]  /*10bf0*/  SHFL.IDX PT, R22, R22, 0x3, 0x181f ;  /* 0x00781f0016167f89 */ /* 0x014e2800000e0000 */
[----:B------:R-:W-:Y:S01]  /*10c00*/  ISETP.GE.AND P0, PT, R0, R69, PT ;  /* 0x000000450000720c */ /* 0x000fe20003f06270 */
[----:B------:R-:W2:-:S12]  /*10c10*/  SHFL.IDX PT, R18, R18, 0x3, 0x181f ;  /* 0x00781f0012127f89 */ /* 0x000e9800000e0000 */
        /* <DEDUP_REMOVED lines=16> */
.L_x_1328:
[----:B------:R-:W2:Y:S08]  /*10d20*/  LDC.64 R4, c[0x0][0xc00] ;  /* 0x00030000ff047b82 */ /* 0x000eb00000000a00 */
[----:B------:R-:W3:Y:S01]  /*10d30*/  LDC.64 R2, c[0x0][0xc00] ;  /* 0x00030000ff027b82 */ /* 0x000ee20000000a00 */
[----:B------:R-:W-:Y:S01]  /*10d40*/  ULDC UR4, c[0x0][0xa88] ;  /* 0x0002a20000047ab9 */ /* 0x000fe20000000800 */
[----:B------:R-:W-:-:S06]  /*10d50*/  IMAD.MOV.U32 R6, RZ, RZ, RZ ;  /* 0x000000ffff067224 */ /* 0x000fcc00078e00ff */
[----:B------:R-:W4:Y:S01]  /*10d60*/  LDC R21, c[0x0][0xbe8] ;  /* 0x0002fa00ff157b82 */ /* 0x000f220000000800 */
[----:B--2---:R-:W-:-:S04]  /*10d70*/  ISETP.NE.U32.AND P0, PT, R4, RZ, PT ;  /* 0x000000ff0400720c */ /* 0x004fc80003f05070 */
[----:B------:R-:W-:-:S03]  /*10d80*/  ISETP.NE.AND.EX P0, PT, R5, RZ, PT, P0 ;  /* 0x000000ff0500720c */ /* 0x000fc60003f05300 */
[----:B------:R-:W2:Y:S01]  /*10d90*/  LDC.64 R4, c[0x0][0xc08] ;  /* 0x00030200ff047b82 */ /* 0x000ea20000000a00 */
[----:B---3--:R-:W-:-:S04]  /*10da0*/  IMAD.WIDE R2, R199, 0x4, R2 ;  /* 0x00000004c7027825 */ /* 0x008fc800078e0202 */
[----:B------:R-:W-:-:S05]  /*10db0*/  IMAD.U32 R0, RZ, RZ, UR4 ;  /* 0x00000004ff007e24 */ /* 0x000fca000f8e00ff */
[----:B------:R3:W5:Y:S01]  /*10dc0*/  @P0 LDG.E R6, desc[UR36][R2.64] ;  /* 0x0000002402060981 */ /* 0x000762000c1e1900 */
[----:B--2---:R-:W-:-:S04]  /*10dd0*/  ISETP.NE.U32.AND P1, PT, R4, RZ, PT ;  /* 0x000000ff0400720c */ /* 0x004fc80003f25070 */
[----:B------:R-:W-:-:S13]  /*10de0*/  ISETP.NE.AND.EX P1, PT, R5, RZ, PT, P1 ;  /* 0x000000ff0500720c */ /* 0x000fda0003f25310 */
[----:B------:R-:W2:Y:S02]  /*10df0*/  @P1 LDC.64 R4, c[0x0][0xc08] ;  /* 0x00030200ff041b82 */ /* 0x000ea40000000a00 */
[----:B--2---:R-:W-:-:S05]  /*10e00*/  @P1 IMAD.WIDE R4, R199, 0x4, R4 ;  /* 0x00000004c7041825 */ /* 0x004fca00078e0204 */
[----:B------:R3:W5:Y:S01]  /*10e10*/  @P1 LDG.E R0, desc[UR36][R4.64] ;  /* 0x0000002404001981 */ /* 0x000762000c1e1900 */
[----:B----4-:R-:W-:Y:S02]  /*10e20*/  ISETP.NE.AND P2, PT, R21, 0x1, PT ;  /* 0x000000011500780c */ /* 0x010fe40003f45270 */
[----:B------:R-:W-:Y:S02]  /*10e30*/  ISETP.GE.AND P3, PT, R210, 0x80, PT ;  /* 0x00000080d200780c */ /* 0x000fe40003f66270 */
[----:B------:R-:W-:-:S09]  /*10e40*/  SHF.R.S32.HI R7, RZ, 0x1f, R199 ;  /* 0x0000001fff077819 */ /* 0x000fd200000114c7 */
[----:B------:R-:W2:Y:S08]  /*10e50*/  @P2 LDC R14, c[0x0][0xbec] ;  /* 0x0002fb00ff0e2b82 */ /* 0x000eb00000000800 */
[----:B------:R-:W4:Y:S01]  /*10e60*/  @P2 LDC R25, c[0x0][0xbf0] ;  /* 0x0002fc00ff192b82 */ /* 0x000f220000000800 */
[----:B---3--:R-:W-:Y:S05]  /*10e70*/  @P1 BRA `(.L_x_1337) ;  /* 0x0000000000101947 */ /* 0x008fea0003800000 */
[----:B------:R-:W-:Y:S05]  /*10e80*/  @!P0 BRA `(.L_x_1337) ;  /* 0x00000000000c8947 */ /* 0x000fea0003800000 */
[----:B------:R-:W3:Y:S04]  /*10e90*/  LDG.E R5, desc[UR36][R2.64] ;  /* 0x0000002402057981 */ /* 0x000ee8000c1e1900 */
[----:B-----5:R-:W3:Y:S02]  /*10ea0*/  LDG.E R0, desc[UR36][R2.64+0x4] ;  /* 0x0000042402007981 */ /* 0x020ee4000c1e1900 */
[----:B---3--:R-:W-:-:S07]  /*10eb0*/  IMAD.IADD R0, R0, 0x1, -R5 ;  /* 0x0000000100007824 */ /* 0x008fce00078e0a05 */
.L_x_1337:
[----:B------:R-:W-:Y:S01]  /*10ec0*/  BSSY B1, `(.L_x_1338) ;  /* 0x000002d000017945 */ /* 0x000fe20003800000 */
[----:B------:R-:W-:Y:S02]  /*10ed0*/  SHF.R.S32.HI R10, RZ, 0x1f, R198 ;  /* 0x0000001fff0a7819 */ /* 0x000fe400000114c6 */
[----:B------:R-:W-:Y:S02]  /*10ee0*/  SEL R13, R199, RZ, !P0 ;  /* 0x000000ffc70d7207 */ /* 0x000fe40004000000 */
[----:B------:R-:W-:Y:S02]  /*10ef0*/  SEL R12, R7, RZ, !P0 ;  /* 0x000000ff070c7207 */ /* 0x000fe40004000000 */
[----:B-----5:R-:W-:Y:S01]  /*10f00*/  SHF.R.S32.HI R11, RZ, 0x1f, R6 ;  /* 0x0000001fff0b7819 */ /* 0x020fe20000011406 */
[----:B------:R-:W-:Y:S06]  /*10f10*/  @P3 BRA `(.L_x_1339) ;  /* 0x00000000009c3947 */ /* 0x000fec0003800000 */
[----:B------:R-:W3:Y:S01]  /*10f20*/  S2R R3, SR_TID.X ;  /* 0x0000000000037919 */ /* 0x000ee20000002100 */
[----:B------:R-:W5:Y:S02]  /*10f30*/  LDC R9, c[0x0][0xbe8] ;  /* 0x0002fa00ff097b82 */ /* 0x000f640000000800 */
[----:B-----5:R-:W-:Y:S01]  /*10f40*/  IMAD R2, R0, R9, RZ ;  /* 0x0000000900027224 */ /* 0x020fe200078e02ff */
[----:B---3--:R-:W-:-:S04]  /*10f50*/  IADD3 R8, R22, -0x80, R3 ;  /* 0xffffff8016087810 */ /* 0x008fc80007ffe003 */
[----:B------:R-:W-:-:S13]  /*10f60*/  ISETP.GE.AND P0, PT, R8, R2, PT ;  /* 0x000000020800720c */ /* 0x000fda0003f06270 */
[----:B------:R-:W-:Y:S05]  /*10f70*/  @P0 BRA `(.L_x_1339) ;  /* 0x0000000000840947 */ /* 0x000fea0003800000 */
[----:B------:R-:W-:Y:S01]  /*10f80*/  ISETP.NE.AND P0, PT, R9, 0x1, PT ;  /* 0x000000010900780c */ /* 0x000fe20003f05270 */
[----:B------:R-:W-:Y:S01]  /*10f90*/  ULDC.64 UR4, c[0x0][0xb90] ;  /* 0x0002e40000047ab9 */ /* 0x000fe20000000a00 */
[----:B------:R-:W-:Y:S02]  /*10fa0*/  IMAD.MOV.U32 R2, RZ, RZ, R6 ;  /* 0x000000ffff027224 */ /* 0x000fe400078e0006 */
[----:B------:R-:W-:Y:S02]  /*10fb0*/  IMAD R7, R10, UR4, RZ ;  /* 0x000000040a077c24 */ /* 0x000fe4000f8e02ff */
[----:B------:R-:W-:Y:S02]  /*10fc0*/  IMAD.MOV.U32 R3, RZ, RZ, R11 ;  /* 0x000000ffff037224 */ /* 0x000fe400078e000b */
[----:B------:R-:W-:Y:S02]  /*10fd0*/  IMAD.MOV.U32 R5, RZ, RZ, R8 ;  /* 0x000000ffff057224 */ /* 0x000fe400078e0008 */
[----:B------:R-:W-:-:S03]  /*10fe0*/  IMAD.WIDE.U32 R2, R198, UR4, R2 ;  /* 0x00000004c6027c25 */ /* 0x000fc6000f8e0002 */
[----:B------:R-:W3:Y:S01]  /*10ff0*/  @P0 LDC R15, c[0x0][0xbec] ;  /* 0x0002fb00ff0f0b82 */ /* 0x000ee20000000800 */
[----:B------:R-:W-:Y:S01]  /*11000*/  IMAD R7, R198, UR5, R7 ;  /* 0x00000005c6077c24 */ /* 0x000fe2000f8e0207 */
[----:B------:R-:W-:-:S03]  /*11010*/  ULDC.64 UR4, c[0x0][0xb98] ;  /* 0x0002e60000047ab9 */ /* 0x000fc60000000a00 */
[----:B------:R-:W-:-:S03]  /*11020*/  IMAD.IADD R3, R3, 0x1, R7 ;  /* 0x0000000103037824 */ /* 0x000fc600078e0207 */
[----:B0-----:R-:W0:Y:S01]  /*11030*/  @P0 LDC R17, c[0x0][0xbf0] ;  /* 0x0002fc00ff110b82 */ /* 0x001e220000000800 */
[----:B------:R-:W-:-:S04]  /*11040*/  IMAD.WIDE.U32 R2, R13, UR4, R2 ;  /* 0x000000040d027c25 */ /* 0x000fc8000f8e0002 */
[----:B---3--:R-:W-:-:S05]  /*11050*/  @P0 IMAD.HI.U32 R4, R8, R15, RZ ;  /* 0x0000000f08040227 */ /* 0x008fca00078e00ff */
[----:B0-----:R-:W-:Y:S01]  /*11060*/  @P0 SHF.R.U32.HI R5, RZ, R17, R4 ;  /* 0x00000011ff050219 */ /* 0x001fe20000011604 */
[----:B------:R-:W-:-:S03]  /*11070*/  IMAD R4, R12, UR4, RZ ;  /* 0x000000040c047c24 */ /* 0x000fc6000f8e02ff */
[----:B------:R-:W-:Y:S01]  /*11080*/  IADD3 R2, P0, R5, R2, RZ ;  /* 0x0000000205027210 */ /* 0x000fe20007f1e0ff */
[----:B------:R-:W-:-:S04]  /*11090*/  IMAD.MOV R7, RZ, RZ, -R5 ;  /* 0x000000ffff077224 */ /* 0x000fc800078e0a05 */
[----:B------:R-:W-:Y:S01]  /*110a0*/  IMAD R7, R9, R7, R8 ;  /* 0x0000000709077224 */ /* 0x000fe200078e0208 */
[----:B------:R-:W-:Y:S01]  /*110b0*/  SHF.R.S32.HI R9, RZ, 0x1f, R5 ;  /* 0x0000001fff097819 */ /* 0x000fe20000011405 */
[----:B------:R-:W-:Y:S01]  /*110c0*/  IMAD R8, R13, UR5, R4 ;  /* 0x000000050d087c24 */ /* 0x000fe2000f8e0204 */
[----:B------:R-:W-:Y:S02]  /*110d0*/  ULDC.64 UR4, c[0x0][0xb88] ;  /* 0x0002e20000047ab9 */ /* 0x000fe40000000a00 */
        /* <DEDUP_REMOVED lines=11> */
.L_x_1339:
[----:B------:R-:W-:Y:S05]  /*11190*/  BSYNC B1 ;  /* 0x0000000000017941 */ /* 0x000fea0003800000 */
.L_x_1338:
[----:B------:R-:W-:Y:S01]  /*111a0*/  ULDC.64 UR4, c[0x0][0xaa0] ;  /* 0x0002a80000047ab9 */ /* 0x000fe20000000a00 */
[----:B------:R-:W-:Y:S01]  /*111b0*/  IMAD R7, R197, 0x20, R200 ;  /* 0x00000020c5077824 */ /* 0x000fe200078e02c8 */
[----:B------:R-:W-:Y:S01]  /*111c0*/  BSSY B1, `(.L_x_1340) ;  /* 0x000003b000017945 */ /* 0x000fe20003800000 */
[----:B---3--:R-:W-:Y:S02]  /*111d0*/  IMAD R3, R11, UR4, RZ ;  /* 0x000000040b037c24 */ /* 0x008fe4000f8e02ff */
[----:B------:R-:W-:Y:S02]  /*111e0*/  IMAD.IADD R9, R22, 0x1, R7 ;  /* 0x0000000116097824 */ /* 0x000fe400078e0207 */
[C---:B------:R-:W-:Y:S02]  /*111f0*/  IMAD R5, R6.reuse, UR5, R3 ;  /* 0x0000000506057c24 */ /* 0x040fe4000f8e0203 */
[----:B------:R-:W-:Y:S01]  /*11200*/  IMAD.WIDE.U32 R2, R6, UR4, RZ ;  /* 0x0000000406027c25 */ /* 0x000fe2000f8e00ff */
[----:B------:R-:W-:-:S03]  /*11210*/  ULDC.64 UR4, c[0x0][0xae8] ;  /* 0x0002ba0000047ab9 */ /* 0x000fc60000000a00 */
[----:B------:R-:W-:Y:S02]  /*11220*/  IMAD.IADD R3, R3, 0x1, R5 ;  /* 0x0000000103037824 */ /* 0x000fe400078e0205 */
[----:B------:R-:W-:Y:S02]  /*11230*/  IMAD R7, R10, UR4, RZ ;  /* 0x000000040a077c24 */ /* 0x000fe4000f8e02ff */
[----:B--2---:R-:W-:-:S04]  /*11240*/  @P2 IMAD.HI.U32 R4, R9, R14, RZ ;  /* 0x0000000e09042227 */ /* 0x004fc800078e00ff */
[C---:B------:R-:W-:Y:S02]  /*11250*/  IMAD R7, R198.reuse, UR5, R7 ;  /* 0x00000005c6077c24 */ /* 0x040fe4000f8e0207 */
[----:B------:R-:W-:Y:S01]  /*11260*/  IMAD.WIDE.U32 R2, R198, UR4, R2 ;  /* 0x00000004c6027c25 */ /* 0x000fe2000f8e0002 */
[----:B------:R-:W-:-:S03]  /*11270*/  ULDC.64 UR4, c[0x0][0xaf0] ;  /* 0x0002bc0000047ab9 */ /* 0x000fc60000000a00 */
[----:B------:R-:W-:Y:S01]  /*11280*/  IMAD.MOV.U32 R5, RZ, RZ, R9 ;  /* 0x000000ffff057224 */ /* 0x000fe200078e0009 */
[----:B----4-:R-:W-:Y:S01]  /*11290*/  @P2 SHF.R.U32.HI R5, RZ, R25, R4 ;  /* 0x00000019ff052219 */ /* 0x010fe20000011604 */
[----:B------:R-:W-:Y:S02]  /*112a0*/  IMAD R6, R12, UR4, RZ ;  /* 0x000000040c067c24 */ /* 0x000fe4000f8e02ff */
[----:B------:R-:W-:Y:S01]  /*112b0*/  IMAD.IADD R3, R3, 0x1, R7 ;  /* 0x0000000103037824 */ /* 0x000fe200078e0207 */
[----:B------:R-:W-:Y:S01]  /*112c0*/  SHF.R.S32.HI R4, RZ, 0x1f, R5 ;  /* 0x0000001fff047819 */ /* 0x000fe20000011405 */
[C---:B------:R-:W-:Y:S02]  /*112d0*/  IMAD R7, R13.reuse, UR5, R6 ;  /* 0x000000050d077c24 */ /* 0x040fe4000f8e0206 */
[----:B------:R-:W-:Y:S01]  /*112e0*/  IMAD.WIDE.U32 R2, R13, UR4, R2 ;  /* 0x000000040d027c25 */ /* 0x000fe2000f8e0002 */
[----:B------:R-:W-:-:S03]  /*112f0*/  ULDC.64 UR4, c[0x0][0xae0] ;  /* 0x0002b80000047ab9 */ /* 0x000fc60000000a00 */
[----:B------:R-:W-:Y:S02]  /*11300*/  IMAD.MOV R6, RZ, RZ, -R5 ;  /* 0x000000ffff067224 */ /* 0x000fe400078e0a05 */
        /* <DEDUP_REMOVED lines=10> */
[----:B------:R-:W-:Y:S02]  /*113b0*/  IMAD R21, R0, R21, RZ ;  /* 0x0000001500157224 */ /* 0x000fe400078e02ff */
[C---:B------:R-:W-:Y:S02]  /*113c0*/  IMAD R5, R7.reuse, UR5, R4 ;  /* 0x0000000507057c24 */ /* 0x040fe4000f8e0204 */
[----:B------:R-:W-:Y:S01]  /*113d0*/  IMAD.WIDE.U32 R2, R7, UR4, R2 ;  /* 0x0000000407027c25 */ /* 0x000fe2000f8e0002 */
[----:B------:R-:W-:Y:S01]  /*113e0*/  ISETP.GE.AND P2, PT, R22, R21, PT ;  /* 0x000000151600720c */ /* 0x000fe20003f46270 */
[----:B------:R-:W-:-:S02]  /*113f0*/  ULDC.64 UR4, c[0x0][0xa80] ;  /* 0x0002a00000047ab9 */ /* 0x000fc40000000a00 */
[----:B------:R-:W-:Y:S01]  /*11400*/  VIADD R0, R22, 0x20 ;  /* 0x0000002016007836 */ /* 0x000fe20000000000 */
[----:B------:R-:W-:Y:S01]  /*11410*/  LEA R4, P3, R2, UR4, 0x1 ;  /* 0x0000000402047c11 */ /* 0x000fe2000f8608ff */
[----:B------:R-:W-:-:S03]  /*11420*/  IMAD.IADD R3, R3, 0x1, R5 ;  /* 0x0000000103037824 */ /* 0x000fc600078e0205 */
[-C--:B------:R-:W-:Y:S01]  /*11430*/  ISETP.GE.AND P1, PT, R0, R21.reuse, PT ;  /* 0x000000150000720c */ /* 0x080fe20003f26270 */
[----:B------:R-:W-:Y:S01]  /*11440*/  VIADD R0, R22, 0x40 ;  /* 0x0000004016007836 */ /* 0x000fe20000000000 */
[----:B------:R-:W-:Y:S02]  /*11450*/  LEA.HI.X R5, R2, UR5, R3, 0x1, P3 ;  /* 0x0000000502057c11 */ /* 0x000fe400098f0c03 */
[----:B------:R2:W3:Y:S02]  /*11460*/  SHFL.IDX PT, R2, R4, RZ, 0x181f ;  /* 0x00181fff04027589 */ /* 0x0004e400000e0000 */
        /* <DEDUP_REMOVED lines=10> */
[C---:B------:R-:W-:Y:S02]  /*11510*/  @!P2 LEA R2, P6, R196.reuse, R2, 0x1 ;  /* 0x00000002c402a211 */ /* 0x040fe400078c08ff */
[-C--:B------:R-:W-:Y:S01]  /*11520*/  @!P3 LEA.HI.X R9, R195, R0.reuse, R208, 0x1, P5 ;  /* 0x00000000c309b211 */ /* 0x080fe200028f0cd0 */
[----:B------:R3:W-:Y:S01]  /*11530*/  @!P4 ST.E.128 desc[UR36][R6.64], RZ ;  /* 0x000000ff0600c985 */ /* 0x0007e2000c101d24 */
[----:B------:R-:W-:-:S03]  /*11540*/  @!P2 LEA.HI.X R3, R196, R0, R207, 0x1, P6 ;  /* 0x00000000c403a211 */ /* 0x000fc600030f0ccf */
[----:B------:R3:W-:Y:S04]  /*11550*/  @!P3 ST.E.128 desc[UR36][R8.64], RZ ;  /* 0x000000ff0800b985 */ /* 0x0007e8000c101d24 */
[----:B------:R3:W-:Y:S02]  /*11560*/  @!P2 ST.E.128 desc[UR36][R2.64], RZ ;  /* 0x000000ff0200a985 */ /* 0x0007e4000c101d24 */
.L_x_1341:
[----:B------:R-:W-:Y:S05]  /*11570*/  BSYNC B1 ;  /* 0x0000000000017941 */ /* 0x000fea0003800000 */
.L_x_1340:
        /* <DEDUP_REMOVED lines=14> */
[----:B------:R0:W-:Y:S04]  /*11660*/  @!P4 ST.E.128 desc[UR36][R6.64], RZ ;  /* 0x000000ff0600c985 */ /* 0x0001e8000c101d24 */
[----:B------:R0:W-:Y:S04]  /*11670*/  @!P5 ST.E.128 desc[UR36][R8.64], RZ ;  /* 0x000000ff0800d985 */ /* 0x0001e8000c101d24 */
[----:B------:R0:W-:Y:S02]  /*11680*/  @!P6 ST.E.128 desc[UR36][R2.64], RZ ;  /* 0x000000ff0200e985 */ /* 0x0001e4000c101d24 */
.L_x_1343:
[----:B------:R-:W-:Y:S05]  /*11690*/  BSYNC B1 ;  /* 0x0000000000017941 */ /* 0x000fea0003800000 */
.L_x_1342:
        /* <DEDUP_REMOVED lines=10> */
[C---:B------:R-:W-:Y:S02]  /*11740*/  @!P5 LEA R2, P2, R196.reuse, R2, 0x1 ;  /* 0x00000002c402d211 */ /* 0x040fe400078408ff */
[-C--:B------:R-:W-:Y:S02]  /*11750*/  @!P3 LEA.HI.X R7, R193, R0.reuse, R209, 0x1, P0 ;  /* 0x00000000c107b211 */ /* 0x080fe400000f0cd1 */
[-C--:B------:R-:W-:Y:S02]  /*11760*/  @!P4 LEA.HI.X R9, R195, R0.reuse, R208, 0x1, P1 ;  /* 0x00000000c309c211 */ /* 0x080fe400008f0cd0 */
[----:B------:R-:W-:Y:S01]  /*11770*/  @!P5 LEA.HI.X R3, R196, R0, R207, 0x1, P2 ;  /* 0x00000000c403d211 */ /* 0x000fe200010f0ccf */
[----:B------:R0:W-:Y:S04]  /*11780*/  @!P3 ST.E.128 desc[UR36][R6.64], RZ ;  /* 0x000000ff0600b985 */ /* 0x0001e8000c101d24 */
[----:B------:R0:W-:Y:S04]  /*11790*/  @!P4 ST.E.128 desc[UR36][R8.64], RZ ;  /* 0x000000ff0800c985 */ /* 0x0001e8000c101d24 */
[----:B------:R0:W-:Y:S02]  /*117a0*/  @!P5 ST.E.128 desc[UR36][R2.64], RZ ;  /* 0x000000ff0200d985 */ /* 0x0001e4000c101d24 */
.L_x_1345:
[----:B------:R-:W-:Y:S05]  /*117b0*/  BSYNC B1 ;  /* 0x0000000000017941 */ /* 0x000fea0003800000 */
.L_x_1344:
        /* <DEDUP_REMOVED lines=9> */
[-C--:B0-234-:R-:W-:Y:S02]  /*11850*/  @!P3 LEA R4, P0, R193, R2.reuse, 0x1 ;  /* 0x00000002c104b211 */ /* 0x09dfe400078008ff */
        /* <DEDUP_REMOVED lines=8> */
.L_x_1336:
[----:B------:R-:W-:Y:S05]  /*118e0*/  BSYNC B0 ;  /* 0x0000000000007941 */ /* 0x000fea0003800000 */
.L_x_1327:
[----:B------:R-:W-:Y:S02]  /*118f0*/  ULDC UR4, c[0x0][0xc3c] ;  /* 0x00030f0000047ab9 */ /* 0x000fe40000000800 */
[----:B-1----:R-:W-:-:S13]  /*11900*/  ISETP.GE.AND P0, PT, R43, UR4, PT ;  /* 0x000000042b007c0c */ /* 0x002fda000bf06270 */
[----:B------:R-:W-:Y:S05]  /*11910*/  @!P0 BRA `(.L_x_1346) ;  /* 0xfffffef000f48947 */ /* 0x000fea000383ffff */
[----:B------:R-:W-:Y:S05]  /*11920*/  EXIT ;  /* 0x000000000000794d */ /* 0x000fea0003800000 */
.L_x_1237:
[----:B------:R-:W-:-:S08]  /*11930*/  NOP ;  /* 0x0000000000007918 */ /* 0x000fd00000000000 */
[----:B------:R-:W0:-:S00]  /*11940*/  USETMAXREG.DEALLOC.CTAPOOL 0x28 ;  /* 0x00000028000079c8 */ /* 0x000e0000080e0500 */
[----:B0-----:R-:W-:Y:S01]  /*11950*/  LOP3.LUT R2, R2, 0x3, RZ, 0xc0, !PT ;  /* 0x0000000302027812 */ /* 0x001fe200078ec0ff */
[----:B------:R-:W-:Y:S01]  /*11960*/  IMAD.MOV.U32 R4, RZ, RZ, RZ ;  /* 0x000000ffff047224 */ /* 0x000fe200078e00ff */
[----:B------:R-:W-:-:S04]  /*11970*/  LOP3.LUT R16, R16, 0xfffffeff, RZ, 0xc0, !PT ;  /* 0xfffffeff10107812 */ /* 0x000fc800078ec0ff */
[----:B------:R-:W0:Y:S02]  /*11980*/  SHFL.IDX PT, R2, R2, RZ, 0x1f ;  /* 0x00001fff02027589 */ /* 0x000e2400000e0000 */
[----:B0-----:R-:W-:-:S13]  /*11990*/  ISETP.NE.AND P0, PT, R2, RZ, PT ;  /* 0x000000ff0200720c */ /* 0x001fda0003f05270 */
[----:B------:R-:W-:Y:S01]  /*119a0*/  @P0 LOP3.LUT R16, R16, 0x100, RZ, 0xfc, !PT ;  /* 0x0000010010100812 */ /* 0x000fe200078efcff */
[----:B------:R-:W-:Y:S06]  /*119b0*/  @!P0 BRA `(.L_x_1347) ;  /* 0x00000000001c8947 */ /* 0x000fec0003800000 */
[----:B------:R-:W0:Y:S08]  /*119c0*/  S2UR UR5, SR_CgaCtaId ;  /* 0x00000000000579c3 */ /* 0x000e300000008800 */
[----:B------:R-:W-:Y:S06]  /*119d0*/  BAR.SYNC.DEFER_BLOCKING 0x5, 0x180 ;  /* 0x0146000000007b1d */ /* 0x000fec0000010000 */
[----:B------:R-:W-:-:S02]  /*119e0*/  UMOV UR4, 0x400 ;  /* 0x0000040000047882 */ /* 0x000fc40000000000 */
[----:B0-----:R-:W-:-:S09]  /*119f0*/  ULEA UR4, UR5, UR4, 0x18 ;  /* 0x0000000405047291 */ /* 0x001fd2000f8ec03f */
[----:B------:R-:W0:Y:S01]  /*11a00*/  LDS.128 R24, [UR4+0x308d0] ;  /* 0x0308d004ff187984 */ /* 0x000e220008000c00 */
[----:B------:R-:W-:Y:S06]  /*11a10*/  BAR.ARV 0x4, 0x180 ;  /* 0x0106000000007b1d */ /* 0x000fec0000002000 */
[----:B------:R-:W-:Y:S05]  /*11a20*/  BRA `(.L_x_1348) ;  /* 0x0000000800887947 */ /* 0x000fea0003800000 */
.L_x_1347:
[----:B------:R-:W-:Y:S01]  /*11a30*/  LOP3.LUT R5, R0, 0x1f, RZ, 0xc0, !PT ;  /* 0x0000001f00057812 */ /* 0x000fe200078ec0ff */
[----:B------:R-:W-:Y:S01]  /*11a40*/  ULDC UR4, c[0x0][0xc3c] ;  /* 0x00030f0000047ab9 */ /* 0x000fe20000000800 */
[----:B------:R-:W0:Y:S01]  /*11a50*/  S2UR UR6, SR_CTAID.X ;  /* 0x00000000000679c3 */ /* 0x000e220000002500 */
[----:B------:R-:W-:Y:S01]  /*11a60*/  ULDC UR5, c[0x0][0xc38] ;  /* 0x00030e0000057ab9 */ /* 0x000fe20000000800 */
[----:B------:R-:W-:-:S04]  /*11a70*/  ISETP.NE.AND P0, PT, R5, 0x1f, PT ;  /* 0x0000001f0500780c */ /* 0x000fc80003f05270 */
[----:B------:R-:W-:-:S13]  /*11a80*/  ISETP.GE.OR P1, PT, R5, UR4, !P0 ;  /* 0x0000000405007c0c */ /* 0x000fda000c726670 */
[----:B------:R-:W1:Y:S02]  /*11a90*/  @!P1 LDC.64 R2, c[0x0][0xc80] ;  /* 0x00032000ff029b82 */ /* 0x000e640000000a00 */
[----:B-1----:R-:W-:-:S05]  /*11aa0*/  @!P1 IMAD.WIDE.U32 R2, R5, 0x4, R2 ;  /* 0x0000000405029825 */ /* 0x002fca00078e0002 */
        /* <DEDUP_REMOVED lines=8> */
[----:B--2---:R-:W1:Y:S02]  /*11b30*/  SHFL.UP PT, R6, R4, 0x1, RZ ;  /* 0x0420000004067989 */ /* 0x004e6400000e00ff */
[----:B-1----:R-:W-:-:S05]  /*11b40*/  SEL R7, R6, RZ, P1 ;  /* 0x000000ff06077207 */ /* 0x002fca0000800000 */
[----:B------:R-:W-:-:S05]  /*11b50*/  IMAD.IADD R7, R4, 0x1, R7 ;  /* 0x0000000104077824 */ /* 0x000fca00078e0207 */
[----:B------:R-:W1:Y:S02]  /*11b60*/  SHFL.UP PT, R6, R7, 0x2, RZ ;  /* 0x0440000007067989 */ /* 0x000e6400000e00ff */
        /* <DEDUP_REMOVED lines=11> */
[----:B------:R-:W1:Y:S02]  /*11c20*/  SHFL.IDX PT, R6, R8, 0x1f, 0x1f ;  /* 0x03e01f0008067f89 */ /* 0x000e6400000e0000 */
[----:B-1----:R-:W-:-:S04]  /*11c30*/  IMAD R6, R6, UR5, RZ ;  /* 0x0000000506067c24 */ /* 0x002fc8000f8e02ff */
[----:B------:R-:W-:Y:S01]  /*11c40*/  IMAD.MOV.U32 R3, RZ, RZ, R6 ;  /* 0x000000ffff037224 */ /* 0x000fe200078e0006 */
[----:B0-----:R-:W-:-:S13]  /*11c50*/  ISETP.GT.AND P6, PT, R6, UR6, PT ;  /* 0x0000000606007c0c */ /* 0x001fda000bfc4270 */
[----:B------:R-:W-:Y:S05]  /*11c60*/  @P6 BRA `(.L_x_1349) ;  /* 0x0000000000906947 */ /* 0x000fea0003800000 */
[----:B------:R-:W-:Y:S01]  /*11c70*/  IMAD.MOV.U32 R6, RZ, RZ, R3 ;  /* 0x000000ffff067224 */ /* 0x000fe200078e0003 */
[----:B------:R-:W-:Y:S01]  /*11c80*/  UMOV UR4, URZ ;  /* 0x0000003f00047c82 */ /* 0x000fe20008000000 */
[----:B------:R-:W-:-:S05]  /*11c90*/  ULDC UR5, c[0x0][0xc38] ;  /* 0x00030e0000057ab9 */ /* 0x000fca0000000800 */
.L_x_1353:
        /* <DEDUP_REMOVED lines=12> */
.L_x_1352:
[----:B------:R-:W-:Y:S05]  /*11d60*/  BSYNC B0 ;  /* 0x0000000000007941 */ /* 0x000fea0003800000 */
.L_x_1351:
[----:B0----5:R-:W0:Y:S02]  /*11d70*/  SHFL.UP PT, R2, R4, 0x1, RZ ;  /* 0x0420000004027989 */ /* 0x021e2400000e00ff */
        /* <DEDUP_REMOVED lines=19> */
.L_x_1349:
[----:B------:R-:W-:-:S04]  /*11eb0*/  IMAD.IADD R13, R6, 0x1, -R3 ;  /* 0x00000001060d7824 */ /* 0x000fc800078e0a03 */
[----:B------:R-:W-:-:S05]  /*11ec0*/  IMAD R2, R8, UR5, R13 ;  /* 0x0000000508027c24 */ /* 0x000fca000f8e020d */
[----:B------:R-:W-:Y:S02]  /*11ed0*/  ISETP.GT.AND P0, PT, R2, UR6, PT ;  /* 0x0000000602007c0c */ /* 0x000fe4000bf04270 */
[----:B------:R-:W0:Y:S11]  /*11ee0*/  LDC.64 R2, c[0x0][0xc90] ;  /* 0x00032400ff027b82 */ /* 0x000e360000000a00 */
[----:B------:R-:W-:-:S04]  /*11ef0*/  VOTE.ANY R9, PT, !P0 ;  /* 0x0000000000097806 */ /* 0x000fc800040e0100 */
[----:B------:R-:W1:Y:S02]  /*11f00*/  POPC R15, R9 ;  /* 0x00000009000f7309 */ /* 0x000e640000000000 */
[----:B-1----:R-:W-:-:S04]  /*11f10*/  VIADD R27, R15, UR4 ;  /* 0x000000040f1b7c36 */ /* 0x002fc80008000000 */
[----:B0-----:R-:W-:-:S05]  /*11f20*/  IMAD.WIDE R2, R27, 0x4, R2 ;  /* 0x000000041b027825 */ /* 0x001fca00078e0202 */
[----:B------:R-:W2:Y:S01]  /*11f30*/  LDG.E R7, desc[UR36][R2.64] ;  /* 0x0000002402077981 */ /* 0x000ea2000c1e1900 */
[----:B------:R-:W-:-:S03]  /*11f40*/  ISETP.NE.AND P0, PT, R9, RZ, PT ;  /* 0x000000ff0900720c */ /* 0x000fc60003f05270 */
[----:B------:R-:W2:Y:S02]  /*11f50*/  SHFL.IDX PT, R4, R4, R15, 0x1f ;  /* 0x00001f0f04047589 */ /* 0x000ea400000e0000 */
[----:B--2---:R-:W-:-:S05]  /*11f60*/  IMAD R6, R4, R7, RZ ;  /* 0x0000000704067224 */ /* 0x004fca00078e02ff */
[----:B------:R-:W-:-:S04]  /*11f70*/  IABS R12, R6 ;  /* 0x00000006000c7213 */ /* 0x000fc80000000000 */
[----:B------:R-:W0:Y:S08]  /*11f80*/  I2F.RP R10, R12 ;  /* 0x0000000c000a7306 */ /* 0x000e300000209400 */
[----:B0-----:R-:W0:Y:S02]  /*11f90*/  MUFU.RCP R10, R10 ;  /* 0x0000000a000a7308 */ /* 0x001e240000001000 */
[----:B0-----:R-:W-:-:S06]  /*11fa0*/  VIADD R11, R10, 0xffffffe ;  /* 0x0ffffffe0a0b7836 */ /* 0x001fcc0000000000 */
[----:B------:R0:W1:Y:S01]  /*11fb0*/  F2I.FTZ.U32.TRUNC.NTZ R3, R11 ;  /* 0x0000000b00037305 */ /* 0x000062000021f000 */
[----:B------:R-:W-:Y:S05]  /*11fc0*/  @!P0 BRA `(.L_x_1354) ;  /* 0x0000000000088947 */ /* 0x000fea0003800000 */
[----:B------:R-:W-:-:S05]  /*11fd0*/  VIADD R9, R15, 0xffffffff ;  /* 0xffffffff0f097836 */ /* 0x000fca0000000000 */
[----:B------:R2:W3:Y:S02]  /*11fe0*/  SHFL.IDX PT, R24, R8, R9, 0x1f ;  /* 0x00001f0908187589 */ /* 0x0004e400000e0000 */
.L_x_1354:
[----:B---3--:R-:W-:Y:S01]  /*11ff0*/  IMAD R24, R24, UR5, R13 ;  /* 0x0000000518187c24 */ /* 0x008fe2000f8e020d */
[----:B------:R-:W-:Y:S01]  /*12000*/  IABS R2, R6 ;  /* 0x0000000600027213 */ /* 0x000fe20000000000 */
[----:B01----:R-:W-:-:S03]  /*12010*/  IMAD.MOV R11, RZ, RZ, -R3 ;  /* 0x000000ffff0b7224 */ /* 0x003fc600078e0a03 */
[----:B--2---:R-:W-:Y:S01]  /*12020*/  IADD3 R9, -R24, UR6, RZ ;  /* 0x0000000618097c10 */ /* 0x004fe2000fffe1ff */
[----:B------:R-:W-:Y:S02]  /*12030*/  IMAD.MOV R10, RZ, RZ, -R2 ;  /* 0x000000ffff0a7224 */ /* 0x000fe400078e0a02 */
[----:B------:R-:W-:Y:S01]  /*12040*/  IMAD R11, R11, R12, RZ ;  /* 0x0000000c0b0b7224 */ /* 0x000fe200078e02ff */
[----:B------:R-:W-:Y:S01]  /*12050*/  IABS R8, R9 ;  /* 0x0000000900087213 */ /* 0x000fe20000000000 */
[----:B------:R-:W-:-:S04]  /*12060*/  IMAD.MOV.U32 R2, RZ, RZ, RZ ;  /* 0x000000ffff027224 */ /* 0x000fc800078e00ff */
        /* <DEDUP_REMOVED lines=15> */
[----:B------:R-:W-:Y:S02]  /*12160*/  IMAD R13, R7, R2, RZ ;  /* 0x00000002070d7224 */ /* 0x000fe400078e02ff */
[----:B------:R-:W-:Y:S02]  /*12170*/  IMAD.MOV R2, RZ, RZ, -R2 ;  /* 0x000000ffff027224 */ /* 0x000fe400078e0a02 */
[----:B------:R-:W-:Y:S02]  /*12180*/  IMAD.MOV R8, RZ, RZ, -R13 ;  /* 0x000000ffff087224 */ /* 0x000fe400078e0a0d */
[----:B------:R-:W-:Y:S02]  /*12190*/  IMAD R6, R6, R2, R9 ;  /* 0x0000000206067224 */ /* 0x000fe400078e0209 */
[----:B------:R-:W-:Y:S01]  /*121a0*/  IMAD.MOV.U32 R2, RZ, RZ, RZ ;  /* 0x000000ffff027224 */ /* 0x000fe200078e00ff */
[----:B------:R-:W-:Y:S02]  /*121b0*/  VIADDMNMX R15, R8, UR5, R7, PT ;  /* 0x00000005080f7c46 */ /* 0x000fe4000b800107 */
[----:B------:R-:W-:-:S02]  /*121c0*/  IABS R11, R6 ;  /* 0x00000006000b7213 */ /* 0x000fc40000000000 */
[----:B------:R-:W-:Y:S01]  /*121d0*/  IABS R8, R15 ;  /* 0x0000000f00087213 */ /* 0x000fe20000000000 */
[----:B------:R-:W-:-:S03]  /*121e0*/  IMAD.MOV R26, RZ, RZ, -R15 ;  /* 0x000000ffff1a7224 */ /* 0x000fc600078e0a0f */
[----:B------:R-:W0:Y:S08]  /*121f0*/  I2F.RP R7, R8 ;  /* 0x0000000800077306 */ /* 0x000e300000209400 */
[----:B0-----:R-:W0:Y:S02]  /*12200*/  MUFU.RCP R7, R7 ;  /* 0x0000000700077308 */ /* 0x001e240000001000 */
[----:B0-----:R-:W-:-:S06]  /*12210*/  VIADD R3, R7, 0xffffffe ;  /* 0x0ffffffe07037836 */ /* 0x001fcc0000000000 */
[----:B------:R-:W0:Y:S02]  /*12220*/  F2I.FTZ.U32.TRUNC.NTZ R3, R3 ;  /* 0x0000000300037305 */ /* 0x000e24000021f000 */
[----:B0-----:R-:W-:-:S04]  /*12230*/  IMAD.MOV R10, RZ, RZ, -R3 ;  /* 0x000000ffff0a7224 */ /* 0x001fc800078e0a03 */
[----:B------:R-:W-:Y:S01]  /*12240*/  IMAD.MOV.U32 R9, RZ, RZ, R10 ;  /* 0x000000ffff097224 */ /* 0x000fe200078e000a */
[----:B------:R-:W-:-:S03]  /*12250*/  IABS R10, R15 ;  /* 0x0000000f000a7213 */ /* 0x000fc60000000000 */
[----:B------:R-:W-:-:S04]  /*12260*/  IMAD R9, R9, R8, RZ ;  /* 0x0000000809097224 */ /* 0x000fc800078e02ff */
[----:B------:R-:W-:-:S04]  /*12270*/  IMAD.HI.U32 R2, R3, R9, R2 ;  /* 0x0000000903027227 */ /* 0x000fc800078e0002 */
[----:B------:R-:W-:Y:S02]  /*12280*/  IMAD.MOV R3, RZ, RZ, -R10 ;  /* 0x000000ffff037224 */ /* 0x000fe400078e0a0a */
        /* <DEDUP_REMOVED lines=8> */
[----:B------:R-:W-:Y:S01]  /*12310*/  ISETP.GE.AND P2, PT, R3, RZ, PT ;  /* 0x000000ff0300720c */ /* 0x000fe20003f46270 */
[----:B------:R-:W-:-:S06]  /*12320*/  IMAD.IADD R3, R6, 0x1, R13 ;  /* 0x0000000106037824 */ /* 0x000fcc00078e020d */
[----:B------:R-:W-:-:S06]  /*12330*/  @P0 VIADD R2, R2, 0x1 ;  /* 0x0000000102020836 */ /* 0x000fcc0000000000 */
[----:B------:R-:W-:Y:S01]  /*12340*/  @!P2 IMAD.MOV R2, RZ, RZ, -R2 ;  /* 0x000000ffff02a224 */ /* 0x000fe200078e0a02 */
[----:B------:R-:W-:-:S04]  /*12350*/  @!P1 LOP3.LUT R2, RZ, R15, RZ, 0x33, !PT ;  /* 0x0000000fff029212 */ /* 0x000fc800078e33ff */
[----:B------:R-:W-:Y:S01]  /*12360*/  LOP3.LUT R25, RZ, R2, RZ, 0x33, !PT ;  /* 0x00000002ff197212 */ /* 0x000fe200078e33ff */
[----:B------:R-:W-:-:S04]  /*12370*/  IMAD R26, R2, R26, R3 ;  /* 0x0000001a021a7224 */ /* 0x000fc800078e0203 */
[----:B------:R-:W-:Y:S01]  /*12380*/  IMAD.IADD R25, R4, 0x1, R25 ;  /* 0x0000000104197824 */ /* 0x000fe200078e0219 */
[----:B------:R-:W-:Y:S06]  /*12390*/  BRA `(.L_x_1355) ;  /* 0x0000000000147947 */ /* 0x000fec0003800000 */
.L_x_1350:
[----:B------:R-:W-:Y:S01]  /*123a0*/  ULDC UR4, c[0x0][0xc3c] ;  /* 0x00030f0000047ab9 */ /* 0x000fe20000000800 */
[----:B------:R-:W-:Y:S02]  /*123b0*/  IMAD.MOV.U32 R25, RZ, RZ, RZ ;  /* 0x000000ffff197224 */ /* 0x000fe400078e00ff */
[----:B------:R-:W-:Y:S02]  /*123c0*/  IMAD.U32 R24, RZ, RZ, UR6 ;  /* 0x00000006ff187e24 */ /* 0x000fe4000f8e00ff */
[----:B------:R-:W-:Y:S02]  /*123d0*/  IMAD.MOV.U32 R26, RZ, RZ, RZ ;  /* 0x000000ffff1a7224 */ /* 0x000fe400078e00ff */
[----:B------:R-:W-:-:S07]  /*123e0*/  IMAD.U32 R27, RZ, RZ, UR4 ;  /* 0x00000004ff1b7e24 */ /* 0x000fce000f8e00ff */
.L_x_1355:
[----:B------:R-:W-:-:S13]  /*123f0*/  ISETP.NE.AND P0, PT, R5, RZ, PT ;  /* 0x000000ff0500720c */ /* 0x000fda0003f05270 */
[----:B------:R-:W0:Y:S01]  /*12400*/  @!P0 S2R R3, SR_CgaCtaId ;  /* 0x0000000000038919 */ /* 0x000e220000008800 */
[----:B------:R-:W-:-:S04]  /*12410*/  @!P0 MOV R2, 0x400 ;  /* 0x0000040000028802 */ /* 0x000fc80000000f00 */
[----:B0-----:R-:W-:-:S05]  /*12420*/  @!P0 LEA R2, R3, R2, 0x18 ;  /* 0x0000000203028211 */ /* 0x001fca00078ec0ff */
[----:B------:R1:W-:Y:S01]  /*12430*/  @!P0 STS.128 [R2+0x308d0], R24 ;  /* 0x0308d01802008388 */ /* 0x0003e20000000c00 */
[----:B------:R-:W-:Y:S06]  /*12440*/  BAR.ARV 0x5, 0x180 ;  /* 0x0146000000007b1d */ /* 0x000fec0000002000 */
.L_x_1348:
[----:B------:R2:W-:Y:S01]  /*12450*/  STL [R1+0x24], RZ ;  /* 0x000024ff01007387 */ /* 0x0005e20000100800 */
[----:B------:R-:W-:Y:S01]  /*12460*/  ULDC UR4, c[0x0][0xc3c] ;  /* 0x00030f0000047ab9 */ /* 0x000fe20000000800 */
[----:B------:R-:W-:Y:S01]  /*12470*/  IMAD.MOV.U32 R28, RZ, RZ, 0x1 ;  /* 0x00000001ff1c7424 */ /* 0x000fe200078e00ff */
[----:B0-----:R-:W-:Y:S01]  /*12480*/  ISETP.GE.AND P0, PT, R27, UR4, PT ;  /* 0x000000041b007c0c */ /* 0x001fe2000bf06270 */
[----:B------:R-:W-:-:S12]  /*12490*/  IMAD.MOV.U32 R23, RZ, RZ, RZ ;  /* 0x000000ffff177224 */ /* 0x000fd800078e00ff */
[----:B--2---:R-:W-:Y:S05]  /*124a0*/  @P0 BRA `(.L_x_1356) ;  /* 0x0000004c004c0947 */ /* 0x004fea0003800000 */
[----:B------:R-:W2:Y:S01]  /*124b0*/  LDL R4, [R1+0x10] ;  /* 0x0000100001047983 */ /* 0x000ea20000100800 */
[----:B------:R-:W0:Y:S01]  /*124c0*/  S2UR UR5, SR_CgaCtaId ;  /* 0x00000000000579c3 */ /* 0x000e220000008800 */
[C---:B------:R-:W-:Y:S01]  /*124d0*/  IMAD.SHL.U32 R32, R0.reuse, 0x8, RZ ;  /* 0x0000000800207824 */ /* 0x040fe200078e00ff */
[----:B------:R-:W-:Y:S01]  /*124e0*/  UMOV UR4, 0x400 ;  /* 0x0000040000047882 */ /* 0x000fe20000000000 */
[----:B-1----:R-:W-:Y:S01]  /*124f0*/  LOP3.LUT R2, R0, 0x7f, RZ, 0xc0, !PT ;  /* 0x0000007f00027812 */ /* 0x002fe200078ec0ff */
[----:B------:R-:W-:Y:S01]  /*12500*/  BSSY B8, `(.L_x_1356) ;  /* 0x00004cd000087945 */ /* 0x000fe20003800000 */
[----:B------:R-:W-:Y:S01]  /*12510*/  IMAD.MOV.U32 R28, RZ, RZ, 0x1 ;  /* 0x00000001ff1c7424 */ /* 0x000fe200078e00ff */
[----:B------:R-:W-:Y:S01]  /*12520*/  LOP3.LUT R3, R32, 0x1f8, RZ, 0xc0, !PT ;  /* 0x000001f820037812 */ /* 0x000fe200078ec0ff */
[----:B------:R-:W-:Y:S01]  /*12530*/  IMAD.MOV.U32 R23, RZ, RZ, RZ ;  /* 0x000000ffff177224 */ /* 0x000fe200078e00ff */
[----:B------:R-:W-:Y:S01]  /*12540*/  SHF.R.U32.HI R2, RZ, 0x3, R2 ;  /* 0x00000003ff027819 */ /* 0x000fe20000011602 */
[----:B------:R-:W-:Y:S01]  /*12550*/  ULDC UR38, c[0x0][0xc] ;  /* 0x0000030000267ab9 */ /* 0x000fe20000000800 */
[----:B------:R-:W-:Y:S01]  /*12560*/  LOP3.LUT R3, R3, 0x38, R0, 0x78, !PT ;  /* 0x0000003803037812 */ /* 0x000fe200078e7800 */
[----:B------:R-:W-:-:S03]  /*12570*/  IMAD.SHL.U32 R0, R0, 0x10, RZ ;  /* 0x0000001000007824 */ /* 0x000fc600078e00ff */
[----:B------:R-:W-:Y:S02]  /*12580*/  LOP3.LUT R36, R3, 0x200, R32, 0xf8, !PT ;  /* 0x0000020003247812 */ /* 0x000fe400078ef820 */
[----:B------:R-:W-:Y:S02]  /*12590*/  LOP3.LUT R32, R32, 0x38, RZ, 0xc0, !PT ;  /* 0x0000003820207812 */ /* 0x000fe400078ec0ff */
[----:B------:R-:W-:Y:S02]  /*125a0*/  LOP3.LUT R0, R2, 0x70, R0, 0xf8, !PT ;  /* 0x0000007002007812 */ /* 0x000fe400078ef800 */
[C---:B------:R-:W-:Y:S02]  /*125b0*/  LOP3.LUT R34, R32.reuse, 0x40, RZ, 0xfc, !PT ;  /* 0x0000004020227812 */ /* 0x040fe400078efcff */
[----:B------:R-:W-:Y:S01]  /*125c0*/  LOP3.LUT R33, R32, 0x80, RZ, 0xfc, !PT ;  /* 0x0000008020217812 */ /* 0x000fe200078efcff */
[----:B0-----:R-:W-:-:S06]  /*125d0*/  ULEA UR4, UR5, UR4, 0x18 ;  /* 0x0000000405047291 */ /* 0x001fcc000f8ec03f */
[----:B------:R-:W-:-:S04]  /*125e0*/  IMAD.U32 R17, RZ, RZ, UR4 ;  /* 0x00000004ff117e24 */ /* 0x000fc8000f8e00ff */
[----:B------:R-:W-:Y:S01]  /*125f0*/  IMAD R37, R36, 0x2, R17 ;  /* 0x0000000224257824 */ /* 0x000fe200078e0211 */
[----:B--2---:R-:W-:-:S05]  /*12600*/  LOP3.LUT R4, R4, 0x2, RZ, 0xfc, !PT ;  /* 0x0000000204047812 */ /* 0x004fca00078efcff */
[----:B------:R0:W-:Y:S04]  /*12610*/  STL [R1+0x28], R4 ;  /* 0x0000280401007387 */ /* 0x0001e80000100800 */
[----:B------:R0:W-:Y:S02]  /*12620*/  STL [R1+0x24], RZ ;  /* 0x000024ff01007387 */ /* 0x0001e40000100800 */
.L_x_1427:
[----:B------:R-:W-:Y:S05]  /*12630*/  YIELD ;  /* 0x0000000000007946 */ /* 0x000fea0003800000 */
[----:B------:R-:W-:Y:S01]  /*12640*/  ULDC.64 UR4, c[0x0][0xa28] ;  /* 0x00028a0000047ab9 */ /* 0x000fe20000000a00 */
[----:B------:R-:W-:Y:S01]  /*12650*/  IMAD.MOV.U32 R19, RZ, RZ, RZ ;  /* 0x000000ffff137224 */ /* 0x000fe200078e00ff */
[----:B------:R-:W-:-:S04]  /*12660*/  ISETP.NE.U32.AND P0, PT, RZ, UR4, PT ;  /* 0x00000004ff007c0c */ /* 0x000fc8000bf05070 */
[----:B------:R-:W-:Y:S01]  /*12670*/  ISETP.NE.AND.EX P0, PT, RZ, UR5, PT, P0 ;  /* 0x00000005ff007c0c */ /* 0x000fe2000bf05300 */
[----:B------:R-:W-:-:S12]  /*12680*/  ULDC.64 UR4, c[0x0][0xa18] ;  /* 0x0002860000047ab9 */ /* 0x000fd80000000a00 */
[----:B-1----:R-:W1:Y:S02]  /*12690*/  @P0 LDC.64 R2, c[0x0][0xa28] ;  /* 0x00028a00ff020b82 */ /* 0x002e640000000a00 */
[----:B-1----:R-:W-:-:S05]  /*126a0*/  @P0 IMAD.WIDE R2, R27, 0x4, R2 ;  /* 0x000000041b020825 */ /* 0x002fca00078e0202 */
[----:B--2---:R1:W2:Y:S01]  /*126b0*/  @P0 LDG.E R19, desc[UR36][R2.64] ;  /* 0x0000002402130981 */ /* 0x0042a2000c1e1900 */
[----:B------:R-:W-:Y:S01]  /*126c0*/  ISETP.NE.U32.AND P0, PT, RZ, UR4, PT ;  /* 0x00000004ff007c0c */ /* 0x000fe2000bf05070 */
[----:B------:R-:W-:Y:S01]  /*126d0*/  IMAD.MOV.U32 R35, RZ, RZ, RZ ;  /* 0x000000ffff237224 */ /* 0x000fe200078e00ff */
[----:B------:R-:W-:Y:S02]  /*126e0*/  LOP3.LUT R16, R16, 0xffffff7f, RZ, 0xc0, !PT ;  /* 0xffffff7f10107812 */ /* 0x000fe400078ec0ff */
[----:B------:R-:W-:Y:S01]  /*126f0*/  ISETP.NE.AND.EX P1, PT, RZ, UR5, PT, P0 ;  /* 0x00000005ff007c0c */ /* 0x000fe2000bf25300 */
[----:B------:R-:W-:Y:S02]  /*12700*/  ULDC.64 UR4, c[0x0][0xa00] ;  /* 0x0002800000047ab9 */ /* 0x000fe40000000a00 */
[----:B------:R-:W-:Y:S01]  /*12710*/  ISETP.NE.U32.AND P0, PT, RZ, UR4, PT ;  /* 0x00000004ff007c0c */ /* 0x000fe2000bf05070 */
[----:B-1----:R-:W1:Y:S03]  /*12720*/  LDC.64 R2, c[0x0][0xa00] ;  /* 0x00028000ff027b82 */ /* 0x002e660000000a00 */
[----:B------:R-:W-:Y:S01]  /*12730*/  ISETP.NE.AND.EX P2, PT, RZ, UR5, PT, P0 ;  /* 0x00000005ff007c0c */ /* 0x000fe2000bf45300 */
[----:B------:R-:W-:-:S05]  /*12740*/  ULDC.64 UR4, c[0x0][0x418] ;  /* 0x0001060000047ab9 */ /* 0x000fca0000000a00 */
[----:B0-----:R-:W0:Y:S07]  /*12750*/  @P1 LDC.64 R4, c[0x0][0xa18] ;  /* 0x00028600ff041b82 */ /* 0x001e2e0000000a00 */
[----:B------:R-:W-:Y:S01]  /*12760*/  @P2 LOP3.LUT R16, R16, 0x80, RZ, 0xfc, !PT ;  /* 0x0000008010102812 */ /* 0x000fe200078efcff */
[----:B-1----:R-:W-:-:S05]  /*12770*/  IMAD.WIDE R2, R27, 0x4, R2 ;  /* 0x000000041b027825 */ /* 0x002fca00078e0202 */
[----:B------:R1:W5:Y:S01]  /*12780*/  @P2 LDG.E R35, desc[UR36][R2.64] ;  /* 0x0000002402232981 */ /* 0x000362000c1e1900 */
[----:B0-----:R-:W-:-:S05]  /*12790*/  @P1 IMAD.WIDE R4, R27, 0x4, R4 ;  /* 0x000000041b041825 */ /* 0x001fca00078e0204 */
[----:B------:R1:W5:Y:S01]  /*127a0*/  @P1 LDG.E R29, desc[UR36][R4.64] ;  /* 0x00000024041d1981 */ /* 0x000362000c1e1900 */
[----:B------:R-:W-:-:S03]  /*127b0*/  UISETP.NE.U32.AND UP0, UPT, UR4, URZ, UPT ;  /* 0x0000003f0400728c */ /* 0x000fc6000bf05070 */
[----:B------:R-:W-:Y:S01]  /*127c0*/  ULDC UR4, c[0x0][0x424] ;  /* 0x0001090000047ab9 */ /* 0x000fe20000000800 */
[----:B------:R-:W-:-:S03]  /*127d0*/  UISETP.NE.AND.EX UP0, UPT, UR5, URZ, UPT, UP0 ;  /* 0x0000003f0500728c */ /* 0x000fc6000bf05300 */
[----:B------:R-:W-:Y:S01]  /*127e0*/  ULDC UR5, c[0x0][0x2f0] ;  /* 0x0000bc0000057ab9 */ /* 0x000fe20000000800 */
[----:B------:R-:W-:-:S04]  /*127f0*/  USEL UR4, UR4, 0x1, UP0 ;  /* 0x0000000104047887 */ /* 0x000fc80008000000 */
[----:B------:R-:W-:-:S06]  /*12800*/  UIMAD UR4, UR4, UR5, URZ ;  /* 0x00000005040472a4 */ /* 0x000fcc000f8e023f */
[----:B------:R-:W-:Y:S01]  /*12810*/  IMAD.U32 R0, RZ, RZ, UR4 ;  /* 0x00000004ff007e24 */ /* 0x000fe2000f8e00ff */
[----:B--2---:R1:W-:Y:S01]  /*12820*/  STL [R1+0x4], R19 ;  /* 0x0000041301007387 */ /* 0x0043e20000100800 */
[----:B---3--:R-:W-:Y:S05]  /*12830*/  @P1 BRA `(.L_x_1357) ;  /* 0x0000000000181947 */ /* 0x008fea0003800000 */
[----:B------:R-:W-:Y:S02]  /*12840*/  ULDC UR4, c[0x0][0x288] ;  /* 0x0000a20000047ab9 */ /* 0x000fe40000000800 */
[----:B-----5:R-:W-:Y:S01]  /*12850*/  IMAD.U32 R29, RZ, RZ, UR4 ;  /* 0x00000004ff1d7e24 */ /* 0x020fe2000f8e00ff */
[----:B------:R-:W-:Y:S06]  /*12860*/  @!P2 BRA `(.L_x_1357) ;  /* 0x00000000000ca947 */ /* 0x000fec0003800000 */
[----:B-1----:R-:W2:Y:S04]  /*12870*/  LDG.E R4, desc[UR36][R2.64] ;  /* 0x0000002402047981 */ /* 0x002ea8000c1e1900 */
[----:B------:R-:W2:Y:S02]  /*12880*/  LDG.E R29, desc[UR36][R2.64+0x4] ;  /* 0x00000424021d7981 */ /* 0x000ea4000c1e1900 */
[----:B--2---:R-:W-:-:S07]  /*12890*/  IMAD.IADD R29, R29, 0x1, -R4 ;  /* 0x000000011d1d7824 */ /* 0x004fce00078e0a04 */
.L_x_1357:
[----:B------:R-:W-:Y:S02]  /*128a0*/  ULDC.64 UR4, c[0x0][0xa20] ;  /* 0x0002880000047ab9 */ /* 0x000fe40000000a00 */
[----:B------:R-:W-:-:S04]  /*128b0*/  ISETP.NE.U32.AND P0, PT, RZ, UR4, PT ;  /* 0x00000004ff007c0c */ /* 0x000fc8000bf05070 */
[----:B------:R-:W-:-:S13]  /*128c0*/  ISETP.NE.AND.EX P0, PT, RZ, UR5, PT, P0 ;  /* 0x00000005ff007c0c */ /* 0x000fda000bf05300 */
[----:B------:R-:W-:Y:S05]  /*128d0*/  @!P0 BRA `(.L_x_1358) ;  /* 0x0000000000108947 */ /* 0x000fea0003800000 */
[----:B-1----:R-:W0:Y:S02]  /*128e0*/  LDC.64 R2, c[0x0][0xa20] ;  /* 0x00028800ff027b82 */ /* 0x002e240000000a00 */
[----:B0-----:R-:W-:-:S05]  /*128f0*/  IMAD.WIDE R2, R27, 0x4, R2 ;  /* 0x000000041b027825 */ /* 0x001fca00078e0202 */
[----:B------:R0:W5:Y:S01]  /*12900*/  LDG.E R0, desc[UR36][R2.64] ;  /* 0x0000002402007981 */ /* 0x000162000c1e1900 */
[----:B------:R-:W-:Y:S05]  /*12910*/  BRA `(.L_x_1359) ;  /* 0x0000000000247947 */ /* 0x000fea0003800000 */
.L_x_1358:
[----:B------:R-:W-:Y:S02]  /*12920*/  ULDC.64 UR4, c[0x0][0xa08] ;  /* 0x0002820000047ab9 */ /* 0x000fe40000000a00 */
[----:B------:R-:W-:-:S04]  /*12930*/  ISETP.NE.U32.AND P0, PT, RZ, UR4, PT ;  /* 0x00000004ff007c0c */ /* 0x000fc8000bf05070 */
[----:B------:R-:W-:-:S13]  /*12940*/  ISETP.NE.AND.EX P0, PT, RZ, UR5, PT, P0 ;  /* 0x00000005ff007c0c */ /* 0x000fda000bf05300 */
[----:B------:R-:W-:Y:S05]  /*12950*/  @!P0 BRA `(.L_x_1359) ;  /* 0x0000000000148947 */ /* 0x000fea0003800000 */
[----:B-1----:R-:W0:Y:S02]  /*12960*/  LDC.64 R2, c[0x0][0xa08] ;  /* 0x00028200ff027b82 */ /* 0x002e240000000a00 */
[----:B0-----:R-:W-:-:S05]  /*12970*/  IMAD.WIDE R2, R27, 0x4, R2 ;  /* 0x000000041b027825 */ /* 0x001fca00078e0202 */
[----:B------:R-:W2:Y:S04]  /*12980*/  LDG.E R0, desc[UR36][R2.64] ;  /* 0x0000002402007981 */ /* 0x000ea8000c1e1900 */
[----:B------:R-:W2:Y:S02]  /*12990*/  LDG.E R5, desc[UR36][R2.64+0x4] ;  /* 0x0000042402057981 */ /* 0x000ea4000c1e1900 */
[----:B--2---:R-:W-:-:S07]  /*129a0*/  IMAD.IADD R0, R5, 0x1, -R0 ;  /* 0x0000000105007824 */ /* 0x004fce00078e0a00 */
.L_x_1359:
[----:B01----:R-:W0:Y:S01]  /*129b0*/  LDC R2, c[0x0][0x448] ;  /* 0x00011200ff027b82 */ /* 0x003e220000000800 */
[----:B-----5:R-:W-:Y:S01]  /*129c0*/  IMAD.IADD R30, R0, 0x1, -R19 ;  /* 0x00000001001e7824 */ /* 0x020fe200078e0a13 */
[----:B------:R-:W-:Y:S01]  /*129d0*/  LOP3.LUT R16, R16, 0xffffffbf, RZ, 0xc0, !PT ;  /* 0xffffffbf10107812 */ /* 0x000fe200078ec0ff */
[----:B------:R-:W-:-:S03]  /*129e0*/  IMAD.SHL.U32 R25, R25, 0x80, RZ ;  /* 0x0000008019197824 */ /* 0x000fc600078e00ff */
[----:B------:R1:W-:Y:S01]  /*129f0*/  STL [R1], R30 ;  /* 0x0000001e01007387 */ /* 0x0003e20000100800 */
[----:B------:R-:W-:Y:S01]  /*12a00*/  VIADD R4, R25, 0x7f ;  /* 0x0000007f19047836 */ /* 0x000fe20000000000 */
[----:B0-----:R-:W-:Y:S02]  /*12a10*/  ISETP.NE.AND P2, PT, R2, 0x1, PT ;  /* 0x000000010200780c */ /* 0x001fe40003f45270 */
[----:B------:R-:W0:Y:S11]  /*12a20*/  LDC.64 R2, c[0x0][0x9e0] ;  /* 0x00027800ff027b82 */ /* 0x000e360000000a00 */
[----:B------:R-:W2:Y:S01]  /*12a30*/  @P2 LDC R5, c[0x0][0x44c] ;  /* 0x00011300ff052b82 */ /* 0x000ea20000000800 */
[----:B------:R-:W-:-:S07]  /*12a40*/  @P2 LOP3.LUT R16, R16, 0x40, RZ, 0xfc, !PT ;  /* 0x0000004010102812 */ /* 0x000fce00078efcff */
[----:B------:R-:W3:Y:S01]  /*12a50*/  @P2 LDC R6, c[0x0][0x450] ;  /* 0x00011400ff062b82 */ /* 0x000ee20000000800 */
[----:B0-----:R-:W-:Y:S01]  /*12a60*/  ISETP.GE.AND P1, PT, R3, 0x1, PT ;  /* 0x000000010300780c */ /* 0x001fe20003f26270 */
[----:B--2---:R-:W-:-:S05]  /*12a70*/  @P2 IMAD.HI.U32 R5, R4, R5, RZ ;  /* 0x0000000504052227 */ /* 0x004fca00078e00ff */
[----:B---3--:R-:W-:Y:S02]  /*12a80*/  @P2 SHF.R.U32.HI R4, RZ, R6, R5 ;  /* 0x00000006ff042219 */ /* 0x008fe40000011605 */
[----:B------:R-:W-:-:S05]  /*12a90*/  IADD3 R5, R30, 0x1, -R29 ;  /* 0x000000011e057810 */ /* 0x000fca0007ffe81d */
[----:B------:R-:W-:-:S04]  /*12aa0*/  IMAD.IADD R7, R5, 0x1, R4 ;  /* 0x0000000105077824 */ /* 0x000fc800078e0204 */
[----:B------:R-:W-:Y:S01]  /*12ab0*/  IMAD.IADD R2, R7, 0x1, R2 ;  /* 0x0000000107027824 */ /* 0x000fe200078e0202 */
[----:B-1----:R-:W-:Y:S06]  /*12ac0*/  @!P1 BRA `(.L_x_1360) ;  /* 0x0000000000489947 */ /* 0x002fec0003800000 */
[C---:B------:R-:W-:Y:S01]  /*12ad0*/  ISETP.GT.AND P0, PT, R7.reuse, RZ, PT ;  /* 0x000000ff0700720c */ /* 0x040fe20003f04270 */
[----:B------:R-:W-:Y:S01]  /*12ae0*/  BSSY B0, `(.L_x_1361) ;  /* 0x000000e000007945 */ /* 0x000fe20003800000 */
[----:B------:R-:W-:-:S11]  /*12af0*/  VIADD R0, R7, 0xffffffff ;  /* 0xffffffff07007836 */ /* 0x000fd60000000000 */
        /* <DEDUP_REMOVED lines=8> */
.L_x_1362:
[----:B------:R-:W-:-:S13]  /*12b80*/  ISETP.NE.AND P0, PT, R3, 0x1, PT ;  /* 0x000000010300780c */ /* 0x000fda0003f05270 */
[----:B------:R-:W0:Y:S02]  /*12b90*/  @P0 LDC.64 R4, c[0x0][0x9e8] ;  /* 0x00027a00ff040b82 */ /* 0x000e240000000a00 */
[----:B0-----:R-:W-:-:S05]  /*12ba0*/  @P0 IMAD.HI.U32 R4, R0, R4, RZ ;  /* 0x0000000400040227 */ /* 0x001fca00078e00ff */
[----:B------:R-:W-:-:S07]  /*12bb0*/  @P0 SHF.R.U32.HI R0, RZ, R5, R4 ;  /* 0x00000005ff000219 */ /* 0x000fce0000011604 */
.L_x_1363:
[----:B------:R-:W-:Y:S05]  /*12bc0*/  BSYNC B0 ;  /* 0x0000000000007941 */ /* 0x000fea0003800000 */
.L_x_1361:
[----:B------:R-:W-:-:S05]  /*12bd0*/  IMAD R5, R0, R3, R3 ;  /* 0x0000000300057224 */ /* 0x000fca00078e0203 */
[----:B------:R-:W-:-:S07]  /*12be0*/  VIMNMX R2, R2, R5, PT ;  /* 0x0000000502027248 */ /* 0x000fce0003fe0100 */
.L_x_1360:
[----:B------:R-:W0:Y:S01]  /*12bf0*/  @P2 LDC R4, c[0x0][0x44c] ;  /* 0x00011300ff042b82 */ /* 0x000e220000000800 */
[----:B------:R-:W-:Y:S01]  /*12c00*/  VIADD R2, R2, 0x5f ;  /* 0x0000005f02027836 */ /* 0x000fe20000000000 */
[----:B------:R-:W-:Y:S01]  /*12c10*/  ULDC UR4, c[0x0][0x9dc] ;  /* 0x0002770000047ab9 */ /* 0x000fe20000000800 */
[----:B------:R-:W-:-:S05]  /*12c20*/  IMAD.MOV.U32 R0, RZ, RZ, R25 ;  /* 0x000000ffff007224 */ /* 0x000fca00078e0019 */
[----:B------:R-:W1:Y:S01]  /*12c30*/  @P2 LDC R5, c[0x0][0x450] ;  /* 0x00011400ff052b82 */ /* 0x000e620000000800 */
[----:B0-----:R-:W-:-:S05]  /*12c40*/  @P2 IMAD.HI.U32 R4, R25, R4, RZ ;  /* 0x0000000419042227 */ /* 0x001fca00078e00ff */
[----:B-1----:R-:W-:Y:S01]  /*12c50*/  @P2 SHF.R.U32.HI R0, RZ, R5, R4 ;  /* 0x00000005ff002219 */ /* 0x002fe20000011604 */
[----:B------:R-:W-:-:S04]  /*12c60*/  IMAD.HI R4, R2, 0x2aaaaaab, RZ ;  /* 0x2aaaaaab02047827 */ /* 0x000fc800078e02ff */
[----:B------:R-:W-:Y:S01]  /*12c70*/  VIADD R2, R30, 0x5f ;  /* 0x0000005f1e027836 */ /* 0x000fe20000000000 */
[----:B------:R-:W-:-:S03]  /*12c80*/  SHF.R.U32.HI R5, RZ, 0x1f, R4 ;  /* 0x0000001fff057819 */ /* 0x000fc60000011604 */
[----:B------:R-:W-:Y:S01]  /*12c90*/  IMAD.HI R2, R2, 0x2aaaaaab, RZ ;  /* 0x2aaaaaab02027827 */ /* 0x000fe200078e02ff */
[----:B------:R-:W-:-:S04]  /*12ca0*/  LEA.HI.SX32 R4, R4, R5, 0x1c ;  /* 0x0000000504047211 */ /* 0x000fc800078fe2ff */
[----:B------:R-:W-:-:S04]  /*12cb0*/  SHF.R.U32.HI R5, RZ, 0x1f, R2 ;  /* 0x0000001fff057819 */ /* 0x000fc80000011602 */
[----:B------:R-:W-:Y:S02]  /*12cc0*/  LEA.HI.SX32 R5, R2, R5, 0x1c ;  /* 0x0000000502057211 */ /* 0x000fe400078fe2ff */
[----:B------:R-:W-:Y:S02]  /*12cd0*/  IADD3 R2, R0, R30, -R29 ;  /* 0x0000001e00027210 */ /* 0x000fe40007ffe81d */
[----:B------:R-:W-:-:S03]  /*12ce0*/  VIMNMX R22, R5, R4, PT ;  /* 0x0000000405167248 */ /* 0x000fc60003fe0100 */
[----:B------:R-:W-:Y:S02]  /*12cf0*/  VIADD R0, R2, -UR4 ;  /* 0x8000000402007c36 */ /* 0x000fe40008000000 */
[----:B------:R0:W-:Y:S01]  /*12d00*/  STL [R1+0x20], R22 ;  /* 0x0000201601007387 */ /* 0x0001e20000100800 */
[----:B------:R-:W-:Y:S05]  /*12d10*/  @!P1 BRA `(.L_x_1364) ;  /* 0x0000000000449947 */ /* 0x000fea0003800000 */
[----:B------:R-:W-:Y:S01]  /*12d20*/  ISETP.GT.AND P0, PT, R2, -0x1, PT ;  /* 0xffffffff0200780c */ /* 0x000fe20003f04270 */
[----:B------:R-:W-:-:S12]  /*12d30*/  BSSY B0, `(.L_x_1365) ;  /* 0x000000d000007945 */ /* 0x000fd80003800000 */
[----:B------:R-:W-:Y:S05]  /*12d40*/  @P0 BRA `(.L_x_1366) ;  /* 0x00000000001c0947 */ /* 0x000fea0003800000 */
[----:B------:R-:W-:Y:S02]  /*12d50*/  ISETP.NE.AND P0, PT, R3, 0x1, PT ;  /* 0x000000010300780c */ /* 0x000fe40003f05270 */
[----:B------:R-:W-:-:S11]  /*12d60*/  LOP3.LUT R7, RZ, R2, RZ, 0x33, !PT ;  /* 0x00000002ff077212 */ /* 0x000fd600078e33ff */
[----:B------:R-:W1:Y:S02]  /*12d70*/  @P0 LDC.64 R4, c[0x0][0x9e8] ;  /* 0x00027a00ff040b82 */ /* 0x000e640000000a00 */
[----:B-1----:R-:W-:-:S05]  /*12d80*/  @P0 IMAD.HI.U32 R4, R7, R4, RZ ;  /* 0x0000000407040227 */ /* 0x002fca00078e00ff */
[----:B------:R-:W-:-:S04]  /*12d90*/  @P0 SHF.R.U32.HI R7, RZ, R5, R4 ;  /* 0x00000005ff070219 */ /* 0x000fc80000011604 */
[----:B------:R-:W-:Y:S01]  /*12da0*/  LOP3.LUT R2, RZ, R7, RZ, 0x33, !PT ;  /* 0x00000007ff027212 */ /* 0x000fe200078e33ff */
[----:B------:R-:W-:Y:S06]  /*12db0*/  BRA `(.L_x_1367) ;  /* 0x0000000000107947 */ /* 0x000fec0003800000 */
.L_x_1366:
[----:B------:R-:W-:-:S13]  /*12dc0*/  ISETP.NE.AND P0, PT, R3, 0x1, PT ;  /* 0x000000010300780c */ /* 0x000fda0003f05270 */
[----:B------:R-:W1:Y:S02]  /*12dd0*/  @P0 LDC.64 R4, c[0x0][0x9e8] ;  /* 0x00027a00ff040b82 */ /* 0x000e640000000a00 */
[----:B-1----:R-:W-:-:S05]  /*12de0*/  @P0 IMAD.HI.U32 R4, R2, R4, RZ ;  /* 0x0000000402040227 */ /* 0x002fca00078e00ff */
[----:B------:R-:W-:-:S07]  /*12df0*/  @P0 SHF.R.U32.HI R2, RZ, R5, R4 ;  /* 0x00000005ff020219 */ /* 0x000fce0000011604 */
.L_x_1367:
[----:B------:R-:W-:Y:S05]  /*12e00*/  BSYNC B0 ;  /* 0x0000000000007941 */ /* 0x000fea0003800000 */
.L_x_1365:
[----:B------:R-:W-:-:S05]  /*12e10*/  IMAD R3, R2, R3, RZ ;  /* 0x0000000302037224 */ /* 0x000fca00078e02ff */
[----:B------:R-:W-:-:S07]  /*12e20*/  VIMNMX R0, R0, R3, !PT ;  /* 0x0000000300007248 */ /* 0x000fce0007fe0100 */
.L_x_1364:
[----:B------:R-:W-:Y:S01]  /*12e30*/  IMAD.HI R0, R0, 0x2aaaaaab, RZ ;  /* 0x2aaaaaab00007827 */ /* 0x000fe200078e02ff */
[----:B------:R-:W-:Y:S04]  /*12e40*/  BSSY B7, `(.L_x_1368) ;  /* 0x0000377000077945 */ /* 0x000fe80003800000 */
[----:B------:R-:W-:-:S04]  /*12e50*/  SHF.R.U32.HI R3, RZ, 0x1f, R0 ;  /* 0x0000001fff037819 */ /* 0x000fc80000011600 */
[----:B------:R-:W-:-:S04]  /*12e60*/  LEA.HI.SX32 R3, R0, R3, 0x1c ;  /* 0x0000000300037211 */ /* 0x000fc800078fe2ff */
[----:B------:R-:W-:-:S04]  /*12e70*/  VIMNMX R2, RZ, R3, !PT ;  /* 0x00000003ff027248 */ /* 0x000fc80007fe0100 */
[----:B------:R-:W-:Y:S01]  /*12e80*/  ISETP.GT.AND P0, PT, R22, R2, PT ;  /* 0x000000021600720c */ /* 0x000fe20003f04270 */
[----:B------:R1:W-:-:S12]  /*12e90*/  STL [R1+0x8], R2 ;  /* 0x0000080201007387 */ /* 0x0003d80000100800 */
[----:B-1----:R-:W-:Y:S05]  /*12ea0*/  @P0 BRA `(.L_x_1369) ;  /* 0x0000000000440947 */ /* 0x002fea0003800000 */
[----:B------:R-:W1:Y:S02]  /*12eb0*/  S2R R2, SR_TID.X ;  /* 0x0000000000027919 */ /* 0x000e640000002100 */
[----:B-1----:R-:W-:-:S04]  /*12ec0*/  LOP3.LUT R2, R2, 0x7f, RZ, 0xc0, !PT ;  /* 0x0000007f02027812 */ /* 0x002fc800078ec0ff */
[----:B------:R-:W-:-:S13]  /*12ed0*/  ISETP.NE.AND P0, PT, R2, RZ, PT ;  /* 0x000000ff0200720c */ /* 0x000fda0003f05270 */
[----:B------:R-:W-:Y:S05]  /*12ee0*/  @P0 BRA `(.L_x_1370) ;  /* 0x0000003400b00947 */ /* 0x000fea0003800000 */
[----:B------:R-:W1:Y:S01]  /*12ef0*/  S2R R5, SR_LANEID ;  /* 0x0000000000057919 */ /* 0x000e620000000000 */
[----:B------:R-:W-:Y:S01]  /*12f00*/  VOTEU.ANY UR4, UPT, PT ;  /* 0x0000000000047886 */ /* 0x000fe200038e0100 */
[----:B------:R-:W2:Y:S01]  /*12f10*/  LDC.64 R2, c[0x0][0xc60] ;  /* 0x00031800ff027b82 */ /* 0x000ea20000000a00 */
[----:B------:R-:W1:Y:S02]  /*12f20*/  FLO.U32 R0, UR4 ;  /* 0x0000000400007d00 */ /* 0x000e6400080e0000 */
[----:B-1----:R-:W-:-:S06]  /*12f30*/  ISETP.EQ.U32.AND P0, PT, R0, R5, PT ;  /* 0x000000050000720c */ /* 0x002fcc0003f02070 */
[----:B------:R-:W2:Y:S07]  /*12f40*/  POPC R5, UR4 ;  /* 0x0000000400057d09 */ /* 0x000eae0008000000 */
[----:B--2---:R-:W2:Y:S01]  /*12f50*/  @P0 ATOMG.E.ADD.STRONG.GPU PT, R3, desc[UR36][R2.64], R5 ;  /* 0x00000005020309a8 */ /* 0x004ea200081ee1e4 */
[----:B------:R-:W1:Y:S02]  /*12f60*/  S2R R4, SR_LTMASK ;  /* 0x0000000000047919 */ /* 0x000e640000003900 */
[----:B-1----:R-:W-:-:S04]  /*12f70*/  LOP3.LUT R4, R4, UR4, RZ, 0xc0, !PT ;  /* 0x0000000404047c12 */ /* 0x002fc8000f8ec0ff */
[----:B------:R-:W1:Y:S01]  /*12f80*/  POPC R7, R4 ;  /* 0x0000000400077309 */ /* 0x000e620000000000 */
[----:B--2---:R-:W1:Y:S02]  /*12f90*/  SHFL.IDX PT, R0, R3, R0, 0x1f ;  /* 0x00001f0003007589 */ /* 0x004e6400000e0000 */
[----:B-1----:R-:W-:Y:S01]  /*12fa0*/  IADD3 R24, R0, UR38, R7 ;  /* 0x0000002600187c10 */ /* 0x002fe2000fffe007 */
[----:B------:R-:W-:Y:S06]  /*12fb0*/  BRA `(.L_x_1370) ;  /* 0x00000034007c7947 */ /* 0x000fec0003800000 */
.L_x_1369:
        /* <DEDUP_REMOVED lines=8> */
[----:B------:R-:W-:Y:S02]  /*13040*/  IMAD.U32 R4, RZ, RZ, UR6 ;  /* 0x00000006ff047e24 */ /* 0x000fe4000f8e00ff */
[----:B------:R-:W1:Y:S01]  /*13050*/  LDC.64 R2, c[0x4][R2] ;  /* 0x0100000002027b82 */ /* 0x000e620000000a00 */
        /* <DEDUP_REMOVED lines=9> */
[----:B01----:R-:W-:Y:S05]  /*130f0*/  CALL.ABS.NOINC R2 ;  /* 0x0000000002007343 */ /* 0x003fea0003c00000 */
.L_x_1372:
[----:B------:R-:W-:Y:S05]  /*13100*/  BSYNC B6 ;  /* 0x0000000000067941 */ /* 0x000fea0003800000 */
.L_x_1371:
        /* <DEDUP_REMOVED lines=9> */
[----:B------:R-:W-:Y:S01]  /*131a0*/  IMAD.U32 R4, RZ, RZ, UR6 ;  /* 0x00000006ff047e24 */ /* 0x000fe2000f8e00ff */
[----:B------:R-:W-:Y:S01]  /*131b0*/  MOV R10, UR4 ;  /* 0x00000004000a7c02 */ /* 0x000fe20008000f00 */
[----:B------:R-:W-:Y:S02]  /*131c0*/  IMAD.U32 R5, RZ, RZ, UR7 ;  /* 0x00000007ff057e24 */ /* 0x000fe4000f8e00ff */
[----:B------:R-:W-:Y:S02]  /*131d0*/  IMAD.U32 R6, RZ, RZ, UR8 ;  /* 0x00000008ff067e24 */ /* 0x000fe4000f8e00ff */
[----:B------:R-:W-:-:S02]  /*131e0*/  IMAD.U32 R7, RZ, RZ, UR9 ;  /* 0x00000009ff077e24 */ /* 0x000fc4000f8e00ff */
[----:B------:R-:W-:Y:S02]  /*131f0*/  IMAD.U32 R11, RZ, RZ, UR5 ;  /* 0x00000005ff0b7e24 */ /* 0x000fe4000f8e00ff */
[----:B------:R-:W-:Y:S02]  /*13200*/  IMAD.MOV.U32 R8, RZ, RZ, 0x70 ;  /* 0x00000070ff087424 */ /* 0x000fe400078e00ff */
[----:B------:R-:W-:Y:S02]  /*13210*/  IMAD.MOV.U32 R12, RZ, RZ, 0x1 ;  /* 0x00000001ff0c7424 */ /* 0x000fe400078e00ff */
[----:B-1----:R-:W-:-:S07]  /*13220*/  IMAD.MOV.U32 R13, RZ, RZ, RZ ;  /* 0x000000ffff0d7224 */ /* 0x002fce00078e00ff */
[----:B------:R-:W-:-:S07]  /*13230*/  LEPC R20, `(.L_x_1375) ;  /* 0x000000001014794e */ /* 0x000fce0000000000 */
[----:B0-2---:R-:W-:Y:S05]  /*13240*/  CALL.ABS.NOINC R2 ;  /* 0x0000000002007343 */ /* 0x005fea0003c00000 */
.L_x_1375:
[----:B------:R0:W1:Y:S01]  /*13250*/  LDC.64 R2, c[0x4][R18] ;  /* 0x0100000012027b82 */ /* 0x0000620000000a00 */
[----:B------:R-:W-:Y:S01]  /*13260*/  ULDC.64 UR6, c[0x4][0x88] ;  /* 0x0100220000067ab9 */ /* 0x000fe20000000a00 */
[----:B------:R-:W-:Y:S01]  /*13270*/  ULDC.64 UR8, c[0x4][0x90] ;  /* 0x0100240000087ab9 */ /* 0x000fe20000000a00 */
[----:B------:R-:W-:Y:S01]  /*13280*/  ULDC.64 UR4, c[0x4][0x18] ;  /* 0x0100060000047ab9 */ /* 0x000fe20000000a00 */
[----:B------:R-:W-:Y:S02]  /*13290*/  IMAD.U32 R4, RZ, RZ, UR6 ;  /* 0x00000006ff047e24 */ /* 0x000fe4000f8e00ff */
[----:B------:R-:W-:Y:S02]  /*132a0*/  IMAD.U32 R5, RZ, RZ, UR7 ;  /* 0x00000007ff057e24 */ /* 0x000fe4000f8e00ff */
[----:B------:R-:W-:Y:S02]  /*132b0*/  IMAD.U32 R6, RZ, RZ, UR8 ;  /* 0x00000008ff067e24 */ /* 0x000fe4000f8e00ff */
[----:B------:R-:W-:-:S02]  /*132c0*/  IMAD.U32 R7, RZ, RZ, UR9 ;  /* 0x00000009ff077e24 */ /* 0x000fc4000f8e00ff */
[----:B------:R-:W-:Y:S02]  /*132d0*/  IMAD.U32 R10, RZ, RZ, UR4 ;  /* 0x00000004ff0a7e24 */ /* 0x000fe4000f8e00ff */
[----:B------:R-:W-:Y:S02]  /*132e0*/  IMAD.U32 R11, RZ, RZ, UR5 ;  /* 0x00000005ff0b7e24 */ /* 0x000fe4000f8e00ff */
[----:B------:R-:W-:Y:S02]  /*132f0*/  IMAD.MOV.U32 R8, RZ, RZ, 0x70 ;  /* 0x00000070ff087424 */ /* 0x000fe400078e00ff */
[----:B------:R-:W-:Y:S02]  /*13300*/  IMAD.MOV.U32 R12, RZ, RZ, 0x1 ;  /* 0x00000001ff0c7424 */ /* 0x000fe400078e00ff */
[----:B0-----:R-:W-:-:S07]  /*13310*/  IMAD.MOV.U32 R13, RZ, RZ, RZ ;  /* 0x000000ffff0d7224 */ /* 0x001fce00078e00ff */
[----:B------:R-:W-:-:S07]  /*13320*/  LEPC R20, `(.L_x_1374) ;  /* 0x000000001014794e */ /* 0x000fce0000000000 */
[----:B-1----:R-:W-:Y:S05]  /*13330*/  CALL.ABS.NOINC R2 ;  /* 0x0000000002007343 */ /* 0x002fea0003c00000 */
.L_x_1374:
[----:B------:R-:W-:Y:S05]  /*13340*/  BSYNC B6 ;  /* 0x0000000000067941 */ /* 0x000fea0003800000 */
.L_x_1373:
[----:B------:R-:W-:Y:S01]  /*13350*/  ULDC.64 UR4, c[0x0][0x9f8] ;  /* 0x00027e0000047ab9 */ /* 0x000fe20000000a00 */
[----:B------:R-:W-:Y:S01]  /*13360*/  IMAD.MOV.U32 R31, RZ, RZ, R27 ;  /* 0x000000ffff1f7224 */ /* 0x000fe200078e001b */
[----:B------:R-:W-:Y:S01]  /*13370*/  ISETP.NE.U32.AND P0, PT, RZ, UR4, PT ;  /* 0x00000004ff007c0c */ /* 0x000fe2000bf05070 */
[----:B------:R-:W1:Y:S01]  /*13380*/  S2R R18, SR_TID.X ;  /* 0x0000000000127919 */ /* 0x000e620000002100 */
[----:B------:R-:W2:Y:S01]  /*13390*/  LDC R6, c[0x0][0x430] ;  /* 0x00010c00ff067b82 */ /* 0x000ea20000000800 */
[----:B0-----:R-:W-:Y:S01]  /*133a0*/  VIADD R22, R22, 0xffffffff ;  /* 0xffffffff16167836 */ /* 0x001fe20000000000 */
[----:B------:R-:W-:Y:S01]  /*133b0*/  ISETP.NE.AND.EX P0, PT, RZ, UR5, PT, P0 ;  /* 0x00000005ff007c0c */ /* 0x000fe2000bf05300 */
[----:B------:R-:W-:-:S12]  /*133c0*/  ULDC UR4, c[0x0][0x2f4] ;  /* 0x0000bd0000047ab9 */ /* 0x000fd80000000800 */
[----:B------:R-:W0:Y:S01]  /*133d0*/  @P0 LDC.64 R2, c[0x0][0x9f8] ;  /* 0x00027e00ff020b82 */ /* 0x000e220000000a00 */
[----:B-1----:R-:W-:-:S04]  /*133e0*/  LOP3.LUT R18, R18, 0x7f, RZ, 0xc0, !PT ;  /* 0x0000007f12127812 */ /* 0x002fc800078ec0ff */
[----:B------:R-:W-:Y:S01]  /*133f0*/  SHF.R.U32.HI R20, RZ, 0x3, R18 ;  /* 0x00000003ff147819 */ /* 0x000fe20000011612 */
[----:B0-----:R-:W-:-:S05]  /*13400*/  @P0 IMAD.WIDE R2, R27, 0x4, R2 ;  /* 0x000000041b020825 */ /* 0x001fca00078e0202 */
[----:B------:R0:W3:Y:S01]  /*13410*/  @P0 LDG.E R31, desc[UR36][R2.64] ;  /* 0x00000024021f0981 */ /* 0x0000e2000c1e1900 */
[----:B--2---:R-:W-:Y:S02]  /*13420*/  ISETP.NE.AND P1, PT, R6, 0x1, PT ;  /* 0x000000010600780c */ /* 0x004fe40003f25270 */
[----:B------:R-:W-:Y:S01]  /*13430*/  LOP3.LUT R16, R16, 0xffffffdf, RZ, 0xc0, !PT ;  /* 0xffffffdf10107812 */ /* 0x000fe200078ec0ff */
[----:B------:R-:W1:Y:S10]  /*13440*/  S2R R18, SR_TID.X ;  /* 0x0000000000127919 */ /* 0x000e740000002100 */
[----:B------:R-:W2:Y:S01]  /*13450*/  @P1 LDC R4, c[0x0][0x434] ;  /* 0x00010d00ff041b82 */ /* 0x000ea20000000800 */
[----:B------:R-:W-:-:S02]  /*13460*/  ISETP.GE.AND P2, PT, R32, UR4, PT ;  /* 0x0000000420007c0c */ /* 0x000fc4000bf46270 */
[----:B------:R-:W-:-:S05]  /*13470*/  @P1 LOP3.LUT R16, R16, 0x20, RZ, 0xfc, !PT ;  /* 0x0000002010101812 */ /* 0x000fca00078efcff */
[----:B------:R-:W4:Y:S01]  /*13480*/  @P1 LDC R0, c[0x0][0x438] ;  /* 0x00010e00ff001b82 */ /* 0x000f220000000800 */
[----:B-1----:R-:W-:-:S05]  /*13490*/  IMAD.SHL.U32 R18, R18, 0x10, RZ ;  /* 0x0000001012127824 */ /* 0x002fca00078e00ff */
[----:B------:R-:W-:-:S05]  /*134a0*/  LOP3.LUT R18, R20, 0x70, R18, 0xf8, !PT ;  /* 0x0000007014127812 */ /* 0x000fca00078ef812 */
[----:B------:R-:W-:-:S05]  /*134b0*/  IMAD R5, R22, 0x60, R18 ;  /* 0x0000006016057824 */ /* 0x000fca00078e0212 */
[C---:B------:R-:W-:Y:S01]  /*134c0*/  ISETP.GE.AND P0, PT, R5.reuse, R30, PT ;  /* 0x0000001e0500720c */ /* 0x040fe20003f06270 */
[----:B------:R-:W-:-:S03]  /*134d0*/  IMAD.IADD R5, R5, 0x1, R19 ;  /* 0x0000000105057824 */ /* 0x000fc600078e0213 */
[----:B------:R-:W-:Y:S01]  /*134e0*/  ISETP.GT.U32.OR P0, PT, R18, 0x5f, P0 ;  /* 0x0000005f1200780c */ /* 0x000fe20000704470 */
[----:B--2---:R-:W-:-:S04]  /*134f0*/  @P1 IMAD.HI.U32 R7, R5, R4, RZ ;  /* 0x0000000405071227 */ /* 0x004fc800078e00ff */
[----:B------:R-:W-:Y:S01]  /*13500*/  IMAD.MOV.U32 R4, RZ, RZ, R5 ;  /* 0x000000ffff047224 */ /* 0x000fe200078e0005 */
[----:B----4-:R-:W-:-:S05]  /*13510*/  @P1 SHF.R.U32.HI R4, RZ, R0, R7 ;  /* 0x00000000ff041219 */ /* 0x010fca0000011607 */
[--C-:B------:R-:W-:Y:S02]  /*13520*/  IMAD.MOV R0, RZ, RZ, -R4.reuse ;  /* 0x000000ffff007224 */ /* 0x100fe400078e0a04 */
[----:B0-----:R-:W0:Y:S02]  /*13530*/  @!P0 LDC.64 R2, c[0x0][0x428] ;  /* 0x00010a00ff028b82 */ /* 0x001e240000000a00 */
[----:B------:R-:W-:Y:S01]  /*13540*/  IMAD R0, R6, R0, R5 ;  /* 0x0000000006007224 */ /* 0x000fe200078e0205 */
[----:B------:R-:W-:Y:S02]  /*13550*/  @!P0 SHF.R.S32.HI R5, RZ, 0x1f, R4 ;  /* 0x0000001fff058819 */ /* 0x000fe40000011404 */
[----:B------:R-:W-:-:S04]  /*13560*/  LOP3.LUT R16, R16, 0xfffffffb, RZ, 0xc0, !PT ;  /* 0xfffffffb10107812 */ /* 0x000fc800078ec0ff */
[----:B------:R-:W-:-:S04]  /*13570*/  @P2 LOP3.LUT R16, R16, 0x4, RZ, 0xfc, !PT ;  /* 0x0000000410102812 */ /* 0x000fc800078efcff */
[----:B------:R-:W-:Y:S01]  /*13580*/  LOP3.LUT R16, R16, 0xfffffffe, RZ, 0xc0, !PT ;  /* 0xfffffffe10107812 */ /* 0x000fe200078ec0ff */
[----:B------:R-:W-:-:S03]  /*13590*/  UMOV UR5, 0xffffffff ;  /* 0xffffffff00057882 */ /* 0x000fc60000000000 */
[----:B------:R-:W-:Y:S02]  /*135a0*/  LOP3.LUT R16, R16, 0xfffffffd, RZ, 0xc0, !PT ;  /* 0xfffffffd10107812 */ /* 0x000fe400078ec0ff */
[----:B---3--:R-:W-:Y:S01]  /*135b0*/  SHF.R.S32.HI R6, RZ, 0x1f, R31 ;  /* 0x0000001fff067819 */ /* 0x008fe2000001141f */
[----:B0-----:R-:W-:-:S04]  /*135c0*/  @!P0 IMAD.WIDE.U32 R4, R31, R2, R4 ;  /* 0x000000021f048225 */ /* 0x001fc800078e0004 */
[----:B------:R0:W-:Y:S02]  /*135d0*/  STL [R1+0xc], R6 ;  /* 0x00000c0601007387 */ /* 0x0001e40000100800 */
[----:B0-----:R-:W-:-:S04]  /*135e0*/  @!P0 IMAD R6, R6, R2, RZ ;  /* 0x0000000206068224 */ /* 0x001fc800078e02ff */
[----:B------:R-:W-:Y:S02]  /*135f0*/  @!P0 IMAD R6, R31, R3, R6 ;  /* 0x000000031f068224 */ /* 0x000fe400078e0206 */
[----:B------:R-:W0:Y:S02]  /*13600*/  @!P0 LDC.64 R2, c[0x0][0x418] ;  /* 0x00010600ff028b82 */ /* 0x000e240000000a00 */
[----:B------:R-:W-:Y:S01]  /*13610*/  @!P0 IMAD.IADD R6, R5, 0x1, R6 ;  /* 0x0000000105068824 */ /* 0x000fe200078e0206 */
[----:B0-----:R-:W-:-:S04]  /*13620*/  @!P0 LEA R2, P1, R4, R2, 0x2 ;  /* 0x0000000204028211 */ /* 0x001fc800078210ff */
[----:B------:R-:W-:Y:S01]  /*13630*/  @!P0 LEA.HI.X R3, R4, R3, R6, 0x2, P1 ;  /* 0x0000000304038211 */ /* 0x000fe200008f1406 */
[----:B------:R-:W-:Y:S01]  /*13640*/  IMAD.MOV.U32 R4, RZ, RZ, RZ ;  /* 0x000000ffff047224 */ /* 0x000fe200078e00ff */
[----:B------:R-:W-:-:S05]  /*13650*/  ISETP.GE.AND P1, PT, R34, UR4, PT ;  /* 0x0000000422007c0c */ /* 0x000fca000bf26270 */
[----:B------:R0:W5:Y:S01]  /*13660*/  @!P0 LDG.E R4, desc[UR36][R2.64] ;  /* 0x0000002402048981 */ /* 0x000162000c1e1900 */
[----:B------:R-:W-:-:S07]  /*13670*/  ISETP.GE.AND P0, PT, R33, UR4, PT ;  /* 0x0000000421007c0c */ /* 0x000fce000bf06270 */
[----:B------:R-:W-:-:S06]  /*13680*/  @P1 LOP3.LUT R16, R16, 0x2, RZ, 0xfc, !PT ;  /* 0x0000000210101812 */ /* 0x000fcc00078efcff */
[----:B------:R-:W-:Y:S01]  /*13690*/  @P0 LOP3.LUT R16, R16, 0x1, RZ, 0xfc, !PT ;  /* 0x0000000110100812 */ /* 0x000fe200078efcff */
[----:B0-----:R-:W-:Y:S06]  /*136a0*/  BRA.DIV UR5, `(.L_x_1376) ;  /* 0x0000004205887947 */ /* 0x001fec000b800000 */
.L_x_1444:
[----:B------:R-:W2:Y:S01]  /*136b0*/  LDL R2, [R1+0x28] ;  /* 0x0000280001027983 */ /* 0x000ea20000100800 */
[----:B------:R-:W-:Y:S02]  /*136c0*/  ISETP.GT.U32.AND P1, PT, R18, 0x5f, PT ;  /* 0x0000005f1200780c */ /* 0x000fe40003f24070 */
[----:B------:R-:W-:Y:S02]  /*136d0*/  LOP3.LUT R16, R16, 0xffffffef, RZ, 0xc0, !PT ;  /* 0xffffffef10107812 */ /* 0x000fe400078ec0ff */
[----:B------:R-:W-:Y:S02]  /*136e0*/  SHF.R.S32.HI R30, RZ, 0x1f, R26 ;  /* 0x0000001fff1e7819 */ /* 0x000fe4000001141a */
[----:B------:R-:W-:-:S07]  /*136f0*/  LOP3.LUT R16, R16, 0xfffffff7, RZ, 0xc0, !PT ;  /* 0xfffffff710107812 */ /* 0x000fce00078ec0ff */
[----:B------:R-:W-:Y:S02]  /*13700*/  @P1 LOP3.LUT R16, R16, 0x8, RZ, 0xfc, !PT ;  /* 0x0000000810101812 */ /* 0x000fe400078efcff */
[----:B--2---:R-:W-:-:S13]  /*13710*/  ISETP.NE.AND P0, PT, R2, 0x3, PT ;  /* 0x000000030200780c */ /* 0x004fda0003f05270 */
[----:B------:R-:W-:Y:S01]  /*13720*/  @P0 LOP3.LUT R16, R16, 0x10, RZ, 0xfc, !PT ;  /* 0x0000001010100812 */ /* 0x000fe200078efcff */
[----:B------:R-:W-:Y:S06]  /*13730*/  @!P0 BRA `(.L_x_1377) ;  /* 0x0000000000048947 */ /* 0x000fec0003800000 */
[----:B------:R-:W-:Y:S01]  /*13740*/  BPT.TRAP 0x1 ;  /* 0x000000040000795c */ /* 0x000fe20000300000 */
.L_x_1377:
        /* <DEDUP_REMOVED lines=25> */
.L_x_1445:
[----:B------:R-:W-:Y:S05]  /*138e0*/  BSYNC B0 ;  /* 0x0000000000007941 */ /* 0x000fea0003800000 */
.L_x_1378:
[----:B------:R-:W2:Y:S01]  /*138f0*/  LDL R9, [R1] ;  /* 0x0000000001097983 */ /* 0x000ea20000100800 */
[----:B------:R-:W-:Y:S01]  /*13900*/  ULDC.64 UR4, c[0x0][0x300] ;  /* 0x0000c00000047ab9 */ /* 0x000fe20000000a00 */
[----:B------:R-:W-:Y:S01]  /*13910*/  LOP3.LUT P4, RZ, R16, 0x4, RZ, 0xc0, !PT ;  /* 0x0000000410ff7812 */ /* 0x000fe2000788c0ff */
[----:B------:R-:W-:Y:S01]  /*13920*/  IMAD R5, R5, UR4, RZ ;  /* 0x0000000405057c24 */ /* 0x000fe2000f8e02ff */
[----:B------:R-:W1:Y:S01]  /*13930*/  S2R R8, SR_TID.X ;  /* 0x0000000000087919 */ /* 0x000e620000002100 */
[----:B0-----:R-:W-:Y:S01]  /*13940*/  IMAD.WIDE.U32 R2, R0, UR4, RZ ;  /* 0x0000000400027c25 */ /* 0x001fe2000f8e00ff */
        /* <DEDUP_REMOVED lines=16> */
[----:B------:R-:W-:Y:S01]  /*13a50*/  IMAD.IADD R0, R3, 0x1, R0 ;  /* 0x0000000103007824 */ /* 0x000fe200078e0200 */
[----:B------:R-:W-:Y:S01]  /*13a60*/  UMOV UR4, 0xffffffff ;  /* 0xffffffff00047882 */ /* 0x000fe20000000000 */
[----:B-1----:R-:W-:-:S03]  /*13a70*/  LOP3.LUT R8, R8, 0x7f, RZ, 0xc0, !PT ;  /* 0x0000007f08087812 */ /* 0x002fc600078ec0ff */
        /* <DEDUP_REMOVED lines=59> */
[----:B0-----:R-:W-:-:S05]  /*13e30*/  @P1 LEA R3, P0, R32, R3, 0x1 ;  /* 0x0000000320031211 */ /* 0x001fca00078008ff */
[----:B-1----:R-:W-:-:S05]  /*13e40*/  @P1 IMAD.X R2, RZ, RZ, R2, P0 ;  /* 0x000000ffff021224 */ /* 0x002fca00000e0602 */
[----:B------:R-:W-:-:S04]  /*13e50*/  @P1 LOP3.LUT R3, R3, R2, RZ, 0x3c, !PT ;  /* 0x0000000203031212 */ /* 0x000fc800078e3cff */
[----:B------:R-:W-:-:S04]  /*13e60*/  @P1 LOP3.LUT R2, R3, R2, RZ, 0x3c, !PT ;  /* 0x0000000203021212 */ /* 0x000fc800078e3cff */
[----:B------:R-:W-:-:S05]  /*13e70*/  @P1 LOP3.LUT R3, R3, R2, RZ, 0x3c, !PT ;  /* 0x0000000203031212 */ /* 0x000fca00078e3cff */
[----:B------:R-:W-:Y:S04]  /*13e80*/  @P1 LDGSTS.E.BYPASS.LTC128B.128 [R8+0x20400], desc[UR36][R2.64], !P4 ;  /* 0x2040000002081fae */ /* 0x000fe8000e101d64 */
[----:B------:R-:W-:Y:S04]  /*13e90*/  @P1 LDGSTS.E.BYPASS.LTC128B.128 [R8+0x23400], desc[UR36][R2.64+0x80], !P3 ;  /* 0x2340008002081fae */ /* 0x000fe8000d901d64 */
[----:B------:R0:W-:Y:S04]  /*13ea0*/  @P1 LDGSTS.E.BYPASS.LTC128B.128 [R8+0x26400], desc[UR36][R2.64+0x100], !P2 ;  /* 0x2640010002081fae */ /* 0x0001e8000d101d64 */
[----:B0-2---:R0:W1:Y:S02]  /*13eb0*/  SHFL.IDX PT, R2, R4, 0x5, 0x181f ;  /* 0x00b81f0004027f89 */ /* 0x00506400000e0000 */
.L_x_1459:
        /* <DEDUP_REMOVED lines=12> */
.L_x_1381:
        /* <DEDUP_REMOVED lines=11> */
.L_x_1382:
[----:B------:R2:W-:Y:S02]  /*14030*/  SYNCS.ARRIVE.TRANS64.A1T0 RZ, [R7+URZ+0x30830], RZ ;  /* 0x030830ff07ff79a7 */ /* 0x0005e4000810003f */
[----:B------:R-:W-:Y:S05]  /*14040*/  WARPSYNC.ALL ;  /* 0x0000000000007948 */ /* 0x000fea0003800000 */
[----:B------:R-:W-:Y:S01]  /*14050*/  ULDC.64 UR4, c[0x0][0x298] ;  /* 0x0000a60000047ab9 */ /* 0x000fe20000000a00 */
[----:B-1----:R-:W-:Y:S01]  /*14060*/  VIADD R2, R17, 0x12400 ;  /* 0x0001240011027836 */ /* 0x002fe20000000000 */
[----:B------:R-:W-:Y:S01]  /*14070*/  SHF.R.S32.HI R0, RZ, 0x1f, R35 ;  /* 0x0000001fff007819 */ /* 0x000fe20000011423 */
[----:B0-----:R-:W-:Y:S01]  /*14080*/  IMAD.WIDE.U32 R4, R35, UR4, RZ ;  /* 0x0000000423047c25 */ /* 0x001fe2000f8e00ff */
[----:B------:R-:W-:Y:S01]  /*14090*/  BSSY B6, `(.L_x_1383) ;  /* 0x0000018000067945 */ /* 0x000fe20003800000 */
[----:B------:R-:W-:Y:S01]  /*140a0*/  BAR.SYNC.DEFER_BLOCKING 0x8, 0x180 ;  /* 0x0206000000007b1d */ /* 0x000fe20000010000 */
[----:B------:R-:W-:Y:S01]  /*140b0*/  LOP3.LUT P0, RZ, R2, 0x3ff, RZ, 0xc0, !PT ;  /* 0x000003ff02ff7812 */ /* 0x000fe2000780c0ff */
[----:B------:R-:W-:-:S04]  /*140c0*/  IMAD R0, R0, UR4, RZ ;  /* 0x0000000400007c24 */ /* 0x000fc8000f8e02ff */
[----:B------:R-:W-:Y:S01]  /*140d0*/  IMAD R0, R35, UR5, R0 ;  /* 0x0000000523007c24 */ /* 0x000fe2000f8e0200 */
[----:B------:R0:W-:Y:S03]  /*140e0*/  STL.64 [R1+0x18], R4 ;  /* 0x0000180401007387 */ /* 0x0001e60000100a00 */
[----:B------:R-:W-:-:S04]  /*140f0*/  IMAD.IADD R35, R5, 0x1, R0 ;  /* 0x0000000105237824 */ /* 0x000fc800078e0200 */
[----:B------:R-:W-:Y:S05]  /*14100*/  @!P0 BRA `(.L_x_1384) ;  /* 0x0000000000408947 */ /* 0x000fea0003800000 */
[----:B------:R-:W-:Y:S01]  /*14110*/  MOV R2, 0x0 ;  /* 0x0000000000027802 */ /* 0x000fe20000000f00 */
[----:B------:R-:W-:Y:S01]  /*14120*/  ULDC.64 UR6, c[0x4][0x88] ;  /* 0x0100220000067ab9 */ /* 0x000fe20000000a00 */
[----:B------:R-:W-:Y:S01]  /*14130*/  ULDC.64 UR8, c[0x4][0x90] ;  /* 0x0100240000087ab9 */ /* 0x000fe20000000a00 */
[----:B------:R-:W-:Y:S01]  /*14140*/  ULDC.64 UR4, c[0x4][0x20] ;  /* 0x0100080000047ab9 */ /* 0x000fe20000000a00 */
[----:B0-----:R-:W-:Y:S02]  /*14150*/  IMAD.U32 R4, RZ, RZ, UR6 ;  /* 0x00000006ff047e24 */ /* 0x001fe4000f8e00ff */
[----:B------:R-:W0:Y:S01]  /*14160*/  LDC.64 R2, c[0x4][R2] ;  /* 0x0100000002027b82 */ /* 0x000e220000000a00 */
[----:B------:R-:W-:Y:S02]  /*14170*/  IMAD.U32 R5, RZ, RZ, UR7 ;  /* 0x00000007ff057e24 */ /* 0x000fe4000f8e00ff */
[----:B------:R-:W-:Y:S02]  /*14180*/  IMAD.U32 R6, RZ, RZ, UR8 ;  /* 0x00000008ff067e24 */ /* 0x000fe4000f8e00ff */
[----:B--2---:R-:W-:-:S02]  /*14190*/  IMAD.U32 R7, RZ, RZ, UR9 ;  /* 0x00000009ff077e24 */ /* 0x004fc4000f8e00ff */
[----:B------:R-:W-:Y:S02]  /*141a0*/  IMAD.U32 R10, RZ, RZ, UR4 ;  /* 0x00000004ff0a7e24 */ /* 0x000fe4000f8e00ff */
[----:B------:R-:W-:Y:S02]  /*141b0*/  IMAD.U32 R11, RZ, RZ, UR5 ;  /* 0x00000005ff0b7e24 */ /* 0x000fe4000f8e00ff */
[----:B------:R-:W-:Y:S02]  /*141c0*/  IMAD.MOV.U32 R8, RZ, RZ, 0x70 ;  /* 0x00000070ff087424 */ /* 0x000fe400078e00ff */
[----:B------:R-:W-:Y:S02]  /*141d0*/  IMAD.MOV.U32 R12, RZ, RZ, 0x1 ;  /* 0x00000001ff0c7424 */ /* 0x000fe400078e00ff */
[----:B------:R-:W-:-:S07]  /*141e0*/  IMAD.MOV.U32 R13, RZ, RZ, RZ ;  /* 0x000000ffff0d7224 */ /* 0x000fce00078e00ff */
[----:B------:R-:W-:-:S07]  /*141f0*/  LEPC R20, `(.L_x_1384) ;  /* 0x000000001014794e */ /* 0x000fce0000000000 */
[----:B0-----:R-:W-:Y:S05]  /*14200*/  CALL.ABS.NOINC R2 ;  /* 0x0000000002007343 */ /* 0x001fea0003c00000 */
.L_x_1384:
[----:B------:R-:W-:Y:S05]  /*14210*/  BSYNC B6 ;  /* 0x0000000000067941 */ /* 0x000fea0003800000 */
.L_x_1383:
[----:B------:R-:W3:Y:S01]  /*14220*/  LDL.LU.64 R20, [R1+0x18] ;  /* 0x0000180001147983 */ /* 0x000ee20000300a00 */
[----:B------:R-:W-:Y:S01]  /*14230*/  ULDC.64 UR4, c[0x0][0x2d8] ;  /* 0x0000b60000047ab9 */ /* 0x000fe20000000a00 */
[----:B------:R-:W-:Y:S01]  /*14240*/  LOP3.LUT P6, RZ, R16, 0x80, RZ, 0xc0, !PT ;  /* 0x0000008010ff7812 */ /* 0x000fe200078cc0ff */
[----:B------:R-:W-:Y:S01]  /*14250*/  IMAD R0, R30, UR4, RZ ;  /* 0x000000041e007c24 */ /* 0x000fe2000f8e02ff */
[----:B0-----:R-:W-:Y:S01]  /*14260*/  SHF.R.S32.HI R4, RZ, 0x1f, R27 ;  /* 0x0000001fff047819 */ /* 0x001fe2000001141b */
[----:B------:R-:W-:Y:S02]  /*14270*/  IMAD.MOV.U32 R3, RZ, RZ, R35 ;  /* 0x000000ffff037224 */ /* 0x000fe400078e0023 */
[----:B------:R-:W-:Y:S01]  /*14280*/  IMAD R5, R26, UR5, R0 ;  /* 0x000000051a057c24 */ /* 0x000fe2000f8e0200 */
[----:B------:R-:W-:Y:S02]  /*14290*/  SEL R4, R4, RZ, !P6 ;  /* 0x000000ff04047207 */ /* 0x000fe40007000000 */
[----:B------:R-:W-:Y:S01]  /*142a0*/  SEL R0, R27, RZ, !P6 ;  /* 0x000000ff1b007207 */ /* 0x000fe20007000000 */
[----:B---3--:R-:W-:Y:S01]  /*142b0*/  IMAD.MOV.U32 R2, RZ, RZ, R20 ;  /* 0x000000ffff027224 */ /* 0x008fe200078e0014 */
[----:B------:R-:W0:Y:S01]  /*142c0*/  LDC R21, c[0x0][0x448] ;  /* 0x00011200ff157b82 */ /* 0x000e220000000800 */
[----:B------:R-:W1:Y:S02]  /*142d0*/  S2R R20, SR_TID.X ;  /* 0x0000000000147919 */ /* 0x000e640000002100 */
        /* <DEDUP_REMOVED lines=8> */
[----:B0-----:R-:W-:Y:S02]  /*14360*/  ISETP.NE.AND P6, PT, R21, 0x1, PT ;  /* 0x000000011500780c */ /* 0x001fe40003fc5270 */
[----:B-1----:R-:W-:-:S04]  /*14370*/  LOP3.LUT R20, R20, 0x7f, RZ, 0xc0, !PT ;  /* 0x0000007f14147812 */ /* 0x002fc800078ec0ff */
[----:B------:R-:W-:-:S07]  /*14380*/  SHF.R.U32.HI R21, RZ, 0x3, R20 ;  /* 0x00000003ff157819 */ /* 0x000fce0000011614 */
[----:B------:R-:W0:Y:S01]  /*14390*/  @P6 LDC R6, c[0x0][0x44c] ;  /* 0x00011300ff066b82 */ /* 0x000e220000000800 */
[----:B------:R-:W1:Y:S07]  /*143a0*/  S2R R20, SR_TID.X ;  /* 0x0000000000147919 */ /* 0x000e6e0000002100 */
[----:B------:R-:W3:Y:S01]  /*143b0*/  @P6 LDC R5, c[0x0][0x450] ;  /* 0x00011400ff056b82 */ /* 0x000ee20000000800 */
[----:B-1----:R-:W-:-:S05]  /*143c0*/  IMAD.SHL.U32 R20, R20, 0x10, RZ ;  /* 0x0000001014147824 */ /* 0x002fca00078e00ff */
[----:B------:R-:W-:-:S05]  /*143d0*/  LOP3.LUT R20, R21, 0x70, R20, 0xf8, !PT ;  /* 0x0000007015147812 */ /* 0x000fca00078ef814 */
[----:B------:R-:W-:Y:S02]  /*143e0*/  IMAD.IADD R0, R20, 0x1, R25 ;  /* 0x0000000114007824 */ /* 0x000fe400078e0219 */
[----:B------:R-:W1:Y:S02]  /*143f0*/  S2R R20, SR_TID.X ;  /* 0x0000000000147919 */ /* 0x000e640000002100 */
[----:B0-----:R-:W-:-:S04]  /*14400*/  @P6 IMAD.HI.U32 R6, R0, R6, RZ ;  /* 0x0000000600066227 */ /* 0x001fc800078e00ff */
[----:B------:R-:W-:Y:S01]  /*14410*/  IMAD.MOV.U32 R4, RZ, RZ, R0 ;  /* 0x000000ffff047224 */ /* 0x000fe200078e0000 */
[----:B---3--:R-:W-:Y:S02]  /*14420*/  @P6 SHF.R.U32.HI R4, RZ, R5, R6 ;  /* 0x00000005ff046219 */ /* 0x008fe40000011606 */
[----:B------:R-:W0:Y:S03]  /*14430*/  LDC R6, c[0x0][0x448] ;  /* 0x00011200ff067b82 */ /* 0x000e260000000800 */
[----:B------:R-:W-:Y:S02]  /*14440*/  IMAD.MOV R5, RZ, RZ, -R4 ;  /* 0x000000ffff057224 */ /* 0x000fe400078e0a04 */
[----:B------:R-:W-:Y:S01]  /*14450*/  IMAD.WIDE.U32 R2, R4, UR4, R2 ;  /* 0x0000000404027c25 */ /* 0x000fe2000f8e0002 */
[----:B-1----:R-:W-:-:S03]  /*14460*/  LOP3.LUT R20, R20, 0x7f, RZ, 0xc0, !PT ;  /* 0x0000007f14147812 */ /* 0x002fc600078ec0ff */
[----:B0-----:R-:W-:Y:S01]  /*14470*/  IMAD R0, R6, R5, R0 ;  /* 0x0000000506007224 */ /* 0x001fe200078e0200 */
[----:B------:R-:W-:Y:S02]  /*14480*/  SHF.R.S32.HI R5, RZ, 0x1f, R4 ;  /* 0x0000001fff057819 */ /* 0x000fe40000011404 */
[----:B--2---:R-:W-:-:S03]  /*14490*/  SHF.R.U32.HI R7, RZ, 0x3, R20 ;  /* 0x00000003ff077819 */ /* 0x004fc60000011614 */
        /* <DEDUP_REMOVED lines=11> */
[----:B------:R-:W-:Y:S02]  /*14550*/  ULDC UR4, c[0x0][0x2b8] ;  /* 0x0000ae0000047ab9 */ /* 0x000fe40000000800 */
[----:B------:R-:W-:Y:S02]  /*14560*/  ISETP.GE.AND P3, PT, R32, UR4, PT ;  /* 0x0000000420007c0c */ /* 0x000fe4000bf66270 */
[----:B------:R-:W-:Y:S01]  /*14570*/  LEA.HI.X R4, R2, UR5, R4, 0x1, P0 ;  /* 0x0000000502047c11 */ /* 0x000fe200080f0c04 */
[----:B------:R-:W-:Y:S01]  /*14580*/  UMOV UR5, 0xffffffff ;  /* 0xffffffff00057882 */ /* 0x000fe20000000000 */
[----:B------:R-:W-:-:S02]  /*14590*/  ISETP.GE.AND P2, PT, R34, UR4, PT ;  /* 0x0000000422007c0c */ /* 0x000fc4000bf46270 */
[----:B------:R-:W-:Y:S01]  /*145a0*/  ISETP.GE.AND P0, PT, R33, UR4, PT ;  /* 0x0000000421007c0c */ /* 0x000fe2000bf06270 */
[----:B------:R-:W-:-:S12]  /*145b0*/  BRA.DIV UR5, `(.L_x_1385) ;  /* 0x0000003e05347947 */ /* 0x000fd8000b800000 */
[----:B------:R-:W0:Y:S01]  /*145c0*/  SHFL.IDX PT, R3, R0, RZ, 0x181f ;  /* 0x00181fff00037589 */ /* 0x000e2200000e0000 */
[----:B------:R-:W-:Y:S02]  /*145d0*/  IMAD R29, R29, R6, RZ ;  /* 0x000000061d1d7224 */ /* 0x000fe400078e02ff */
[----:B------:R-:W-:Y:S01]  /*145e0*/  IMAD.IADD R25, R7, 0x1, R25 ;  /* 0x0000000107197824 */ /* 0x000fe200078e0219 */
[----:B------:R-:W1:Y:S04]  /*145f0*/  SHFL.IDX PT, R2, R4, RZ, 0x181f ;  /* 0x00181fff04027589 */ /* 0x000e6800000e0000 */
[----:B------:R-:W-:Y:S01]  /*14600*/  ISETP.GE.AND P1, PT, R25, R29, PT ;  /* 0x0000001d1900720c */ /* 0x000fe20003f26270 */
[----:B------:R-:W-:-:S12]  /*14610*/  SHFL.IDX PT, R14, R0, 0x7, 0x181f ;  /* 0x00f81f00000e7f89 */ /* 0x000fd800000e0000 */
[----:B0-----:R-:W-:-:S05]  /*14620*/  @!P1 LEA R5, P4, R32, R3, 0x1 ;  /* 0x0000000320059211 */ /* 0x001fca00078808ff */
[----:B-1----:R-:W-:Y:S02]  /*14630*/  @!P1 IMAD.X R3, RZ, RZ, R2, P4 ;  /* 0x000000ffff039224 */ /* 0x002fe400020e0602 */
[----:B------:R-:W-:Y:S02]  /*14640*/  @!P1 IMAD.MOV.U32 R2, RZ, RZ, R5 ;  /* 0x000000ffff029224 */ /* 0x000fe400078e0005 */
[----:B------:R-:W-:-:S03]  /*14650*/  VIADD R5, R25, 0x10 ;  /* 0x0000001019057836 */ /* 0x000fc60000000000 */
[----:B------:R-:W-:Y:S04]  /*14660*/  @!P1 LDGSTS.E.BYPASS.LTC128B.128 [R37+0x12400], desc[UR36][R2.64], !P3 ;  /* 0x1240000002259fae */ /* 0x000fe8000d901d64 */
[----:B------:R-:W-:Y:S04]  /*14670*/  @!P1 LDGSTS.E.BYPASS.LTC128B.128 [R37+0x16400], desc[UR36][R2.64+0x80], !P2 ;  /* 0x1640008002259fae */ /* 0x000fe8000d101d64 */
[----:B------:R0:W-:Y:S01]  /*14680*/  @!P1 LDGSTS.E.BYPASS.LTC128B.128 [R37+0x1a400], desc[UR36][R2.64+0x100], !P0 ;  /* 0x1a40010002259fae */ /* 0x0001e2000c101d64 */
[----:B------:R-:W-:-:S03]  /*14690*/  ISETP.GE.AND P1, PT, R5, R29, PT ;  /* 0x0000001d0500720c */ /* 0x000fc60003f26270 */
[----:B0-----:R-:W0:Y:S04]  /*146a0*/  SHFL.IDX PT, R3, R0, 0x1, 0x181f ;  /* 0x00381f0000037f89 */ /* 0x001e2800000e0000 */
[----:B------:R-:W1:Y:S06]  /*146b0*/  SHFL.IDX PT, R2, R4, 0x1, 0x181f ;  /* 0x00381f0004027f89 */ /* 0x000e6c00000e0000 */
[----:B0-----:R-:W-:-:S05]  /*146c0*/  @!P1 LEA R5, P4, R32, R3, 0x1 ;  /* 0x0000000320059211 */ /* 0x001fca00078808ff */
[----:B-1----:R-:W-:Y:S02]  /*146d0*/  @!P1 IMAD.X R6, RZ, RZ, R2, P4 ;  /* 0x000000ffff069224 */ /* 0x002fe400020e0602 */
[----:B------:R-:W-:Y:S02]  /*146e0*/  @!P1 IMAD.MOV.U32 R2, RZ, RZ, R5 ;  /* 0x000000ffff029224 */ /* 0x000fe400078e0005 */
        /* <DEDUP_REMOVED lines=10> */
[----:B------:R-:W-:Y:S01]  /*14790*/  @!P1 IMAD.MOV.U32 R2, RZ, RZ, R5 ;  /* 0x000000ffff029224 */ /* 0x000fe200078e0005 */
[----:B------:R-:W-:Y:S01]  /*147a0*/  IADD3 R5, R25, 0x30, RZ ;  /* 0x0000003019057810 */ /* 0x000fe20007ffe0ff */
[----:B------:R-:W-:-:S05]  /*147b0*/  @!P1 IMAD.MOV.U32 R3, RZ, RZ, R6 ;  /* 0x000000ffff039224 */ /* 0x000fca00078e0006 */
        /* <DEDUP_REMOVED lines=38> */
[----:B------:R-:W1:Y:S04]  /*14a20*/  SHFL.IDX PT, R2, R4, 0x6, 0x181f ;  /* 0x00d81f0004027f89 */ /* 0x000e6800000e0000 */
[----:B------:R-:W2:Y:S02]  /*14a30*/  SHFL.IDX PT, R4, R4, 0x7, 0x181f ;  /* 0x00f81f0004047f89 */ /* 0x000ea400000e0000 */
[----:B0-----:R-:W-:-:S05]  /*14a40*/  @!P1 LEA R5, P4, R32, R3, 0x1 ;  /* 0x0000000320059211 */ /* 0x001fca00078808ff */
[----:B-1----:R-:W-:Y:S02]  /*14a50*/  @!P1 IMAD.X R6, RZ, RZ, R2, P4 ;  /* 0x000000ffff069224 */ /* 0x002fe400020e0602 */
[----:B------:R-:W-:Y:S02]  /*14a60*/  @!P1 IMAD.MOV.U32 R2, RZ, RZ, R5 ;  /* 0x000000ffff029224 */ /* 0x000fe400078e0005 */
[----:B------:R-:W-:-:S05]  /*14a70*/  @!P1 IMAD.MOV.U32 R3, RZ, RZ, R6 ;  /* 0x000000ffff039224 */ /* 0x000fca00078e0006 */
[----:B------:R0:W-:Y:S04]  /*14a80*/  @!P1 LDGSTS.E.BYPASS.LTC128B.128 [R37+0x15400], desc[UR36][R2.64], !P3 ;  /* 0x1540000002259fae */ /* 0x0001e8000d901d64 */
[----:B------:R0:W-:Y:S04]  /*14a90*/  @!P1 LDGSTS.E.BYPASS.LTC128B.128 [R37+0x19400], desc[UR36][R2.64+0x80], !P2 ;  /* 0x1940008002259fae */ /* 0x0001e8000d101d64 */
[----:B--2---:R0:W-:Y:S02]  /*14aa0*/  @!P1 LDGSTS.E.BYPASS.LTC128B.128 [R37+0x1d400], desc[UR36][R2.64+0x100], !P0 ;  /* 0x1d40010002259fae */ /* 0x0041e4000c101d64 */
.L_x_1476:
[----:B------:R-:W-:Y:S01]  /*14ab0*/  VIADD R0, R25, 0x70 ;  /* 0x0000007019007836 */ /* 0x000fe20000000000 */
[----:B------:R-:W-:Y:S04]  /*14ac0*/  BSSY B0, `(.L_x_1386) ;  /* 0x000000b000007945 */ /* 0x000fe80003800000 */
[----:B------:R-:W-:-:S13]  /*14ad0*/  ISETP.GE.AND P1, PT, R0, R29, PT ;  /* 0x0000001d0000720c */ /* 0x000fda0003f26270 */
[----:B------:R-:W-:Y:S05]  /*14ae0*/  @P1 BRA `(.L_x_1387) ;  /* 0x0000000000201947 */ /* 0x000fea0003800000 */
[----:B0-----:R-:W-:-:S05]  /*14af0*/  LEA R2, P1, R32, R14, 0x1 ;  /* 0x0000000e20027211 */ /* 0x001fca00078208ff */
[----:B------:R-:W-:-:S05]  /*14b00*/  IMAD.X R3, RZ, RZ, R4, P1 ;  /* 0x000000ffff037224 */ /* 0x000fca00008e0604 */
[----:B------:R-:W-:Y:S01]  /*14b10*/  @!PT LDS RZ, [RZ] ;  /* 0x00000000fffff984 */ /* 0x000fe20000000800 */
[----:B------:R-:W-:Y:S01]  /*14b20*/  @!PT LDS RZ, [RZ] ;  /* 0x00000000fffff984 */ /* 0x000fe20000000800 */
[----:B------:R-:W-:Y:S01]  /*14b30*/  @!PT LDS RZ, [RZ] ;  /* 0x00000000fffff984 */ /* 0x000fe20000000800 */
[----:B------:R1:W-:Y:S04]  /*14b40*/  LDGSTS.E.BYPASS.LTC128B.128 [R37+0x15c00], desc[UR36][R2.64], !P3 ;  /* 0x15c0000002257fae */ /* 0x0003e8000d901d64 */
[----:B------:R1:W-:Y:S04]  /*14b50*/  LDGSTS.E.BYPASS.LTC128B.128 [R37+0x19c00], desc[UR36][R2.64+0x80], !P2 ;  /* 0x19c0008002257fae */ /* 0x0003e8000d101d64 */
[----:B------:R1:W-:Y:S02]  /*14b60*/  LDGSTS.E.BYPASS.LTC128B.128 [R37+0x1dc00], desc[UR36][R2.64+0x100], !P0 ;  /* 0x1dc0010002257fae */ /* 0x0003e4000c101d64 */
.L_x_1387:
[----:B------:R-:W-:Y:S05]  /*14b70*/  BSYNC B0 ;  /* 0x0000000000007941 */ /* 0x000fea0003800000 */
.L_x_1386:
[----:B------:R-:W-:Y:S01]  /*14b80*/  NOP ;  /* 0x0000000000007918 */ /* 0x000fe20000000000 */
[----:B------:R-:W-:-:S13]  /*14b90*/  PLOP3.LUT P0, PT, PT, PT, PT, 0x80, 0x0 ;  /* 0x000000000000781c */ /* 0x000fda0003f0f070 */
.L_x_1388:
[----:B------:R-:W-:Y:S02]  /*14ba0*/  PLOP3.LUT P1, PT, P1, P0, PT, 0xa2, 0x0 ;  /* 0x000000000000781c */ /* 0x000fe40000f21472 */
[----:B------:R-:W-:-:S08]  /*14bb0*/  @P0 R2UR P1, UR4, R17 ;  /* 0x00000000110402ca */ /* 0x000fd00000020000 */
[----:B------:R-:W-:-:S05]  /*14bc0*/  @P0 PLOP3.LUT P0, PT, P1, PT, PT, 0x80, 0x0 ;  /* 0x000000000000081c */ /* 0x000fca0000f0f070 */
[----:B------:R-:W-:Y:S01]  /*14bd0*/  @!P1 SYNCS.ARRIVE.TRANS64.RED.A0T1 RZ, [UR4+0x30800], RZ ;  /* 0x030800ffffff99a7 */ /* 0x000fe20008200404 */
[----:B------:R-:W-:Y:S07]  /*14be0*/  @!P1 ARRIVES.LDGSTSBAR.64.TRANSCNT [UR4+0x30800] ;  /* 0x03080000ff0099b0 */ /* 0x000fee0008000a84 */
[----:B------:R-:W-:Y:S05]  /*14bf0*/  @P0 BRA.U.ANY `(.L_x_1388) ;  /* 0xfffffffd00e80947 */ /* 0x000fea000393ffff */
[----:B01----:R-:W2:Y:S04]  /*14c00*/  LDL.LU R3, [R1+0x24] ;  /* 0x0000240001037983 */ /* 0x003ea80000300800 */
[----:B------:R-:W3:Y:S01]  /*14c10*/  LDL.LU R2, [R1+0x20] ;  /* 0x0000200001027983 */ /* 0x000ee20000300800 */
[----:B--2---:R-:W-:Y:S02]  /*14c20*/  VIADD R3, R3, 0x1 ;  /* 0x0000000103037836 */ /* 0x004fe40000000000 */
[----:B---3--:R-:W-:-:S03]  /*14c30*/  VIADD R6, R2, 0xfffffffe ;  /* 0xfffffffe02067836 */ /* 0x008fc60000000000 */
        /* <DEDUP_REMOVED lines=10> */
.L_x_1477:
[----:B------:R-:W-:Y:S05]  /*14ce0*/  BSYNC B0 ;  /* 0x0000000000007941 */ /* 0x000fea0003800000 */
.L_x_1389:
[----:B------:R-:W2:Y:S01]  /*14cf0*/  LDL R2, [R1+0x8] ;  /* 0x0000080001027983 */ /* 0x000ea20000100800 */
[----:B------:R-:W-:Y:S01]  /*14d00*/  BSSY B0, `(.L_x_1391) ;  /* 0x000010d000007945 */ /* 0x000fe20003800000 */
[----:B--2---:R-:W-:-:S13]  /*14d10*/  ISETP.GE.AND P0, PT, R6, R2, PT ;  /* 0x000000020600720c */ /* 0x004fda0003f06270 */
[----:B------:R-:W-:Y:S05]  /*14d20*/  @!P0 BRA `(.L_x_1392) ;  /* 0x0000001000288947 */ /* 0x000fea0003800000 */
[----:B------:R-:W-:Y:S01]  /*14d30*/  ULDC UR4, c[0x0][0x2f4] ;  /* 0x0000bd0000047ab9 */ /* 0x000fe20000000800 */
[----:B------:R-:W-:Y:S01]  /*14d40*/  IMAD.MOV.U32 R10, RZ, RZ, R23 ;  /* 0x000000ffff0a7224 */ /* 0x000fe200078e0017 */
[----:B------:R-:W-:Y:S01]  /*14d50*/  ISETP.GE.AND P3, PT, R32, UR4, PT ;  /* 0x0000000420007c0c */ /* 0x000fe2000bf66270 */
[----:B------:R-:W-:Y:S01]  /*14d60*/  IMAD.MOV.U32 R20, RZ, RZ, R28 ;  /* 0x000000ffff147224 */ /* 0x000fe200078e001c */
[----:B------:R-:W-:Y:S01]  /*14d70*/  ISETP.GE.AND P2, PT, R34, UR4, PT ;  /* 0x0000000422007c0c */ /* 0x000fe2000bf46270 */
[----:B------:R-:W-:Y:S01]  /*14d80*/  IMAD.MOV.U32 R29, RZ, RZ, R22 ;  /* 0x000000ffff1d7224 */ /* 0x000fe200078e0016 */
[----:B------:R-:W-:-:S13]  /*14d90*/  ISETP.GE.AND P1, PT, R33, UR4, PT ;  /* 0x0000000421007c0c */ /* 0x000fda000bf26270 */
.L_x_1405:
[----:B------:R-:W2:Y:S01]  /*14da0*/  LDL R4, [R1+0x4] ;  /* 0x0000040001047983 */ /* 0x000ea20000100800 */
[----:B0-----:R-:W0:Y:S03]  /*14db0*/  LDC R0, c[0x0][0x430] ;  /* 0x00010c00ff007b82 */ /* 0x001e260000000800 */
[----:B------:R-:W3:Y:S01]  /*14dc0*/  LDL R7, [R1+0xc] ;  /* 0x00000c0001077983 */ /* 0x000ee20000100800 */
[----:B------:R-:W1:Y:S03]  /*14dd0*/  S2R R2, SR_TID.X ;  /* 0x0000000000027919 */ /* 0x000e660000002100 */
[----:B------:R-:W4:Y:S01]  /*14de0*/  LDL R8, [R1+0x28] ;  /* 0x0000280001087983 */ /* 0x000f220000100800 */
[----:B0-----:R-:W-:Y:S02]  /*14df0*/  ISETP.NE.AND P0, PT, R0, 0x1, PT ;  /* 0x000000010000780c */ /* 0x001fe40003f05270 */
[----:B------:R-:W0:Y:S11]  /*14e00*/  S2R R0, SR_TID.X ;  /* 0x0000000000007919 */ /* 0x000e360000002100 */
[----:B------:R-:W2:Y:S01]  /*14e10*/  @P0 LDC R3, c[0x0][0x438] ;  /* 0x00010e00ff030b82 */ /* 0x000ea20000000800 */
[----:B-1----:R-:W-:-:S04]  /*14e20*/  LOP3.LUT R2, R2, 0x7f, RZ, 0xc0, !PT ;  /* 0x0000007f02027812 */ /* 0x002fc800078ec0ff */
[----:B------:R-:W-:Y:S01]  /*14e30*/  SHF.R.U32.HI R2, RZ, 0x3, R2 ;  /* 0x00000003ff027819 */ /* 0x000fe20000011602 */
[----:B0-----:R-:W-:-:S05]  /*14e40*/  IMAD.SHL.U32 R0, R0, 0x10, RZ ;  /* 0x0000001000007824 */ /* 0x001fca00078e00ff */
[----:B------:R-:W-:Y:S02]  /*14e50*/  LOP3.LUT R0, R2, 0x70, R0, 0xf8, !PT ;  /* 0x0000007002007812 */ /* 0x000fe400078ef800 */
[----:B------:R-:W0:Y:S02]  /*14e60*/  @P0 LDC R2, c[0x0][0x434] ;  /* 0x00010d00ff020b82 */ /* 0x000e240000000800 */
[----:B------:R-:W-:Y:S01]  /*14e70*/  ISETP.GT.U32.AND P5, PT, R0, 0x5f, PT ;  /* 0x0000005f0000780c */ /* 0x000fe20003fa4070 */
[----:B------:R-:W-:Y:S05]  /*14e80*/  YIELD ;  /* 0x0000000000007946 */ /* 0x000fea0003800000 */
[----:B------:R-:W-:Y:S01]  /*14e90*/  ULDC UR4, c[0x0][0x430] ;  /* 0x00010c0000047ab9 */ /* 0x000fe20000000800 */
[----:B--2---:R-:W-:-:S06]  /*14ea0*/  IMAD R9, R6, 0x60, R4 ;  /* 0x0000006006097824 */ /* 0x004fcc00078e0204 */
[----:B------:R-:W1:Y:S01]  /*14eb0*/  @!P5 LDC.64 R4, c[0x0][0x428] ;  /* 0x00010a00ff04db82 */ /* 0x000e620000000a00 */
[----:B------:R-:W-:-:S04]  /*14ec0*/  IMAD.IADD R9, R0, 0x1, R9 ;  /* 0x0000000100097824 */ /* 0x000fc800078e0209 */
[----:B0-----:R-:W-:-:S04]  /*14ed0*/  @P0 IMAD.HI.U32 R2, R9, R2, RZ ;  /* 0x0000000209020227 */ /* 0x001fc800078e00ff */
[----:B------:R-:W-:Y:S01]  /*14ee0*/  IMAD.MOV.U32 R0, RZ, RZ, R9 ;  /* 0x000000ffff007224 */ /* 0x000fe200078e0009 */
[----:B------:R-:W-:-:S04]  /*14ef0*/  @P0 SHF.R.U32.HI R0, RZ, R3, R2 ;  /* 0x00000003ff000219 */ /* 0x000fc80000011602 */
[--C-:B------:R-:W-:Y:S01]  /*14f00*/  @!P5 SHF.R.S32.HI R3, RZ, 0x1f, R0.reuse ;  /* 0x0000001fff03d819 */ /* 0x100fe20000011400 */
[----:B------:R-:W-:-:S04]  /*14f10*/  @!P5 IMAD.MOV.U32 R2, RZ, RZ, R0 ;  /* 0x000000ffff02d224 */ /* 0x000fc800078e0000 */
[----:B-1----:R-:W-:-:S04]  /*14f20*/  @!P5 IMAD.WIDE.U32 R2, R31, R4, R2 ;  /* 0x000000041f02d225 */ /* 0x002fc800078e0002 */
[----:B---3--:R-:W-:-:S04]  /*14f30*/  @!P5 IMAD R4, R7, R4, RZ ;  /* 0x000000040704d224 */ /* 0x008fc800078e02ff */
[----:B------:R-:W-:Y:S02]  /*14f40*/  @!P5 IMAD R7, R31, R5, R4 ;  /* 0x000000051f07d224 */ /* 0x000fe400078e0204 */
[----:B------:R-:W0:Y:S01]  /*14f50*/  @!P5 LDC.64 R4, c[0x0][0x418] ;  /* 0x00010600ff04db82 */ /* 0x000e220000000a00 */
[----:B------:R-:W-:Y:S02]  /*14f60*/  IMAD.MOV R0, RZ, RZ, -R0 ;  /* 0x000000ffff007224 */ /* 0x000fe400078e0a00 */
[----:B------:R-:W-:Y:S02]  /*14f70*/  @!P5 IMAD.IADD R3, R7, 0x1, R3 ;  /* 0x000000010703d824 */ /* 0x000fe400078e0203 */
[----:B------:R-:W-:Y:S02]  /*14f80*/  IMAD R9, R0, UR4, R9 ;  /* 0x0000000400097c24 */ /* 0x000fe4000f8e0209 */
[----:B------:R-:W-:Y:S01]  /*14f90*/  IMAD.MOV.U32 R0, RZ, RZ, RZ ;  /* 0x000000ffff007224 */ /* 0x000fe200078e00ff */
[----:B0-----:R-:W-:-:S04]  /*14fa0*/  @!P5 LEA R4, P0, R2, R4, 0x2 ;  /* 0x000000040204d211 */ /* 0x001fc800078010ff */
[----:B------:R-:W-:-:S05]  /*14fb0*/  @!P5 LEA.HI.X R5, R2, R5, R3, 0x2, P0 ;  /* 0x000000050205d211 */ /* 0x000fca00000f1403 */
[----:B------:R0:W5:Y:S01]  /*14fc0*/  @!P5 LDG.E R0, desc[UR36][R4.64] ;  /* 0x000000240400d981 */ /* 0x000162000c1e1900 */
[----:B----4-:R-:W-:Y:S01]  /*14fd0*/  ISETP.NE.AND P4, PT, R8, 0x3, PT ;  /* 0x000000030800780c */ /* 0x010fe20003f85270 */
[----:B------:R-:W-:-:S05]  /*14fe0*/  VIADD R23, R10, 0x1 ;  /* 0x000000010a177836 */ /* 0x000fca0000000000 */
[----:B------:R-:W-:-:S04]  /*14ff0*/  ISETP.NE.AND P0, PT, R23, 0x2, PT ;  /* 0x000000021700780c */ /* 0x000fc80003f05270 */
[----:B------:R-:W-:Y:S01]  /*15000*/  SEL R28, RZ, 0x1, P0 ;  /* 0x00000001ff1c7807 */ /* 0x000fe20000000000 */
[----:B------:R-:W-:Y:S01]  /*15010*/  IMAD.MOV.U32 R22, RZ, RZ, R6 ;  /* 0x000000ffff167224 */ /* 0x000fe200078e0006 */
[----:B------:R-:W-:Y:S02]  /*15020*/  SEL R23, R23, RZ, P0 ;  /* 0x000000ff17177207 */ /* 0x000fe40000000000 */
[----:B------:R-:W-:Y:S01]  /*15030*/  LOP3.LUT R28, R20, R28, RZ, 0x3c, !PT ;  /* 0x0000001c141c7212 */ /* 0x000fe200078e3cff */
[----:B0-----:R-:W-:Y:S06]  /*15040*/  @!P4 BRA `(.L_x_1393) ;  /* 0x000000000004c947 */ /* 0x001fec0003800000 */
[----:B------:R-:W-:Y:S01]  /*15050*/  BPT.TRAP 0x1 ;  /* 0x000000040000795c */ /* 0x000fe20000300000 */
.L_x_1393:
[----:B------:R-:W-:Y:S01]  /*15060*/  IMAD R7, R23, 0x8, R17 ;  /* 0x0000000817077824 */ /* 0x000fe200078e0211 */
[----:B------:R-:W-:Y:S01]  /*15070*/  SHF.L.U32 R2, R28, 0x1f, RZ ;  /* 0x0000001f1c027819 */ /* 0x000fe200000006ff */
[----:B------:R-:W-:Y:S03]  /*15080*/  BSSY B1, `(.L_x_1394) ;  /* 0x0000003000017945 */ /* 0x000fe60003800000 */
[----:B------:R-:W0:Y:S02]  /*15090*/  SYNCS.PHASECHK.TRANS64.TRYWAIT P0, [R7+URZ+0x30840], R2 ;  /* 0x03084002070075a7 */ /* 0x000e24000800017f */
[----:B0-----:R-:W-:Y:S05]  /*150a0*/  @!P0 BRA `(.L_x_1395) ;  /* 0x0000003c00448947 */ /* 0x001fea0003800000 */
.L_x_1478:
[----:B------:R-:W-:Y:S05]  /*150b0*/  BSYNC B1 ;  /* 0x0000000000017941 */ /* 0x000fea0003800000 */
.L_x_1394:
        /* <DEDUP_REMOVED lines=27> */
[----:B------:R-:W-:Y:S01]  /*15270*/  LOP3.LUT P6, RZ, R16, 0x4, RZ, 0xc0, !PT ;  /* 0x0000000410ff7812 */ /* 0x000fe200078cc0ff */
[----:B------:R-:W-:Y:S01]  /*15280*/  IMAD R5, R5, 0x2, R17 ;  /* 0x0000000205057824 */ /* 0x000fe200078e0211 */
[----:B------:R-:W1:Y:S04]  /*15290*/  SHFL.IDX PT, R3, R6, RZ, 0x181f ;  /* 0x00181fff06037589 */ /* 0x000e6800000e0000 */
        /* <DEDUP_REMOVED lines=35> */
.L_x_1492:
[----:B------:R-:W-:Y:S02]  /*154d0*/  LOP3.LUT P6, RZ, R16, 0x4, RZ, 0xc0, !PT ;  /* 0x0000000410ff7812 */ /* 0x000fe400078cc0ff */
[----:B--2---:R-:W-:-:S05]  /*154e0*/  IADD3 R2, P0, R2, R4, RZ ;  /* 0x0000000402027210 */ /* 0x004fca0007f1e0ff */
[----:B------:R-:W-:Y:S01]  /*154f0*/  IMAD.X R3, RZ, RZ, R35, P0 ;  /* 0x000000ffff037224 */ /* 0x000fe200000e0623 */
        /* <DEDUP_REMOVED lines=8> */
.L_x_1397:
        /* <DEDUP_REMOVED lines=11> */
.L_x_1398:
[----:B------:R1:W-:Y:S01]  /*15630*/  SYNCS.ARRIVE.TRANS64.A1T0 RZ, [R7+URZ+0x30830], RZ ;  /* 0x030830ff07ff79a7 */ /* 0x0003e2000810003f */
[----:B------:R-:W-:Y:S05]  /*15640*/  @!P5 BRA `(.L_x_1399) ;  /* 0x000000000004d947 */ /* 0x000fea0003800000 */
[----:B------:R-:W-:Y:S01]  /*15650*/  BPT.TRAP 0x1 ;  /* 0x000000040000795c */ /* 0x000fe20000300000 */
.L_x_1399:
[----:B------:R-:W-:Y:S01]  /*15660*/  SHF.L.U32 R2, R20, 0x1f, RZ ;  /* 0x0000001f14027819 */ /* 0x000fe200000006ff */
[----:B0-----:R-:W-:Y:S01]  /*15670*/  IMAD R6, R10, 0x8, R17 ;  /* 0x000000080a067824 */ /* 0x001fe200078e0211 */
[----:B------:R-:W-:Y:S03]  /*15680*/  BSSY B1, `(.L_x_1400) ;  /* 0x0000003000017945 */ /* 0x000fe60003800000 */
[----:B------:R-:W0:Y:S02]  /*15690*/  SYNCS.PHASECHK.TRANS64.TRYWAIT P0, [R6+URZ+0x30860], R2 ;  /* 0x03086002060075a7 */ /* 0x000e24000800017f */
[----:B0-----:R-:W-:Y:S05]  /*156a0*/  @!P0 BRA `(.L_x_1401) ;  /* 0x0000003c00b88947 */ /* 0x001fea0003800000 */
.L_x_1493:
[----:B------:R-:W-:Y:S05]  /*156b0*/  BSYNC B1 ;  /* 0x0000000000017941 */ /* 0x000fea0003800000 */
.L_x_1400:
[----:B------:R-:W1:Y:S01]  /*156c0*/  LDL R5, [R1] ;  /* 0x0000000001057983 */ /* 0x000e620000100800 */
        /* <DEDUP_REMOVED lines=10> */
[----:B------:R-:W1:Y:S01]  /*15770*/  SHFL.IDX PT, R3, R19, RZ, 0x181f ;  /* 0x00181fff13037589 */ /* 0x000e6200000e0000 */
[----:B0-----:R-:W-:-:S05]  /*15780*/  IADD3 R2, P0, R2, R4, RZ ;  /* 0x0000000402027210 */ /* 0x001fca0007f1e0ff */
[----:B-1----:R-:W-:Y:S01]  /*15790*/  IMAD.X R3, RZ, RZ, R3, P0 ;  /* 0x000000ffff037224 */ /* 0x002fe200000e0603 */
[----:B------:R-:W-:-:S13]  /*157a0*/  ISETP.LT.OR P0, PT, R7, 0x1, P3 ;  /* 0x000000010700780c */ /* 0x000fda0001f01670 */
[----:B------:R-:W-:Y:S01]  /*157b0*/  @!PT LDS RZ, [RZ] ;  /* 0x00000000fffff984 */ /* 0x000fe20000000800 */
        /* <DEDUP_REMOVED lines=46> */
[----:B0-2---:R0:W1:Y:S02]  /*15aa0*/  SHFL.IDX PT, R2, R18, 0x5, 0x181f ;  /* 0x00b81f0012027f89 */ /* 0x00506400000e0000 */
.L_x_1507:
[----:B-1----:R-:W-:Y:S01]  /*15ab0*/  IADD3 R2, P0, R2, R4, RZ ;  /* 0x0000000402027210 */ /* 0x002fe20007f1e0ff */
        /* <DEDUP_REMOVED lines=13> */
[----:B-1----:R-:W-:Y:S01]  /*15b90*/  IMAD.WIDE.U32 R2, R9, UR4, RZ ;  /* 0x0000000409027c25 */ /* 0x002fe2000f8e00ff */
        /* <DEDUP_REMOVED lines=13> */
[----:B0-----:R-:W-:-:S04]  /*15c70*/  LEA R18, P0, R2, UR4, 0x1 ;  /* 0x0000000402127c11 */ /* 0x001fc8000f8008ff */
[----:B------:R-:W-:Y:S02]  /*15c80*/  LEA.HI.X R19, R2, UR5, R3, 0x1, P0 ;  /* 0x0000000502137c11 */ /* 0x000fe400080f0c03 */
[----:B------:R-:W-:-:S13]  /*15c90*/  PLOP3.LUT P0, PT, PT, PT, PT, 0x80, 0x0 ;  /* 0x000000000000781c */ /* 0x000fda0003f0f070 */
.L_x_1403:
        /* <DEDUP_REMOVED lines=11> */
.L_x_1404:
[----:B------:R-:W2:Y:S01]  /*15d50*/  LDL R0, [R1+0x8] ;  /* 0x0000080001007983 */ /* 0x000ea20000100800 */
[----:B------:R0:W-:Y:S01]  /*15d60*/  SYNCS.ARRIVE.TRANS64.A1T0 RZ, [R6+URZ+0x30850], RZ ;  /* 0x030850ff06ff79a7 */ /* 0x0001e2000810003f */
[----:B------:R-:W-:Y:S02]  /*15d70*/  IMAD.MOV.U32 R10, RZ, RZ, R23 ;  /* 0x000000ffff0a7224 */ /* 0x000fe400078e0017 */
[----:B------:R-:W-:Y:S02]  /*15d80*/  IMAD.MOV.U32 R20, RZ, RZ, R28 ;  /* 0x000000ffff147224 */ /* 0x000fe400078e001c */
[----:B------:R-:W-:Y:S02]  /*15d90*/  IMAD.MOV.U32 R29, RZ, RZ, R22 ;  /* 0x000000ffff1d7224 */ /* 0x000fe400078e0016 */
[C---:B0-----:R-:W-:Y:S01]  /*15da0*/  VIADD R6, R22.reuse, 0xffffffff ;  /* 0xffffffff16067836 */ /* 0x041fe20000000000 */
[----:B--2---:R-:W-:-:S13]  /*15db0*/  ISETP.GT.AND P0, PT, R22, R0, PT ;  /* 0x000000001600720c */ /* 0x004fda0003f04270 */
[----:B------:R-:W-:Y:S05]  /*15dc0*/  @P0 BRA `(.L_x_1405) ;  /* 0xffffffec00f40947 */ /* 0x000fea000383ffff */
.L_x_1392:
[----:B------:R-:W-:Y:S05]  /*15dd0*/  BSYNC B0 ;  /* 0x0000000000007941 */ /* 0x000fea0003800000 */
.L_x_1391:
        /* <DEDUP_REMOVED lines=16> */
[----:B0-----:R-:W-:-:S07]  /*15ee0*/  IADD3 R24, R0, UR38, R7 ;  /* 0x0000002600187c10 */ /* 0x001fce000fffe007 */
.L_x_1407:
[----:B------:R-:W-:Y:S05]  /*15ef0*/  BSYNC B0 ;  /* 0x0000000000007941 */ /* 0x000fea0003800000 */
.L_x_1406:
[----:B------:R-:W2:Y:S02]  /*15f00*/  LDL R0, [R1+0x28] ;  /* 0x0000280001007983 */ /* 0x000ea40000100800 */
[----:B--2---:R-:W-:-:S13]  /*15f10*/  ISETP.NE.AND P0, PT, R0, 0x3, PT ;  /* 0x000000030000780c */ /* 0x004fda0003f05270 */
[----:B------:R-:W-:Y:S05]  /*15f20*/  @!P0 BRA `(.L_x_1408) ;  /* 0x0000000000048947 */ /* 0x000fea0003800000 */
[----:B------:R-:W-:Y:S01]  /*15f30*/  BPT.TRAP 0x1 ;  /* 0x000000040000795c */ /* 0x000fe20000300000 */
.L_x_1408:
[----:B------:R-:W2:Y:S01]  /*15f40*/  LDL.LU R2, [R1] ;  /* 0x0000000001027983 */ /* 0x000ea20000300800 */
[----:B------:R-:W-:Y:S01]  /*15f50*/  IMAD R0, R23, 0x8, R17 ;  /* 0x0000000817007824 */ /* 0x000fe200078e0211 */
[----:B------:R-:W-:Y:S01]  /*15f60*/  SHF.L.U32 R3, R28, 0x1f, RZ ;  /* 0x0000001f1c037819 */ /* 0x000fe200000006ff */
[----:B------:R-:W-:Y:S03]  /*15f70*/  BSSY B0, `(.L_x_1409) ;  /* 0x0000004000007945 */ /* 0x000fe60003800000 */
[----:B------:R-:W0:Y:S01]  /*15f80*/  SYNCS.PHASECHK.TRANS64.TRYWAIT P0, [R0+URZ+0x30860], R3 ;  /* 0x03086003000075a7 */ /* 0x000e22000800017f */
[----:B--2---:R-:W-:Y:S01]  /*15f90*/  IMAD R6, R22, -0x60, R2 ;  /* 0xffffffa016067824 */ /* 0x004fe200078e0202 */
[----:B0-----:R-:W-:Y:S06]  /*15fa0*/  @!P0 BRA `(.L_x_1410) ;  /* 0x0000003c00a08947 */ /* 0x001fec0003800000 */
.L_x_1508:
[----:B------:R-:W-:Y:S05]  /*15fb0*/  BSYNC B0 ;  /* 0x0000000000007941 */ /* 0x000fea0003800000 */
.L_x_1409:
[----:B------:R-:W1:Y:S01]  /*15fc0*/  S2R R2, SR_TID.X ;  /* 0x0000000000027919 */ /* 0x000e620000002100 */
[----:B------:R-:W-:Y:S01]  /*15fd0*/  UMOV UR4, 0xffffffff ;  /* 0xffffffff00047882 */ /* 0x000fe20000000000 */
[----:B------:R-:W-:Y:S01]  /*15fe0*/  IMAD R4, R23, 0x4800, R36 ;  /* 0x0000480017047824 */ /* 0x000fe200078e0224 */
[----:B-1----:R-:W-:-:S04]  /*15ff0*/  LOP3.LUT R2, R2, 0x7f, RZ, 0xc0, !PT ;  /* 0x0000007f02027812 */ /* 0x002fc800078ec0ff */
[----:B------:R-:W-:-:S05]  /*16000*/  SHF.R.U32.HI R2, RZ, 0x3, R2 ;  /* 0x00000003ff027819 */ /* 0x000fca0000011602 */
[----:B------:R-:W-:Y:S01]  /*16010*/  IMAD.IADD R6, R6, 0x1, -R2 ;  /* 0x0000000106067824 */ /* 0x000fe200078e0a02 */
[----:B------:R-:W-:Y:S06]  /*16020*/  BRA.DIV UR4, `(.L_x_1411) ;  /* 0x0000003e04947947 */ /* 0x000fec000b800000 */
[----:B------:R-:W1:Y:S01]  /*16030*/  SHFL.IDX PT, R14, R18, RZ, 0x181f ;  /* 0x00181fff120e7589 */ /* 0x000e6200000e0000 */
        /* <DEDUP_REMOVED lines=57> */
.L_x_1522:
        /* <DEDUP_REMOVED lines=13> */
.L_x_1412:
[----:B------:R-:W-:Y:S02]  /*164a0*/  PLOP3.LUT P1, PT, P1, P0, PT, 0xa2, 0x0 ;  /* 0x000000000000781c */ /* 0x000fe40000f21472 */
[----:B------:R-:W-:-:S08]  /*164b0*/  @P0 R2UR P1, UR4, R0 ;  /* 0x00000000000402ca */ /* 0x000fd00000020000 */
[----:B------:R-:W-:-:S05]  /*164c0*/  @P0 PLOP3.LUT P0, PT, P1, PT, PT, 0x80, 0x0 ;  /* 0x000000000000081c */ /* 0x000fca0000f0f070 */
[----:B------:R-:W-:Y:S01]  /*164d0*/  @!P1 SYNCS.ARRIVE.TRANS64.RED.A0T1 RZ, [UR4+0x30850], RZ ;  /* 0x030850ffffff99a7 */ /* 0x000fe20008200404 */
[----:B------:R-:W-:Y:S07]  /*164e0*/  @!P1 ARRIVES.LDGSTSBAR.64.TRANSCNT [UR4+0x30850] ;  /* 0x03085000ff0099b0 */ /* 0x000fee0008000a84 */
[----:B------:R-:W-:Y:S05]  /*164f0*/  @P0 BRA.U.ANY `(.L_x_1412) ;  /* 0xfffffffd00e80947 */ /* 0x000fea000393ffff */
[----:B------:R-:W-:Y:S01]  /*16500*/  NOP ;  /* 0x0000000000007918 */ /* 0x000fe20000000000 */
[----:B0-----:R-:W2:Y:S02]  /*16510*/  LDL R2, [R1+0x28] ;  /* 0x0000280001027983 */ /* 0x001ea40000100800 */
[----:B--2---:R-:W-:-:S13]  /*16520*/  ISETP.NE.AND P2, PT, R2, 0x3, PT ;  /* 0x000000030200780c */ /* 0x004fda0003f45270 */
[----:B------:R-:W-:Y:S05]  /*16530*/  @!P2 BRA `(.L_x_1413) ;  /* 0x000000000004a947 */ /* 0x000fea0003800000 */
[----:B------:R-:W-:Y:S01]  /*16540*/  BPT.TRAP 0x1 ;  /* 0x000000040000795c */ /* 0x000fe20000300000 */
.L_x_1413:
[----:B------:R0:W-:Y:S01]  /*16550*/  SYNCS.ARRIVE.TRANS64.A1T0 RZ, [R0+URZ+0x30850], RZ ;  /* 0x030850ff00ff79a7 */ /* 0x0001e2000810003f */
[----:B------:R-:W-:-:S05]  /*16560*/  VIADD R23, R23, 0x1 ;  /* 0x0000000117177836 */ /* 0x000fca0000000000 */
[----:B------:R-:W-:-:S04]  /*16570*/  ISETP.NE.AND P0, PT, R23, 0x2, PT ;  /* 0x000000021700780c */ /* 0x000fc80003f05270 */
[----:B------:R-:W-:Y:S02]  /*16580*/  SEL R3, RZ, 0x1, P0 ;  /* 0x00000001ff037807 */ /* 0x000fe40000000000 */
[----:B------:R-:W-:Y:S02]  /*16590*/  SEL R23, R23, RZ, P0 ;  /* 0x000000ff17177207 */ /* 0x000fe40000000000 */
[----:B0-----:R-:W-:-:S07]  /*165a0*/  LOP3.LUT R28, R28, R3, RZ, 0x3c, !PT ;  /* 0x000000031c1c7212 */ /* 0x001fce00078e3cff */
.L_x_1370:
[----:B------:R-:W-:Y:S05]  /*165b0*/  BSYNC B7 ;  /* 0x0000000000077941 */ /* 0x000fea0003800000 */
.L_x_1368:
        /* <DEDUP_REMOVED lines=8> */
[----:B------:R3:W4:Y:S01]  /*16640*/  LDS.128 R24, [R17+0x308d0] ;  /* 0x0308d00011187984 */ /* 0x0007220000000c00 */
[----:B------:R-:W-:Y:S06]  /*16650*/  BAR.ARV 0x4, 0x180 ;  /* 0x0106000000007b1d */ /* 0x000fec0000002000 */
[----:B------:R-:W-:Y:S05]  /*16660*/  BRA `(.L_x_1415) ;  /* 0x0000000800cc7947 */ /* 0x000fea0003800000 */
.L_x_1414:
        /* <DEDUP_REMOVED lines=11> */
[----:B------:R-:W-:Y:S02]  /*16720*/  MOV R5, RZ ;  /* 0x000000ff00057202 */ /* 0x000fe40000000f00 */
[C---:B------:R-:W-:Y:S01]  /*16730*/  ISETP.GE.U32.AND P2, PT, R8.reuse, 0x2, PT ;  /* 0x000000020800780c */ /* 0x040fe20003f46070 */
[----:B------:R-:W-:Y:S01]  /*16740*/  SHFL.IDX PT, R0, R24, RZ, 0x1f ;  /* 0x00001fff18007589 */ /* 0x000fe200000e0000 */
[C---:B------:R-:W-:Y:S02]  /*16750*/  ISETP.GE.U32.AND P3, PT, R8.reuse, 0x4, PT ;  /* 0x000000040800780c */ /* 0x040fe40003f66070 */
[C---:B------:R-:W-:Y:S01]  /*16760*/  ISETP.GE.U32.AND P4, PT, R8.reuse, 0x8, PT ;  /* 0x000000080800780c */ /* 0x040fe20003f86070 */
[----:B------:R-:W-:Y:S01]  /*16770*/  SHFL.IDX PT, R4, R24, 0x1, 0x1f ;  /* 0x00201f0018047f89 */ /* 0x000fe200000e0000 */
[C---:B------:R-:W-:Y:S01]  /*16780*/  ISETP.GE.U32.AND P5, PT, R8.reuse, 0x10, PT ;  /* 0x000000100800780c */ /* 0x040fe20003fa6070 */
[----:B--2---:R-:W-:Y:S01]  /*16790*/  @!P1 IMAD.MOV.U32 R5, RZ, RZ, R2 ;  /* 0x000000ffff059224 */ /* 0x004fe200078e0002 */
[----:B------:R-:W-:-:S04]  /*167a0*/  ISETP.NE.AND P1, PT, R8, RZ, PT ;  /* 0x000000ff0800720c */ /* 0x000fc80003f25270 */
        /* <DEDUP_REMOVED lines=15> */
[----:B------:R1:W2:Y:S02]  /*168a0*/  SHFL.IDX PT, R14, R6, 0x1f, 0x1f ;  /* 0x03e01f00060e7f89 */ /* 0x0002a400000e0000 */
.L_x_1532:
[----:B------:R-:W-:Y:S02]  /*168b0*/  ULDC UR4, c[0x0][0xc38] ;  /* 0x00030e0000047ab9 */ /* 0x000fe40000000800 */
[----:B------:R-:W-:-:S04]  /*168c0*/  IMAD.U32 R7, RZ, RZ, UR4 ;  /* 0x00000004ff077e24 */ /* 0x000fc8000f8e00ff */
[----:B--2---:R-:W-:-:S04]  /*168d0*/  IMAD R14, R14, R7, RZ ;  /* 0x000000070e0e7224 */ /* 0x004fc800078e02ff */
[----:B------:R-:W-:-:S05]  /*168e0*/  IMAD.IADD R9, R4, 0x1, R14 ;  /* 0x0000000104097824 */ /* 0x000fca00078e020e */
[----:B------:R-:W-:-:S13]  /*168f0*/  ISETP.GT.AND P6, PT, R9, R0, PT ;  /* 0x000000000900720c */ /* 0x000fda0003fc4270 */
[----:B------:R-:W-:Y:S05]  /*16900*/  @P6 BRA `(.L_x_1417) ;  /* 0x00000000009c6947 */ /* 0x000fea0003800000 */
.L_x_1422:
[----:B------:R-:W2:Y:S01]  /*16910*/  LDC R2, c[0x0][0xc3c] ;  /* 0x00030f00ff027b82 */ /* 0x000ea20000000800 */
[----:B------:R-:W-:-:S05]  /*16920*/  VIADD R27, R27, 0x1f ;  /* 0x0000001f1b1b7836 */ /* 0x000fca0000000000 */
[----:B--2---:R-:W-:-:S13]  /*16930*/  ISETP.GE.AND P6, PT, R27, R2, PT ;  /* 0x000000021b00720c */ /* 0x004fda0003fc6270 */
[----:B------:R-:W-:Y:S05]  /*16940*/  @P6 BRA `(.L_x_1418) ;  /* 0x0000000400d06947 */ /* 0x000fea0003800000 */
[----:B------:R-:W2:Y:S01]  /*16950*/  S2R R3, SR_TID.X ;  /* 0x0000000000037919 */ /* 0x000ea20000002100 */
[----:B------:R-:W-:Y:S01]  /*16960*/  BSSY B0, `(.L_x_1419) ;  /* 0x0000009000007945 */ /* 0x000fe20003800000 */
[----:B------:R-:W-:Y:S01]  /*16970*/  IMAD.MOV.U32 R5, RZ, RZ, RZ ;  /* 0x000000ffff057224 */ /* 0x000fe200078e00ff */
[----:B--2---:R-:W-:-:S05]  /*16980*/  LOP3.LUT R3, R3, 0x1f, RZ, 0xc0, !PT ;  /* 0x0000001f03037812 */ /* 0x004fca00078ec0ff */
[----:B------:R-:W-:-:S05]  /*16990*/  IMAD.IADD R7, R27, 0x1, R3 ;  /* 0x000000011b077824 */ /* 0x000fca00078e0203 */
[----:B------:R-:W-:-:S13]  /*169a0*/  ISETP.GE.OR P6, PT, R7, R2, !P0 ;  /* 0x000000020700720c */ /* 0x000fda00047c6670 */
[----:B------:R-:W-:Y:S05]  /*169b0*/  @P6 BRA `(.L_x_1420) ;  /* 0x00000000000c6947 */ /* 0x000fea0003800000 */
[----:B------:R-:W2:Y:S02]  /*169c0*/  LDC.64 R2, c[0x0][0xc80] ;  /* 0x00032000ff027b82 */ /* 0x000ea40000000a00 */
[----:B--2---:R-:W-:-:S05]  /*169d0*/  IMAD.WIDE R2, R7, 0x4, R2 ;  /* 0x0000000407027825 */ /* 0x004fca00078e0202 */
[----:B------:R2:W5:Y:S02]  /*169e0*/  LDG.E R5, desc[UR36][R2.64] ;  /* 0x0000002402057981 */ /* 0x000564000c1e1900 */
.L_x_1420:
[----:B------:R-:W-:Y:S05]  /*169f0*/  BSYNC B0 ;  /* 0x0000000000007941 */ /* 0x000fea0003800000 */
.L_x_1419:
[----:B------:R-:W-:-:S03]  /*16a00*/  UMOV UR4, 0xffffffff ;  /* 0xffffffff00047882 */ /* 0x000fc60000000000 */
[----:B------:R-:W-:Y:S05]  /*16a10*/  BRA.DIV UR4, `(.L_x_1421) ;  /* 0x0000004204407947 */ /* 0x000fea000b800000 */
[----:B-----5:R-:W3:Y:S02]  /*16a20*/  SHFL.UP PT, R14, R5, 0x1, RZ ;  /* 0x04200000050e7989 */ /* 0x020ee400000e00ff */
[----:B---3--:R-:W-:-:S05]  /*16a30*/  SEL R14, R14, RZ, P1 ;  /* 0x000000ff0e0e7207 */ /* 0x008fca0000800000 */
[----:B------:R-:W-:-:S05]  /*16a40*/  IMAD.IADD R13, R5, 0x1, R14 ;  /* 0x00000001050d7824 */ /* 0x000fca00078e020e */
[----:B------:R-:W2:Y:S02]  /*16a50*/  SHFL.UP PT, R14, R13, 0x2, RZ ;  /* 0x044000000d0e7989 */ /* 0x000ea400000e00ff */
[----:B--2---:R-:W-:-:S05]  /*16a60*/  SEL R2, R14, RZ, P2 ;  /* 0x000000ff0e027207 */ /* 0x004fca0001000000 */
        /* <DEDUP_REMOVED lines=9> */
[----:B-1----:R-:W-:-:S05]  /*16b00*/  IMAD.IADD R6, R4, 0x1, R7 ;  /* 0x0000000104067824 */ /* 0x002fca00078e0207 */
[----:B------:R1:W2:Y:S02]  /*16b10*/  SHFL.IDX PT, R14, R6, 0x1f, 0x1f ;  /* 0x03e01f00060e7f89 */ /* 0x0002a400000e0000 */
.L_x_1540:
[----:B------:R-:W-:Y:S02]  /*16b20*/  ULDC UR4, c[0x0][0xc38] ;  /* 0x00030e0000047ab9 */ /* 0x000fe40000000800 */
[----:B------:R-:W-:-:S04]  /*16b30*/  IMAD.U32 R7, RZ, RZ, UR4 ;  /* 0x00000004ff077e24 */ /* 0x000fc8000f8e00ff */
[----:B--2---:R-:W-:-:S04]  /*16b40*/  IMAD R14, R14, R7, RZ ;  /* 0x000000070e0e7224 */ /* 0x004fc800078e02ff */
[----:B------:R-:W-:-:S05]  /*16b50*/  IMAD.IADD R9, R14, 0x1, R9 ;  /* 0x000000010e097824 */ /* 0x000fca00078e0209 */
[----:B------:R-:W-:-:S13]  /*16b60*/  ISETP.GT.AND P6, PT, R9, R0, PT ;  /* 0x000000000900720c */ /* 0x000fda0003fc4270 */
[----:B------:R-:W-:Y:S05]  /*16b70*/  @!P6 BRA `(.L_x_1422) ;  /* 0xfffffffc0064e947 */ /* 0x000fea000383ffff */
.L_x_1417:
[----:B------:R-:W-:Y:S01]  /*16b80*/  IMAD.IADD R24, R9, 0x1, -R14 ;  /* 0x0000000109187824 */ /* 0x000fe200078e0a0e */
[----:B------:R-:W-:-:S03]  /*16b90*/  UMOV UR4, 0xffffffff ;  /* 0xffffffff00047882 */ /* 0x000fc60000000000 */
[----:B------:R-:W-:-:S05]  /*16ba0*/  IMAD R3, R6, R7, R24 ;  /* 0x0000000706037224 */ /* 0x000fca00078e0218 */
[----:B------:R-:W-:Y:S01]  /*16bb0*/  ISETP.GT.AND P6, PT, R3, R0, PT ;  /* 0x000000000300720c */ /* 0x000fe20003fc4270 */
[----:B------:R-:W-:-:S12]  /*16bc0*/  BRA.DIV UR4, `(.L_x_1423) ;  /* 0x0000004204907947 */ /* 0x000fd8000b800000 */
[----:B------:R-:W-:-:S04]  /*16bd0*/  VOTE.ANY R2, PT, !P6 ;  /* 0x0000000000027806 */ /* 0x000fc800070e0100 */
[----:B------:R-:W2:Y:S02]  /*16be0*/  POPC R4, R2 ;  /* 0x0000000200047309 */ /* 0x000ea40000000000 */
[----:B--2---:R2:W3:Y:S02]  /*16bf0*/  SHFL.IDX PT, R5, R5, R4, 0x1f ;  /* 0x00001f0405057589 */ /* 0x0044e400000e0000 */
.L_x_1544:
[----:B------:R-:W-:Y:S01]  /*16c00*/  ISETP.NE.AND P0, PT, R2, RZ, PT ;  /* 0x000000ff0200720c */ /* 0x000fe20003f05270 */
[----:B------:R-:W-:-:S12]  /*16c10*/  IMAD.MOV.U32 R14, RZ, RZ, RZ ;  /* 0x000000ffff0e7224 */ /* 0x000fd800078e00ff */
[----:B------:R-:W-:Y:S05]  /*16c20*/  @!P0 BRA `(.L_x_1424) ;  /* 0x0000000000108947 */ /* 0x000fea0003800000 */
[----:B------:R-:W-:Y:S01]  /*16c30*/  UMOV UR4, 0xffffffff ;  /* 0xffffffff00047882 */ /* 0x000fe20000000000 */
[----:B------:R-:W-:Y:S02]  /*16c40*/  VIADD R12, R4, 0xffffffff ;  /* 0xffffffff040c7836 */ /* 0x000fe40000000000 */
[----:B------:R-:W-:Y:S05]  /*16c50*/  BRA.DIV UR4, `(.L_x_1425) ;  /* 0x0000004204b47947 */ /* 0x000fea000b800000 */
[----:B------:R4:W0:Y:S02]  /*16c60*/  SHFL.IDX PT, R14, R6, R12, 0x1f ;  /* 0x00001f0c060e7589 */ /* 0x00082400000e0000 */
.L_x_1424:
[----:B------:R-:W5:Y:S01]  /*16c70*/  LDC.64 R2, c[0x0][0xc90] ;  /* 0x00032400ff027b82 */ /* 0x000f620000000a00 */
[----:B------:R-:W-:-:S04]  /*16c80*/  IMAD.IADD R27, R4, 0x1, R27 ;  /* 0x00000001041b7824 */ /* 0x000fc800078e021b */
[----:B-----5:R-:W-:-:S05]  /*16c90*/  IMAD.WIDE R2, R27, 0x4, R2 ;  /* 0x000000041b027825 */ /* 0x020fca00078e0202 */
[----:B-1--4-:R1:W2:Y:S01]  /*16ca0*/  LDG.E R6, desc[UR36][R2.64] ;  /* 0x0000002402067981 */ /* 0x0122a2000c1e1900 */
[----:B0-----:R-:W-:Y:S02]  /*16cb0*/  IMAD R24, R14, R7, R24 ;  /* 0x000000070e187224 */ /* 0x001fe400078e0218 */
[----:B-1----:R-:W-:Y:S02]  /*16cc0*/  IMAD.MOV.U32 R2, RZ, RZ, RZ ;  /* 0x000000ffff027224 */ /* 0x002fe400078e00ff */
[----:B--23--:R-:W-:-:S05]  /*16cd0*/  IMAD R4, R5, R6, RZ ;  /* 0x0000000605047224 */ /* 0x00cfca00078e02ff */
[----:B------:R-:W-:-:S04]  /*16ce0*/  IABS R8, R4 ;  /* 0x0000000400087213 */ /* 0x000fc80000000000 */
[----:B------:R-:W0:Y:S08]  /*16cf0*/  I2F.RP R10, R8 ;  /* 0x00000008000a7306 */ /* 0x000e300000209400 */
[----:B0-----:R-:W0:Y:S02]  /*16d00*/  MUFU.RCP R10, R10 ;  /* 0x0000000a000a7308 */ /* 0x001e240000001000 */
[----:B0-----:R-:W-:-:S06]  /*16d10*/  VIADD R11, R10, 0xffffffe ;  /* 0x0ffffffe0a0b7836 */ /* 0x001fcc0000000000 */
[----:B------:R-:W0:Y:S02]  /*16d20*/  F2I.FTZ.U32.TRUNC.NTZ R3, R11 ;  /* 0x0000000b00037305 */ /* 0x000e24000021f000 */
[----:B0-----:R-:W-:-:S04]  /*16d30*/  IMAD.MOV R9, RZ, RZ, -R3 ;  /* 0x000000ffff097224 */ /* 0x001fc800078e0a03 */
        /* <DEDUP_REMOVED lines=18> */
[----:B------:R-:W-:Y:S02]  /*16e60*/  IMAD R0, R6, R2, RZ ;  /* 0x0000000206007224 */ /* 0x000fe400078e02ff */
[----:B------:R-:W-:Y:S02]  /*16e70*/  IMAD.MOV R2, RZ, RZ, -R2 ;  /* 0x000000ffff027224 */ /* 0x000fe400078e0a02 */
[----:B------:R-:W-:Y:S02]  /*16e80*/  IMAD.MOV R3, RZ, RZ, -R0 ;  /* 0x000000ffff037224 */ /* 0x000fe400078e0a00 */
[----:B------:R-:W-:-:S03]  /*16e90*/  IMAD R9, R4, R2, R9 ;  /* 0x0000000204097224 */ /* 0x000fc600078e0209 */
[----:B------:R-:W-:-:S04]  /*16ea0*/  VIADDMNMX R6, R3, R7, R6, PT ;  /* 0x0000000703067246 */ /* 0x000fc80003800106 */
[-C--:B------:R-:W-:Y:S02]  /*16eb0*/  IABS R7, R6.reuse ;  /* 0x0000000600077213 */ /* 0x080fe40000000000 */
[----:B------:R-:W-:Y:S02]  /*16ec0*/  IABS R4, R6 ;  /* 0x0000000600047213 */ /* 0x000fe40000000000 */
[----:B------:R-:W0:Y:S03]  /*16ed0*/  I2F.RP R8, R7 ;  /* 0x0000000700087306 */ /* 0x000e260000209400 */
[----:B------:R-:W-:-:S05]  /*16ee0*/  IMAD.MOV R4, RZ, RZ, -R4 ;  /* 0x000000ffff047224 */ /* 0x000fca00078e0a04 */
[----:B0-----:R-:W0:Y:S02]  /*16ef0*/  MUFU.RCP R8, R8 ;  /* 0x0000000800087308 */ /* 0x001e240000001000 */
[----:B0-----:R-:W-:-:S06]  /*16f00*/  VIADD R3, R8, 0xffffffe ;  /* 0x0ffffffe08037836 */ /* 0x001fcc0000000000 */
[----:B------:R-:W0:Y:S02]  /*16f10*/  F2I.FTZ.U32.TRUNC.NTZ R3, R3 ;  /* 0x0000000300037305 */ /* 0x000e24000021f000 */
[----:B0-----:R-:W-:-:S04]  /*16f20*/  IMAD.MOV R2, RZ, RZ, -R3 ;  /* 0x000000ffff027224 */ /* 0x001fc800078e0a03 */
[----:B------:R-:W-:Y:S02]  /*16f30*/  IMAD R11, R2, R7, RZ ;  /* 0x00000007020b7224 */ /* 0x000fe400078e02ff */
[----:B------:R-:W-:-:S04]  /*16f40*/  IMAD.MOV.U32 R2, RZ, RZ, RZ ;  /* 0x000000ffff027224 */ /* 0x000fc800078e00ff */
[----:B------:R-:W-:Y:S01]  /*16f50*/  IMAD.HI.U32 R2, R3, R11, R2 ;  /* 0x0000000b03027227 */ /* 0x000fe200078e0002 */
[----:B------:R-:W-:Y:S02]  /*16f60*/  IABS R11, R9 ;  /* 0x00000009000b7213 */ /* 0x000fe40000000000 */
[C---:B------:R-:W-:Y:S01]  /*16f70*/  LOP3.LUT R3, R9.reuse, R6, RZ, 0x3c, !PT ;  /* 0x0000000609037212 */ /* 0x040fe200078e3cff */
[----:B------:R-:W-:Y:S02]  /*16f80*/  IMAD.IADD R9, R9, 0x1, R0 ;  /* 0x0000000109097824 */ /* 0x000fe400078e0200 */
[----:B------:R-:W-:Y:S01]  /*16f90*/  IMAD.HI.U32 R2, R2, R11, RZ ;  /* 0x0000000b02027227 */ /* 0x000fe200078e00ff */
[----:B------:R-:W-:-:S03]  /*16fa0*/  ISETP.GE.AND P2, PT, R3, RZ, PT ;  /* 0x000000ff0300720c */ /* 0x000fc60003f46270 */
[----:B------:R-:W-:-:S05]  /*16fb0*/  IMAD R4, R2, R4, R11 ;  /* 0x0000000402047224 */ /* 0x000fca00078e020b */
[----:B------:R-:W-:-:S13]  /*16fc0*/  ISETP.GT.U32.AND P1, PT, R7, R4, PT ;  /* 0x000000040700720c */ /* 0x000fda0003f24070 */
[----:B------:R-:W-:Y:S02]  /*16fd0*/  @!P1 IMAD.IADD R4, R4, 0x1, -R7 ;  /* 0x0000000104049824 */ /* 0x000fe400078e0a07 */
[----:B------:R-:W-:Y:S01]  /*16fe0*/  @!P1 VIADD R2, R2, 0x1 ;  /* 0x0000000102029836 */ /* 0x000fe20000000000 */
[----:B------:R-:W-:Y:S02]  /*16ff0*/  ISETP.NE.AND P1, PT, R6, RZ, PT ;  /* 0x000000ff0600720c */ /* 0x000fe40003f25270 */
[----:B------:R-:W-:-:S13]  /*17000*/  ISETP.GE.U32.AND P0, PT, R4, R7, PT ;  /* 0x000000070400720c */ /* 0x000fda0003f06070 */
[----:B------:R-:W-:-:S04]  /*17010*/  @P0 VIADD R2, R2, 0x1 ;  /* 0x0000000102020836 */ /* 0x000fc80000000000 */
[----:B------:R-:W-:Y:S01]  /*17020*/  @!P2 IMAD.MOV R2, RZ, RZ, -R2 ;  /* 0x000000ffff02a224 */ /* 0x000fe200078e0a02 */
[----:B------:R-:W-:Y:S01]  /*17030*/  @!P1 LOP3.LUT R2, RZ, R6, RZ, 0x33, !PT ;  /* 0x00000006ff029212 */ /* 0x000fe200078e33ff */
[----:B------:R-:W-:-:S04]  /*17040*/  IMAD.MOV R6, RZ, RZ, -R6 ;  /* 0x000000ffff067224 */ /* 0x000fc800078e0a06 */
[----:B------:R-:W-:Y:S01]  /*17050*/  IMAD R26, R2, R6, R9 ;  /* 0x00000006021a7224 */ /* 0x000fe200078e0209 */
[----:B------:R-:W-:-:S05]  /*17060*/  LOP3.LUT R2, RZ, R2, RZ, 0x33, !PT ;  /* 0x00000002ff027212 */ /* 0x000fca00078e33ff */
[----:B------:R-:W-:Y:S01]  /*17070*/  IMAD.IADD R25, R5, 0x1, R2 ;  /* 0x0000000105197824 */ /* 0x000fe200078e0202 */
[----:B------:R-:W-:Y:S06]  /*17080*/  BRA `(.L_x_1426) ;  /* 0x00000000001c7947 */ /* 0x000fec0003800000 */
.L_x_1418:
[----:B------:R-:W-:Y:S01]  /*17090*/  UMOV UR4, URZ ;  /* 0x0000003f00047c82 */ /* 0x000fe20008000000 */
[----:B------:R-:W-:Y:S01]  /*170a0*/  UMOV UR5, URZ ;  /* 0x0000003f00057c82 */ /* 0x000fe20008000000 */
[----:B------:R-:W-:Y:S01]  /*170b0*/  ULDC UR6, c[0x0][0xc3c] ;  /* 0x00030f0000067ab9 */ /* 0x000fe20000000800 */
[----:B------:R-:W-:Y:S02]  /*170c0*/  IMAD.MOV.U32 R24, RZ, RZ, R0 ;  /* 0x000000ffff187224 */ /* 0x000fe400078e0000 */
[----:B------:R-:W-:Y:S02]  /*170d0*/  IMAD.U32 R25, RZ, RZ, UR4 ;  /* 0x00000004ff197e24 */ /* 0x000fe4000f8e00ff */
[----:B------:R-:W-:Y:S02]  /*170e0*/  IMAD.U32 R26, RZ, RZ, UR5 ;  /* 0x00000005ff1a7e24 */ /* 0x000fe4000f8e00ff */
[----:B------:R-:W-:-:S07]  /*170f0*/  IMAD.U32 R27, RZ, RZ, UR6 ;  /* 0x00000006ff1b7e24 */ /* 0x000fce000f8e00ff */
.L_x_1426:
[----:B------:R-:W2:Y:S01]  /*17100*/  S2R R0, SR_TID.X ;  /* 0x0000000000007919 */ /* 0x000ea20000002100 */
[----:B------:R-:W-:Y:S05]  /*17110*/  WARPSYNC.ALL ;  /* 0x0000000000007948 */ /* 0x000fea0003800000 */
[----:B------:R-:W-:Y:S01]  /*17120*/  BAR.SYNC.DEFER_BLOCKING 0x4, 0x180 ;  /* 0x0106000000007b1d */ /* 0x000fe20000010000 */
[----:B--2---:R-:W-:-:S04]  /*17130*/  LOP3.LUT R0, R0, 0x1f, RZ, 0xc0, !PT ;  /* 0x0000001f00007812 */ /* 0x004fc800078ec0ff */
[----:B------:R-:W-:-:S13]  /*17140*/  ISETP.NE.AND P0, PT, R0, RZ, PT ;  /* 0x000000ff0000720c */ /* 0x000fda0003f05270 */
[----:B------:R-:W2:Y:S01]  /*17150*/  @!P0 S2R R3, SR_CgaCtaId ;  /* 0x0000000000038919 */ /* 0x000ea20000008800 */
[----:B------:R-:W-:-:S04]  /*17160*/  @!P0 MOV R0, 0x400 ;  /* 0x0000040000008802 */ /* 0x000fc80000000f00 */
[----:B--2---:R-:W-:-:S05]  /*17170*/  @!P0 LEA R17, R3, R0, 0x18 ;  /* 0x0000000003118211 */ /* 0x004fca00078ec0ff */
[----:B------:R2:W-:Y:S01]  /*17180*/  @!P0 STS.128 [R17+0x308d0], R24 ;  /* 0x0308d01811008388 */ /* 0x0005e20000000c00 */
[----:B------:R-:W-:Y:S06]  /*17190*/  BAR.ARV 0x5, 0x180 ;  /* 0x0146000000007b1d */ /* 0x000fec0000002000 */
.L_x_1415:
[----:B------:R-:W-:Y:S02]  /*171a0*/  ULDC UR4, c[0x0][0xc3c] ;  /* 0x00030f0000047ab9 */ /* 0x000fe40000000800 */
[----:B----4-:R-:W-:-:S13]  /*171b0*/  ISETP.GE.AND P0, PT, R27, UR4, PT ;  /* 0x000000041b007c0c */ /* 0x010fda000bf06270 */
[----:B------:R-:W-:Y:S05]  /*171c0*/  @!P0 BRA `(.L_x_1427) ;  /* 0xffffffb400188947 */ /* 0x000fea000383ffff */
[----:B------:R-:W-:Y:S05]  /*171d0*/  BSYNC B8 ;  /* 0x0000000000087941 */ /* 0x000fea0003800000 */
.L_x_1356:
[----:B------:R-:W4:Y:S01]  /*171e0*/  LDL.LU R0, [R1+0x24] ;  /* 0x0000240001007983 */ /* 0x000f220000300800 */
[----:B------:R-:W-:Y:S01]  /*171f0*/  BSSY B0, `(.L_x_1428) ;  /* 0x000000b000007945 */ /* 0x000fe20003800000 */
[----:B------:R-:W5:Y:S01]  /*17200*/  S2R R5, SR_CgaCtaId ;  /* 0x0000000000057919 */ /* 0x000f620000008800 */
[----:B----4-:R-:W-:-:S05]  /*17210*/  VIADD R0, R0, 0x1 ;  /* 0x0000000100007836 */ /* 0x010fca0000000000 */
[----:B-1----:R-:W-:-:S04]  /*17220*/  LEA.HI R2, R0, R0, RZ, 0x1 ;  /* 0x0000000000027211 */ /* 0x002fc800078f08ff */
[----:B------:R-:W-:Y:S02]  /*17230*/  LOP3.LUT R3, R2, 0xfffffffe, RZ, 0xc0, !PT ;  /* 0xfffffffe02037812 */ /* 0x000fe400078ec0ff */
[----:B------:R-:W-:-:S03]  /*17240*/  MOV R2, 0x400 ;  /* 0x0000040000027802 */ /* 0x000fc60000000f00 */
[----:B------:R-:W-:Y:S01]  /*17250*/  IMAD.IADD R0, R0, 0x1, -R3 ;  /* 0x0000000100007824 */ /* 0x000fe200078e0a03 */
[----:B-----5:R-:W-:-:S04]  /*17260*/  LEA R4, R5, R2, 0x18 ;  /* 0x0000000205047211 */ /* 0x020fc800078ec0ff */
[----:B------:R-:W-:-:S04]  /*17270*/  SHF.L.U32 R0, R0, 0x1f, RZ ;  /* 0x0000001f00007819 */ /* 0x000fc800000006ff */
[----:B------:R-:W1:Y:S02]  /*17280*/  SYNCS.PHASECHK.TRANS64.TRYWAIT P0, [R4+URZ+0x30820], R0 ;  /* 0x03082000040075a7 */ /* 0x000e64000800017f */
[----:B-1----:R-:W-:Y:S05]  /*17290*/  @!P0 BRA `(.L_x_1429) ;  /* 0x0000003c00488947 */ /* 0x002fea0003800000 */
.L_x_1547:
[----:B------:R-:W-:Y:S05]  /*172a0*/  BSYNC B0 ;  /* 0x0000000000007941 */ /* 0x000fea0003800000 */
.L_x_1428:
[----:B------:R-:W-:-:S03]  /*172b0*/  UMOV UR4, 0xffffffff ;  /* 0xffffffff00047882 */ /* 0x000fc60000000000 */
[----:B------:R-:W-:Y:S05]  /*172c0*/  BRA.DIV UR4, `(.L_x_1430) ;  /* 0x0000003e04507947 */ /* 0x000fea000b800000 */
[----:B-1----:R-:W1:Y:S02]  /*172d0*/  S2R R0, SR_TID.X ;  /* 0x0000000000007919 */ /* 0x002e640000002100 */
[----:B-1----:R-:W-:-:S04]  /*172e0*/  SHF.R.U32.HI R0, RZ, 0x5, R0 ;  /* 0x00000005ff007819 */ /* 0x002fc80000011600 */
[----:B------:R-:W-:-:S05]  /*172f0*/  LOP3.LUT R0, R0, 0x3, RZ, 0xc0, !PT ;  /* 0x0000000300007812 */ /* 0x000fca00078ec0ff */
[----:B------:R1:W4:Y:S02]  /*17300*/  SHFL.IDX PT, R14, R0, RZ, 0x1f ;  /* 0x00001fff000e7589 */ /* 0x00032400000e0000 */
.L_x_1550:
[----:B----4-:R-:W-:Y:S01]  /*17310*/  ISETP.NE.AND P0, PT, R14, RZ, PT ;  /* 0x000000ff0e00720c */ /* 0x010fe20003f05270 */
[----:B------:R-:W-:-:S12]  /*17320*/  BSSY B0, `(.L_x_1431) ;  /* 0x0000024000007945 */ /* 0x000fd80003800000 */
[----:B------:R-:W-:Y:S05]  /*17330*/  @P0 BRA `(.L_x_1432) ;  /* 0x0000000000880947 */ /* 0x000fea0003800000 */
[----:B------:R-:W-:-:S03]  /*17340*/  UMOV UR4, 0xffffffff ;  /* 0xffffffff00047882 */ /* 0x000fc60000000000 */
[----:B------:R-:W-:Y:S05]  /*17350*/  BRA.DIV UR4, `(.L_x_1433) ;  /* 0x0000003e04607947 */ /* 0x000fea000b800000 */
[----:B------:R-:W-:-:S13]  /*17360*/  ELECT P6, URZ, PT ;  /* 0x00000000003f782f */ /* 0x000fda00038c0000 */
.L_x_1553:
[----:B------:R-:W-:Y:S05]  /*17370*/  @!P6 BRA `(.L_x_1432) ;  /* 0x000000000078e947 */ /* 0x000fea0003800000 */
[----:B-1----:R-:W4:Y:S02]  /*17380*/  LDL.LU R0, [R1+0x10] ;  /* 0x0000100001007983 */ /* 0x002f240000300800 */
[----:B----4-:R-:W-:-:S04]  /*17390*/  LOP3.LUT R0, R0, 0x2, RZ, 0xfc, !PT ;  /* 0x0000000200007812 */ /* 0x010fc800078efcff */
[----:B------:R-:W-:-:S13]  /*173a0*/  ISETP.NE.AND P0, PT, R0, 0x3, PT ;  /* 0x000000030000780c */ /* 0x000fda0003f05270 */
[----:B------:R-:W-:Y:S05]  /*173b0*/  @!P0 BRA `(.L_x_1434) ;  /* 0x0000000000048947 */ /* 0x000fea0003800000 */
[----:B------:R-:W-:Y:S01]  /*173c0*/  BPT.TRAP 0x1 ;  /* 0x000000040000795c */ /* 0x000fe20000300000 */
.L_x_1434:
[C---:B------:R-:W-:Y:S01]  /*173d0*/  IMAD R5, R23.reuse, 0x8, R4 ;  /* 0x0000000817057824 */ /* 0x040fe200078e0204 */
[----:B------:R-:W-:Y:S01]  /*173e0*/  SHF.L.U32 R0, R28, 0x1f, RZ ;  /* 0x0000001f1c007819 */ /* 0x000fe200000006ff */
[----:B------:R-:W-:-:S03]  /*173f0*/  VIADD R23, R23, 0x1 ;  /* 0x0000000117177836 */ /* 0x000fc60000000000 */
[----:B------:R-:W1:Y:S02]  /*17400*/  SYNCS.PHASECHK.TRANS64.TRYWAIT P1, [R5+URZ+0x30840], R0 ;  /* 0x03084000050075a7 */ /* 0x000e64000802017f */
[----:B------:R-:W-:-:S04]  /*17410*/  ISETP.NE.AND P2, PT, R23, 0x2, PT ;  /* 0x000000021700780c */ /* 0x000fc80003f45270 */
[----:B------:R-:W-:Y:S01]  /*17420*/  SEL R3, RZ, 0x1, P2 ;  /* 0x00000001ff037807 */ /* 0x000fe20001000000 */
[----:B-1----:R-:W-:Y:S08]  /*17430*/  @!P1 BRA `(.L_x_1435) ;  /* 0x0000003c00489947 */ /* 0x002ff00003800000 */
.L_x_1554:
[----:B------:R-:W-:Y:S02]  /*17440*/  SEL R23, R23, RZ, P2 ;  /* 0x000000ff17177207 */ /* 0x000fe40001000000 */
[----:B------:R-:W-:Y:S01]  /*17450*/  LOP3.LUT R2, R28, R3, RZ, 0x3c, !PT ;  /* 0x000000031c027212 */ /* 0x000fe200078e3cff */
[----:B------:R-:W-:Y:S06]  /*17460*/  @!P0 BRA `(.L_x_1436) ;  /* 0x0000000000048947 */ /* 0x000fec0003800000 */
[----:B------:R-:W-:Y:S01]  /*17470*/  BPT.TRAP 0x1 ;  /* 0x000000040000795c */ /* 0x000fe20000300000 */
.L_x_1436:
[----:B------:R-:W-:Y:S01]  /*17480*/  IMAD R23, R23, 0x8, R4 ;  /* 0x0000000817177824 */ /* 0x000fe200078e0204 */
[----:B------:R-:W-:-:S04]  /*17490*/  SHF.L.U32 R2, R2, 0x1f, RZ ;  /* 0x0000001f02027819 */ /* 0x000fc800000006ff */
[----:B------:R-:W4:Y:S02]  /*174a0*/  SYNCS.PHASECHK.TRANS64.TRYWAIT P1, [R23+URZ+0x30840], R2 ;  /* 0x03084002170075a7 */ /* 0x000f24000802017f */
[----:B----4-:R-:W-:Y:S05]  /*174b0*/  @!P1 BRA `(.L_x_1437) ;  /* 0x0000003c003c9947 */ /* 0x010fea0003800000 */
.L_x_1555:
[----:B------:R-:W-:Y:S05]  /*174c0*/  @!P0 BRA `(.L_x_1438) ;  /* 0x0000000000048947 */ /* 0x000fea0003800000 */
[----:B------:R-:W-:Y:S01]  /*174d0*/  BPT.TRAP 0x1 ;  /* 0x000000040000795c */ /* 0x000fe20000300000 */
.L_x_1438:
[----:B------:R-:W5:Y:S02]  /*174e0*/  SYNCS.PHASECHK.TRANS64.TRYWAIT P1, [R5+URZ+0x30860], R0 ;  /* 0x03086000050075a7 */ /* 0x000f64000802017f */
[----:B-----5:R-:W-:Y:S05]  /*174f0*/  @!P1 BRA `(.L_x_1439) ;  /* 0x0000003c00409947 */ /* 0x020fea0003800000 */
.L_x_1556:
[----:B------:R-:W-:Y:S05]  /*17500*/  @!P0 BRA `(.L_x_1440) ;  /* 0x0000000000048947 */ /* 0x000fea0003800000 */
[----:B------:R-:W-:Y:S01]  /*17510*/  BPT.TRAP 0x1 ;  /* 0x000000040000795c */ /* 0x000fe20000300000 */
.L_x_1440:
[----:B------:R0:W0:Y:S02]  /*17520*/  SYNCS.PHASECHK.TRANS64.TRYWAIT P0, [R23+URZ+0x30860], R2 ;  /* 0x03086002170075a7 */ /* 0x000024000800017f */
[----:B0-----:R-:W-:Y:S05]  /*17530*/  @!P0 NANOSLEEP.SYNCS 0x989680 ;  /* 0x009896800000895d */ /* 0x001fea0003900000 */
[----:B------:R-:W0:Y:S02]  /*17540*/  @!P0 SYNCS.PHASECHK.TRANS64 P0, [R23+URZ+0x30860], R2 ;  /* 0x03086002170085a7 */ /* 0x000e24000800007f */
[----:B0-----:R-:W-:Y:S05]  /*17550*/  @!P0 BRA `(.L_x_1440) ;  /* 0xfffffffc00f08947 */ /* 0x001fea000383ffff */
.L_x_1432:
[----:B------:R-:W-:Y:S05]  /*17560*/  BSYNC B0 ;  /* 0x0000000000007941 */ /* 0x000fea0003800000 */
.L_x_1431:
[----:B------:R-:W-:Y:S05]  /*17570*/  EXIT ;  /* 0x000000000000794d */ /* 0x000fea0003800000 */
.L_x_1250:
[----:B0-----:R-:W-:-:S04]  /*17580*/  IMAD.U32 R3, RZ, RZ, UR40 ;  /* 0x00000028ff037e24 */ /* 0x001fc8000f8e00ff */
[----:B------:R0:W1:Y:S03]  /*17590*/  SYNCS.PHASECHK.TRANS64.TRYWAIT P1, [R3+URZ+0x30800], R0 ;  /* 0x03080000030075a7 */ /* 0x000066000802017f */
[----:B-1----:R-:W-:Y:S05]  /*175a0*/  @!P1 NANOSLEEP.SYNCS 0x989680 ;  /* 0x009896800000995d */ /* 0x002fea0003900000 */
[----:B------:R-:W1:Y:S02]  /*175b0*/  @!P1 SYNCS.PHASECHK.TRANS64 P1, [R3+URZ+0x30800], R0 ;  /* 0x03080000030095a7 */ /* 0x000e64000802007f */
[----:B-1----:R-:W-:Y:S05]  /*175c0*/  @!P1 BRA `(.L_x_1250) ;  /* 0xfffffffc00ec9947 */ /* 0x002fea000383ffff */
[----:B------:R-:W-:Y:S05]  /*175d0*/  BRA `(.L_x_1441) ;  /* 0xfffffea400247947 */ /* 0x000fea000383ffff */
.L_x_1254:
[----:B-1----:R1:W2:Y:S02]  /*175e0*/  SYNCS.PHASECHK.TRANS64.TRYWAIT P1, [R13+URZ+0x30830], R0 ;  /* 0x030830000d0075a7 */ /* 0x0022a4000802017f */
[----:B--2---:R-:W-:Y:S05]  /*175f0*/  @!P1 NANOSLEEP.SYNCS 0x989680 ;  /* 0x009896800000995d */ /* 0x004fea0003900000 */
[----:B------:R-:W2:Y:S02]  /*17600*/  @!P1 SYNCS.PHASECHK.TRANS64 P1, [R13+URZ+0x30830], R0 ;  /* 0x030830000d0095a7 */ /* 0x000ea4000802007f */
[----:B--2---:R-:W-:Y:S05]  /*17610*/  @!P1 BRA `(.L_x_1254) ;  /* 0xfffffffc00f09947 */ /* 0x004fea000383ffff */
[----:B------:R-:W-:Y:S05]  /*17620*/  BRA `(.L_x_1253) ;  /* 0xfffffea400407947 */ /* 0x000fea000383ffff */
.L_x_1271:
[----:B-1----:R-:W-:-:S04]  /*17630*/  IMAD.U32 R9, RZ, RZ, UR7 ;  /* 0x00000007ff097e24 */ /* 0x002fc8000f8e00ff */
[----:B------:R1:W2:Y:S03]  /*17640*/  SYNCS.PHASECHK.TRANS64.TRYWAIT P1, [R9+URZ+0x30830], R8 ;  /* 0x03083008090075a7 */ /* 0x0002a6000802017f */
[----:B--2---:R-:W-:Y:S05]  /*17650*/  @!P1 NANOSLEEP.SYNCS 0x989680 ;  /* 0x009896800000995d */ /* 0x004fea0003900000 */
[----:B------:R-:W2:Y:S02]  /*17660*/  @!P1 SYNCS.PHASECHK.TRANS64 P1, [R9+URZ+0x30830], R8 ;  /* 0x03083008090095a7 */ /* 0x000ea4000802007f */
[----:B--2---:R-:W-:Y:S05]  /*17670*/  @!P1 BRA `(.L_x_1271) ;  /* 0xfffffffc00ec9947 */ /* 0x004fea000383ffff */
[----:B------:R-:W-:Y:S05]  /*17680*/  BRA `(.L_x_1270) ;  /* 0xfffffed800087947 */ /* 0x000fea000383ffff */
.L_x_1275:
[----:B-1----:R-:W-:-:S04]  /*17690*/  IMAD.U32 R9, RZ, RZ, UR6 ;  /* 0x00000006ff097e24 */ /* 0x002fc8000f8e00ff */
[----:B------:R1:W3:Y:S03]  /*176a0*/  SYNCS.PHASECHK.TRANS64.TRYWAIT P1, [R9+URZ+0x30850], R0 ;  /* 0x03085000090075a7 */ /* 0x0002e6000802017f */
[----:B---3--:R-:W-:Y:S05]  /*176b0*/  @!P1 NANOSLEEP.SYNCS 0x989680 ;  /* 0x009896800000995d */ /* 0x008fea0003900000 */
[----:B------:R-:W3:Y:S02]  /*176c0*/  @!P1 SYNCS.PHASECHK.TRANS64 P1, [R9+URZ+0x30850], R0 ;  /* 0x03085000090095a7 */ /* 0x000ee4000802007f */
[----:B---3--:R-:W-:Y:S05]  /*176d0*/  @!P1 BRA `(.L_x_1275) ;  /* 0xfffffffc00ec9947 */ /* 0x008fea000383ffff */
[----:B------:R-:W-:Y:S05]  /*176e0*/  BRA `(.L_x_1274) ;  /* 0xfffffee000b87947 */ /* 0x000fea000383ffff */
.L_x_1294:
[----:B-1----:R-:W-:-:S04]  /*176f0*/  IMAD.U32 R9, RZ, RZ, UR7 ;  /* 0x00000007ff097e24 */ /* 0x002fc8000f8e00ff */
[----:B------:R1:W2:Y:S03]  /*17700*/  SYNCS.PHASECHK.TRANS64.TRYWAIT P1, [R9+URZ+0x30830], R8 ;  /* 0x03083008090075a7 */ /* 0x0002a6000802017f */
[----:B--2---:R-:W-:Y:S05]  /*17710*/  @!P1 NANOSLEEP.SYNCS 0x989680 ;  /* 0x009896800000995d */ /* 0x004fea0003900000 */
[----:B------:R-:W2:Y:S02]  /*17720*/  @!P1 SYNCS.PHASECHK.TRANS64 P1, [R9+URZ+0x30830], R8 ;  /* 0x03083008090095a7 */ /* 0x000ea4000802007f */
[----:B--2---:R-:W-:Y:S05]  /*17730*/  @!P1 BRA `(.L_x_1294) ;  /* 0xfffffffc00ec9947 */ /* 0x004fea000383ffff */
[----:B------:R-:W-:Y:S05]  /*17740*/  BRA `(.L_x_1293) ;  /* 0xffffff1000247947 */ /* 0x000fea000383ffff */
.L_x_1298:
[----:B-1----:R-:W-:-:S04]  /*17750*/  IMAD.U32 R9, RZ, RZ, UR6 ;  /* 0x00000006ff097e24 */ /* 0x002fc8000f8e00ff */
[----:B------:R1:W3:Y:S03]  /*17760*/  SYNCS.PHASECHK.TRANS64.TRYWAIT P1, [R9+URZ+0x30850], R0 ;  /* 0x03085000090075a7 */ /* 0x0002e6000802017f */
[----:B---3--:R-:W-:Y:S05]  /*17770*/  @!P1 NANOSLEEP.SYNCS 0x989680 ;  /* 0x009896800000995d */ /* 0x008fea0003900000 */
[----:B------:R-:W3:Y:S02]  /*17780*/  @!P1 SYNCS.PHASECHK.TRANS64 P1, [R9+URZ+0x30850], R0 ;  /* 0x03085000090095a7 */ /* 0x000ee4000802007f */
[----:B---3--:R-:W-:Y:S05]  /*17790*/  @!P1 BRA `(.L_x_1298) ;  /* 0xfffffffc00ec9947 */ /* 0x008fea000383ffff */
[----:B------:R-:W-:Y:S05]  /*177a0*/  BRA `(.L_x_1297) ;  /* 0xffffff1800d47947 */ /* 0x000fea000383ffff */
.L_x_1306:
[----:B-1----:R-:W-:-:S04]  /*177b0*/  IMAD.U32 R9, RZ, RZ, UR6 ;  /* 0x00000006ff097e24 */ /* 0x002fc8000f8e00ff */
[----:B------:R1:W2:Y:S03]  /*177c0*/  SYNCS.PHASECHK.TRANS64.TRYWAIT P1, [R9+URZ+0x30830], R8 ;  /* 0x03083008090075a7 */ /* 0x0002a6000802017f */
[----:B--2---:R-:W-:Y:S05]  /*177d0*/  @!P1 NANOSLEEP.SYNCS 0x989680 ;  /* 0x009896800000995d */ /* 0x004fea0003900000 */
[----:B------:R-:W2:Y:S02]  /*177e0*/  @!P1 SYNCS.PHASECHK.TRANS64 P1, [R9+URZ+0x30830], R8 ;  /* 0x03083008090095a7 */ /* 0x000ea4000802007f */
[----:B--2---:R-:W-:Y:S05]  /*177f0*/  @!P1 BRA `(.L_x_1306) ;  /* 0xfffffffc00ec9947 */ /* 0x004fea000383ffff */
[----:B------:R-:W-:Y:S05]  /*17800*/  BRA `(.L_x_1305) ;  /* 0xffffff34001c7947 */ /* 0x000fea000383ffff */
.L_x_1310:
[----:B-1----:R-:W-:-:S04]  /*17810*/  IMAD.U32 R9, RZ, RZ, UR6 ;  /* 0x00000006ff097e24 */ /* 0x002fc8000f8e00ff */
[----:B------:R1:W3:Y:S03]  /*17820*/  SYNCS.PHASECHK.TRANS64.TRYWAIT P1, [R9+URZ+0x30850], R0 ;  /* 0x03085000090075a7 */ /* 0x0002e6000802017f */
[----:B---3--:R-:W-:Y:S05]  /*17830*/  @!P1 NANOSLEEP.SYNCS 0x989680 ;  /* 0x009896800000995d */ /* 0x008fea0003900000 */
[----:B------:R-:W3:Y:S02]  /*17840*/  @!P1 SYNCS.PHASECHK.TRANS64 P1, [R9+URZ+0x30850], R0 ;  /* 0x03085000090095a7 */ /* 0x000ee4000802007f */
[----:B---3--:R-:W-:Y:S05]  /*17850*/  @!P1 BRA `(.L_x_1310) ;  /* 0xfffffffc00ec9947 */ /* 0x008fea000383ffff */
[----:B------:R-:W-:Y:S05]  /*17860*/  BRA `(.L_x_1309) ;  /* 0xffffff3c00cc7947 */ /* 0x000fea000383ffff */
.L_x_1325:
[----:B-1----:R-:W-:-:S04]  /*17870*/  IMAD.U32 R5, RZ, RZ, UR5 ;  /* 0x00000005ff057e24 */ /* 0x002fc8000f8e00ff */
[----:B------:R1:W2:Y:S03]  /*17880*/  SYNCS.PHASECHK.TRANS64.TRYWAIT P1, [R5+URZ+0x30850], R0 ;  /* 0x03085000050075a7 */ /* 0x0002a6000802017f */
[----:B--2---:R-:W-:Y:S05]  /*17890*/  @!P1 NANOSLEEP.SYNCS 0x989680 ;  /* 0x009896800000995d */ /* 0x004fea0003900000 */
[----:B------:R-:W2:Y:S02]  /*178a0*/  @!P1 SYNCS.PHASECHK.TRANS64 P1, [R5+URZ+0x30850], R0 ;  /* 0x03085000050095a7 */ /* 0x000ea4000802007f */
[----:B--2---:R-:W-:Y:S05]  /*178b0*/  @!P1 BRA `(.L_x_1325) ;  /* 0xfffffffc00ec9947 */ /* 0x004fea000383ffff */
[----:B------:R-:W-:Y:S05]  /*178c0*/  BRA `(.L_x_1324) ;  /* 0xffffff7000047947 */ /* 0x000fea000383ffff */
.L_x_1376:
[----:B------:R-:W0:Y:S01]  /*178d0*/  S2R R8, SR_TID.X ;  /* 0x0000000000087919 */ /* 0x000e220000002100 */
        /* <DEDUP_REMOVED lines=10> */
.L_x_1443:
[----:B------:R-:W-:Y:S05]  /*17980*/  BSYNC B0 ;  /* 0x0000000000007941 */ /* 0x000fea0003800000 */
.L_x_1442:
[----:B------:R-:W-:Y:S05]  /*17990*/  BRA `(.L_x_1444) ;  /* 0xffffffbc00447947 */ /* 0x000fea000383ffff */
.L_x_1379:
[----:B0-----:R0:W1:Y:S02]  /*179a0*/  SYNCS.PHASECHK.TRANS64.TRYWAIT P0, [R7+URZ+0x30840], R2 ;  /* 0x03084002070075a7 */ /* 0x001064000800017f */
[----:B-1----:R-:W-:Y:S05]  /*179b0*/  @!P0 NANOSLEEP.SYNCS 0x989680 ;  /* 0x009896800000895d */ /* 0x002fea0003900000 */
[----:B------:R-:W1:Y:S02]  /*179c0*/  @!P0 SYNCS.PHASECHK.TRANS64 P0, [R7+URZ+0x30840], R2 ;  /* 0x03084002070085a7 */ /* 0x000e64000800007f */
[----:B-1----:R-:W-:Y:S05]  /*179d0*/  @!P0 BRA `(.L_x_1379) ;  /* 0xfffffffc00f08947 */ /* 0x002fea000383ffff */
[----:B------:R-:W-:Y:S05]  /*179e0*/  BRA `(.L_x_1445) ;  /* 0xffffffbc00bc7947 */ /* 0x000fea000383ffff */
.L_x_1380:
        /* <DEDUP_REMOVED lines=8> */
.L_x_1447:
[----:B------:R-:W-:Y:S05]  /*17a70*/  BSYNC B0 ;  /* 0x0000000000007941 */ /* 0x000fea0003800000 */
.L_x_1446:
[----:B------:R-:W-:Y:S01]  /*17a80*/  IMAD.MOV.U32 R13, RZ, RZ, R4 ;  /* 0x000000ffff0d7224 */ /* 0x000fe200078e0004 */
[----:B------:R-:W-:Y:S01]  /*17a90*/  MOV R15, 0xffffffff ;  /* 0xffffffff000f7802 */ /* 0x000fe20000000f00 */
[----:B------:R-:W-:Y:S02]  /*17aa0*/  IMAD.MOV.U32 R12, RZ, RZ, RZ ;  /* 0x000000ffff0c7224 */ /* 0x000fe400078e00ff */
[----:B------:R-:W-:Y:S02]  /*17ab0*/  IMAD.MOV.U32 R11, RZ, RZ, 0x181f ;  /* 0x0000181fff0b7424 */ /* 0x000fe400078e00ff */
[----:B------:R-:W-:Y:S02]  /*17ac0*/  IMAD.MOV.U32 R2, RZ, RZ, R14 ;  /* 0x000000ffff027224 */ /* 0x000fe400078e000e */
[----:B------:R-:W-:-:S07]  /*17ad0*/  @P0 IMAD R8, R5, 0x2, R17 ;  /* 0x0000000205080824 */ /* 0x000fce00078e0211 */
[----:B------:R-:W-:Y:S05]  /*17ae0*/  WARPSYNC.COLLECTIVE R15, `(.L_x_1448) ;  /* 0x000000000f087348 */ /* 0x000fea0003c00000 */
[----:B------:R0:W1:Y:S02]  /*17af0*/  SHFL.IDX P6, R14, R13, R12, R11 ;  /* 0x0000000c0d0e7389 */ /* 0x00006400000c000b */
[----:B01----:R-:W-:Y:S01]  /*17b00*/  ENDCOLLECTIVE ;  /* 0x000000000000791b */ /* 0x003fe20003800000 */
.L_x_1448:
[----:B------:R-:W-:Y:S02]  /*17b10*/  IMAD.MOV.U32 R13, RZ, RZ, R0 ;  /* 0x000000ffff0d7224 */ /* 0x000fe400078e0000 */
[----:B------:R-:W-:Y:S02]  /*17b20*/  IMAD.MOV.U32 R12, RZ, RZ, 0x1 ;  /* 0x00000001ff0c7424 */ /* 0x000fe400078e00ff */
[----:B------:R-:W-:-:S07]  /*17b30*/  IMAD.MOV.U32 R3, RZ, RZ, R14 ;  /* 0x000000ffff037224 */ /* 0x000fce00078e000e */
[----:B------:R-:W-:Y:S05]  /*17b40*/  WARPSYNC.COLLECTIVE R15, `(.L_x_1449) ;  /* 0x000000000f087348 */ /* 0x000fea0003c00000 */
[----:B------:R0:W1:Y:S02]  /*17b50*/  SHFL.IDX P6, R14, R13, R12, R11 ;  /* 0x0000000c0d0e7389 */ /* 0x00006400000c000b */
[----:B01----:R-:W-:Y:S01]  /*17b60*/  ENDCOLLECTIVE ;  /* 0x000000000000791b */ /* 0x003fe20003800000 */
.L_x_1449:
        /* <DEDUP_REMOVED lines=17> */
.L_x_1450:
[----:B------:R-:W-:Y:S02]  /*17c80*/  @P1 IMAD R8, R5, 0x2, R17 ;  /* 0x0000000205081824 */ /* 0x000fe400078e0211 */
[----:B------:R-:W-:Y:S02]  /*17c90*/  IMAD.MOV.U32 R13, RZ, RZ, R0 ;  /* 0x000000ffff0d7224 */ /* 0x000fe400078e0000 */
[----:B------:R-:W-:Y:S02]  /*17ca0*/  IMAD.MOV.U32 R12, RZ, RZ, 0x2 ;  /* 0x00000002ff0c7424 */ /* 0x000fe400078e00ff */
[----:B------:R-:W-:-:S07]  /*17cb0*/  IMAD.MOV.U32 R3, RZ, RZ, R14 ;  /* 0x000000ffff037224 */ /* 0x000fce00078e000e */
[----:B------:R-:W-:Y:S05]  /*17cc0*/  WARPSYNC.COLLECTIVE R15, `(.L_x_1451) ;  /* 0x000000000f087348 */ /* 0x000fea0003c00000 */
[----:B------:R0:W1:Y:S02]  /*17cd0*/  SHFL.IDX P6, R14, R13, R12, R11 ;  /* 0x0000000c0d0e7389 */ /* 0x00006400000c000b */
[----:B01----:R-:W-:Y:S01]  /*17ce0*/  ENDCOLLECTIVE ;  /* 0x000000000000791b */ /* 0x003fe20003800000 */
.L_x_1451:
        /* <DEDUP_REMOVED lines=17> */
.L_x_1452:
[----:B------:R-:W-:Y:S02]  /*17e00*/  @P1 IMAD R8, R5, 0x2, R17 ;  /* 0x0000000205081824 */ /* 0x000fe400078e0211 */
[----:B------:R-:W-:Y:S02]  /*17e10*/  IMAD.MOV.U32 R13, RZ, RZ, R0 ;  /* 0x000000ffff0d7224 */ /* 0x000fe400078e0000 */
[----:B------:R-:W-:Y:S02]  /*17e20*/  IMAD.MOV.U32 R12, RZ, RZ, 0x3 ;  /* 0x00000003ff0c7424 */ /* 0x000fe400078e00ff */
[----:B------:R-:W-:-:S07]  /*17e30*/  IMAD.MOV.U32 R3, RZ, RZ, R14 ;  /* 0x000000ffff037224 */ /* 0x000fce00078e000e */
[----:B------:R-:W-:Y:S05]  /*17e40*/  WARPSYNC.COLLECTIVE R15, `(.L_x_1453) ;  /* 0x000000000f087348 */ /* 0x000fea0003c00000 */
[----:B------:R0:W1:Y:S02]  /*17e50*/  SHFL.IDX P6, R14, R13, R12, R11 ;  /* 0x0000000c0d0e7389 */ /* 0x00006400000c000b */
[----:B01----:R-:W-:Y:S01]  /*17e60*/  ENDCOLLECTIVE ;  /* 0x000000000000791b */ /* 0x003fe20003800000 */
.L_x_1453:
        /* <DEDUP_REMOVED lines=17> */
.L_x_1454:
[----:B------:R-:W-:Y:S02]  /*17f80*/  @P1 IMAD R8, R5, 0x2, R17 ;  /* 0x0000000205081824 */ /* 0x000fe400078e0211 */
[----:B------:R-:W-:Y:S02]  /*17f90*/  IMAD.MOV.U32 R13, RZ, RZ, R0 ;  /* 0x000000ffff0d7224 */ /* 0x000fe400078e0000 */
[----:B------:R-:W-:Y:S02]  /*17fa0*/  IMAD.MOV.U32 R12, RZ, RZ, 0x4 ;  /* 0x00000004ff0c7424 */ /* 0x000fe400078e00ff */
[----:B------:R-:W-:-:S07]  /*17fb0*/  IMAD.MOV.U32 R3, RZ, RZ, R14 ;  /* 0x000000ffff037224 */ /* 0x000fce00078e000e */
[----:B------:R-:W-:Y:S05]  /*17fc0*/  WARPSYNC.COLLECTIVE R15, `(.L_x_1455) ;  /* 0x000000000f087348 */ /* 0x000fea0003c00000 */
[----:B------:R0:W1:Y:S02]  /*17fd0*/  SHFL.IDX P6, R14, R13, R12, R11 ;  /* 0x0000000c0d0e7389 */ /* 0x00006400000c000b */
[----:B01----:R-:W-:Y:S01]  /*17fe0*/  ENDCOLLECTIVE ;  /* 0x000000000000791b */ /* 0x003fe20003800000 */
.L_x_1455:
        /* <DEDUP_REMOVED lines=17> */
.L_x_1456:
[----:B------:R-:W-:Y:S02]  /*18100*/  @P1 IMAD R8, R5, 0x2, R17 ;  /* 0x0000000205081824 */ /* 0x000fe400078e0211 */
[----:B------:R-:W-:Y:S02]  /*18110*/  IMAD.MOV.U32 R13, RZ, RZ, R0 ;  /* 0x000000ffff0d7224 */ /* 0x000fe400078e0000 */
[----:B------:R-:W-:Y:S02]  /*18120*/  IMAD.MOV.U32 R12, RZ, RZ, 0x5 ;  /* 0x00000005ff0c7424 */ /* 0x000fe400078e00ff */
[----:B------:R-:W-:-:S07]  /*18130*/  IMAD.MOV.U32 R3, RZ, RZ, R14 ;  /* 0x000000ffff037224 */ /* 0x000fce00078e000e */
[----:B------:R-:W-:Y:S05]  /*18140*/  WARPSYNC.COLLECTIVE R15, `(.L_x_1457) ;  /* 0x000000000f087348 */ /* 0x000fea0003c00000 */
[----:B------:R0:W1:Y:S02]  /*18150*/  SHFL.IDX P6, R14, R13, R12, R11 ;  /* 0x0000000c0d0e7389 */ /* 0x00006400000c000b */
[----:B01----:R-:W-:Y:S01]  /*18160*/  ENDCOLLECTIVE ;  /* 0x000000000000791b */ /* 0x003fe20003800000 */
.L_x_1457:
        /* <DEDUP_REMOVED lines=10> */
.L_x_1458:
[----:B------:R-:W-:Y:S01]  /*18210*/  @!PT LDS RZ, [RZ] ;  /* 0x00000000fffff984 */ /* 0x000fe20000000800 */
[----:B------:R-:W-:Y:S01]  /*18220*/  @!PT LDS RZ, [RZ] ;  /* 0x00000000fffff984 */ /* 0x000fe20000000800 */
[----:B------:R-:W-:Y:S01]  /*18230*/  @!PT LDS RZ, [RZ] ;  /* 0x00000000fffff984 */ /* 0x000fe20000000800 */
[----:B------:R-:W-:Y:S04]  /*18240*/  @P1 LDGSTS.E.BYPASS.LTC128B.128 [R8+0x20400], desc[UR36][R2.64], !P4 ;  /* 0x2040000002081fae */ /* 0x000fe8000e101d64 */
[----:B------:R-:W-:Y:S04]  /*18250*/  @P1 LDGSTS.E.BYPASS.LTC128B.128 [R8+0x23400], desc[UR36][R2.64+0x80], !P3 ;  /* 0x2340008002081fae */ /* 0x000fe8000d901d64 */
[----:B------:R0:W-:Y:S02]  /*18260*/  @P1 LDGSTS.E.BYPASS.LTC128B.128 [R8+0x26400], desc[UR36][R2.64+0x100], !P2 ;  /* 0x2640010002081fae */ /* 0x0001e4000d101d64 */
[----:B0-----:R-:W-:Y:S01]  /*18270*/  IMAD.MOV.U32 R2, RZ, RZ, R14 ;  /* 0x000000ffff027224 */ /* 0x001fe200078e000e */
[----:B------:R-:W-:Y:S06]  /*18280*/  BRA `(.L_x_1459) ;  /* 0xffffffbc000c7947 */ /* 0x000fec000383ffff */
.L_x_1385:
[----:B------:R-:W-:Y:S02]  /*18290*/  IMAD.MOV.U32 R13, RZ, RZ, R4 ;  /* 0x000000ffff0d7224 */ /* 0x000fe400078e0004 */
[----:B------:R-:W-:Y:S02]  /*182a0*/  IMAD.MOV.U32 R12, RZ, RZ, RZ ;  /* 0x000000ffff0c7224 */ /* 0x000fe400078e00ff */
[----:B------:R-:W-:Y:S02]  /*182b0*/  IMAD.MOV.U32 R11, RZ, RZ, 0x181f ;  /* 0x0000181fff0b7424 */ /* 0x000fe400078e00ff */
[----:B------:R-:W-:Y:S02]  /*182c0*/  IMAD.MOV.U32 R15, RZ, RZ, -0x1 ;  /* 0xffffffffff0f7424 */ /* 0x000fe400078e00ff */
[----:B------:R-:W-:Y:S02]  /*182d0*/  IMAD R29, R29, R6, RZ ;  /* 0x000000061d1d7224 */ /* 0x000fe400078e02ff */
[----:B------:R-:W-:-:S07]  /*182e0*/  IMAD.IADD R25, R7, 0x1, R25 ;  /* 0x0000000107197824 */ /* 0x000fce00078e0219 */
[----:B------:R-:W-:Y:S05]  /*182f0*/  WARPSYNC.COLLECTIVE R15, `(.L_x_1460) ;  /* 0x000000000f087348 */ /* 0x000fea0003c00000 */
[----:B------:R0:W1:Y:S02]  /*18300*/  SHFL.IDX P6, R14, R13, R12, R11 ;  /* 0x0000000c0d0e7389 */ /* 0x00006400000c000b */
[----:B01----:R-:W-:Y:S01]  /*18310*/  ENDCOLLECTIVE ;  /* 0x000000000000791b */ /* 0x003fe20003800000 */
.L_x_1460:
[C---:B------:R-:W-:Y:S01]  /*18320*/  VIADD R6, R25.reuse, 0x10 ;  /* 0x0000001019067836 */ /* 0x040fe20000000000 */
[----:B------:R-:W-:Y:S01]  /*18330*/  ISETP.GE.AND P1, PT, R25, R29, PT ;  /* 0x0000001d1900720c */ /* 0x000fe20003f26270 */
[----:B------:R-:W-:Y:S02]  /*18340*/  IMAD.MOV.U32 R13, RZ, RZ, R0 ;  /* 0x000000ffff0d7224 */ /* 0x000fe400078e0000 */
[----:B------:R-:W-:-:S10]  /*18350*/  IMAD.MOV.U32 R2, RZ, RZ, R14 ;  /* 0x000000ffff027224 */ /* 0x000fd400078e000e */
[----:B------:R-:W-:Y:S05]  /*18360*/  WARPSYNC.COLLECTIVE R15, `(.L_x_1461) ;  /* 0x000000000f087348 */ /* 0x000fea0003c00000 */
[----:B------:R0:W1:Y:S02]  /*18370*/  SHFL.IDX P6, R14, R13, R12, R11 ;  /* 0x0000000c0d0e7389 */ /* 0x00006400000c000b */
[----:B01----:R-:W-:Y:S01]  /*18380*/  ENDCOLLECTIVE ;  /* 0x000000000000791b */ /* 0x003fe20003800000 */
.L_x_1461:
[----:B------:R-:W-:Y:S02]  /*18390*/  IMAD.MOV.U32 R13, RZ, RZ, R4 ;  /* 0x000000ffff0d7224 */ /* 0x000fe400078e0004 */
[----:B------:R-:W-:Y:S02]  /*183a0*/  IMAD.MOV.U32 R12, RZ, RZ, 0x1 ;  /* 0x00000001ff0c7424 */ /* 0x000fe400078e00ff */
[----:B------:R-:W-:-:S07]  /*183b0*/  IMAD.MOV.U32 R3, RZ, RZ, R14 ;  /* 0x000000ffff037224 */ /* 0x000fce00078e000e */
[----:B------:R-:W-:Y:S05]  /*183c0*/  WARPSYNC.COLLECTIVE R15, `(.L_x_1462) ;  /* 0x000000000f087348 */ /* 0x000fea0003c00000 */
[----:B------:R0:W1:Y:S02]  /*183d0*/  SHFL.IDX P6, R14, R13, R12, R11 ;  /* 0x0000000c0d0e7389 */ /* 0x00006400000c000b */
[----:B01----:R-:W-:Y:S01]  /*183e0*/  ENDCOLLECTIVE ;  /* 0x000000000000791b */ /* 0x003fe20003800000 */
.L_x_1462:
[----:B------:R-:W-:-:S05]  /*183f0*/  @!P1 LEA R5, P4, R32, R3, 0x1 ;  /* 0x0000000320059211 */ /* 0x000fca00078808ff */
[----:B------:R-:W-:Y:S02]  /*18400*/  @!P1 IMAD.X R3, RZ, RZ, R2, P4 ;  /* 0x000000ffff039224 */ /* 0x000fe400020e0602 */
[----:B------:R-:W-:Y:S02]  /*18410*/  @!P1 IMAD.MOV.U32 R2, RZ, RZ, R5 ;  /* 0x000000ffff029224 */ /* 0x000fe400078e0005 */
[----:B------:R-:W-:-:S03]  /*18420*/  IMAD.MOV.U32 R13, RZ, RZ, R0 ;  /* 0x000000ffff0d7224 */ /* 0x000fc600078e0000 */
[----:B------:R-:W-:Y:S01]  /*18430*/  @!PT LDS RZ, [RZ] ;  /* 0x00000000fffff984 */ /* 0x000fe20000000800 */
[----:B------:R-:W-:Y:S01]  /*18440*/  @!PT LDS RZ, [RZ] ;  /* 0x00000000fffff984 */ /* 0x000fe20000000800 */
[----:B------:R-:W-:Y:S01]  /*18450*/  @!PT LDS RZ, [RZ] ;  /* 0x00000000fffff984 */ /* 0x000fe20000000800 */
[----:B------:R-:W-:Y:S04]  /*18460*/  @!P1 LDGSTS.E.BYPASS.LTC128B.128 [R37+0x12400], desc[UR36][R2.64], !P3 ;  /* 0x1240000002259fae */ /* 0x000fe8000d901d64 */
[----:B------:R-:W-:Y:S04]  /*18470*/  @!P1 LDGSTS.E.BYPASS.LTC128B.128 [R37+0x16400], desc[UR36][R2.64+0x80], !P2 ;  /* 0x1640008002259fae */ /* 0x000fe8000d101d64 */
[----:B------:R0:W-:Y:S01]  /*18480*/  @!P1 LDGSTS.E.BYPASS.LTC128B.128 [R37+0x1a400], desc[UR36][R2.64+0x100], !P0 ;  /* 0x1a40010002259fae */ /* 0x0001e2000c101d64 */
[----:B------:R-:W-:Y:S01]  /*18490*/  ISETP.GE.AND P1, PT, R6, R29, PT ;  /* 0x0000001d0600720c */ /* 0x000fe20003f26270 */
[----:B0-----:R-:W-:-:S12]  /*184a0*/  IMAD.MOV.U32 R2, RZ, RZ, R14 ;  /* 0x000000ffff027224 */ /* 0x001fd800078e000e */
[----:B------:R-:W-:Y:S05]  /*184b0*/  WARPSYNC.COLLECTIVE R15, `(.L_x_1463) ;  /* 0x000000000f087348 */ /* 0x000fea0003c00000 */
[----:B------:R0:W1:Y:S02]  /*184c0*/  SHFL.IDX P6, R14, R13, R12, R11 ;  /* 0x0000000c0d0e7389 */ /* 0x00006400000c000b */
[----:B01----:R-:W-:Y:S01]  /*184d0*/  ENDCOLLECTIVE ;  /* 0x000000000000791b */ /* 0x003fe20003800000 */
.L_x_1463:
[----:B------:R-:W-:Y:S02]  /*184e0*/  IMAD.MOV.U32 R13, RZ, RZ, R4 ;  /* 0x000000ffff0d7224 */ /* 0x000fe400078e0004 */
[----:B------:R-:W-:Y:S02]  /*184f0*/  IMAD.MOV.U32 R12, RZ, RZ, 0x2 ;  /* 0x00000002ff0c7424 */ /* 0x000fe400078e00ff */
[----:B------:R-:W-:-:S07]  /*18500*/  IMAD.MOV.U32 R3, RZ, RZ, R14 ;  /* 0x000000ffff037224 */ /* 0x000fce00078e000e */
[----:B------:R-:W-:Y:S05]  /*18510*/  WARPSYNC.COLLECTIVE R15, `(.L_x_1464) ;  /* 0x000000000f087348 */ /* 0x000fea0003c00000 */
[----:B------:R0:W1:Y:S02]  /*18520*/  SHFL.IDX P6, R14, R13, R12, R11 ;  /* 0x0000000c0d0e7389 */ /* 0x00006400000c000b */
[----:B01----:R-:W-:Y:S01]  /*18530*/  ENDCOLLECTIVE ;  /* 0x000000000000791b */ /* 0x003fe20003800000 */
.L_x_1464:
[----:B------:R-:W-:-:S05]  /*18540*/  @!P1 LEA R5, P4, R32, R3, 0x1 ;  /* 0x0000000320059211 */ /* 0x000fca00078808ff */
[----:B------:R-:W-:Y:S02]  /*18550*/  @!P1 IMAD.X R6, RZ, RZ, R2, P4 ;  /* 0x000000ffff069224 */ /* 0x000fe400020e0602 */
[----:B------:R-:W-:Y:S02]  /*18560*/  @!P1 IMAD.MOV.U32 R2, RZ, RZ, R5 ;  /* 0x000000ffff029224 */ /* 0x000fe400078e0005 */
[----:B------:R-:W-:Y:S02]  /*18570*/  @!P1 IMAD.MOV.U32 R3, RZ, RZ, R6 ;  /* 0x000000ffff039224 */ /* 0x000fe400078e0006 */
[----:B------:R-:W-:Y:S02]  /*18580*/  IMAD.MOV.U32 R13, RZ, RZ, R0 ;  /* 0x000000ffff0d7224 */ /* 0x000fe400078e0000 */
[----:B------:R-:W-:Y:S01]  /*18590*/  VIADD R6, R25, 0x20 ;  /* 0x0000002019067836 */ /* 0x000fe20000000000 */
        /* <DEDUP_REMOVED lines=11> */
.L_x_1465:
[----:B------:R-:W-:Y:S02]  /*18650*/  IMAD.MOV.U32 R13, RZ, RZ, R4 ;  /* 0x000000ffff0d7224 */ /* 0x000fe400078e0004 */
[----:B------:R-:W-:Y:S02]  /*18660*/  IMAD.MOV.U32 R12, RZ, RZ, 0x3 ;  /* 0x00000003ff0c7424 */ /* 0x000fe400078e00ff */
[----:B------:R-:W-:-:S07]  /*18670*/  IMAD.MOV.U32 R3, RZ, RZ, R14 ;  /* 0x000000ffff037224 */ /* 0x000fce00078e000e */
[----:B------:R-:W-:Y:S05]  /*18680*/  WARPSYNC.COLLECTIVE R15, `(.L_x_1466) ;  /* 0x000000000f087348 */ /* 0x000fea0003c00000 */
[----:B------:R0:W1:Y:S02]  /*18690*/  SHFL.IDX P6, R14, R13, R12, R11 ;  /* 0x0000000c0d0e7389 */ /* 0x00006400000c000b */
[----:B01----:R-:W-:Y:S01]  /*186a0*/  ENDCOLLECTIVE ;  /* 0x000000000000791b */ /* 0x003fe20003800000 */
.L_x_1466:
        /* <DEDUP_REMOVED lines=17> */
.L_x_1467:
[----:B------:R-:W-:Y:S02]  /*187c0*/  IMAD.MOV.U32 R13, RZ, RZ, R4 ;  /* 0x000000ffff0d7224 */ /* 0x000fe400078e0004 */
[----:B------:R-:W-:Y:S02]  /*187d0*/  IMAD.MOV.U32 R12, RZ, RZ, 0x4 ;  /* 0x00000004ff0c7424 */ /* 0x000fe400078e00ff */
[----:B------:R-:W-:-:S07]  /*187e0*/  IMAD.MOV.U32 R3, RZ, RZ, R14 ;  /* 0x000000ffff037224 */ /* 0x000fce00078e000e */
[----:B------:R-:W-:Y:S05]  /*187f0*/  WARPSYNC.COLLECTIVE R15, `(.L_x_1468) ;  /* 0x000000000f087348 */ /* 0x000fea0003c00000 */
[----:B------:R0:W1:Y:S02]  /*18800*/  SHFL.IDX P6, R14, R13, R12, R11 ;  /* 0x0000000c0d0e7389 */ /* 0x00006400000c000b */
[----:B01----:R-:W-:Y:S01]  /*18810*/  ENDCOLLECTIVE ;  /* 0x000000000000791b */ /* 0x003fe20003800000 */
.L_x_1468:
[----:B------:R-:W-:-:S05]  /*18820*/  @!P1 LEA R5, P4, R32, R3, 0x1 ;  /* 0x0000000320059211 */ /* 0x000fca00078808ff */
[----:B------:R-:W-:Y:S02]  /*18830*/  @!P1 IMAD.X R6, RZ, RZ, R2, P4 ;  /* 0x000000ffff069224 */ /* 0x000fe400020e0602 */
[----:B------:R-:W-:-:S03]  /*18840*/  @!P1 IMAD.MOV.U32 R2, RZ, RZ, R5 ;  /* 0x000000ffff029224 */ /* 0x000fc600078e0005 */
[----:B------:R-:W-:Y:S01]  /*18850*/  @!P1 MOV R3, R6 ;  /* 0x0000000600039202 */ /* 0x000fe20000000f00 */
[----:B------:R-:W-:Y:S02]  /*18860*/  IMAD.MOV.U32 R13, RZ, RZ, R0 ;  /* 0x000000ffff0d7224 */ /* 0x000fe400078e0000 */
[----:B------:R-:W-:Y:S02]  /*18870*/  VIADD R6, R25, 0x40 ;  /* 0x0000004019067836 */ /* 0x000fe40000000000 */
        /* <DEDUP_REMOVED lines=11> */
.L_x_1469:
[----:B------:R-:W-:Y:S02]  /*18930*/  IMAD.MOV.U32 R13, RZ, RZ, R4 ;  /* 0x000000ffff0d7224 */ /* 0x000fe400078e0004 */
[----:B------:R-:W-:Y:S02]  /*18940*/  IMAD.MOV.U32 R12, RZ, RZ, 0x5 ;  /* 0x00000005ff0c7424 */ /* 0x000fe400078e00ff */
[----:B------:R-:W-:-:S07]  /*18950*/  IMAD.MOV.U32 R3, RZ, RZ, R14 ;  /* 0x000000ffff037224 */ /* 0x000fce00078e000e */
[----:B------:R-:W-:Y:S05]  /*18960*/  WARPSYNC.COLLECTIVE R15, `(.L_x_1470) ;  /* 0x000000000f087348 */ /* 0x000fea0003c00000 */
[----:B------:R0:W1:Y:S02]  /*18970*/  SHFL.IDX P6, R14, R13, R12, R11 ;  /* 0x0000000c0d0e7389 */ /* 0x00006400000c000b */
[----:B01----:R-:W-:Y:S01]  /*18980*/  ENDCOLLECTIVE ;  /* 0x000000000000791b */ /* 0x003fe20003800000 */
.L_x_1470:
        /* <DEDUP_REMOVED lines=17> */
.L_x_1471:
[----:B------:R-:W-:Y:S02]  /*18aa0*/  IMAD.MOV.U32 R13, RZ, RZ, R4 ;  /* 0x000000ffff0d7224 */ /* 0x000fe400078e0004 */
[----:B------:R-:W-:Y:S02]  /*18ab0*/  IMAD.MOV.U32 R12, RZ, RZ, 0x6 ;  /* 0x00000006ff0c7424 */ /* 0x000fe400078e00ff */
[----:B------:R-:W-:-:S07]  /*18ac0*/  IMAD.MOV.U32 R3, RZ, RZ, R14 ;  /* 0x000000ffff037224 */ /* 0x000fce00078e000e */
[----:B------:R-:W-:Y:S05]  /*18ad0*/  WARPSYNC.COLLECTIVE R15, `(.L_x_1472) ;  /* 0x000000000f087348 */ /* 0x000fea0003c00000 */
[----:B------:R0:W1:Y:S02]  /*18ae0*/  SHFL.IDX P6, R14, R13, R12, R11 ;  /* 0x0000000c0d0e7389 */ /* 0x00006400000c000b */
[----:B01----:R-:W-:Y:S01]  /*18af0*/  ENDCOLLECTIVE ;  /* 0x000000000000791b */ /* 0x003fe20003800000 */
.L_x_1472:
        /* <DEDUP_REMOVED lines=17> */
.L_x_1473:
[----:B------:R-:W-:Y:S02]  /*18c10*/  IMAD.MOV.U32 R13, RZ, RZ, R4 ;  /* 0x000000ffff0d7224 */ /* 0x000fe400078e0004 */
[----:B------:R-:W-:Y:S02]  /*18c20*/  IMAD.MOV.U32 R12, RZ, RZ, 0x7 ;  /* 0x00000007ff0c7424 */ /* 0x000fe400078e00ff */
[----:B------:R-:W-:-:S07]  /*18c30*/  IMAD.MOV.U32 R3, RZ, RZ, R14 ;  /* 0x000000ffff037224 */ /* 0x000fce00078e000e */
[----:B------:R-:W-:Y:S05]  /*18c40*/  WARPSYNC.COLLECTIVE R15, `(.L_x_1474) ;  /* 0x000000000f087348 */ /* 0x000fea0003c00000 */
[----:B------:R0:W1:Y:S02]  /*18c50*/  SHFL.IDX P6, R14, R13, R12, R11 ;  /* 0x0000000c0d0e7389 */ /* 0x00006400000c000b */
[----:B01----:R-:W-:Y:S01]  /*18c60*/  ENDCOLLECTIVE ;  /* 0x000000000000791b */ /* 0x003fe20003800000 */
.L_x_1474:
[----:B------:R-:W-:-:S05]  /*18c70*/  @!P1 LEA R5, P4, R32, R3, 0x1 ;  /* 0x0000000320059211 */ /* 0x000fca00078808ff */
[----:B------:R-:W-:Y:S02]  /*18c80*/  @!P1 IMAD.X R6, RZ, RZ, R2, P4 ;  /* 0x000000ffff069224 */ /* 0x000fe400020e0602 */
[----:B------:R-:W-:Y:S02]  /*18c90*/  @!P1 IMAD.MOV.U32 R2, RZ, RZ, R5 ;  /* 0x000000ffff029224 */ /* 0x000fe400078e0005 */
[----:B------:R-:W-:Y:S02]  /*18ca0*/  @!P1 IMAD.MOV.U32 R3, RZ, RZ, R6 ;  /* 0x000000ffff039224 */ /* 0x000fe400078e0006 */
[----:B------:R-:W-:-:S03]  /*18cb0*/  IMAD.MOV.U32 R13, RZ, RZ, R0 ;  /* 0x000000ffff0d7224 */ /* 0x000fc600078e0000 */
[----:B------:R-:W-:Y:S01]  /*18cc0*/  @!PT LDS RZ, [RZ] ;  /* 0x00000000fffff984 */ /* 0x000fe20000000800 */
[----:B------:R-:W-:Y:S01]  /*18cd0*/  @!PT LDS RZ, [RZ] ;  /* 0x00000000fffff984 */ /* 0x000fe20000000800 */
[----:B------:R-:W-:Y:S01]  /*18ce0*/  @!PT LDS RZ, [RZ] ;  /* 0x00000000fffff984 */ /* 0x000fe20000000800 */
[----:B------:R0:W-:Y:S04]  /*18cf0*/  @!P1 LDGSTS.E.BYPASS.LTC128B.128 [R37+0x15400], desc[UR36][R2.64], !P3 ;  /* 0x1540000002259fae */ /* 0x0001e8000d901d64 */
[----:B------:R0:W-:Y:S01]  /*18d00*/  @!P1 LDGSTS.E.BYPASS.LTC128B.128 [R37+0x19400], desc[UR36][R2.64+0x80], !P2 ;  /* 0x1940008002259fae */ /* 0x0001e2000d101d64 */
[----:B------:R-:W-:-:S03]  /*18d10*/  IMAD.MOV.U32 R4, RZ, RZ, R14 ;  /* 0x000000ffff047224 */ /* 0x000fc600078e000e */
[----:B------:R0:W-:Y:S04]  /*18d20*/  @!P1 LDGSTS.E.BYPASS.LTC128B.128 [R37+0x1d400], desc[UR36][R2.64+0x100], !P0 ;  /* 0x1d40010002259fae */ /* 0x0001e8000c101d64 */
[----:B0-----:R-:W-:Y:S05]  /*18d30*/  WARPSYNC.COLLECTIVE R15, `(.L_x_1475) ;  /* 0x000000000f087348 */ /* 0x001fea0003c00000 */
[----:B------:R1:W2:Y:S02]  /*18d40*/  SHFL.IDX P6, R14, R13, R12, R11 ;  /* 0x0000000c0d0e7389 */ /* 0x0002a400000c000b */
[----:B012---:R-:W-:Y:S01]  /*18d50*/  ENDCOLLECTIVE ;  /* 0x000000000000791b */ /* 0x007fe20003800000 */
.L_x_1475:
[----:B------:R-:W-:Y:S05]  /*18d60*/  BRA `(.L_x_1476) ;  /* 0xffffffbc00507947 */ /* 0x000fea000383ffff */
.L_x_1390:
[----:B0-----:R0:W1:Y:S02]  /*18d70*/  SYNCS.PHASECHK.TRANS64.TRYWAIT P0, [R17+URZ+0x30820], R0 ;  /* 0x03082000110075a7 */ /* 0x001064000800017f */
[----:B-1----:R-:W-:Y:S05]  /*18d80*/  @!P0 NANOSLEEP.SYNCS 0x989680 ;  /* 0x009896800000895d */ /* 0x002fea0003900000 */
[----:B------:R-:W1:Y:S02]  /*18d90*/  @!P0 SYNCS.PHASECHK.TRANS64 P0, [R17+URZ+0x30820], R0 ;  /* 0x03082000110085a7 */ /* 0x000e64000800007f */
[----:B-1----:R-:W-:Y:S05]  /*18da0*/  @!P0 BRA `(.L_x_1390) ;  /* 0xfffffffc00f08947 */ /* 0x002fea000383ffff */
[----:B------:R-:W-:Y:S05]  /*18db0*/  BRA `(.L_x_1477) ;  /* 0xffffffbc00c87947 */ /* 0x000fea000383ffff */
.L_x_1395:
[----:B0-----:R0:W1:Y:S02]  /*18dc0*/  SYNCS.PHASECHK.TRANS64.TRYWAIT P0, [R7+URZ+0x30840], R2 ;  /* 0x03084002070075a7 */ /* 0x001064000800017f */
[----:B-1----:R-:W-:Y:S05]  /*18dd0*/  @!P0 NANOSLEEP.SYNCS 0x989680 ;  /* 0x009896800000895d */ /* 0x002fea0003900000 */
[----:B------:R-:W1:Y:S02]  /*18de0*/  @!P0 SYNCS.PHASECHK.TRANS64 P0, [R7+URZ+0x30840], R2 ;  /* 0x03084002070085a7 */ /* 0x000e64000800007f */
[----:B-1----:R-:W-:Y:S05]  /*18df0*/  @!P0 BRA `(.L_x_1395) ;  /* 0xfffffffc00f08947 */ /* 0x002fea000383ffff */
[----:B------:R-:W-:Y:S05]  /*18e00*/  BRA `(.L_x_1478) ;  /* 0xffffffc000a87947 */ /* 0x000fea000383ffff */
.L_x_1396:
        /* <DEDUP_REMOVED lines=8> */
.L_x_1480:
[----:B------:R-:W-:Y:S05]  /*18e90*/  BSYNC B1 ;  /* 0x0000000000017941 */ /* 0x000fea0003800000 */
.L_x_1479:
[----:B------:R-:W-:Y:S01]  /*18ea0*/  IMAD.MOV.U32 R13, RZ, RZ, R8 ;  /* 0x000000ffff0d7224 */ /* 0x000fe200078e0008 */
[----:B------:R-:W-:Y:S01]  /*18eb0*/  LOP3.LUT R16, R16, 0xffdfffff, RZ, 0xc0, !PT ;  /* 0xffdfffff10107812 */ /* 0x000fe200078ec0ff */
[----:B------:R-:W-:Y:S02]  /*18ec0*/  IMAD.MOV.U32 R12, RZ, RZ, RZ ;  /* 0x000000ffff0c7224 */ /* 0x000fe400078e00ff */
[----:B------:R-:W-:Y:S01]  /*18ed0*/  IMAD.MOV.U32 R11, RZ, RZ, 0x181f ;  /* 0x0000181fff0b7424 */ /* 0x000fe200078e00ff */
[----:B------:R-:W-:Y:S01]  /*18ee0*/  @P1 LOP3.LUT R16, R16, 0x200000, RZ, 0xfc, !PT ;  /* 0x0020000010101812 */ /* 0x000fe200078efcff */
[----:B------:R-:W-:Y:S02]  /*18ef0*/  IMAD.MOV.U32 R15, RZ, RZ, -0x1 ;  /* 0xffffffffff0f7424 */ /* 0x000fe400078e00ff */
[----:B------:R-:W-:Y:S01]  /*18f00*/  IMAD.MOV.U32 R3, RZ, RZ, R14 ;  /* 0x000000ffff037224 */ /* 0x000fe200078e000e */
[----:B------:R-:W-:Y:S01]  /*18f10*/  LOP3.LUT P1, RZ, R16, 0x4, RZ, 0xc0, !PT ;  /* 0x0000000410ff7812 */ /* 0x000fe2000782c0ff */
[----:B------:R-:W-:-:S12]  /*18f20*/  IMAD.SHL.U32 R4, R32, 0x2, RZ ;  /* 0x0000000220047824 */ /* 0x000fd800078e00ff */
[----:B------:R-:W-:Y:S05]  /*18f30*/  WARPSYNC.COLLECTIVE R15, `(.L_x_1481) ;  /* 0x000000000f087348 */ /* 0x000fea0003c00000 */
[----:B------:R0:W1:Y:S02]  /*18f40*/  SHFL.IDX P6, R14, R13, R12, R11 ;  /* 0x0000000c0d0e7389 */ /* 0x00006400000c000b */
[----:B01----:R-:W-:Y:S01]  /*18f50*/  ENDCOLLECTIVE ;  /* 0x000000000000791b */ /* 0x003fe20003800000 */
.L_x_1481:
[----:B------:R-:W-:Y:S02]  /*18f60*/  IMAD R5, R5, 0x2, R17 ;  /* 0x0000000205057824 */ /* 0x000fe400078e0211 */
[----:B------:R-:W-:Y:S02]  /*18f70*/  IMAD.MOV.U32 R13, RZ, RZ, R6 ;  /* 0x000000ffff0d7224 */ /* 0x000fe400078e0006 */
[----:B------:R-:W-:Y:S02]  /*18f80*/  IMAD.MOV.U32 R12, RZ, RZ, 0x1 ;  /* 0x00000001ff0c7424 */ /* 0x000fe400078e00ff */
[----:B------:R-:W-:-:S07]  /*18f90*/  IMAD.MOV.U32 R2, RZ, RZ, R14 ;  /* 0x000000ffff027224 */ /* 0x000fce00078e000e */
[----:B------:R-:W-:Y:S05]  /*18fa0*/  WARPSYNC.COLLECTIVE R15, `(.L_x_1482) ;  /* 0x000000000f087348 */ /* 0x000fea0003c00000 */
[----:B------:R0:W1:Y:S02]  /*18fb0*/  SHFL.IDX P6, R14, R13, R12, R11 ;  /* 0x0000000c0d0e7389 */ /* 0x00006400000c000b */
[----:B01----:R-:W-:Y:S01]  /*18fc0*/  ENDCOLLECTIVE ;  /* 0x000000000000791b */ /* 0x003fe20003800000 */
.L_x_1482:
        /* <DEDUP_REMOVED lines=13> */
.L_x_1483:
[----:B------:R-:W-:Y:S02]  /*190a0*/  IMAD.MOV.U32 R13, RZ, RZ, R6 ;  /* 0x000000ffff0d7224 */ /* 0x000fe400078e0006 */
[----:B------:R-:W-:Y:S02]  /*190b0*/  IMAD.MOV.U32 R12, RZ, RZ, 0x2 ;  /* 0x00000002ff0c7424 */ /* 0x000fe400078e00ff */
[----:B------:R-:W-:-:S07]  /*190c0*/  IMAD.MOV.U32 R2, RZ, RZ, R14 ;  /* 0x000000ffff027224 */ /* 0x000fce00078e000e */
[----:B------:R-:W-:Y:S05]  /*190d0*/  WARPSYNC.COLLECTIVE R15, `(.L_x_1484) ;  /* 0x000000000f087348 */ /* 0x000fea0003c00000 */
[----:B------:R0:W1:Y:S02]  /*190e0*/  SHFL.IDX P6, R14, R13, R12, R11 ;  /* 0x0000000c0d0e7389 */ /* 0x00006400000c000b */
[----:B01----:R-:W-:Y:S01]  /*190f0*/  ENDCOLLECTIVE ;  /* 0x000000000000791b */ /* 0x003fe20003800000 */
.L_x_1484:
        /* <DEDUP_REMOVED lines=13> */
.L_x_1485:
[----:B------:R-:W-:Y:S02]  /*191d0*/  IMAD.MOV.U32 R13, RZ, RZ, R6 ;  /* 0x000000ffff0d7224 */ /* 0x000fe400078e0006 */
[----:B------:R-:W-:Y:S02]  /*191e0*/  IMAD.MOV.U32 R12, RZ, RZ, 0x3 ;  /* 0x00000003ff0c7424 */ /* 0x000fe400078e00ff */
[----:B------:R-:W-:-:S07]  /*191f0*/  IMAD.MOV.U32 R2, RZ, RZ, R14 ;  /* 0x000000ffff027224 */ /* 0x000fce00078e000e */
[----:B------:R-:W-:Y:S05]  /*19200*/  WARPSYNC.COLLECTIVE R15, `(.L_x_1486) ;  /* 0x000000000f087348 */ /* 0x000fea0003c00000 */
[----:B------:R0:W1:Y:S02]  /*19210*/  SHFL.IDX P6, R14, R13, R12, R11 ;  /* 0x0000000c0d0e7389 */ /* 0x00006400000c000b */
[----:B01----:R-:W-:Y:S01]  /*19220*/  ENDCOLLECTIVE ;  /* 0x000000000000791b */ /* 0x003fe20003800000 */
.L_x_1486:
        /* <DEDUP_REMOVED lines=13> */
.L_x_1487:
[----:B------:R-:W-:Y:S02]  /*19300*/  IMAD.MOV.U32 R13, RZ, RZ, R6 ;  /* 0x000000ffff0d7224 */ /* 0x000fe400078e0006 */
[----:B------:R-:W-:Y:S02]  /*19310*/  IMAD.MOV.U32 R12, RZ, RZ, 0x4 ;  /* 0x00000004ff0c7424 */ /* 0x000fe400078e00ff */
[----:B------:R-:W-:-:S07]  /*19320*/  IMAD.MOV.U32 R2, RZ, RZ, R14 ;  /* 0x000000ffff027224 */ /* 0x000fce00078e000e */
[----:B------:R-:W-:Y:S05]  /*19330*/  WARPSYNC.COLLECTIVE R15, `(.L_x_1488) ;  /* 0x000000000f087348 */ /* 0x000fea0003c00000 */
[----:B------:R0:W1:Y:S02]  /*19340*/  SHFL.IDX P6, R14, R13, R12, R11 ;  /* 0x0000000c0d0e7389 */ /* 0x00006400000c000b */
[----:B01----:R-:W-:Y:S01]  /*19350*/  ENDCOLLECTIVE ;  /* 0x000000000000791b */ /* 0x003fe20003800000 */
.L_x_1488:
        /* <DEDUP_REMOVED lines=13> */
.L_x_1489:
[----:B------:R-:W-:Y:S02]  /*19430*/  IMAD.MOV.U32 R13, RZ, RZ, R6 ;  /* 0x000000ffff0d7224 */ /* 0x000fe400078e0006 */
[----:B------:R-:W-:Y:S02]  /*19440*/  IMAD.MOV.U32 R12, RZ, RZ, 0x5 ;  /* 0x00000005ff0c7424 */ /* 0x000fe400078e00ff */
[----:B------:R-:W-:-:S07]  /*19450*/  IMAD.MOV.U32 R2, RZ, RZ, R14 ;  /* 0x000000ffff027224 */ /* 0x000fce00078e000e */
[----:B------:R-:W-:Y:S05]  /*19460*/  WARPSYNC.COLLECTIVE R15, `(.L_x_1490) ;  /* 0x000000000f087348 */ /* 0x000fea0003c00000 */
[----:B------:R0:W1:Y:S02]  /*19470*/  SHFL.IDX P6, R14, R13, R12, R11 ;  /* 0x0000000c0d0e7389 */ /* 0x00006400000c000b */
[----:B01----:R-:W-:Y:S01]  /*19480*/  ENDCOLLECTIVE ;  /* 0x000000000000791b */ /* 0x003fe20003800000 */
.L_x_1490:
        /* <DEDUP_REMOVED lines=14> */
.L_x_1491:
[----:B------:R-:W-:Y:S01]  /*19570*/  MOV R2, R14 ;  /* 0x0000000e00027202 */ /* 0x000fe20000000f00 */
[----:B------:R-:W-:Y:S06]  /*19580*/  BRA `(.L_x_1492) ;  /* 0xffffffbc00d07947 */ /* 0x000fec000383ffff */
.L_x_1401:
[----:B0-----:R0:W2:Y:S02]  /*19590*/  SYNCS.PHASECHK.TRANS64.TRYWAIT P0, [R6+URZ+0x30860], R2 ;  /* 0x03086002060075a7 */ /* 0x0010a4000800017f */
[----:B--2---:R-:W-:Y:S05]  /*195a0*/  @!P0 NANOSLEEP.SYNCS 0x989680 ;  /* 0x009896800000895d */ /* 0x004fea0003900000 */
[----:B------:R-:W2:Y:S02]  /*195b0*/  @!P0 SYNCS.PHASECHK.TRANS64 P0, [R6+URZ+0x30860], R2 ;  /* 0x03086002060085a7 */ /* 0x000ea4000800007f */
[----:B--2---:R-:W-:Y:S05]  /*195c0*/  @!P0 BRA `(.L_x_1401) ;  /* 0xfffffffc00f08947 */ /* 0x004fea000383ffff */
[----:B------:R-:W-:Y:S05]  /*195d0*/  BRA `(.L_x_1493) ;  /* 0xffffffc000347947 */ /* 0x000fea000383ffff */
.L_x_1402:
        /* <DEDUP_REMOVED lines=8> */
.L_x_1495:
[----:B------:R-:W-:Y:S05]  /*19660*/  BSYNC B1 ;  /* 0x0000000000017941 */ /* 0x000fea0003800000 */
.L_x_1494:
        /* <DEDUP_REMOVED lines=9> */
.L_x_1496:
[----:B------:R-:W-:Y:S02]  /*19700*/  IMAD.MOV.U32 R13, RZ, RZ, R19 ;  /* 0x000000ffff0d7224 */ /* 0x000fe400078e0013 */
[----:B------:R-:W-:Y:S02]  /*19710*/  IMAD.MOV.U32 R12, RZ, RZ, 0x1 ;  /* 0x00000001ff0c7424 */ /* 0x000fe400078e00ff */
[----:B------:R-:W-:-:S07]  /*19720*/  IMAD.MOV.U32 R2, RZ, RZ, R14 ;  /* 0x000000ffff027224 */ /* 0x000fce00078e000e */
[----:B------:R-:W-:Y:S05]  /*19730*/  WARPSYNC.COLLECTIVE R15, `(.L_x_1497) ;  /* 0x000000000f087348 */ /* 0x000fea0003c00000 */
[----:B------:R0:W1:Y:S02]  /*19740*/  SHFL.IDX P6, R14, R13, R12, R11 ;  /* 0x0000000c0d0e7389 */ /* 0x00006400000c000b */
[----:B01----:R-:W-:Y:S01]  /*19750*/  ENDCOLLECTIVE ;  /* 0x000000000000791b */ /* 0x003fe20003800000 */
.L_x_1497:
        /* <DEDUP_REMOVED lines=16> */
.L_x_1498:
[----:B------:R-:W-:Y:S02]  /*19860*/  IMAD.MOV.U32 R13, RZ, RZ, R19 ;  /* 0x000000ffff0d7224 */ /* 0x000fe400078e0013 */
[----:B------:R-:W-:Y:S02]  /*19870*/  IMAD.MOV.U32 R12, RZ, RZ, 0x2 ;  /* 0x00000002ff0c7424 */ /* 0x000fe400078e00ff */
[----:B------:R-:W-:-:S07]  /*19880*/  IMAD.MOV.U32 R2, RZ, RZ, R14 ;  /* 0x000000ffff027224 */ /* 0x000fce00078e000e */
[----:B------:R-:W-:Y:S05]  /*19890*/  WARPSYNC.COLLECTIVE R15, `(.L_x_1499) ;  /* 0x000000000f087348 */ /* 0x000fea0003c00000 */
[----:B------:R0:W1:Y:S02]  /*198a0*/  SHFL.IDX P6, R14, R13, R12, R11 ;  /* 0x0000000c0d0e7389 */ /* 0x00006400000c000b */
[----:B01----:R-:W-:Y:S01]  /*198b0*/  ENDCOLLECTIVE ;  /* 0x000000000000791b */ /* 0x003fe20003800000 */
.L_x_1499:
        /* <DEDUP_REMOVED lines=16> */
.L_x_1500:
[----:B------:R-:W-:Y:S02]  /*199c0*/  IMAD.MOV.U32 R13, RZ, RZ, R19 ;  /* 0x000000ffff0d7224 */ /* 0x000fe400078e0013 */
[----:B------:R-:W-:Y:S02]  /*199d0*/  IMAD.MOV.U32 R12, RZ, RZ, 0x3 ;  /* 0x00000003ff0c7424 */ /* 0x000fe400078e00ff */
[----:B------:R-:W-:-:S07]  /*199e0*/  IMAD.MOV.U32 R2, RZ, RZ, R14 ;  /* 0x000000ffff027224 */ /* 0x000fce00078e000e */
[----:B------:R-:W-:Y:S05]  /*199f0*/  WARPSYNC.COLLECTIVE R15, `(.L_x_1501) ;  /* 0x000000000f087348 */ /* 0x000fea0003c00000 */
[----:B------:R0:W1:Y:S02]  /*19a00*/  SHFL.IDX P6, R14, R13, R12, R11 ;  /* 0x0000000c0d0e7389 */ /* 0x00006400000c000b */
[----:B01----:R-:W-:Y:S01]  /*19a10*/  ENDCOLLECTIVE ;  /* 0x000000000000791b */ /* 0x003fe20003800000 */
.L_x_1501:
        /* <DEDUP_REMOVED lines=16> */
.L_x_1502:
[----:B------:R-:W-:Y:S02]  /*19b20*/  IMAD.MOV.U32 R13, RZ, RZ, R19 ;  /* 0x000000ffff0d7224 */ /* 0x000fe400078e0013 */
[----:B------:R-:W-:Y:S02]  /*19b30*/  IMAD.MOV.U32 R12, RZ, RZ, 0x4 ;  /* 0x00000004ff0c7424 */ /* 0x000fe400078e00ff */
[----:B------:R-:W-:-:S07]  /*19b40*/  IMAD.MOV.U32 R2, RZ, RZ, R14 ;  /* 0x000000ffff027224 */ /* 0x000fce00078e000e */
[----:B------:R-:W-:Y:S05]  /*19b50*/  WARPSYNC.COLLECTIVE R15, `(.L_x_1503) ;  /* 0x000000000f087348 */ /* 0x000fea0003c00000 */
[----:B------:R0:W1:Y:S02]  /*19b60*/  SHFL.IDX P6, R14, R13, R12, R11 ;  /* 0x0000000c0d0e7389 */ /* 0x00006400000c000b */
[----:B01----:R-:W-:Y:S01]  /*19b70*/  ENDCOLLECTIVE ;  /* 0x000000000000791b */ /* 0x003fe20003800000 */
.L_x_1503:
        /* <DEDUP_REMOVED lines=16> */
.L_x_1504:
[----:B------:R-:W-:Y:S02]  /*19c80*/  IMAD.MOV.U32 R13, RZ, RZ, R19 ;  /* 0x000000ffff0d7224 */ /* 0x000fe400078e0013 */
[----:B------:R-:W-:Y:S02]  /*19c90*/  IMAD.MOV.U32 R12, RZ, RZ, 0x5 ;  /* 0x00000005ff0c7424 */ /* 0x000fe400078e00ff */
[----:B------:R-:W-:-:S07]  /*19ca0*/  IMAD.MOV.U32 R2, RZ, RZ, R14 ;  /* 0x000000ffff027224 */ /* 0x000fce00078e000e */
[----:B------:R-:W-:Y:S05]  /*19cb0*/  WARPSYNC.COLLECTIVE R15, `(.L_x_1505) ;  /* 0x000000000f087348 */ /* 0x000fea0003c00000 */
[----:B------:R0:W1:Y:S02]  /*19cc0*/  SHFL.IDX P6, R14, R13, R12, R11 ;  /* 0x0000000c0d0e7389 */ /* 0x00006400000c000b */
[----:B01----:R-:W-:Y:S01]  /*19cd0*/  ENDCOLLECTIVE ;  /* 0x000000000000791b */ /* 0x003fe20003800000 */
.L_x_1505:
        /* <DEDUP_REMOVED lines=13> */
.L_x_1506:
[----:B------:R-:W-:Y:S01]  /*19db0*/  @!PT LDS RZ, [RZ] ;  /* 0x00000000fffff984 */ /* 0x000fe20000000800 */
[----:B------:R-:W-:Y:S01]  /*19dc0*/  @!PT LDS RZ, [RZ] ;  /* 0x00000000fffff984 */ /* 0x000fe20000000800 */
[----:B------:R-:W-:Y:S01]  /*19dd0*/  @!PT LDS RZ, [RZ] ;  /* 0x00000000fffff984 */ /* 0x000fe20000000800 */
[----:B------:R-:W-:Y:S01]  /*19de0*/  LDGSTS.E.BYPASS.LTC128B.128 [R5+0x5400], desc[UR36][R2.64+0x80], !P0 ;  /* 0x0540008002057fae */ /* 0x000fe2000c101d64 */
[----:B------:R-:W-:-:S13]  /*19df0*/  ISETP.LT.OR P0, PT, R7, 0x41, P1 ;  /* 0x000000410700780c */ /* 0x000fda0000f01670 */
[----:B------:R0:W-:Y:S02]  /*19e00*/  LDGSTS.E.BYPASS.LTC128B.128 [R5+0x8400], desc[UR36][R2.64+0x100], !P0 ;  /* 0x0840010002057fae */ /* 0x0001e4000c101d64 */
[----:B0-----:R-:W-:Y:S01]  /*19e10*/  IMAD.MOV.U32 R2, RZ, RZ, R14 ;  /* 0x000000ffff027224 */ /* 0x001fe200078e000e */
[----:B------:R-:W-:Y:S06]  /*19e20*/  BRA `(.L_x_1507) ;  /* 0xffffffbc00207947 */ /* 0x000fec000383ffff */
.L_x_1410:
[----:B0-----:R0:W1:Y:S02]  /*19e30*/  SYNCS.PHASECHK.TRANS64.TRYWAIT P0, [R0+URZ+0x30860], R3 ;  /* 0x03086003000075a7 */ /* 0x001064000800017f */
[----:B-1----:R-:W-:Y:S05]  /*19e40*/  @!P0 NANOSLEEP.SYNCS 0x989680 ;  /* 0x009896800000895d */ /* 0x002fea0003900000 */
[----:B------:R-:W1:Y:S02]  /*19e50*/  @!P0 SYNCS.PHASECHK.TRANS64 P0, [R0+URZ+0x30860], R3 ;  /* 0x03086003000085a7 */ /* 0x000e64000800007f */
[----:B-1----:R-:W-:Y:S05]  /*19e60*/  @!P0 BRA `(.L_x_1410) ;  /* 0xfffffffc00f08947 */ /* 0x002fea000383ffff */
[----:B------:R-:W-:Y:S05]  /*19e70*/  BRA `(.L_x_1508) ;  /* 0xffffffc0004c7947 */ /* 0x000fea000383ffff */
.L_x_1411:
        /* <DEDUP_REMOVED lines=8> */
.L_x_1510:
[----:B------:R-:W-:Y:S05]  /*19f00*/  BSYNC B0 ;  /* 0x0000000000007941 */ /* 0x000fea0003800000 */
.L_x_1509:
        /* <DEDUP_REMOVED lines=9> */
.L_x_1511:
        /* <DEDUP_REMOVED lines=14> */
.L_x_1512:
        /* <DEDUP_REMOVED lines=13> */
.L_x_1513:
[----:B------:R-:W-:Y:S02]  /*1a150*/  IMAD.MOV.U32 R13, RZ, RZ, R19 ;  /* 0x000000ffff0d7224 */ /* 0x000fe400078e0013 */
[----:B------:R-:W-:Y:S01]  /*1a160*/  IMAD.MOV.U32 R12, RZ, RZ, 0x2 ;  /* 0x00000002ff0c7424 */ /* 0x000fe200078e00ff */
[----:B------:R-:W-:-:S13]  /*1a170*/  IADD3 R2, P4, R14, R5, RZ ;  /* 0x000000050e027210 */ /* 0x000fda0007f9e0ff */
[----:B------:R-:W-:Y:S05]  /*1a180*/  WARPSYNC.COLLECTIVE R15, `(.L_x_1514) ;  /* 0x000000000f087348 */ /* 0x000fea0003c00000 */
[----:B------:R0:W1:Y:S02]  /*1a190*/  SHFL.IDX P6, R14, R13, R12, R11 ;  /* 0x0000000c0d0e7389 */ /* 0x00006400000c000b */
[----:B01----:R-:W-:Y:S01]  /*1a1a0*/  ENDCOLLECTIVE ;  /* 0x000000000000791b */ /* 0x003fe20003800000 */
.L_x_1514:
        /* <DEDUP_REMOVED lines=15> */
.L_x_1515:
[----:B------:R-:W-:Y:S02]  /*1a2a0*/  IMAD.MOV.U32 R13, RZ, RZ, R19 ;  /* 0x000000ffff0d7224 */ /* 0x000fe400078e0013 */
[----:B------:R-:W-:Y:S01]  /*1a2b0*/  IMAD.MOV.U32 R12, RZ, RZ, 0x3 ;  /* 0x00000003ff0c7424 */ /* 0x000fe200078e00ff */
[----:B------:R-:W-:-:S13]  /*1a2c0*/  IADD3 R2, P4, R14, R5, RZ ;  /* 0x000000050e027210 */ /* 0x000fda0007f9e0ff */
[----:B------:R-:W-:Y:S05]  /*1a2d0*/  WARPSYNC.COLLECTIVE R15, `(.L_x_1516) ;  /* 0x000000000f087348 */ /* 0x000fea0003c00000 */
[----:B------:R0:W1:Y:S02]  /*1a2e0*/  SHFL.IDX P6, R14, R13, R12, R11 ;  /* 0x0000000c0d0e7389 */ /* 0x00006400000c000b */
[----:B01----:R-:W-:Y:S01]  /*1a2f0*/  ENDCOLLECTIVE ;  /* 0x000000000000791b */ /* 0x003fe20003800000 */
.L_x_1516:
        /* <DEDUP_REMOVED lines=15> */
.L_x_1517:
[----:B------:R-:W-:Y:S02]  /*1a3f0*/  IMAD.MOV.U32 R13, RZ, RZ, R19 ;  /* 0x000000ffff0d7224 */ /* 0x000fe400078e0013 */
[----:B------:R-:W-:Y:S01]  /*1a400*/  IMAD.MOV.U32 R12, RZ, RZ, 0x4 ;  /* 0x00000004ff0c7424 */ /* 0x000fe200078e00ff */
[----:B------:R-:W-:-:S13]  /*1a410*/  IADD3 R2, P4, R14, R5, RZ ;  /* 0x000000050e027210 */ /* 0x000fda0007f9e0ff */
[----:B------:R-:W-:Y:S05]  /*1a420*/  WARPSYNC.COLLECTIVE R15, `(.L_x_1518) ;  /* 0x000000000f087348 */ /* 0x000fea0003c00000 */
[----:B------:R0:W1:Y:S02]  /*1a430*/  SHFL.IDX P6, R14, R13, R12, R11 ;  /* 0x0000000c0d0e7389 */ /* 0x00006400000c000b */
[----:B01----:R-:W-:Y:S01]  /*1a440*/  ENDCOLLECTIVE ;  /* 0x000000000000791b */ /* 0x003fe20003800000 */
.L_x_1518:
        /* <DEDUP_REMOVED lines=15> */
.L_x_1519:
[----:B------:R-:W-:Y:S02]  /*1a540*/  IMAD.MOV.U32 R13, RZ, RZ, R19 ;  /* 0x000000ffff0d7224 */ /* 0x000fe400078e0013 */
[----:B------:R-:W-:Y:S01]  /*1a550*/  IMAD.MOV.U32 R12, RZ, RZ, 0x5 ;  /* 0x00000005ff0c7424 */ /* 0x000fe200078e00ff */
[----:B------:R-:W-:-:S13]  /*1a560*/  IADD3 R2, P4, R14, R5, RZ ;  /* 0x000000050e027210 */ /* 0x000fda0007f9e0ff */
[----:B------:R-:W-:Y:S05]  /*1a570*/  WARPSYNC.COLLECTIVE R15, `(.L_x_1520) ;  /* 0x000000000f087348 */ /* 0x000fea0003c00000 */
[----:B------:R0:W1:Y:S02]  /*1a580*/  SHFL.IDX P6, R14, R13, R12, R11 ;  /* 0x0000000c0d0e7389 */ /* 0x00006400000c000b */
[----:B01----:R-:W-:Y:S01]  /*1a590*/  ENDCOLLECTIVE ;  /* 0x000000000000791b */ /* 0x003fe20003800000 */
.L_x_1520:
[----:B------:R-:W-:Y:S02]  /*1a5a0*/  IADD3.X R3, RZ, R7, RZ, P4, !PT ;  /* 0x00000007ff037210 */ /* 0x000fe400027fe4ff */
[----:B------:R-:W-:-:S03]  /*1a5b0*/  ISETP.LT.OR P4, PT, R6, 0x41, P1 ;  /* 0x000000410600780c */ /* 0x000fc60000f81670 */
[----:B------:R-:W-:Y:S01]  /*1a5c0*/  @!PT LDS RZ, [RZ] ;  /* 0x00000000fffff984 */ /* 0x000fe20000000800 */
[----:B------:R-:W-:Y:S01]  /*1a5d0*/  @!PT LDS RZ, [RZ] ;  /* 0x00000000fffff984 */ /* 0x000fe20000000800 */
[----:B------:R-:W-:Y:S01]  /*1a5e0*/  @!PT LDS RZ, [RZ] ;  /* 0x00000000fffff984 */ /* 0x000fe20000000800 */
[----:B------:R0:W-:Y:S01]  /*1a5f0*/  LDGSTS.E.BYPASS.LTC128B.128 [R4+0x2400], desc[UR36][R2.64], !P3 ;  /* 0x0240000002047fae */ /* 0x0001e2000d901d64 */
[----:B------:R-:W-:Y:S01]  /*1a600*/  ISETP.LT.OR P3, PT, R6, 0x41, P0 ;  /* 0x000000410600780c */ /* 0x000fe20000761670 */
[----:B------:R-:W-:-:S08]  /*1a610*/  IMAD.MOV.U32 R13, RZ, RZ, R18 ;  /* 0x000000ffff0d7224 */ /* 0x000fd000078e0012 */
[----:B------:R0:W-:Y:S04]  /*1a620*/  LDGSTS.E.BYPASS.LTC128B.128 [R4+0x5400], desc[UR36][R2.64+0x80], !P4 ;  /* 0x0540008002047fae */ /* 0x0001e8000e101d64 */
[----:B------:R0:W-:Y:S01]  /*1a630*/  LDGSTS.E.BYPASS.LTC128B.128 [R4+0x8400], desc[UR36][R2.64+0x100], !P3 ;  /* 0x0840010002047fae */ /* 0x0001e2000d901d64 */
[----:B------:R-:W-:-:S07]  /*1a640*/  IMAD.MOV.U32 R19, RZ, RZ, R14 ;  /* 0x000000ffff137224 */ /* 0x000fce00078e000e */
[----:B0-----:R-:W-:Y:S05]  /*1a650*/  WARPSYNC.COLLECTIVE R15, `(.L_x_1521) ;  /* 0x000000000f087348 */ /* 0x001fea0003c00000 */
[----:B------:R1:W2:Y:S02]  /*1a660*/  SHFL.IDX P6, R14, R13, R12, R11 ;  /* 0x0000000c0d0e7389 */ /* 0x0002a400000c000b */
[----:B012---:R-:W-:Y:S01]  /*1a670*/  ENDCOLLECTIVE ;  /* 0x000000000000791b */ /* 0x007fe20003800000 */
.L_x_1521:
[----:B------:R-:W-:Y:S05]  /*1a680*/  BRA `(.L_x_1522) ;  /* 0xffffffbc00507947 */ /* 0x000fea000383ffff */
.L_x_1416:
        /* <DEDUP_REMOVED lines=8> */
.L_x_1524:
[----:B------:R-:W-:Y:S05]  /*1a710*/  BSYNC B0 ;  /* 0x0000000000007941 */ /* 0x000fea0003800000 */
.L_x_1523:
[----:B------:R-:W-:Y:S02]  /*1a720*/  IMAD.MOV.U32 R13, RZ, RZ, R24 ;  /* 0x000000ffff0d7224 */ /* 0x000fe400078e0018 */
[----:B------:R-:W-:Y:S02]  /*1a730*/  IMAD.MOV.U32 R12, RZ, RZ, 0x1 ;  /* 0x00000001ff0c7424 */ /* 0x000fe400078e00ff */
[----:B------:R-:W-:Y:S02]  /*1a740*/  IMAD.MOV.U32 R11, RZ, RZ, 0x1f ;  /* 0x0000001fff0b7424 */ /* 0x000fe400078e00ff */
[----:B------:R-:W-:Y:S02]  /*1a750*/  IMAD.MOV.U32 R15, RZ, RZ, -0x1 ;  /* 0xffffffffff0f7424 */ /* 0x000fe400078e00ff */
[----:B------:R-:W-:Y:S02]  /*1a760*/  IMAD.IADD R5, R27, 0x1, R8 ;  /* 0x000000011b057824 */ /* 0x000fe400078e0208 */
[----:B------:R-:W-:-:S07]  /*1a770*/  IMAD.MOV.U32 R0, RZ, RZ, R14 ;  /* 0x000000ffff007224 */ /* 0x000fce00078e000e */
[----:B------:R-:W-:Y:S05]  /*1a780*/  WARPSYNC.COLLECTIVE R15, `(.L_x_1525) ;  /* 0x000000000f087348 */ /* 0x000fea0003c00000 */
[----:B------:R0:W1:Y:S02]  /*1a790*/  SHFL.IDX P6, R14, R13, R12, R11 ;  /* 0x0000000c0d0e7389 */ /* 0x00006400000c000b */
[----:B01----:R-:W-:Y:S01]  /*1a7a0*/  ENDCOLLECTIVE ;  /* 0x000000000000791b */ /* 0x003fe20003800000 */
.L_x_1525:
[----:B------:R-:W-:Y:S02]  /*1a7b0*/  ULDC UR4, c[0x0][0xc3c] ;  /* 0x00030f0000047ab9 */ /* 0x000fe40000000800 */
[----:B------:R-:W-:-:S13]  /*1a7c0*/  ISETP.GE.OR P1, PT, R5, UR4, !P0 ;  /* 0x0000000405007c0c */ /* 0x000fda000c726670 */
[----:B------:R-:W0:Y:S01]  /*1a7d0*/  @!P1 LDC.64 R2, c[0x0][0xc80] ;  /* 0x00032000ff029b82 */ /* 0x000e220000000a00 */
[----:B------:R-:W-:Y:S02]  /*1a7e0*/  IMAD.MOV.U32 R11, RZ, RZ, RZ ;  /* 0x000000ffff0b7224 */ /* 0x000fe400078e00ff */
[----:B------:R-:W-:Y:S02]  /*1a7f0*/  IMAD.MOV.U32 R4, RZ, RZ, R14 ;  /* 0x000000ffff047224 */ /* 0x000fe400078e000e */
[----:B0-----:R-:W-:-:S06]  /*1a800*/  @!P1 IMAD.WIDE R2, R5, 0x4, R2 ;  /* 0x0000000405029825 */ /* 0x001fcc00078e0202 */
[----:B------:R-:W2:Y:S01]  /*1a810*/  @!P1 LDG.E R2, desc[UR36][R2.64] ;  /* 0x0000002402029981 */ /* 0x000ea2000c1e1900 */
[----:B------:R-:W-:Y:S01]  /*1a820*/  IMAD.MOV.U32 R5, RZ, RZ, RZ ;  /* 0x000000ffff057224 */ /* 0x000fe200078e00ff */
        /* <DEDUP_REMOVED lines=10> */
.L_x_1526:
[----:B------:R-:W-:Y:S01]  /*1a8d0*/  IMAD.MOV.U32 R12, RZ, RZ, 0x2 ;  /* 0x00000002ff0c7424 */ /* 0x000fe200078e00ff */
[----:B------:R-:W-:-:S05]  /*1a8e0*/  SEL R6, R14, RZ, P1 ;  /* 0x000000ff0e067207 */ /* 0x000fca0000800000 */
[----:B------:R-:W-:-:S04]  /*1a8f0*/  IMAD.IADD R6, R5, 0x1, R6 ;  /* 0x0000000105067824 */ /* 0x000fc800078e0206 */
[----:B------:R-:W-:-:S07]  /*1a900*/  IMAD.MOV.U32 R13, RZ, RZ, R6 ;  /* 0x000000ffff0d7224 */ /* 0x000fce00078e0006 */
[----:B------:R-:W-:Y:S05]  /*1a910*/  WARPSYNC.COLLECTIVE R15, `(.L_x_1527) ;  /* 0x000000000f087348 */ /* 0x000fea0003c00000 */
[----:B------:R0:W1:Y:S02]  /*1a920*/  SHFL.UP P6, R14, R13, R12, R11 ;  /* 0x0400000c0d0e7389 */ /* 0x00006400000c000b */
[----:B01----:R-:W-:Y:S01]  /*1a930*/  ENDCOLLECTIVE ;  /* 0x000000000000791b */ /* 0x003fe20003800000 */
.L_x_1527:
[----:B------:R-:W-:Y:S01]  /*1a940*/  IMAD.MOV.U32 R12, RZ, RZ, 0x4 ;  /* 0x00000004ff0c7424 */ /* 0x000fe200078e00ff */
[----:B------:R-:W-:-:S05]  /*1a950*/  SEL R7, R14, RZ, P2 ;  /* 0x000000ff0e077207 */ /* 0x000fca0001000000 */
[----:B------:R-:W-:-:S04]  /*1a960*/  IMAD.IADD R7, R6, 0x1, R7 ;  /* 0x0000000106077824 */ /* 0x000fc800078e0207 */
[----:B------:R-:W-:-:S07]  /*1a970*/  IMAD.MOV.U32 R13, RZ, RZ, R7 ;  /* 0x000000ffff0d7224 */ /* 0x000fce00078e0007 */
[----:B------:R-:W-:Y:S05]  /*1a980*/  WARPSYNC.COLLECTIVE R15, `(.L_x_1528) ;  /* 0x000000000f087348 */ /* 0x000fea0003c00000 */
[----:B------:R0:W1:Y:S02]  /*1a990*/  SHFL.UP P6, R14, R13, R12, R11 ;  /* 0x0400000c0d0e7389 */ /* 0x00006400000c000b */
[----:B01----:R-:W-:Y:S01]  /*1a9a0*/  ENDCOLLECTIVE ;  /* 0x000000000000791b */ /* 0x003fe20003800000 */
.L_x_1528:
[----:B------:R-:W-:Y:S01]  /*1a9b0*/  IMAD.MOV.U32 R12, RZ, RZ, 0x8 ;  /* 0x00000008ff0c7424 */ /* 0x000fe200078e00ff */
[----:B------:R-:W-:-:S05]  /*1a9c0*/  SEL R2, R14, RZ, P3 ;  /* 0x000000ff0e027207 */ /* 0x000fca0001800000 */
[----:B------:R-:W-:-:S04]  /*1a9d0*/  IMAD.IADD R2, R7, 0x1, R2 ;  /* 0x0000000107027824 */ /* 0x000fc800078e0202 */
[----:B------:R-:W-:-:S07]  /*1a9e0*/  IMAD.MOV.U32 R13, RZ, RZ, R2 ;  /* 0x000000ffff0d7224 */ /* 0x000fce00078e0002 */
[----:B------:R-:W-:Y:S05]  /*1a9f0*/  WARPSYNC.COLLECTIVE R15, `(.L_x_1529) ;  /* 0x000000000f087348 */ /* 0x000fea0003c00000 */
[----:B------:R0:W1:Y:S02]  /*1aa00*/  SHFL.UP P6, R14, R13, R12, R11 ;  /* 0x0400000c0d0e7389 */ /* 0x00006400000c000b */
[----:B01----:R-:W-:Y:S01]  /*1aa10*/  ENDCOLLECTIVE ;  /* 0x000000000000791b */ /* 0x003fe20003800000 */
.L_x_1529:
[----:B------:R-:W-:Y:S01]  /*1aa20*/  IMAD.MOV.U32 R12, RZ, RZ, 0x10 ;  /* 0x00000010ff0c7424 */ /* 0x000fe200078e00ff */
[----:B------:R-:W-:-:S05]  /*1aa30*/  SEL R3, R14, RZ, P4 ;  /* 0x000000ff0e037207 */ /* 0x000fca0002000000 */
[----:B------:R-:W-:-:S04]  /*1aa40*/  IMAD.IADD R3, R2, 0x1, R3 ;  /* 0x0000000102037824 */ /* 0x000fc800078e0203 */
[----:B------:R-:W-:-:S07]  /*1aa50*/  IMAD.MOV.U32 R13, RZ, RZ, R3 ;  /* 0x000000ffff0d7224 */ /* 0x000fce00078e0003 */
[----:B------:R-:W-:Y:S05]  /*1aa60*/  WARPSYNC.COLLECTIVE R15, `(.L_x_1530) ;  /* 0x000000000f087348 */ /* 0x000fea0003c00000 */
[----:B------:R0:W1:Y:S02]  /*1aa70*/  SHFL.UP P6, R14, R13, R12, R11 ;  /* 0x0400000c0d0e7389 */ /* 0x00006400000c000b */
[----:B01----:R-:W-:Y:S01]  /*1aa80*/  ENDCOLLECTIVE ;  /* 0x000000000000791b */ /* 0x003fe20003800000 */
.L_x_1530:
[----:B------:R-:W-:Y:S02]  /*1aa90*/  IMAD.MOV.U32 R12, RZ, RZ, 0x1f ;  /* 0x0000001fff0c7424 */ /* 0x000fe400078e00ff */
[----:B------:R-:W-:Y:S01]  /*1aaa0*/  IMAD.MOV.U32 R11, RZ, RZ, 0x1f ;  /* 0x0000001fff0b7424 */ /* 0x000fe200078e00ff */
[----:B------:R-:W-:-:S05]  /*1aab0*/  SEL R6, R14, RZ, P5 ;  /* 0x000000ff0e067207 */ /* 0x000fca0002800000 */
[----:B------:R-:W-:-:S04]  /*1aac0*/  IMAD.IADD R6, R3, 0x1, R6 ;  /* 0x0000000103067824 */ /* 0x000fc800078e0206 */
[----:B------:R-:W-:-:S07]  /*1aad0*/  IMAD.MOV.U32 R13, RZ, RZ, R6 ;  /* 0x000000ffff0d7224 */ /* 0x000fce00078e0006 */
[----:B------:R-:W-:Y:S05]  /*1aae0*/  WARPSYNC.COLLECTIVE R15, `(.L_x_1531) ;  /* 0x000000000f087348 */ /* 0x000fea0003c00000 */
[----:B------:R0:W1:Y:S02]  /*1aaf0*/  SHFL.IDX P6, R14, R13, R12, R11 ;  /* 0x0000000c0d0e7389 */ /* 0x00006400000c000b */
[----:B01----:R-:W-:Y:S01]  /*1ab00*/  ENDCOLLECTIVE ;  /* 0x000000000000791b */ /* 0x003fe20003800000 */
.L_x_1531:
[----:B------:R-:W-:Y:S05]  /*1ab10*/  BRA `(.L_x_1532) ;  /* 0xffffffbc00647947 */ /* 0x000fea000383ffff */
.L_x_1421:
[----:B------:R-:W-:Y:S01]  /*1ab20*/  BSSY B0, `(.L_x_1533) ;  /* 0x0000008000007945 */ /* 0x000fe20003800000 */
[----:B-----5:R-:W-:Y:S02]  /*1ab30*/  IMAD.MOV.U32 R13, RZ, RZ, R5 ;  /* 0x000000ffff0d7224 */ /* 0x020fe400078e0005 */
[----:B------:R-:W-:Y:S02]  /*1ab40*/  IMAD.MOV.U32 R12, RZ, RZ, 0x1 ;  /* 0x00000001ff0c7424 */ /* 0x000fe400078e00ff */
[----:B------:R-:W-:Y:S02]  /*1ab50*/  IMAD.MOV.U32 R11, RZ, RZ, RZ ;  /* 0x000000ffff0b7224 */ /* 0x000fe400078e00ff */
[----:B------:R-:W-:-:S07]  /*1ab60*/  IMAD.MOV.U32 R15, RZ, RZ, -0x1 ;  /* 0xffffffffff0f7424 */ /* 0x000fce00078e00ff */
[----:B012---:R-:W-:Y:S05]  /*1ab70*/  WARPSYNC.COLLECTIVE R15, `(.L_x_1534) ;  /* 0x000000000f087348 */ /* 0x007fea0003c00000 */
[----:B------:R3:W4:Y:S02]  /*1ab80*/  SHFL.UP P6, R14, R13, R12, R11 ;  /* 0x0400000c0d0e7389 */ /* 0x00072400000c000b */
[----:B01234-:R-:W-:Y:S01]  /*1ab90*/  ENDCOLLECTIVE ;  /* 0x000000000000791b */ /* 0x01ffe20003800000 */
.L_x_1534:
[----:B------:R-:W-:Y:S05]  /*1aba0*/  BSYNC B0 ;  /* 0x0000000000007941 */ /* 0x000fea0003800000 */
.L_x_1533:
[----:B------:R-:W-:Y:S01]  /*1abb0*/  SEL R14, R14, RZ, P1 ;  /* 0x000000ff0e0e7207 */ /* 0x000fe20000800000 */
[----:B------:R-:W-:Y:S02]  /*1abc0*/  IMAD.MOV.U32 R12, RZ, RZ, 0x2 ;  /* 0x00000002ff0c7424 */ /* 0x000fe400078e00ff */
[----:B------:R-:W-:Y:S02]  /*1abd0*/  IMAD.MOV.U32 R11, RZ, RZ, RZ ;  /* 0x000000ffff0b7224 */ /* 0x000fe400078e00ff */
[----:B------:R-:W-:Y:S02]  /*1abe0*/  IMAD.IADD R13, R5, 0x1, R14 ;  /* 0x00000001050d7824 */ /* 0x000fe400078e020e */
[----:B------:R-:W-:-:S07]  /*1abf0*/  IMAD.MOV.U32 R15, RZ, RZ, -0x1 ;  /* 0xffffffffff0f7424 */ /* 0x000fce00078e00ff */
[----:B------:R-:W-:Y:S05]  /*1ac00*/  WARPSYNC.COLLECTIVE R15, `(.L_x_1535) ;  /* 0x000000000f087348 */ /* 0x000fea0003c00000 */
[----:B------:R0:W1:Y:S02]  /*1ac10*/  SHFL.UP P6, R14, R13, R12, R11 ;  /* 0x0400000c0d0e7389 */ /* 0x00006400000c000b */
[----:B01----:R-:W-:Y:S01]  /*1ac20*/  ENDCOLLECTIVE ;  /* 0x000000000000791b */ /* 0x003fe20003800000 */
.L_x_1535:
[----:B------:R-:W-:Y:S01]  /*1ac30*/  IMAD.MOV.U32 R12, RZ, RZ, 0x4 ;  /* 0x00000004ff0c7424 */ /* 0x000fe200078e00ff */
[----:B------:R-:W-:-:S05]  /*1ac40*/  SEL R2, R14, RZ, P2 ;  /* 0x000000ff0e027207 */ /* 0x000fca0001000000 */
[----:B------:R-:W-:-:S04]  /*1ac50*/  IMAD.IADD R2, R13, 0x1, R2 ;  /* 0x000000010d027824 */ /* 0x000fc800078e0202 */
[----:B------:R-:W-:-:S07]  /*1ac60*/  IMAD.MOV.U32 R13, RZ, RZ, R2 ;  /* 0x000000ffff0d7224 */ /* 0x000fce00078e0002 */
[----:B------:R-:W-:Y:S05]  /*1ac70*/  WARPSYNC.COLLECTIVE R15, `(.L_x_1536) ;  /* 0x000000000f087348 */ /* 0x000fea0003c00000 */
[----:B------:R0:W1:Y:S02]  /*1ac80*/  SHFL.UP P6, R14, R13, R12, R11 ;  /* 0x0400000c0d0e7389 */ /* 0x00006400000c000b */
[----:B01----:R-:W-:Y:S01]  /*1ac90*/  ENDCOLLECTIVE ;  /* 0x000000000000791b */ /* 0x003fe20003800000 */
.L_x_1536:
[----:B------:R-:W-:Y:S01]  /*1aca0*/  IMAD.MOV.U32 R12, RZ, RZ, 0x8 ;  /* 0x00000008ff0c7424 */ /* 0x000fe200078e00ff */
[----:B------:R-:W-:-:S05]  /*1acb0*/  SEL R3, R14, RZ, P3 ;  /* 0x000000ff0e037207 */ /* 0x000fca0001800000 */
[----:B------:R-:W-:-:S04]  /*1acc0*/  IMAD.IADD R3, R2, 0x1, R3 ;  /* 0x0000000102037824 */ /* 0x000fc800078e0203 */
[----:B------:R-:W-:-:S07]  /*1acd0*/  IMAD.MOV.U32 R13, RZ, RZ, R3 ;  /* 0x000000ffff0d7224 */ /* 0x000fce00078e0003 */
[----:B------:R-:W-:Y:S05]  /*1ace0*/  WARPSYNC.COLLECTIVE R15, `(.L_x_1537) ;  /* 0x000000000f087348 */ /* 0x000fea0003c00000 */
[----:B------:R0:W1:Y:S02]  /*1acf0*/  SHFL.UP P6, R14, R13, R12, R11 ;  /* 0x0400000c0d0e7389 */ /* 0x00006400000c000b */
[----:B01----:R-:W-:Y:S01]  /*1ad00*/  ENDCOLLECTIVE ;  /* 0x000000000000791b */ /* 0x003fe20003800000 */
.L_x_1537:
[----:B------:R-:W-:Y:S01]  /*1ad10*/  IMAD.MOV.U32 R12, RZ, RZ, 0x10 ;  /* 0x00000010ff0c7424 */ /* 0x000fe200078e00ff */
[----:B------:R-:W-:-:S05]  /*1ad20*/  SEL R4, R14, RZ, P4 ;  /* 0x000000ff0e047207 */ /* 0x000fca0002000000 */
[----:B------:R-:W-:-:S04]  /*1ad30*/  IMAD.IADD R4, R3, 0x1, R4 ;  /* 0x0000000103047824 */ /* 0x000fc800078e0204 */
[----:B------:R-:W-:-:S07]  /*1ad40*/  IMAD.MOV.U32 R13, RZ, RZ, R4 ;  /* 0x000000ffff0d7224 */ /* 0x000fce00078e0004 */
[----:B------:R-:W-:Y:S05]  /*1ad50*/  WARPSYNC.COLLECTIVE R15, `(.L_x_1538) ;  /* 0x000000000f087348 */ /* 0x000fea0003c00000 */
[----:B------:R0:W1:Y:S02]  /*1ad60*/  SHFL.UP P6, R14, R13, R12, R11 ;  /* 0x0400000c0d0e7389 */ /* 0x00006400000c000b */
[----:B01----:R-:W-:Y:S01]  /*1ad70*/  ENDCOLLECTIVE ;  /* 0x000000000000791b */ /* 0x003fe20003800000 */
.L_x_1538:
        /* <DEDUP_REMOVED lines=8> */
.L_x_1539:
[----:B------:R-:W-:Y:S05]  /*1ae00*/  BRA `(.L_x_1540) ;  /* 0xffffffbc00447947 */ /* 0x000fea000383ffff */
.L_x_1423:
[----:B------:R-:W-:Y:S01]  /*1ae10*/  BSSY B0, `(.L_x_1541) ;  /* 0x0000006000007945 */ /* 0x000fe20003800000 */
[----:B------:R-:W-:Y:S01]  /*1ae20*/  PLOP3.LUT P6, PT, P6, PT, PT, 0x8, 0x0 ;  /* 0x000000000000781c */ /* 0x000fe200037ce170 */
[----:B------:R-:W-:-:S12]  /*1ae30*/  IMAD.MOV.U32 R15, RZ, RZ, -0x1 ;  /* 0xffffffffff0f7424 */ /* 0x000fd800078e00ff */
[----:B01----:R-:W-:Y:S05]  /*1ae40*/  WARPSYNC.COLLECTIVE R15, `(.L_x_1542) ;  /* 0x000000000f087348 */ /* 0x003fea0003c00000 */
[----:B------:R-:W-:Y:S01]  /*1ae50*/  VOTE.ANY R14, PT, P6 ;  /* 0x00000000000e7806 */ /* 0x000fe200030e0100 */
[----:B01----:R-:W-:Y:S06]  /*1ae60*/  ENDCOLLECTIVE ;  /* 0x000000000000791b */ /* 0x003fec0003800000 */
.L_x_1542:
[----:B------:R-:W-:Y:S05]  /*1ae70*/  BSYNC B0 ;  /* 0x0000000000007941 */ /* 0x000fea0003800000 */
.L_x_1541:
        /* <DEDUP_REMOVED lines=9> */
.L_x_1543:
[----:B------:R-:W-:Y:S01]  /*1af10*/  IMAD.MOV.U32 R5, RZ, RZ, R14 ;  /* 0x000000ffff057224 */ /* 0x000fe200078e000e */
[----:B------:R-:W-:Y:S06]  /*1af20*/  BRA `(.L_x_1544) ;  /* 0xffffffbc00347947 */ /* 0x000fec000383ffff */
.L_x_1425:
[----:B------:R-:W-:Y:S01]  /*1af30*/  BSSY B0, `(.L_x_1545) ;  /* 0x0000007000007945 */ /* 0x000fe20003800000 */
[----:B------:R-:W-:Y:S02]  /*1af40*/  IMAD.MOV.U32 R13, RZ, RZ, R6 ;  /* 0x000000ffff0d7224 */ /* 0x000fe400078e0006 */
[----:B------:R-:W-:Y:S02]  /*1af50*/  IMAD.MOV.U32 R11, RZ, RZ, 0x1f ;  /* 0x0000001fff0b7424 */ /* 0x000fe400078e00ff */
[----:B------:R-:W-:-:S07]  /*1af60*/  IMAD.MOV.U32 R15, RZ, RZ, -0x1 ;  /* 0xffffffffff0f7424 */ /* 0x000fce00078e00ff */
[----:B0123--:R-:W-:Y:S05]  /*1af70*/  WARPSYNC.COLLECTIVE R15, `(.L_x_1546) ;  /* 0x000000000f087348 */ /* 0x00ffea0003c00000 */
[----:B------:R4:W0:Y:S02]  /*1af80*/  SHFL.IDX P6, R14, R13, R12, R11 ;  /* 0x0000000c0d0e7389 */ /* 0x00082400000c000b */
[----:B01234-:R-:W-:Y:S01]  /*1af90*/  ENDCOLLECTIVE ;  /* 0x000000000000791b */ /* 0x01ffe20003800000 */
.L_x_1546:
[----:B------:R-:W-:Y:S05]  /*1afa0*/  BSYNC B0 ;  /* 0x0000000000007941 */ /* 0x000fea0003800000 */
.L_x_1545:
[----:B------:R-:W-:Y:S05]  /*1afb0*/  BRA `(.L_x_1424) ;  /* 0xffffffbc002c7947 */ /* 0x000fea000383ffff */
.L_x_1429:
[----:B-1----:R1:W4:Y:S02]  /*1afc0*/  SYNCS.PHASECHK.TRANS64.TRYWAIT P0, [R4+URZ+0x30820], R0 ;  /* 0x03082000040075a7 */ /* 0x002324000800017f */
[----:B----4-:R-:W-:Y:S05]  /*1afd0*/  @!P0 NANOSLEEP.SYNCS 0x989680 ;  /* 0x009896800000895d */ /* 0x010fea0003900000 */
[----:B------:R-:W4:Y:S02]  /*1afe0*/  @!P0 SYNCS.PHASECHK.TRANS64 P0, [R4+URZ+0x30820], R0 ;  /* 0x03082000040085a7 */ /* 0x000f24000800007f */
[----:B----4-:R-:W-:Y:S05]  /*1aff0*/  @!P0 BRA `(.L_x_1429) ;  /* 0xfffffffc00f08947 */ /* 0x010fea000383ffff */
[----:B------:R-:W-:Y:S05]  /*1b000*/  BRA `(.L_x_1547) ;  /* 0xffffffc000a47947 */ /* 0x000fea000383ffff */
.L_x_1430:
[----:B------:R-:W4:Y:S01]  /*1b010*/  S2R R2, SR_TID.X ;  /* 0x0000000000027919 */ /* 0x000f220000002100 */
[----:B------:R-:W-:Y:S01]  /*1b020*/  BSSY B0, `(.L_x_1548) ;  /* 0x000000a000007945 */ /* 0x000fe20003800000 */
[----:B------:R-:W-:Y:S02]  /*1b030*/  IMAD.MOV.U32 R12, RZ, RZ, RZ ;  /* 0x000000ffff0c7224 */ /* 0x000fe400078e00ff */
[----:B------:R-:W-:Y:S02]  /*1b040*/  IMAD.MOV.U32 R11, RZ, RZ, 0x1f ;  /* 0x0000001fff0b7424 */ /* 0x000fe400078e00ff */
[----:B------:R-:W-:Y:S01]  /*1b050*/  IMAD.MOV.U32 R15, RZ, RZ, -0x1 ;  /* 0xffffffffff0f7424 */ /* 0x000fe200078e00ff */
[----:B----4-:R-:W-:-:S04]  /*1b060*/  SHF.R.U32.HI R2, RZ, 0x5, R2 ;  /* 0x00000005ff027819 */ /* 0x010fc80000011602 */
[----:B------:R-:W-:-:S05]  /*1b070*/  LOP3.LUT R2, R2, 0x3, RZ, 0xc0, !PT ;  /* 0x0000000302027812 */ /* 0x000fca00078ec0ff */
[----:B------:R-:W-:-:S07]  /*1b080*/  IMAD.MOV.U32 R13, RZ, RZ, R2 ;  /* 0x000000ffff0d7224 */ /* 0x000fce00078e0002 */
[----:B0123--:R-:W-:Y:S05]  /*1b090*/  WARPSYNC.COLLECTIVE R15, `(.L_x_1549) ;  /* 0x000000000f087348 */ /* 0x00ffea0003c00000 */
[----:B------:R4:W0:Y:S02]  /*1b0a0*/  SHFL.IDX P6, R14, R13, R12, R11 ;  /* 0x0000000c0d0e7389 */ /* 0x00082400000c000b */
[----:B01234-:R-:W-:Y:S01]  /*1b0b0*/  ENDCOLLECTIVE ;  /* 0x000000000000791b */ /* 0x01ffe20003800000 */
.L_x_1549:
[----:B------:R-:W-:Y:S05]  /*1b0c0*/  BSYNC B0 ;  /* 0x0000000000007941 */ /* 0x000fea0003800000 */
.L_x_1548:
[----:B------:R-:W-:Y:S05]  /*1b0d0*/  BRA `(.L_x_1550) ;  /* 0xffffffc0008c7947 */ /* 0x000fea000383ffff */
.L_x_1433:
[----:B------:R-:W-:Y:S01]  /*1b0e0*/  BSSY B1, `(.L_x_1551) ;  /* 0x0000006000017945 */ /* 0x000fe20003800000 */
[----:B------:R-:W-:-:S07]  /*1b0f0*/  IMAD.MOV.U32 R15, RZ, RZ, -0x1 ;  /* 0xffffffffff0f7424 */ /* 0x000fce00078e00ff */
[----:B0123--:R-:W-:Y:S05]  /*1b100*/  WARPSYNC.COLLECTIVE R15, `(.L_x_1552) ;  /* 0x000000000f0c7348 */ /* 0x00ffea0003c00000 */
[----:B------:R-:W-:Y:S02]  /*1b110*/  ELECT P6, UR62, PT ;  /* 0x00000000003e782f */ /* 0x000fe400038c0000 */
[----:B------:R-:W-:Y:S01]  /*1b120*/  MOV R14, UR62 ;  /* 0x0000003e000e7c02 */ /* 0x000fe20008000f00 */
[----:B0123--:R-:W-:Y:S10]  /*1b130*/  ENDCOLLECTIVE ;  /* 0x000000000000791b */ /* 0x00fff40003800000 */
.L_x_1552:
[----:B------:R-:W-:Y:S05]  /*1b140*/  BSYNC B1 ;  /* 0x0000000000017941 */ /* 0x000fea0003800000 */
.L_x_1551:
[----:B------:R-:W-:Y:S05]  /*1b150*/  BRA `(.L_x_1553) ;  /* 0xffffffc000847947 */ /* 0x000fea000383ffff */
.L_x_1435:
[----:B-1----:R1:W4:Y:S02]  /*1b160*/  SYNCS.PHASECHK.TRANS64.TRYWAIT P1, [R5+URZ+0x30840], R0 ;  /* 0x03084000050075a7 */ /* 0x002324000802017f */
[----:B----4-:R-:W-:Y:S05]  /*1b170*/  @!P1 NANOSLEEP.SYNCS 0x989680 ;  /* 0x009896800000995d */ /* 0x010fea0003900000 */
[----:B------:R-:W4:Y:S02]  /*1b180*/  @!P1 SYNCS.PHASECHK.TRANS64 P1, [R5+URZ+0x30840], R0 ;  /* 0x03084000050095a7 */ /* 0x000f24000802007f */
[----:B----4-:R-:W-:Y:S05]  /*1b190*/  @!P1 BRA `(.L_x_1435) ;  /* 0xfffffffc00f09947 */ /* 0x010fea000383ffff */
[----:B------:R-:W-:Y:S05]  /*1b1a0*/  BRA `(.L_x_1554) ;  /* 0xffffffc000a47947 */ /* 0x000fea000383ffff */
.L_x_1437:
[----:B----4-:R4:W0:Y:S02]  /*1b1b0*/  SYNCS.PHASECHK.TRANS64.TRYWAIT P1, [R23+URZ+0x30840], R2 ;  /* 0x03084002170075a7 */ /* 0x010824000802017f */
[----:B0-----:R-:W-:Y:S05]  /*1b1c0*/  @!P1 NANOSLEEP.SYNCS 0x989680 ;  /* 0x009896800000995d */ /* 0x001fea0003900000 */
[----:B------:R-:W0:Y:S02]  /*1b1d0*/  @!P1 SYNCS.PHASECHK.TRANS64 P1, [R23+URZ+0x30840], R2 ;  /* 0x03084002170095a7 */ /* 0x000e24000802007f */
[----:B0-----:R-:W-:Y:S05]  /*1b1e0*/  @!P1 BRA `(.L_x_1437) ;  /* 0xfffffffc00f09947 */ /* 0x001fea000383ffff */
[----:B------:R-:W-:Y:S05]  /*1b1f0*/  BRA `(.L_x_1555) ;  /* 0xffffffc000b07947 */ /* 0x000fea000383ffff */
.L_x_1439:
[----:B------:R0:W0:Y:S02]  /*1b200*/  SYNCS.PHASECHK.TRANS64.TRYWAIT P1, [R5+URZ+0x30860], R0 ;  /* 0x03086000050075a7 */ /* 0x000024000802017f */
[----:B0-----:R-:W-:Y:S05]  /*1b210*/  @!P1 NANOSLEEP.SYNCS 0x989680 ;  /* 0x009896800000995d */ /* 0x001fea0003900000 */
[----:B------:R-:W0:Y:S02]  /*1b220*/  @!P1 SYNCS.PHASECHK.TRANS64 P1, [R5+URZ+0x30860], R0 ;  /* 0x03086000050095a7 */ /* 0x000e24000802007f */
[----:B0-----:R-:W-:Y:S05]  /*1b230*/  @!P1 BRA `(.L_x_1439) ;  /* 0xfffffffc00f09947 */ /* 0x001fea000383ffff */
[----:B------:R-:W-:Y:S05]  /*1b240*/  BRA `(.L_x_1556) ;  /* 0xffffffc000ac7947 */ /* 0x000fea000383ffff */
.L_x_1557:
        /* <DEDUP_REMOVED lines=11> */
.L_x_3224:


//--------------------- .text._ZN7cutlass13device_kernelIN5flash11enable_sm90INS1_16FlashAttnFwdSm90INS1_25CollectiveMainloopFwdSm90ILi2EN4cute5tupleIJNS5_1CILi1EEES8_S8_EEENS6_IJNS7_ILi128EEENS7_ILi96EEENS7_ILi192EEEEEELi192ENS_10bfloat16_tEfNS_4arch4Sm90ELb0ELb1ELb1ELb1ELb1ELb1ELb0ELb1ELb1ELb1ELb0ELb0EEENS1_21CollectiveEpilogueFwdINS6_IJSA_SC_SB_EEES9_SE_SG_Li256ELb1ELb1ELb0ELb0EEENS1_36VarlenDynamicPersistentTileSchedulerILi128ELi96ELi256ELi128ELb0ELb1ELb1ELb1ELb0ELb1EEEEEEEEEvNT_6ParamsE --------------------------
	.section	.text._ZN7cutlass13device_kernelIN5flash11enable_sm90INS1_16FlashAttnFwdSm90INS1_25CollectiveMainloopFwdSm90ILi2EN4cute5tupleIJNS5_1CILi1EEES8_S8_EEENS6_IJNS7_ILi128EEENS7_ILi96EEENS7_ILi192EEEEEELi192ENS_10bfloat16_tEfNS_4arch4Sm90ELb0ELb1ELb1ELb1ELb1ELb1ELb0ELb1ELb1ELb1ELb0ELb0EEENS1_21CollectiveEpilogueFwdINS6_IJSA_SC_SB_EEES9_SE_SG_Li256ELb1ELb1ELb0ELb0EEENS1_36VarlenDynamicPersistentTileSchedulerILi128ELi96ELi256ELi128ELb0ELb1ELb1ELb1ELb0ELb1EEEEEEEEEvNT_6ParamsE,"ax",@progbits
	.align	128
.text._ZN7cutlass13device_kernelIN5flash11enable_sm90INS1_16FlashAttnFwdSm90INS1_25CollectiveMainloopFwdSm90ILi2EN4cute5tupleIJNS5_1CILi1EEES8_S8_EEENS6_IJNS7_ILi128EEENS7_ILi96EEENS7_ILi192EEEEEELi192ENS_10bfloat16_tEfNS_4arch4Sm90ELb0ELb1ELb1ELb1ELb1ELb1ELb0ELb1ELb1ELb1ELb0ELb0EEENS1_21CollectiveEpilogueFwdINS6_IJSA_SC_SB_EEES9_SE_SG_Li256ELb1ELb1ELb0ELb0EEENS1_36VarlenDynamicPersistentTileSchedulerILi128ELi96ELi256ELi128ELb0ELb1ELb1ELb1ELb0ELb1EEEEEEEEEvNT_6ParamsE:
        .type           _ZN7cutlass13device_kernelIN5flash11enable_sm90INS1_16FlashAttnFwdSm90INS1_25CollectiveMainloopFwdSm90ILi2EN4cute5tupleIJNS5_1CILi1EEES8_S8_EEENS6_IJNS7_ILi128EEENS7_ILi96EEENS7_ILi192EEEEEELi192ENS_10bfloat16_tEfNS_4arch4Sm90ELb0ELb1ELb1ELb1ELb1ELb1ELb0ELb1ELb1ELb1ELb0ELb0EEENS1_21CollectiveEpilogueFwdINS6_IJSA_SC_SB_EEES9_SE_SG_Li256ELb1ELb1ELb0ELb0EEENS1_36VarlenDynamicPersistentTileSchedulerILi128ELi96ELi256ELi128ELb0ELb1ELb1ELb1ELb0ELb1EEEEEEEEEvNT_6ParamsE,@function
        .size           _ZN7cutlass13device_kernelIN5flash11enable_sm90INS1_16FlashAttnFwdSm90INS1_25CollectiveMainloopFwdSm90ILi2EN4cute5tupleIJNS5_1CILi1EEES8_S8_EEENS6_IJNS7_ILi128EEENS7_ILi96EEENS7_ILi192EEEEEELi192ENS_10bfloat16_tEfNS_4arch4Sm90ELb0ELb1ELb1ELb1ELb1ELb1ELb0ELb1ELb1ELb1ELb0ELb0EEENS1_21CollectiveEpilogueFwdINS6_IJSA_SC_SB_EEES9_SE_SG_Li256ELb1ELb1ELb0ELb0EEENS1_36VarlenDynamicPersistentTileSchedulerILi128ELi96ELi256ELi128ELb0ELb1ELb1ELb1ELb0ELb1EEEEEEEEEvNT_6ParamsE,(.L_x_3225 - _ZN7cutlass13device_kernelIN5flash11enable_sm90INS1_16FlashAttnFwdSm90INS1_25CollectiveMainloopFwdSm90ILi2EN4cute5tupleIJNS5_1CILi1EEES8_S8_EEENS6_IJNS7_ILi128EEENS7_ILi96EEENS7_ILi192EEEEEELi192ENS_10bfloat16_tEfNS_4arch4Sm90ELb0ELb1ELb1ELb1ELb1ELb1ELb0ELb1ELb1ELb1ELb0ELb0EEENS1_21CollectiveEpilogueFwdINS6_IJSA_SC_SB_EEES9_SE_SG_Li256ELb1ELb1ELb0ELb0EEENS1_36VarlenDynamicPersistentTileSchedulerILi128ELi96ELi256ELi128ELb0ELb1ELb1ELb1ELb0ELb1EEEEEEEEEvNT_6ParamsE)
        .other          _ZN7cutlass13device_kernelIN5flash11enable_sm90INS1_16FlashAttnFwdSm90INS1_25CollectiveMainloopFwdSm90ILi2EN4cute5tupleIJNS5_1CILi1EEES8_S8_EEENS6_IJNS7_ILi128EEENS7_ILi96EEENS7_ILi192EEEEEELi192ENS_10bfloat16_tEfNS_4arch4Sm90ELb0ELb1ELb1ELb1ELb1ELb1ELb0ELb1ELb1ELb1ELb0ELb0EEENS1_21CollectiveEpilogueFwdINS6_IJSA_SC_SB_EEES9_SE_SG_Li256ELb1ELb1ELb0ELb0EEENS1_36VarlenDynamicPersistentTileSchedulerILi128ELi96ELi256ELi128ELb0ELb1ELb1ELb1ELb0ELb1EEEEEEEEEvNT_6ParamsE,@"STO_CUDA_ENTRY STV_DEFAULT"
_ZN7cutlass13device_kernelIN5flash11enable_sm90INS1_16FlashAttnFwdSm90INS1_25CollectiveMainloopFwdSm90ILi2EN4cute5tupleIJNS5_1CILi1EEES8_S8_EEENS6_IJNS7_ILi128EEENS7_ILi96EEENS7_ILi192EEEEEELi192ENS_10bfloat16_tEfNS_4arch4Sm90ELb0ELb1ELb1ELb1ELb1ELb1ELb0ELb1ELb1ELb1ELb0ELb0EEENS1_21CollectiveEpilogueFwdINS6_IJSA_SC_SB_EEES9_SE_SG_Li256ELb1ELb1ELb0ELb0EEENS1_36VarlenDynamicPersistentTileSchedulerILi128ELi96ELi256ELi128ELb0ELb1ELb1ELb1ELb0ELb1EEEEEEEEEvNT_6ParamsE:
[----:B------:R-:W0:Y:S02]  /*0000*/  LDC R1, c[0x0][0x28] ;  /* 0x00000a00ff017b82 */ /* 0x000e240000000800 */
[----:B0-----:R-:W-:-:S05]  /*0010*/  VIADD R1, R1, 0xfffffd40 ;  /* 0xfffffd4001017836 */ /* 0x001fca0000000000 */
[----:B------:R-:W-:Y:S01]  /*0020*/  R2UR UR5, R1 ;  /* 0x00000000010572ca */ /* 0x000fe200000e0000 */
[----:B------:R-:W0:Y:S01]  /*0030*/  S2R R3, SR_TID.X ;  /* 0x0000000000037919 */ /* 0x000e220000002100 */
[----:B------:R-:W-:Y:S01]  /*0040*/  ULDC UR4, c[0x0][0x20] ;  /* 0x0000080000047ab9 */ /* 0x000fe20000000800 */
[----:B------:R-:W-:Y:S01]  /*0050*/  ELECT P0, URZ, PT ;  /* 0x00000000003f782f */ /* 0x000fe20003800000 */
[----:B------:R-:W-:Y:S09]  /*0060*/  BSSY B0, `(.L_x_1558) ;  /* 0x0000015000007945 */ /* 0x000ff20003800000 */
[----:B------:R-:W-:-:S03]  /*0070*/  UIADD3 UR5, UP0, UR5, UR4, URZ ;  /* 0x0000000405057290 */ /* 0x000fc6000ff1e03f */
[----:B------:R-:W-:Y:S02]  /*0080*/  ULDC UR4, c[0x0][0x24] ;  /* 0x0000090000047ab9 */ /* 0x000fe40000000800 */
[----:B------:R-:W-:Y:S01]  /*0090*/  UIADD3.X UR4, URZ, UR4, URZ, UP0, !UPT ;  /* 0x000000043f047290 */ /* 0x000fe200087fe43f */
[----:B------:R-:W-:-:S05]  /*00a0*/  IMAD.U32 R4, RZ, RZ, UR5 ;  /* 0x00000005ff047e24 */ /* 0x000fca000f8e00ff */
[----:B------:R-:W-:Y:S01]  /*00b0*/  STL [R1+0x280], R4 ;  /* 0x0002800401007387 */ /* 0x000fe20000100800 */
[----:B0-----:R-:W-:-:S05]  /*00c0*/  SHF.R.U32.HI R0, RZ, 0x5, R3 ;  /* 0x00000005ff007819 */ /* 0x001fca0000011603 */
[----:B------:R-:W0:Y:S02]  /*00d0*/  SHFL.IDX PT, R2, R0, RZ, 0x1f ;  /* 0x00001fff00027589 */ /* 0x000e2400000e0000 */
[----:B0-----:R-:W-:Y:S02]  /*00e0*/  ISETP.EQ.AND P0, PT, R2, RZ, P0 ;  /* 0x000000ff0200720c */ /* 0x001fe40000702270 */
[----:B------:R-:W-:Y:S01]  /*00f0*/  SHF.R.U32.HI R2, RZ, 0x7, R3 ;  /* 0x00000007ff027819 */ /* 0x000fe20000011603 */
[----:B------:R-:W-:-:S05]  /*0100*/  IMAD.U32 R3, RZ, RZ, UR4 ;  /* 0x00000004ff037e24 */ /* 0x000fca000f8e00ff */
[----:B------:R0:W-:Y:S05]  /*0110*/  STL [R1+0x284], R3 ;  /* 0x0002840301007387 */ /* 0x0001ea0000100800 */
        /* <DEDUP_REMOVED lines=8> */
[----:B-1----:R-:W-:Y:S01]  /*01a0*/  NOP ;  /* 0x0000000000007918 */ /* 0x002fe20000000000 */
.L_x_1559:
[----:B------:R-:W-:Y:S05]  /*01b0*/  BSYNC B0 ;  /* 0x0000000000007941 */ /* 0x000fea0003800000 */
.L_x_1558:
[----:B------:R-:W-:Y:S01]  /*01c0*/  VOTEU.ANY UP0, P0 ;  /* 0x00000000003f7886 */ /* 0x000fe20000000100 */
[----:B------:R-:W1:Y:S01]  /*01d0*/  SHFL.IDX PT, R2, R2, RZ, 0x1f ;  /* 0x00001fff02027589 */ /* 0x000e6200000e0000 */
[----:B------:R-:W-:Y:S01]  /*01e0*/  UMOV UR4, 0x80 ;  /* 0x0000008000047882 */ /* 0x000fe20000000000 */
[----:B------:R-:W-:Y:S01]  /*01f0*/  UMOV UR7, 0x100 ;  /* 0x0000010000077882 */ /* 0x000fe20000000000 */
[----:B------:R-:W-:Y:S01]  /*0200*/  VOTEU.ANY UP1, P0 ;  /* 0x00000000003f7886 */ /* 0x000fe20000020100 */
[----:B------:R-:W2:Y:S01]  /*0210*/  @UP0 S2UR UR8, SR_CgaCtaId ;  /* 0x00000000000809c3 */ /* 0x000ea20000008800 */
[----:B0-----:R-:W0:Y:S01]  /*0220*/  SHFL.IDX PT, R3, R0, RZ, 0x1f ;  /* 0x00001fff00037589 */ /* 0x001e2200000e0000 */
[----:B------:R-:W-:Y:S01]  /*0230*/  @UP0 UMOV UR6, 0x400 ;  /* 0x0000040000060882 */ /* 0x000fe20000000000 */
[----:B------:R-:W-:-:S04]  /*0240*/  @UP0 UIADD3 UR4, -UR4, 0x100000, URZ ;  /* 0x0010000004040890 */ /* 0x000fc8000fffe13f */
[----:B------:R-:W-:Y:S02]  /*0250*/  @UP0 USHF.L.U32 UR5, UR4, 0xb, URZ ;  /* 0x0000000b04050899 */ /* 0x000fe4000800063f */
[----:B------:R-:W-:Y:S01]  /*0260*/  @UP0 USHF.L.U32 UR4, UR4, 0x1, URZ ;  /* 0x0000000104040899 */ /* 0x000fe2000800063f */
[----:B------:R-:W-:Y:S01]  /*0270*/  VOTEU.ANY UP2, P0 ;  /* 0x00000000003f7886 */ /* 0x000fe20000040100 */
[----:B-1----:R-:W-:Y:S01]  /*0280*/  R2UR UR9, R2 ;  /* 0x00000000020972ca */ /* 0x002fe200000e0000 */
[----:B--2---:R-:W-:Y:S01]  /*0290*/  @UP0 ULEA UR8, UR8, UR6, 0x18 ;  /* 0x0000000608080291 */ /* 0x004fe2000f8ec03f */
[----:B0-----:R-:W-:Y:S01]  /*02a0*/  ISETP.NE.AND P1, PT, R3, RZ, PT ;  /* 0x000000ff0300720c */ /* 0x001fe20003f25270 */
        /* <DEDUP_REMOVED lines=26> */
.L_x_1560:
        /* <DEDUP_REMOVED lines=22> */
.L_x_1561:
        /* <DEDUP_REMOVED lines=18> */
.L_x_1562:
        /* <DEDUP_REMOVED lines=22> */
.L_x_1563:
        /* <DEDUP_REMOVED lines=22> */
.L_x_1564:
[----:B0-----:R-:W-:Y:S01]  /*0990*/  UMOV UR4, 0x1 ;  /* 0x0000000100047882 */ /* 0x001fe20000000000 */
[----:B------:R-:W-:Y:S01]  /*09a0*/  PLOP3.LUT P0, PT, PT, PT, UP0, 0x80, 0x0 ;  /* 0x000000000000781c */ /* 0x000fe20003f0f008 */
[----:B------:R-:W-:Y:S01]  /*09b0*/  USEL UR4, UR4, 0x2, !UP0 ;  /* 0x0000000204047887 */ /* 0x000fe2000c000000 */
[----:B------:R-:W-:Y:S01]  /*09c0*/  NOP ;  /* 0x0000000000007918 */ /* 0x000fe20000000000 */
[----:B------:R-:W-:-:S04]  /*09d0*/  ULDC.64 UR38, c[0x0][0x208] ;  /* 0x0000820000267ab9 */ /* 0x000fc80000000a00 */
[----:B------:R-:W-:-:S05]  /*09e0*/  IMAD.U32 R2, RZ, RZ, UR4 ;  /* 0x00000004ff027e24 */ /* 0x000fca000f8e00ff */
[----:B------:R0:W-:Y:S01]  /*09f0*/  STL [R1+0x2b4], R2 ;  /* 0x0002b40201007387 */ /* 0x0001e20000100800 */
[----:B-12-4-:R-:W-:Y:S06]  /*0a00*/  BAR.SYNC.DEFER_BLOCKING 0x0 ;  /* 0x0000000000007b1d */ /* 0x016fec0000010000 */
[----:B------:R-:W-:Y:S05]  /*0a10*/  @!P0 BRA `(.L_x_1565) ;  /* 0x000001bc002c8947 */ /* 0x000fea0003800000 */
.L_x_1566:
[----:B------:R-:W-:-:S08]  /*0a20*/  NOP ;  /* 0x0000000000007918 */ /* 0x000fd00000000000 */
[----:B------:R-:W1:Y:S02]  /*0a30*/  USETMAXREG.TRY_ALLOC.CTAPOOL UP0, 0xe8 ;  /* 0x000000e8000079c8 */ /* 0x000e640008000600 */
[----:B-1----:R-:W-:-:S13]  /*0a40*/  PLOP3.LUT P0, PT, PT, PT, UP0, 0x80, 0x0 ;  /* 0x000000000000781c */ /* 0x002fda0003f0f008 */
[----:B------:R-:W-:Y:S05]  /*0a50*/  @!P0 BRA `(.L_x_1566) ;  /* 0xfffffffc00f08947 */ /* 0x000fea000383ffff */
[----:B------:R-:W1:Y:S08]  /*0a60*/  S2UR UR43, SR_CgaCtaId ;  /* 0x00000000002b79c3 */ /* 0x000e700000008800 */
[----:B------:R-:W-:Y:S06]  /*0a70*/  BAR.ARV 0x8, 0x180 ;  /* 0x0206000000007b1d */ /* 0x000fec0000002000 */
[----:B------:R-:W-:Y:S01]  /*0a80*/  UMOV UR41, 0x400 ;  /* 0x0000040000297882 */ /* 0x000fe20000000000 */
[----:B------:R-:W-:Y:S01]  /*0a90*/  ULDC UR4, c[0x0][0xc3c] ;  /* 0x00030f0000047ab9 */ /* 0x000fe20000000800 */
[----:B------:R-:W-:Y:S04]  /*0aa0*/  STL.64 [R1+0x270], RZ ;  /* 0x000270ff01007387 */ /* 0x000fe80000100a00 */
[----:B------:R-:W-:Y:S01]  /*0ab0*/  STL [R1+0x278], RZ ;  /* 0x000278ff01007387 */ /* 0x000fe20000100800 */
[----:B-1----:R-:W-:Y:S01]  /*0ac0*/  ULEA UR41, UR43, UR41, 0x18 ;  /* 0x000000292b297291 */ /* 0x002fe2000f8ec03f */
[----:B------:R-:W-:Y:S08]  /*0ad0*/  BAR.SYNC.DEFER_BLOCKING 0x5, 0x180 ;  /* 0x0146000000007b1d */ /* 0x000ff00000010000 */
[----:B------:R-:W1:Y:S01]  /*0ae0*/  LDS.128 R28, [UR41+0x308d0] ;  /* 0x0308d029ff1c7984 */ /* 0x000e620008000c00 */
        /* <DEDUP_REMOVED lines=14> */
[----:B------:R-:W-:Y:S02]  /*0bd0*/  SHF.R.S32.HI R10, RZ, 0x7, R0 ;  /* 0x00000007ff0a7819 */ /* 0x000fe40000011400 */
[----:B------:R-:W-:Y:S01]  /*0be0*/  SHF.R.S32.HI R213, RZ, 0x5, R213 ;  /* 0x00000005ffd57819 */ /* 0x000fe200000114d5 */
[----:B------:R-:W-:Y:S02]  /*0bf0*/  IMAD.IADD R12, R192, 0x1, -R5 ;  /* 0x00000001c00c7824 */ /* 0x000fe400078e0a05 */
[----:B------:R0:W-:Y:S03]  /*0c00*/  STL [R1+0x2a0], R10 ;  /* 0x0002a00a01007387 */ /* 0x0001e60000100800 */
[----:B------:R-:W-:Y:S01]  /*0c10*/  SHF.R.S32.HI R6, RZ, 0x1f, R12 ;  /* 0x0000001fff067819 */ /* 0x000fe2000001140c */
[----:B------:R-:W-:Y:S03]  /*0c20*/  STL [R1+0x298], R12 ;  /* 0x0002980c01007387 */ /* 0x000fe60000100800 */
[----:B------:R-:W-:-:S04]  /*0c30*/  LEA.HI R7, R6, R12, RZ, 0x2 ;  /* 0x0000000c06077211 */ /* 0x000fc800078f10ff */
[--C-:B------:R-:W-:Y:S02]  /*0c40*/  SHF.R.S32.HI R8, RZ, 0x2, R7.reuse ;  /* 0x00000002ff087819 */ /* 0x100fe40000011407 */
[----:B------:R-:W-:Y:S02]  /*0c50*/  SHF.R.S32.HI R9, RZ, 0x1f, R7 ;  /* 0x0000001fff097819 */ /* 0x000fe40000011407 */
[----:B------:R-:W-:Y:S02]  /*0c60*/  LOP3.LUT R196, R7, 0x7ffffffc, RZ, 0xc0, !PT ;  /* 0x7ffffffc07c47812 */ /* 0x000fe400078ec0ff */
[----:B------:R-:W-:-:S03]  /*0c70*/  LEA.HI R9, R9, R8, RZ, 0x3 ;  /* 0x0000000809097211 */ /* 0x000fc600078f18ff */
[----:B------:R-:W-:Y:S01]  /*0c80*/  IMAD.IADD R196, R12, 0x1, -R196 ;  /* 0x000000010cc47824 */ /* 0x000fe200078e0ac4 */
[----:B------:R-:W-:-:S05]  /*0c90*/  LOP3.LUT R9, R9, 0xfffffff8, RZ, 0xc0, !PT ;  /* 0xfffffff809097812 */ /* 0x000fca00078ec0ff */
[----:B------:R-:W-:Y:S01]  /*0ca0*/  IMAD.IADD R9, R8, 0x1, -R9 ;  /* 0x0000000108097824 */ /* 0x000fe200078e0a09 */
[----:B------:R-:W-:Y:S02]  /*0cb0*/  LEA.HI R8, R6, R12, RZ, 0x5 ;  /* 0x0000000c06087211 */ /* 0x000fe400078f28ff */
[----:B------:R-:W-:Y:S02]  /*0cc0*/  LEA.HI R6, R0, R10, RZ, 0x1 ;  /* 0x0000000a00067211 */ /* 0x000fe400078f08ff */
[----:B------:R-:W-:Y:S02]  /*0cd0*/  SHF.R.S32.HI R8, RZ, 0x5, R8 ;  /* 0x00000005ff087819 */ /* 0x000fe40000011408 */
[----:B------:R-:W-:-:S03]  /*0ce0*/  LOP3.LUT R6, R6, 0x3fffffe, RZ, 0xc0, !PT ;  /* 0x03fffffe06067812 */ /* 0x000fc600078ec0ff */
[----:B------:R-:W-:Y:S02]  /*0cf0*/  IMAD R9, R8, 0x10, R9 ;  /* 0x0000001008097824 */ /* 0x000fe400078e0209 */
[----:B------:R-:W-:-:S04]  /*0d00*/  IMAD.IADD R6, R10, 0x1, -R6 ;  /* 0x000000010a067824 */ /* 0x000fc800078e0a06 */
[----:B0-----:R-:W-:-:S05]  /*0d10*/  IMAD R10, R6, 0x40, R9 ;  /* 0x00000040060a7824 */ /* 0x001fca00078e0209 */
[----:B------:R-:W-:Y:S01]  /*0d20*/  STL [R1+0x29c], R10 ;  /* 0x00029c0a01007387 */ /* 0x000fe20000100800 */
[----:B--2---:R-:W-:Y:S02]  /*0d30*/  R2UR UR4, R2 ;  /* 0x00000000020472ca */ /* 0x004fe400000e0000 */
[----:B------:R-:W-:-:S04]  /*0d40*/  LEA.HI R2, R3, R192, RZ, 0x4 ;  /* 0x000000c003027211 */ /* 0x000fc800078f20ff */
[----:B------:R-:W-:-:S04]  /*0d50*/  SHF.R.S32.HI R5, RZ, 0x4, R2 ;  /* 0x00000004ff057819 */ /* 0x000fc80000011402 */
[----:B------:R-:W-:-:S03]  /*0d60*/  LEA.HI R4, R2, R5, RZ, 0x1 ;  /* 0x0000000502047211 */ /* 0x000fc600078f08ff */
[----:B------:R-:W-:Y:S01]  /*0d70*/  UIADD3 UR6, UR4, 0x270, URZ ;  /* 0x0000027004067890 */ /* 0x000fe2000fffe03f */
[----:B------:R-:W-:Y:S02]  /*0d80*/  LOP3.LUT R4, R4, 0x1ffffffe, RZ, 0xc0, !PT ;  /* 0x1ffffffe04047812 */ /* 0x000fe400078ec0ff */
[----:B------:R-:W-:Y:S02]  /*0d90*/  UMOV UR4, URZ ;  /* 0x0000003f00047c82 */ /* 0x000fe40008000000 */
[----:B------:R-:W-:Y:S01]  /*0da0*/  IMAD.U32 R216, RZ, RZ, UR4 ;  /* 0x00000004ffd87e24 */ /* 0x000fe2000f8e00ff */
[----:B------:R-:W-:Y:S01]  /*0db0*/  UIADD3 UR4, UR41, 0x12400, URZ ;  /* 0x0001240029047890 */ /* 0x000fe2000fffe03f */
[----:B------:R-:W-:Y:S01]  /*0dc0*/  IMAD.IADD R4, R5, 0x1, -R4 ;  /* 0x0000000105047824 */ /* 0x000fe200078e0a04 */
[----:B------:R-:W-:Y:S01]  /*0dd0*/  LOP3.LUT R5, R2, 0x3fffff0, RZ, 0xc0, !PT ;  /* 0x03fffff002057812 */ /* 0x000fe200078ec0ff */
[----:B------:R-:W-:Y:S01]  /*0de0*/  IMAD.U32 R202, RZ, RZ, UR6 ;  /* 0x00000006ffca7e24 */ /* 0x000fe2000f8e00ff */
[----:B------:R-:W-:-:S02]  /*0df0*/  LEA.HI R2, R3, R192, RZ, 0x2 ;  /* 0x000000c003027211 */ /* 0x000fc400078f10ff */
[----:B------:R-:W-:Y:S01]  /*0e00*/  LEA.HI R3, R3, R192, RZ, 0x3 ;  /* 0x000000c003037211 */ /* 0x000fe200078f18ff */
[----:B------:R-:W-:Y:S01]  /*0e10*/  IMAD.IADD R0, R192, 0x1, -R5 ;  /* 0x00000001c0007824 */ /* 0x000fe200078e0a05 */
[----:B------:R-:W-:Y:S02]  /*0e20*/  LOP3.LUT R217, R2, 0xfffffffc, RZ, 0xc0, !PT ;  /* 0xfffffffc02d97812 */ /* 0x000fe400078ec0ff */
[----:B------:R-:W-:Y:S01]  /*0e30*/  SHF.R.S32.HI R203, RZ, 0x2, R2 ;  /* 0x00000002ffcb7819 */ /* 0x000fe20000011402 */
[----:B------:R-:W-:Y:S01]  /*0e40*/  IMAD R5, R213, 0x10, R0 ;  /* 0x00000010d5057824 */ /* 0x000fe200078e0200 */
[----:B------:R-:W-:Y:S01]  /*0e50*/  SHF.R.S32.HI R0, RZ, 0x1f, R2 ;  /* 0x0000001fff007819 */ /* 0x000fe20000011402 */
[----:B------:R-:W-:Y:S01]  /*0e60*/  IMAD.IADD R217, R192, 0x1, -R217 ;  /* 0x00000001c0d97824 */ /* 0x000fe200078e0ad9 */
[----:B------:R-:W-:Y:S01]  /*0e70*/  SHF.R.S32.HI R215, RZ, 0x3, R3 ;  /* 0x00000003ffd77819 */ /* 0x000fe20000011403 */
[----:B------:R-:W-:Y:S01]  /*0e80*/  VIADD R225, R203, 0x40 ;  /* 0x00000040cbe17836 */ /* 0x000fe20000000000 */
[----:B------:R-:W-:Y:S01]  /*0e90*/  LEA.HI R0, R0, R203, RZ, 0x3 ;  /* 0x000000cb00007211 */ /* 0x000fe200078f18ff */
[----:B------:R-:W-:-:S02]  /*0ea0*/  IMAD.SHL.U32 R198, R217, 0x4, RZ ;  /* 0x00000004d9c67824 */ /* 0x000fc400078e00ff */
[----:B------:R-:W-:Y:S01]  /*0eb0*/  IMAD.SHL.U32 R220, R225, 0x40, RZ ;  /* 0x00000040e1dc7824 */ /* 0x000fe200078e00ff */
[----:B------:R-:W-:Y:S01]  /*0ec0*/  SHF.R.S32.HI R2, RZ, 0x1f, R225 ;  /* 0x0000001fff027819 */ /* 0x000fe200000114e1 */
[----:B------:R-:W-:Y:S01]  /*0ed0*/  VIADD R205, R198, 0x20 ;  /* 0x00000020c6cd7836 */ /* 0x000fe20000000000 */
[----:B------:R-:W-:Y:S01]  /*0ee0*/  LOP3.LUT R0, R0, 0xfffffff8, RZ, 0xc0, !PT ;  /* 0xfffffff800007812 */ /* 0x000fe200078ec0ff */
[----:B------:R-:W-:Y:S01]  /*0ef0*/  VIADD R204, R198, 0x40 ;  /* 0x00000040c6cc7836 */ /* 0x000fe20000000000 */
[----:B------:R-:W-:Y:S01]  /*0f00*/  LEA.HI R2, R2, R225, RZ, 0x3 ;  /* 0x000000e102027211 */ /* 0x000fe200078f18ff */
[----:B------:R-:W-:Y:S01]  /*0f10*/  IMAD.IADD R223, R198, 0x1, R205 ;  /* 0x00000001c6df7824 */ /* 0x000fe200078e02cd */
[----:B------:R-:W-:Y:S01]  /*0f20*/  LOP3.LUT R220, R220, 0x1c0, RZ, 0xc0, !PT ;  /* 0x000001c0dcdc7812 */ /* 0x000fe200078ec0ff */
[----:B------:R-:W-:Y:S02]  /*0f30*/  IMAD.IADD R227, R203, 0x1, -R0 ;  /* 0x00000001cbe37824 */ /* 0x000fe400078e0a00 */
[----:B------:R-:W-:Y:S01]  /*0f40*/  IMAD.IADD R224, R198, 0x1, R204 ;  /* 0x00000001c6e07824 */ /* 0x000fe200078e02cc */
[----:B------:R-:W-:Y:S01]  /*0f50*/  SHF.R.S32.HI R0, RZ, 0x1f, R223 ;  /* 0x0000001fff007819 */ /* 0x000fe200000114df */
[----:B------:R-:W-:Y:S01]  /*0f60*/  IMAD.SHL.U32 R2, R2, 0x40, RZ ;  /* 0x0000004002027824 */ /* 0x000fe200078e00ff */
[----:B------:R-:W-:Y:S01]  /*0f70*/  SHF.R.U32.HI R221, RZ, 0x3, R220 ;  /* 0x00000003ffdd7819 */ /* 0x000fe200000116dc */
[----:B------:R-:W-:Y:S01]  /*0f80*/  IMAD R8, R5, 0x8, R4 ;  /* 0x0000000805087824 */ /* 0x000fe200078e0204 */
[----:B------:R-:W-:Y:S01]  /*0f90*/  SHF.R.S32.HI R5, RZ, 0x1f, R224 ;  /* 0x0000001fff057819 */ /* 0x000fe200000114e0 */
[----:B------:R-:W-:Y:S01]  /*0fa0*/  IMAD.SHL.U32 R212, R227, 0x40, RZ ;  /* 0x00000040e3d47824 */ /* 0x000fe200078e00ff */
[CC--:B------:R-:W-:Y:S01]  /*0fb0*/  LEA.HI R9, R0.reuse, R223.reuse, RZ, 0x3 ;  /* 0x000000df00097211 */ /* 0x0c0fe200078f18ff */
[----:B------:R-:W-:Y:S01]  /*0fc0*/  IMAD.SHL.U32 R18, R217, 0x8, RZ ;  /* 0x00000008d9127824 */ /* 0x000fe200078e00ff */
[----:B------:R-:W-:Y:S01]  /*0fd0*/  LEA.HI R0, R0, R223, RZ, 0x6 ;  /* 0x000000df00007211 */ /* 0x000fe200078f30ff */
[----:B------:R-:W-:Y:S01]  /*0fe0*/  VIADD R206, R198, 0x50 ;  /* 0x00000050c6ce7836 */ /* 0x000fe20000000000 */
[----:B------:R-:W-:-:S02]  /*0ff0*/  LOP3.LUT R222, R2, 0xfffffe00, RZ, 0xc0, !PT ;  /* 0xfffffe0002de7812 */ /* 0x000fc400078ec0ff */
[CC--:B------:R-:W-:Y:S01]  /*1000*/  LEA.HI R2, R5.reuse, R224.reuse, RZ, 0x6 ;  /* 0x000000e005027211 */ /* 0x0c0fe200078f30ff */
[----:B------:R-:W-:Y:S01]  /*1010*/  IMAD.SHL.U32 R0, R0, 0x80, RZ ;  /* 0x0000008000007824 */ /* 0x000fe200078e00ff */
[----:B------:R-:W-:Y:S02]  /*1020*/  LOP3.LUT R212, R212, 0x1c0, RZ, 0xc0, !PT ;  /* 0x000001c0d4d47812 */ /* 0x000fe400078ec0ff */
[----:B------:R-:W-:Y:S01]  /*1030*/  LEA.HI R219, R5, R224, RZ, 0x3 ;  /* 0x000000e005db7211 */ /* 0x000fe200078f18ff */
[----:B------:R-:W-:Y:S01]  /*1040*/  IMAD.SHL.U32 R2, R2, 0x80, RZ ;  /* 0x0000008002027824 */ /* 0x000fe200078e00ff */
[--C-:B------:R-:W-:Y:S02]  /*1050*/  LOP3.LUT R4, R220, 0x38, R9.reuse, 0xf8, !PT ;  /* 0x00000038dc047812 */ /* 0x100fe400078ef809 */
[----:B------:R-:W-:Y:S02]  /*1060*/  SHF.R.U32.HI R214, RZ, 0x3, R212 ;  /* 0x00000003ffd67819 */ /* 0x000fe400000116d4 */
[----:B------:R-:W-:-:S02]  /*1070*/  LOP3.LUT R5, R212, 0x38, R9, 0xf8, !PT ;  /* 0x00000038d4057812 */ /* 0x000fc400078ef809 */
[----:B------:R-:W-:Y:S02]  /*1080*/  LOP3.LUT R6, R220, 0x38, R219, 0xf8, !PT ;  /* 0x00000038dc067812 */ /* 0x000fe400078ef8db */
[----:B------:R-:W-:Y:S02]  /*1090*/  LOP3.LUT R0, R0, 0xffffe000, RZ, 0xc0, !PT ;  /* 0xffffe00000007812 */ /* 0x000fe400078ec0ff */
[-C--:B------:R-:W-:Y:S02]  /*10a0*/  LOP3.LUT R13, R4, R221.reuse, RZ, 0x3c, !PT ;  /* 0x000000dd040d7212 */ /* 0x080fe400078e3cff */
[----:B------:R-:W-:Y:S02]  /*10b0*/  LOP3.LUT R2, R2, 0xffffe000, RZ, 0xc0, !PT ;  /* 0xffffe00002027812 */ /* 0x000fe400078ec0ff */
[----:B------:R-:W-:Y:S02]  /*10c0*/  LOP3.LUT R5, R5, R214, RZ, 0x3c, !PT ;  /* 0x000000d605057212 */ /* 0x000fe400078e3cff */
[----:B------:R-:W-:Y:S01]  /*10d0*/  LOP3.LUT R15, R6, R221, RZ, 0x3c, !PT ;  /* 0x000000dd060f7212 */ /* 0x000fe200078e3cff */
[----:B------:R-:W-:Y:S01]  /*10e0*/  IMAD R4, R213, 0x200, R2 ;  /* 0x00000200d5047824 */ /* 0x000fe200078e0202 */
[----:B------:R-:W-:Y:S01]  /*10f0*/  IADD3 R13, R13, R0, R222 ;  /* 0x000000000d0d7210 */ /* 0x000fe20007ffe0de */
[----:B------:R-:W-:Y:S01]  /*1100*/  IMAD R0, R213, 0x200, R0 ;  /* 0x00000200d5007824 */ /* 0x000fe200078e0200 */
[----:B------:R-:W-:-:S02]  /*1110*/  IADD3 R15, R15, R2, R222 ;  /* 0x000000020f0f7210 */ /* 0x000fc40007ffe0de */
[----:B------:R-:W-:Y:S01]  /*1120*/  LOP3.LUT R11, R212, 0x38, R219, 0xf8, !PT ;  /* 0x00000038d40b7812 */ /* 0x000fe200078ef8db */
[----:B------:R-:W-:Y:S01]  /*1130*/  IMAD.IADD R2, R0, 0x1, R5 ;  /* 0x0000000100027824 */ /* 0x000fe200078e0205 */
[----:B------:R-:W-:Y:S01]  /*1140*/  LOP3.LUT R5, R3, 0xfffffff8, RZ, 0xc0, !PT ;  /* 0xfffffff803057812 */ /* 0x000fe200078ec0ff */
[----:B------:R-:W-:Y:S01]  /*1150*/  IMAD.U32 R3, RZ, RZ, UR4 ;  /* 0x00000004ff037e24 */ /* 0x000fe2000f8e00ff */
[----:B------:R-:W-:Y:S02]  /*1160*/  LEA.HI R0, R217, R217, RZ, 0x1 ;  /* 0x000000d9d9007211 */ /* 0x000fe400078f08ff */
[----:B------:R-:W-:Y:S01]  /*1170*/  LOP3.LUT R11, R11, R214, RZ, 0x3c, !PT ;  /* 0x000000d60b0b7212 */ /* 0x000fe200078e3cff */
[----:B------:R-:W-:Y:S01]  /*1180*/  IMAD.IADD R226, R192, 0x1, -R5 ;  /* 0x00000001c0e27824 */ /* 0x000fe200078e0a05 */
[----:B------:R-:W-:Y:S01]  /*1190*/  LOP3.LUT R0, R0, 0x1ffffffe, RZ, 0xc0, !PT ;  /* 0x1ffffffe00007812 */ /* 0x000fe200078ec0ff */
[----:B------:R0:W-:Y:S01]  /*11a0*/  STL [R1+0x294], R3 ;  /* 0x0002940301007387 */ /* 0x0001e20000100800 */
[----:B------:R-:W-:Y:S01]  /*11b0*/  IMAD.SHL.U32 R5, R8, 0x8, RZ ;  /* 0x0000000808057824 */ /* 0x000fe200078e00ff */
[----:B------:R-:W-:Y:S01]  /*11c0*/  LEA R2, R2, UR4, 0x1 ;  /* 0x0000000402027c11 */ /* 0x000fe2000f8e08ff */
[----:B------:R-:W-:Y:S01]  /*11d0*/  IMAD.IADD R4, R4, 0x1, R11 ;  /* 0x0000000104047824 */ /* 0x000fe200078e020b */
[----:B------:R-:W-:Y:S01]  /*11e0*/  SHF.R.S32.HI R218, RZ, 0x3, R9 ;  /* 0x00000003ffda7819 */ /* 0x000fe20000011409 */
[----:B------:R-:W-:Y:S01]  /*11f0*/  IMAD.IADD R0, R217, 0x1, -R0 ;  /* 0x00000001d9007824 */ /* 0x000fe200078e0a00 */
[----:B------:R1:W-:Y:S01]  /*1200*/  STL [R1+0x2a4], R5 ;  /* 0x0002a40501007387 */ /* 0x0003e20000100800 */
[----:B------:R-:W-:Y:S01]  /*1210*/  IMAD.SHL.U32 R197, R226, 0x8, RZ ;  /* 0x00000008e2c57824 */ /* 0x000fe200078e00ff */
[----:B------:R-:W-:Y:S01]  /*1220*/  SHF.R.S32.HI R219, RZ, 0x3, R219 ;  /* 0x00000003ffdb7819 */ /* 0x000fe200000114db */
[----:B------:R-:W-:Y:S01]  /*1230*/  IMAD R23, R0, 0x8, R10 ;  /* 0x0000000800177824 */ /* 0x000fe200078e020a */
[----:B0-----:R-:W-:Y:S01]  /*1240*/  LOP3.LUT R3, R220, 0x38, R18, 0xf8, !PT ;  /* 0x00000038dc037812 */ /* 0x001fe200078ef812 */
[----:B------:R1:W-:Y:S01]  /*1250*/  STL [R1+0x290], R2 ;  /* 0x0002900201007387 */ /* 0x0003e20000100800 */
[----:B------:R-:W-:Y:S01]  /*1260*/  LEA R0, R4, UR4, 0x1 ;  /* 0x0000000404007c11 */ /* 0x000fe2000f8e08ff */
[C---:B------:R-:W-:Y:S01]  /*1270*/  VIADD R200, R197.reuse, 0x40 ;  /* 0x00000040c5c87836 */ /* 0x040fe20000000000 */
[----:B------:R-:W-:Y:S01]  /*1280*/  LOP3.LUT R3, R222, R3, R221, 0xf6, !PT ;  /* 0x00000003de037212 */ /* 0x000fe200078ef6dd */
[----:B------:R-:W-:Y:S01]  /*1290*/  VIADD R201, R197, 0x80 ;  /* 0x00000080c5c97836 */ /* 0x000fe20000000000 */
[----:B------:R-:W-:Y:S01]  /*12a0*/  SHF.R.S32.HI R210, RZ, 0x1f, R197 ;  /* 0x0000001fffd27819 */ /* 0x000fe200000114c5 */
[----:B------:R1:W-:Y:S01]  /*12b0*/  STL [R1+0x288], R0 ;  /* 0x0002880001007387 */ /* 0x0003e20000100800 */
[----:B------:R-:W-:-:S02]  /*12c0*/  LEA R3, R3, UR4, 0x1 ;  /* 0x0000000403037c11 */ /* 0x000fc4000f8e08ff */
[----:B------:R-:W-:Y:S02]  /*12d0*/  SHF.R.S32.HI R209, RZ, 0x1f, R200 ;  /* 0x0000001fffd17819 */ /* 0x000fe400000114c8 */
[----:B------:R-:W-:Y:S01]  /*12e0*/  SHF.R.S32.HI R208, RZ, 0x1f, R201 ;  /* 0x0000001fffd07819 */ /* 0x000fe200000114c9 */
[----:B------:R1:W-:Y:S01]  /*12f0*/  STL [R1+0x28c], R3 ;  /* 0x00028c0301007387 */ /* 0x0003e20000100800 */
[----:B------:R-:W-:Y:S02]  /*1300*/  LEA R229, R13, UR4, 0x1 ;  /* 0x000000040de57c11 */ /* 0x000fe4000f8e08ff */
[----:B------:R-:W-:-:S07]  /*1310*/  LEA R228, R15, UR4, 0x1 ;  /* 0x000000040fe47c11 */ /* 0x000fce000f8e08ff */
.L_x_1747:
[----:B01-34-:R-:W0:Y:S01]  /*1320*/  LDC.64 R2, c[0x0][0xa28] ;  /* 0x00028a00ff027b82 */ /* 0x01be220000000a00 */
[----:B------:R-:W-:Y:S01]  /*1330*/  ULDC.64 UR6, c[0x0][0xa08] ;  /* 0x0002820000067ab9 */ /* 0x000fe20000000a00 */
[----:B------:R-:W-:Y:S01]  /*1340*/  IMAD.MOV.U32 R17, RZ, RZ, RZ ;  /* 0x000000ffff117224 */ /* 0x000fe200078e00ff */
[----:B------:R-:W-:Y:S01]  /*1350*/  ISETP.NE.U32.AND P3, PT, RZ, UR6, PT ;  /* 0x00000006ff007c0c */ /* 0x000fe2000bf65070 */
[----:B------:R-:W-:-:S03]  /*1360*/  IMAD.MOV.U32 R33, RZ, RZ, RZ ;  /* 0x000000ffff217224 */ /* 0x000fc600078e00ff */
[----:B------:R-:W-:Y:S01]  /*1370*/  ISETP.NE.AND.EX P3, PT, RZ, UR7, PT, P3 ;  /* 0x00000007ff007c0c */ /* 0x000fe2000bf65330 */
[----:B--2---:R-:W1:Y:S01]  /*1380*/  LDC.64 R4, c[0x0][0xa18] ;  /* 0x00028600ff047b82 */ /* 0x004e620000000a00 */
[----:B------:R-:W-:Y:S01]  /*1390*/  ULDC UR4, c[0x0][0x288] ;  /* 0x0000a20000047ab9 */ /* 0x000fe20000000800 */
[----:B------:R-:W-:Y:S01]  /*13a0*/  ULDC.64 UR6, c[0x0][0x418] ;  /* 0x0001060000067ab9 */ /* 0x000fe20000000a00 */
[----:B0-----:R-:W-:-:S04]  /*13b0*/  ISETP.NE.U32.AND P0, PT, R2, RZ, PT ;  /* 0x000000ff0200720c */ /* 0x001fc80003f05070 */
[----:B------:R-:W-:Y:S02]  /*13c0*/  ISETP.NE.AND.EX P0, PT, R3, RZ, PT, P0 ;  /* 0x000000ff0300720c */ /* 0x000fe40003f05300 */
[----:B-1----:R-:W-:-:S04]  /*13d0*/  ISETP.NE.U32.AND P1, PT, R4, RZ, PT ;  /* 0x000000ff0400720c */ /* 0x002fc80003f25070 */
[----:B------:R-:W-:Y:S02]  /*13e0*/  ISETP.NE.AND.EX P1, PT, R5, RZ, PT, P1 ;  /* 0x000000ff0500720c */ /* 0x000fe40003f25310 */
[----:B------:R-:W0:Y:S08]  /*13f0*/  LDC.64 R4, c[0x0][0xa08] ;  /* 0x00028200ff047b82 */ /* 0x000e300000000a00 */
[----:B------:R-:W1:Y:S08]  /*1400*/  @P0 LDC.64 R2, c[0x0][0xa28] ;  /* 0x00028a00ff020b82 */ /* 0x000e700000000a00 */
[----:B------:R-:W2:Y:S01]  /*1410*/  @P1 LDC.64 R6, c[0x0][0xa18] ;  /* 0x00028600ff061b82 */ /* 0x000ea20000000a00 */
[----:B------:R-:W-:Y:S01]  /*1420*/  IMAD.U32 R16, RZ, RZ, UR4 ;  /* 0x00000004ff107e24 */ /* 0x000fe2000f8e00ff */
[----:B------:R-:W-:Y:S01]  /*1430*/  UISETP.NE.U32.AND UP0, UPT, UR6, URZ, UPT ;  /* 0x0000003f0600728c */ /* 0x000fe2000bf05070 */
[----:B------:R-:W-:Y:S01]  /*1440*/  ULDC UR4, c[0x0][0x424] ;  /* 0x0001090000047ab9 */ /* 0x000fe20000000800 */
[----:B0-----:R-:W-:-:S05]  /*1450*/  IMAD.WIDE R8, R31, 0x4, R4 ;  /* 0x000000041f087825 */ /* 0x001fca00078e0204 */
[----:B------:R0:W5:Y:S01]  /*1460*/  @P3 LDG.E R33, desc[UR38][R8.64] ;  /* 0x0000002608213981 */ /* 0x000162000c1e1900 */
[----:B-1----:R-:W-:-:S05]  /*1470*/  @P0 IMAD.WIDE R2, R31, 0x4, R2 ;  /* 0x000000041f020825 */ /* 0x002fca00078e0202 */
[----:B------:R0:W5:Y:S01]  /*1480*/  @P0 LDG.E R17, desc[UR38][R2.64] ;  /* 0x0000002602110981 */ /* 0x000162000c1e1900 */
[----:B--2---:R-:W-:-:S05]  /*1490*/  @P1 IMAD.WIDE R4, R31, 0x4, R6 ;  /* 0x000000041f041825 */ /* 0x004fca00078e0206 */
[----:B------:R0:W5:Y:S01]  /*14a0*/  @P1 LDG.E R16, desc[UR38][R4.64] ;  /* 0x0000002604101981 */ /* 0x000162000c1e1900 */
[----:B------:R-:W1:Y:S01]  /*14b0*/  LDC R193, c[0x0][0x348] ;  /* 0x0000d200ffc17b82 */ /* 0x000e620000000800 */
[----:B------:R-:W-:-:S03]  /*14c0*/  UISETP.NE.AND.EX UP0, UPT, UR7, URZ, UPT, UP0 ;  /* 0x0000003f0700728c */ /* 0x000fc6000bf05300 */
[----:B------:R-:W-:Y:S01]  /*14d0*/  ULDC.64 UR6, c[0x0][0xa20] ;  /* 0x0002880000067ab9 */ /* 0x000fe20000000a00 */
[----:B------:R-:W-:Y:S01]  /*14e0*/  USEL UR4, UR4, 0x1, UP0 ;  /* 0x0000000104047887 */ /* 0x000fe20008000000 */
[----:B------:R-:W-:Y:S01]  /*14f0*/  ISETP.NE.U32.AND P2, PT, RZ, UR6, PT ;  /* 0x00000006ff007c0c */ /* 0x000fe2000bf45070 */
[----:B------:R-:W-:Y:S02]  /*1500*/  ULDC UR6, c[0x0][0x2f0] ;  /* 0x0000bc0000067ab9 */ /* 0x000fe40000000800 */
[----:B------:R-:W-:Y:S01]  /*1510*/  UIMAD UR4, UR4, UR6, URZ ;  /* 0x00000006040472a4 */ /* 0x000fe2000f8e023f */
[----:B------:R-:W-:Y:S01]  /*1520*/  ISETP.NE.AND.EX P2, PT, RZ, UR7, PT, P2 ;  /* 0x00000007ff007c0c */ /* 0x000fe2000bf45320 */
[----:B0-----:R-:W-:-:S12]  /*1530*/  @P1 BRA `(.L_x_1567) ;  /* 0x0000000000241947 */ /* 0x001fd80003800000 */
        /* <DEDUP_REMOVED lines=9> */
.L_x_1567:
[----:B------:R-:W-:Y:S02]  /*15d0*/  IMAD.U32 R30, RZ, RZ, UR4 ;  /* 0x00000004ff1e7e24 */ /* 0x000fe4000f8e00ff */
[----:B------:R-:W-:Y:S02]  /*15e0*/  IMAD.MOV.U32 R207, RZ, RZ, R31 ;  /* 0x000000ffffcf7224 */ /* 0x000fe400078e001f */
[----:B------:R-:W-:Y:S01]  /*15f0*/  IMAD.U32 R211, RZ, RZ, UR44 ;  /* 0x0000002cffd37e24 */ /* 0x000fe2000f8e00ff */
[----:B------:R-:W-:Y:S06]  /*1600*/  @!P2 BRA `(.L_x_1568) ;  /* 0x000000000010a947 */ /* 0x000fec0003800000 */
[----:B------:R-:W0:Y:S02]  /*1610*/  LDC.64 R2, c[0x0][0xa20] ;  /* 0x00028800ff027b82 */ /* 0x000e240000000a00 */
[----:B0-----:R-:W-:-:S05]  /*1620*/  IMAD.WIDE R2, R31, 0x4, R2 ;  /* 0x000000041f027825 */ /* 0x001fca00078e0202 */
[----:B------:R0:W5:Y:S01]  /*1630*/  LDG.E R30, desc[UR38][R2.64] ;  /* 0x00000026021e7981 */ /* 0x000162000c1e1900 */
[----:B------:R-:W-:Y:S05]  /*1640*/  BRA `(.L_x_1569) ;  /* 0x0000000000107947 */ /* 0x000fea0003800000 */
.L_x_1568:
[----:B------:R-:W-:Y:S05]  /*1650*/  @!P3 BRA `(.L_x_1569) ;  /* 0x00000000000cb947 */ /* 0x000fea0003800000 */
[----:B------:R-:W2:Y:S04]  /*1660*/  LDG.E R3, desc[UR38][R8.64] ;  /* 0x0000002608037981 */ /* 0x000ea8000c1e1900 */
[----:B------:R-:W2:Y:S02]  /*1670*/  LDG.E R30, desc[UR38][R8.64+0x4] ;  /* 0x00000426081e7981 */ /* 0x000ea4000c1e1900 */
[----:B--2---:R-:W-:-:S07]  /*1680*/  IMAD.IADD R30, R30, 0x1, -R3 ;  /* 0x000000011e1e7824 */ /* 0x004fce00078e0a03 */
.L_x_1569:
[----:B0-----:R-:W0:Y:S01]  /*1690*/  LDC.64 R2, c[0x0][0xa10] ;  /* 0x00028400ff027b82 */ /* 0x001e220000000a00 */
[----:B------:R-:W2:Y:S07]  /*16a0*/  LDL R25, [R1+0x2b4] ;  /* 0x0002b40001197983 */ /* 0x000eae0000100800 */
[----:B------:R-:W3:Y:S01]  /*16b0*/  LDC.64 R4, c[0x0][0xa30] ;  /* 0x00028c00ff047b82 */ /* 0x000ee20000000a00 */
[----:B------:R-:W4:Y:S07]  /*16c0*/  S2R R6, SR_TID.X ;  /* 0x0000000000067919 */ /* 0x000f2e0000002100 */
[----:B------:R-:W1:Y:S01]  /*16d0*/  S2UR UR4, SR_SWINHI ;  /* 0x00000000000479c3 */ /* 0x000e620000002f00 */
[----:B0-----:R-:W-:-:S07]  /*16e0*/  ISETP.NE.U32.AND P0, PT, R2, RZ, PT ;  /* 0x000000ff0200720c */ /* 0x001fce0003f05070 */
[----:B------:R-:W0:Y:S01]  /*16f0*/  LDC.64 R14, c[0x0][0x9e0] ;  /* 0x00027800ff0e7b82 */ /* 0x000e220000000a00 */
[----:B------:R-:W-:Y:S02]  /*1700*/  ISETP.NE.AND.EX P0, PT, R3, RZ, PT, P0 ;  /* 0x000000ff0300720c */ /* 0x000fe40003f05300 */
[----:B---3--:R-:W-:-:S05]  /*1710*/  ISETP.NE.U32.AND P1, PT, R4, RZ, PT ;  /* 0x000000ff0400720c */ /* 0x008fca0003f25070 */
[----:B------:R-:W3:Y:S01]  /*1720*/  LDC R2, c[0x0][0x448] ;  /* 0x00011200ff027b82 */ /* 0x000ee20000000800 */
[----:B------:R-:W-:-:S07]  /*1730*/  ISETP.NE.AND.EX P1, PT, R5, RZ, PT, P1 ;  /* 0x000000ff0500720c */ /* 0x000fce0003f25310 */
[----:B------:R-:W1:Y:S08]  /*1740*/  @P0 LDC.64 R8, c[0x0][0xa10] ;  /* 0x00028400ff080b82 */ /* 0x000e700000000a00 */
[----:B------:R-:W4:Y:S01]  /*1750*/  @P1 LDC.64 R10, c[0x0][0xa30] ;  /* 0x00028c00ff0a1b82 */ /* 0x000f220000000a00 */
[----:B-1----:R-:W-:-:S05]  /*1760*/  @P0 IMAD.WIDE R8, R31, 0x4, R8 ;  /* 0x000000041f080825 */ /* 0x002fca00078e0208 */
[----:B------:R-:W2:Y:S01]  /*1770*/  @P0 LDG.E R0, desc[UR38][R8.64] ;  /* 0x0000002608000981 */ /* 0x000ea2000c1e1900 */
[----:B----4-:R-:W-:-:S03]  /*1780*/  @P1 IMAD.WIDE R10, R31, 0x4, R10 ;  /* 0x000000041f0a1825 */ /* 0x010fc600078e020a */
[----:B------:R-:W4:Y:S04]  /*1790*/  @P0 LDG.E R21, desc[UR38][R8.64+0x4] ;  /* 0x0000042608150981 */ /* 0x000f28000c1e1900 */
[----:B------:R1:W4:Y:S01]  /*17a0*/  @P1 LDG.E R20, desc[UR38][R10.64] ;  /* 0x000000260a141981 */ /* 0x000322000c1e1900 */
[----:B---3--:R-:W-:Y:S01]  /*17b0*/  ISETP.NE.AND P2, PT, R2, 0x1, PT ;  /* 0x000000010200780c */ /* 0x008fe20003f45270 */
[----:B------:R-:W-:Y:S01]  /*17c0*/  UMOV UR36, UR41 ;  /* 0x0000002900247c82 */ /* 0x000fe20008000000 */
[----:B------:R-:W-:Y:S01]  /*17d0*/  UMOV UR37, UR4 ;  /* 0x0000000400257c82 */ /* 0x000fe20008000000 */
[----:B------:R-:W-:Y:S02]  /*17e0*/  UIADD3 UR4, UP0, UR36, 0x30890, URZ ;  /* 0x0003089024047890 */ /* 0x000fe4000ff1e03f */
[----:B------:R-:W-:-:S08]  /*17f0*/  UIADD3 UR7, UP1, UR36, 0x308a0, URZ ;  /* 0x000308a024077890 */ /* 0x000fd0000ff3e03f */
[----:B------:R-:W3:Y:S01]  /*1800*/  @P2 LDC R24, c[0x0][0x44c] ;  /* 0x00011300ff182b82 */ /* 0x000ee20000000800 */
[----:B------:R-:W-:-:S07]  /*1810*/  UIADD3.X UR8, URZ, UR37, URZ, UP1, !UPT ;  /* 0x000000253f087290 */ /* 0x000fce0008ffe43f */
[----:B------:R-:W0:Y:S01]  /*1820*/  @P2 LDC R13, c[0x0][0x450] ;  /* 0x00011400ff0d2b82 */ /* 0x000e220000000800 */
[----:B------:R-:W-:Y:S01]  /*1830*/  LOP3.LUT R6, R6, 0x7f, RZ, 0xc0, !PT ;  /* 0x0000007f06067812 */ /* 0x000fe200078ec0ff */
[----:B-1----:R-:W-:Y:S01]  /*1840*/  IMAD.U32 R10, RZ, RZ, UR4 ;  /* 0x00000004ff0a7e24 */ /* 0x002fe2000f8e00ff */
[----:B------:R-:W-:Y:S01]  /*1850*/  USHF.L.U32 UR60, UR5, 0x7, URZ ;  /* 0x00000007053c7899 */ /* 0x000fe2000800063f */
[----:B------:R-:W-:Y:S02]  /*1860*/  IMAD.U32 R8, RZ, RZ, UR7 ;  /* 0x00000007ff087e24 */ /* 0x000fe4000f8e00ff */
[----:B------:R-:W-:Y:S01]  /*1870*/  IMAD.U32 R9, RZ, RZ, UR8 ;  /* 0x00000008ff097e24 */ /* 0x000fe2000f8e00ff */
[----:B------:R-:W-:Y:S01]  /*1880*/  ISETP.NE.AND P3, PT, R6, RZ, PT ;  /* 0x000000ff0600720c */ /* 0x000fe20003f65270 */
[----:B------:R-:W-:Y:S01]  /*1890*/  IMAD.MOV.U32 R2, RZ, RZ, 0x9000 ;  /* 0x00009000ff027424 */ /* 0x000fe200078e00ff */
[----:B------:R-:W-:Y:S01]  /*18a0*/  UIADD3 UR4, UR60, 0x7f, URZ ;  /* 0x0000007f3c047890 */ /* 0x000fe2000fffe03f */
[----:B-----5:R-:W-:Y:S01]  /*18b0*/  IMAD.IADD R12, R30, 0x1, -R17 ;  /* 0x000000011e0c7824 */ /* 0x020fe200078e0a11 */
[----:B------:R-:W-:Y:S01]  /*18c0*/  STL.64 [R1+0x10], R8 ;  /* 0x0000100801007387 */ /* 0x000fe20000100a00 */
[----:B------:R-:W-:-:S03]  /*18d0*/  IMAD.MOV.U32 R5, RZ, RZ, 0x100 ;  /* 0x00000100ff057424 */ /* 0x000fc600078e00ff */
[----:B------:R-:W-:Y:S01]  /*18e0*/  STL.64 [R1+0x30], R8 ;  /* 0x0000300801007387 */ /* 0x000fe20000100a00 */
[----:B------:R-:W-:-:S03]  /*18f0*/  IMAD.MOV.U32 R6, RZ, RZ, 0x1 ;  /* 0x00000001ff067424 */ /* 0x000fc600078e00ff */
[----:B------:R-:W-:Y:S01]  /*1900*/  STL.64 [R1], RZ ;  /* 0x000000ff01007387 */ /* 0x000fe20000100a00 */
[----:B------:R-:W-:Y:S01]  /*1910*/  IMAD.MOV.U32 R7, RZ, RZ, RZ ;  /* 0x000000ffff077224 */ /* 0x000fe200078e00ff */
[----:B------:R-:W-:Y:S02]  /*1920*/  SEL R4, RZ, 0x1, P3 ;  /* 0x00000001ff047807 */ /* 0x000fe40001800000 */
[----:B------:R-:W-:-:S03]  /*1930*/  R2UR UR45, R30 ;  /* 0x000000001e2d72ca */ /* 0x000fc600000e0000 */
[----:B------:R1:W-:Y:S02]  /*1940*/  STL.128 [R1+0x20], R4 ;  /* 0x0000200401007387 */ /* 0x0003e40000100c00 */
[----:B-1----:R-:W-:Y:S01]  /*1950*/  IMAD.U32 R5, RZ, RZ, UR4 ;  /* 0x00000004ff057e24 */ /* 0x002fe2000f8e00ff */
[----:B--2---:R-:W-:-:S13]  /*1960*/  R2UR UR6, R25 ;  /* 0x00000000190672ca */ /* 0x004fda00000e0000 */
[----:B------:R-:W-:Y:S01]  /*1970*/  IMAD.U32 R3, RZ, RZ, UR6 ;  /* 0x00000006ff037e24 */ /* 0x000fe2000f8e00ff */
[----:B------:R-:W-:-:S06]  /*1980*/  UIADD3.X UR6, URZ, UR37, URZ, UP0, !UPT ;  /* 0x000000253f067290 */ /* 0x000fcc00087fe43f */
[----:B------:R-:W-:Y:S01]  /*1990*/  IMAD.U32 R11, RZ, RZ, UR6 ;  /* 0x00000006ff0b7e24 */ /* 0x000fe2000f8e00ff */
[----:B------:R3:W-:Y:S04]  /*19a0*/  STL.64 [R1+0x18], R2 ;  /* 0x0000180201007387 */ /* 0x0007e80000100a00 */
[----:B------:R1:W-:Y:S01]  /*19b0*/  STL.64 [R1+0x8], R10 ;  /* 0x0000080a01007387 */ /* 0x0003e20000100a00 */
[----:B---3--:R-:W-:-:S05]  /*19c0*/  @P2 IMAD.HI.U32 R2, R24, UR4, RZ ;  /* 0x0000000418022c27 */ /* 0x008fca000f8e00ff */
[----:B0-----:R-:W-:Y:S01]  /*19d0*/  @P2 SHF.R.U32.HI R5, RZ, R13, R2 ;  /* 0x0000000dff052219 */ /* 0x001fe20000011602 */
[----:B----4-:R-:W-:-:S04]  /*19e0*/  @P0 IMAD.IADD R193, R21, 0x1, -R0 ;  /* 0x0000000115c10824 */ /* 0x010fc800078e0a00 */
[----:B------:R-:W-:Y:S01]  /*19f0*/  IMAD.IADD R17, R12, 0x1, R193 ;  /* 0x000000010c117824 */ /* 0x000fe200078e02c1 */
[----:B------:R-:W-:Y:S02]  /*1a00*/  @P1 R2UR UR45, R20 ;  /* 0x00000000142d12ca */ /* 0x000fe400000e0000 */
[----:B------:R-:W-:Y:S01]  /*1a10*/  ISETP.GE.AND P1, PT, R15, 0x1, PT ;  /* 0x000000010f00780c */ /* 0x000fe20003f26270 */
[C---:B------:R-:W-:Y:S01]  /*1a20*/  VIADD R0, R17.reuse, 0x5f ;  /* 0x0000005f11007836 */ /* 0x040fe20000000000 */
[----:B------:R-:W-:-:S03]  /*1a30*/  IADD3 R2, R17, 0x1, -R16 ;  /* 0x0000000111027810 */ /* 0x000fc60007ffe810 */
[----:B------:R-:W-:-:S04]  /*1a40*/  IMAD.HI R0, R0, 0x2aaaaaab, RZ ;  /* 0x2aaaaaab00007827 */ /* 0x000fc800078e02ff */
[----:B------:R-:W-:Y:S01]  /*1a50*/  IMAD.IADD R7, R2, 0x1, R5 ;  /* 0x0000000102077824 */ /* 0x000fe200078e0205 */
[----:B------:R-:W-:-:S03]  /*1a60*/  SHF.R.U32.HI R3, RZ, 0x1f, R0 ;  /* 0x0000001fff037819 */ /* 0x000fc60000011600 */
[----:B------:R-:W-:Y:S01]  /*1a70*/  IMAD.IADD R14, R7, 0x1, R14 ;  /* 0x00000001070e7824 */ /* 0x000fe200078e020e */
[----:B------:R-:W-:Y:S01]  /*1a80*/  LEA.HI.SX32 R26, R0, R3, 0x1c ;  /* 0x00000003001a7211 */ /* 0x000fe200078fe2ff */
[----:B-1----:R-:W-:Y:S06]  /*1a90*/  @!P1 BRA `(.L_x_1570) ;  /* 0x0000000000409947 */ /* 0x002fec0003800000 */
        /* <DEDUP_REMOVED lines=10> */
.L_x_1571:
[----:B------:R-:W-:-:S13]  /*1b40*/  ISETP.NE.AND P0, PT, R15, 0x1, PT ;  /* 0x000000010f00780c */ /* 0x000fda0003f05270 */
[----:B------:R-:W0:Y:S02]  /*1b50*/  @P0 LDC.64 R4, c[0x0][0x9e8] ;  /* 0x00027a00ff040b82 */ /* 0x000e240000000a00 */
[----:B0-----:R-:W-:-:S05]  /*1b60*/  @P0 IMAD.HI.U32 R4, R0, R4, RZ ;  /* 0x0000000400040227 */ /* 0x001fca00078e00ff */
[----:B------:R-:W-:-:S07]  /*1b70*/  @P0 SHF.R.U32.HI R0, RZ, R5, R4 ;  /* 0x00000005ff000219 */ /* 0x000fce0000011604 */
.L_x_1572:
[----:B------:R-:W-:-:S05]  /*1b80*/  IMAD R3, R0, R15, R15 ;  /* 0x0000000f00037224 */ /* 0x000fca00078e020f */
[----:B------:R-:W-:-:S07]  /*1b90*/  VIMNMX R14, R14, R3, PT ;  /* 0x000000030e0e7248 */ /* 0x000fce0003fe0100 */
.L_x_1570:
[----:B------:R-:W0:Y:S01]  /*1ba0*/  @P2 LDC R0, c[0x0][0x44c] ;  /* 0x00011300ff002b82 */ /* 0x000e220000000800 */
[----:B------:R-:W-:Y:S02]  /*1bb0*/  IMAD.U32 R3, RZ, RZ, UR60 ;  /* 0x0000003cff037e24 */ /* 0x000fe4000f8e00ff */
[----:B------:R-:W-:-:S05]  /*1bc0*/  IMAD.IADD R72, R17, 0x1, -R16 ;  /* 0x0000000111487824 */ /* 0x000fca00078e0a10 */
[----:B------:R-:W1:Y:S08]  /*1bd0*/  @P2 LDC R5, c[0x0][0x450] ;  /* 0x00011400ff052b82 */ /* 0x000e700000000800 */
[----:B------:R-:W2:Y:S01]  /*1be0*/  LDC R4, c[0x0][0x9dc] ;  /* 0x00027700ff047b82 */ /* 0x000ea20000000800 */
[----:B0-----:R-:W-:-:S05]  /*1bf0*/  @P2 IMAD.HI.U32 R0, R0, UR60, RZ ;  /* 0x0000003c00002c27 */ /* 0x001fca000f8e00ff */
[----:B-1----:R-:W-:-:S05]  /*1c00*/  @P2 SHF.R.U32.HI R3, RZ, R5, R0 ;  /* 0x00000005ff032219 */ /* 0x002fca0000011600 */
[----:B------:R-:W-:-:S04]  /*1c10*/  IMAD.IADD R3, R72, 0x1, R3 ;  /* 0x0000000148037824 */ /* 0x000fc800078e0203 */
[----:B--2---:R-:W-:Y:S01]  /*1c20*/  IMAD.IADD R0, R3, 0x1, -R4 ;  /* 0x0000000103007824 */ /* 0x004fe200078e0a04 */
        /* <DEDUP_REMOVED lines=10> */
.L_x_1574:
[----:B------:R-:W-:-:S13]  /*1cd0*/  ISETP.NE.AND P0, PT, R15, 0x1, PT ;  /* 0x000000010f00780c */ /* 0x000fda0003f05270 */
[----:B------:R-:W0:Y:S02]  /*1ce0*/  @P0 LDC.64 R4, c[0x0][0x9e8] ;  /* 0x00027a00ff040b82 */ /* 0x000e240000000a00 */
[----:B0-----:R-:W-:-:S05]  /*1cf0*/  @P0 IMAD.HI.U32 R4, R3, R4, RZ ;  /* 0x0000000403040227 */ /* 0x001fca00078e00ff */
[----:B------:R-:W-:-:S07]  /*1d00*/  @P0 SHF.R.U32.HI R3, RZ, R5, R4 ;  /* 0x00000005ff030219 */ /* 0x000fce0000011604 */
.L_x_1575:
[----:B------:R-:W-:-:S05]  /*1d10*/  IMAD R3, R3, R15, RZ ;  /* 0x0000000f03037224 */ /* 0x000fca00078e02ff */
[----:B------:R-:W-:-:S07]  /*1d20*/  VIMNMX R0, R0, R3, !PT ;  /* 0x0000000300007248 */ /* 0x000fce0007fe0100 */
.L_x_1573:
[----:B------:R-:W-:Y:S01]  /*1d30*/  VIADD R14, R14, 0x5f ;  /* 0x0000005f0e0e7836 */ /* 0x000fe20000000000 */
[----:B------:R-:W-:Y:S01]  /*1d40*/  R2UR UR4, R25 ;  /* 0x00000000190472ca */ /* 0x000fe200000e0000 */
[----:B------:R-:W-:Y:S01]  /*1d50*/  IMAD.HI R0, R0, 0x2aaaaaab, RZ ;  /* 0x2aaaaaab00007827 */ /* 0x000fe200078e02ff */
[----:B------:R-:W-:-:S03]  /*1d60*/  PLOP3.LUT P1, PT, PT, PT, PT, 0x80, 0x0 ;  /* 0x000000000000781c */ /* 0x000fc60003f2f070 */
[----:B------:R-:W-:Y:S01]  /*1d70*/  IMAD.HI R14, R14, 0x2aaaaaab, RZ ;  /* 0x2aaaaaab0e0e7827 */ /* 0x000fe200078e02ff */
[----:B------:R-:W-:-:S03]  /*1d80*/  SHF.R.U32.HI R5, RZ, 0x1f, R0 ;  /* 0x0000001fff057819 */ /* 0x000fc60000011600 */
[C---:B------:R-:W-:Y:S01]  /*1d90*/  VIADD R73, R198.reuse, 0x30 ;  /* 0x00000030c6497836 */ /* 0x040fe20000000000 */
[----:B------:R-:W-:Y:S01]  /*1da0*/  SHF.R.U32.HI R3, RZ, 0x1f, R14 ;  /* 0x0000001fff037819 */ /* 0x000fe2000001160e */
[----:B------:R-:W-:Y:S01]  /*1db0*/  VIADD R74, R198, 0x10 ;  /* 0x00000010c64a7836 */ /* 0x000fe20000000000 */
[----:B------:R-:W-:Y:S01]  /*1dc0*/  LEA.HI.SX32 R5, R0, R5, 0x1c ;  /* 0x0000000500057211 */ /* 0x000fe200078fe2ff */
[----:B------:R-:W-:Y:S01]  /*1dd0*/  ULOP3.LUT UR46, UR4, 0x1, URZ, 0xfc, !UPT ;  /* 0x00000001042e7892 */ /* 0x000fe2000f8efc3f */
[----:B------:R-:W-:Y:S02]  /*1de0*/  LEA.HI.SX32 R3, R14, R3, 0x1c ;  /* 0x000000030e037211 */ /* 0x000fe400078fe2ff */
[----:B------:R-:W-:Y:S02]  /*1df0*/  VIMNMX R5, RZ, R5, !PT ;  /* 0x00000005ff057248 */ /* 0x000fe40007fe0100 */
[----:B------:R-:W-:-:S03]  /*1e00*/  VIMNMX R3, R26, R3, PT ;  /* 0x000000031a037248 */ /* 0x000fc60003fe0100 */
[--C-:B------:R-:W-:Y:S02]  /*1e10*/  IMAD R5, R5, 0x60, -R12.reuse ;  /* 0x0000006005057824 */ /* 0x100fe400078e0a0c */
[----:B------:R-:W-:-:S03]  /*1e20*/  IMAD R12, R3, 0x60, -R12 ;  /* 0x00000060030c7824 */ /* 0x000fc600078e0a0c */
[----:B------:R-:W-:Y:S02]  /*1e30*/  VIMNMX R5, RZ, R5, !PT ;  /* 0x00000005ff057248 */ /* 0x000fe40007fe0100 */
        /* <DEDUP_REMOVED lines=10> */
[----:B------:R-:W-:Y:S05]  /*1ee0*/  @!P0 BRA `(.L_x_1576) ;  /* 0x0000002400c08947 */ /* 0x000fea0003800000 */
[----:B------:R-:W-:-:S04]  /*1ef0*/  UIADD3 UR4, UR41, 0x1e400, URZ ;  /* 0x0001e40029047890 */ /* 0x000fc8000fffe03f */
[----:B------:R-:W-:-:S06]  /*1f00*/  ULOP3.LUT UP0, URZ, UR4, 0x3ff, URZ, 0xc0, !UPT ;  /* 0x000003ff043f7892 */ /* 0x000fcc000f80c03f */
[----:B------:R-:W-:-:S13]  /*1f10*/  PLOP3.LUT P0, PT, PT, PT, UP0, 0x80, 0x0 ;  /* 0x000000000000781c */ /* 0x000fda0003f0f008 */
        /* <DEDUP_REMOVED lines=17> */
.L_x_1577:
[----:B------:R-:W2:Y:S04]  /*2030*/  LDL R32, [R1+0x280] ;  /* 0x0002800001207983 */ /* 0x000ea80000100800 */
[----:B------:R-:W3:Y:S01]  /*2040*/  LDL R34, [R1+0x284] ;  /* 0x0002840001227983 */ /* 0x000ee20000100800 */
[----:B------:R-:W-:-:S04]  /*2050*/  UIADD3 UR4, UP0, UR36, 0x1e400, URZ ;  /* 0x0001e40024047890 */ /* 0x000fc8000ff1e03f */
[----:B------:R-:W-:Y:S01]  /*2060*/  UIADD3.X UR5, URZ, UR37, URZ, UP0, !UPT ;  /* 0x000000253f057290 */ /* 0x000fe200087fe43f */
[----:B------:R-:W-:Y:S02]  /*2070*/  IMAD.U32 R25, RZ, RZ, UR41 ;  /* 0x00000029ff197e24 */ /* 0x000fe4000f8e00ff */
[----:B------:R-:W-:-:S03]  /*2080*/  IMAD.U32 R4, RZ, RZ, UR4 ;  /* 0x00000004ff047e24 */ /* 0x000fc6000f8e00ff */
[----:B------:R-:W-:Y:S02]  /*2090*/  IMAD.U32 R5, RZ, RZ, UR5 ;  /* 0x00000005ff057e24 */ /* 0x000fe4000f8e00ff */
[----:B------:R-:W-:-:S03]  /*20a0*/  VIADD R25, R25, 0x400 ;  /* 0x0000040019197836 */ /* 0x000fc60000000000 */
[----:B------:R0:W-:Y:S02]  /*20b0*/  STL.64 [R1+0x38], R4 ;  /* 0x0000380401007387 */ /* 0x0001e40000100a00 */
[----:B------:R-:W-:Y:S02]  /*20c0*/  LOP3.LUT P0, RZ, R25, 0x3ff, RZ, 0xc0, !PT ;  /* 0x000003ff19ff7812 */ /* 0x000fe4000780c0ff */
[----:B--2---:R-:W-:Y:S02]  /*20d0*/  R2UR UR7, R32 ;  /* 0x00000000200772ca */ /* 0x004fe400000e0000 */
[----:B---3--:R-:W-:-:S11]  /*20e0*/  R2UR UR6, R34 ;  /* 0x00000000220672ca */ /* 0x008fd600000e0000 */
[----:B------:R-:W-:-:S05]  /*20f0*/  IMAD.U32 R28, RZ, RZ, UR7 ;  /* 0x00000007ff1c7e24 */ /* 0x000fca000f8e00ff */
[----:B------:R-:W-:-:S05]  /*2100*/  IADD3 R28, P1, R28, 0x38, RZ ;  /* 0x000000381c1c7810 */ /* 0x000fca0007f3e0ff */
[----:B------:R-:W-:Y:S01]  /*2110*/  IMAD.X R29, RZ, RZ, UR6, P1 ;  /* 0x00000006ff1d7e24 */ /* 0x000fe200088e06ff */
[----:B0-----:R-:W-:Y:S07]  /*2120*/  @!P0 BRA `(.L_x_1578) ;  /* 0x0000000000408947 */ /* 0x001fee0003800000 */
        /* <DEDUP_REMOVED lines=16> */
.L_x_1578:
[----:B------:R-:W0:Y:S01]  /*2230*/  LDC.64 R4, c[0x0][0x9f8] ;  /* 0x00027e00ff047b82 */ /* 0x000e220000000a00 */
[----:B------:R-:W-:Y:S01]  /*2240*/  IMAD.MOV.U32 R35, RZ, RZ, R31 ;  /* 0x000000ffff237224 */ /* 0x000fe200078e001f */
[----:B------:R-:W2:Y:S01]  /*2250*/  LDL.64 R20, [R1+0x38] ;  /* 0x0000380001147983 */ /* 0x000ea20000100a00 */
[----:B------:R-:W-:Y:S01]  /*2260*/  R2UR UR22, R32 ;  /* 0x00000000201672ca */ /* 0x000fe200000e0000 */
[----:B------:R-:W-:Y:S01]  /*2270*/  ULDC.64 UR16, c[0x0][0x3f8] ;  /* 0x0000fe0000107ab9 */ /* 0x000fe20000000a00 */
[----:B------:R-:W-:Y:S01]  /*2280*/  R2UR UR23, R34 ;  /* 0x00000000221772ca */ /* 0x000fe200000e0000 */
[----:B------:R-:W-:Y:S01]  /*2290*/  ULDC.64 UR14, c[0x0][0x408] ;  /* 0x00010200000e7ab9 */ /* 0x000fe20000000a00 */
[----:B------:R-:W-:Y:S01]  /*22a0*/  USHF.R.S32.HI UR10, URZ, 0x1f, UR45 ;  /* 0x0000001f3f0a7899 */ /* 0x000fe2000801142d */
[----:B------:R-:W-:Y:S01]  /*22b0*/  ULDC.64 UR8, c[0x0][0x3e8] ;  /* 0x0000fa0000087ab9 */ /* 0x000fe20000000a00 */
[----:B0-----:R-:W-:-:S04]  /*22c0*/  ISETP.NE.U32.AND P0, PT, R4, RZ, PT ;  /* 0x000000ff0400720c */ /* 0x001fc80003f05070 */
[----:B------:R-:W-:-:S13]  /*22d0*/  ISETP.NE.AND.EX P0, PT, R5, RZ, PT, P0 ;  /* 0x000000ff0500720c */ /* 0x000fda0003f05300 */
[----:B------:R-:W0:Y:S02]  /*22e0*/  @P0 LDC.64 R4, c[0x0][0x9f8] ;  /* 0x00027e00ff040b82 */ /* 0x000e240000000a00 */
[----:B0-----:R-:W-:-:S05]  /*22f0*/  @P0 IMAD.WIDE R4, R31, 0x4, R4 ;  /* 0x000000041f040825 */ /* 0x001fca00078e0204 */
[----:B------:R0:W3:Y:S01]  /*2300*/  @P0 LDG.E R35, desc[UR38][R4.64] ;  /* 0x0000002604230981 */ /* 0x0000e2000c1e1900 */
[----:B------:R-:W-:Y:S01]  /*2310*/  UIADD3 UR5, UP2, UR22, 0x140, URZ ;  /* 0x0000014016057890 */ /* 0x000fe2000ff5e03f */
[----:B------:R-:W-:Y:S01]  /*2320*/  IMAD.MOV.U32 R3, RZ, RZ, 0x1 ;  /* 0x00000001ff037424 */ /* 0x000fe200078e00ff */
[----:B------:R-:W-:Y:S01]  /*2330*/  UIADD3 UR19, UP1, UR22, 0x210, URZ ;  /* 0x0000021016137890 */ /* 0x000fe2000ff3e03f */
[----:B------:R-:W-:Y:S01]  /*2340*/  IMAD.IADD R0, R33, 0x1, R30 ;  /* 0x0000000121007824 */ /* 0x000fe200078e021e */
[----:B------:R-:W-:Y:S01]  /*2350*/  UIADD3.X UR18, URZ, UR23, URZ, UP2, !UPT ;  /* 0x000000173f127290 */ /* 0x000fe200097fe43f */
[----:B------:R-:W-:Y:S01]  /*2360*/  STL.128 [R1+0x100], RZ ;  /* 0x000100ff01007387 */ /* 0x000fe20000100c00 */
[----:B------:R-:W-:Y:S02]  /*2370*/  UIADD3 UR11, UP3, UR22, 0x40, URZ ;  /* 0x00000040160b7890 */ /* 0x000fe4000ff7e03f */
[----:B------:R-:W-:Y:S01]  /*2380*/  UIADD3 UR4, UP5, UR22, 0x68, URZ ;  /* 0x0000006816047890 */ /* 0x000fe2000ffbe03f */
[----:B------:R-:W-:Y:S01]  /*2390*/  IMAD.U32 R6, RZ, RZ, UR5 ;  /* 0x00000005ff067e24 */ /* 0x000fe2000f8e00ff */
[----:B------:R-:W-:Y:S01]  /*23a0*/  UIADD3.X UR20, URZ, UR23, URZ, UP1, !UPT ;  /* 0x000000173f147290 */ /* 0x000fe20008ffe43f */
[----:B------:R-:W-:Y:S01]  /*23b0*/  IMAD.U32 R7, RZ, RZ, UR18 ;  /* 0x00000012ff077e24 */ /* 0x000fe2000f8e00ff */
[----:B------:R-:W-:Y:S01]  /*23c0*/  UIADD3.X UR18, URZ, UR23, URZ, UP3, !UPT ;  /* 0x000000173f127290 */ /* 0x000fe20009ffe43f */
[----:B0-----:R-:W-:Y:S01]  /*23d0*/  IMAD.U32 R4, RZ, RZ, UR19 ;  /* 0x00000013ff047e24 */ /* 0x001fe2000f8e00ff */
[----:B------:R-:W-:Y:S01]  /*23e0*/  UIADD3.X UR5, URZ, UR23, URZ, UP5, !UPT ;  /* 0x000000173f057290 */ /* 0x000fe2000affe43f */
[----:B------:R-:W0:Y:S01]  /*23f0*/  S2R R36, SR_TID.X ;  /* 0x0000000000247919 */ /* 0x000e220000002100 */
[----:B------:R-:W-:Y:S01]  /*2400*/  IMAD.U32 R5, RZ, RZ, UR20 ;  /* 0x00000014ff057e24 */ /* 0x000fe2000f8e00ff */
[----:B------:R-:W-:Y:S01]  /*2410*/  UIADD3 UR21, UP0, UR22, 0x220, URZ ;  /* 0x0000022016157890 */ /* 0x000fe2000ff1e03f */
[----:B------:R-:W-:Y:S01]  /*2420*/  IMAD.U32 R8, RZ, RZ, UR11 ;  /* 0x0000000bff087e24 */ /* 0x000fe2000f8e00ff */
[----:B------:R-:W-:Y:S01]  /*2430*/  UIMAD.WIDE.U32 UR12, UR16, 0x60, URZ ;  /* 0x00000060100c78a5 */ /* 0x000fe2000f8e003f */
[----:B------:R-:W-:Y:S01]  /*2440*/  IMAD.U32 R10, RZ, RZ, UR4 ;  /* 0x00000004ff0a7e24 */ /* 0x000fe2000f8e00ff */
[----:B------:R-:W-:Y:S01]  /*2450*/  UIMAD UR4, UR17, 0x60, URZ ;  /* 0x00000060110478a4 */ /* 0x000fe2000f8e023f */
[----:B------:R-:W-:Y:S01]  /*2460*/  IMAD.U32 R9, RZ, RZ, UR18 ;  /* 0x00000012ff097e24 */ /* 0x000fe2000f8e00ff */
[----:B------:R-:W-:Y:S01]  /*2470*/  UIADD3 UR7, UP4, UR22, 0x60, URZ ;  /* 0x0000006016077890 */ /* 0x000fe2000ff9e03f */
[----:B------:R-:W-:Y:S01]  /*2480*/  IMAD.U32 R11, RZ, RZ, UR5 ;  /* 0x00000005ff0b7e24 */ /* 0x000fe2000f8e00ff */
[----:B------:R1:W-:Y:S01]  /*2490*/  STL.128 [R1+0x240], R4 ;  /* 0x0002400401007387 */ /* 0x0003e20000100c00 */
[----:B------:R-:W-:-:S03]  /*24a0*/  UIADD3.X UR19, URZ, UR23, URZ, UP0, !UPT ;  /* 0x000000173f137290 */ /* 0x000fc600087fe43f */
[----:B------:R-:W-:Y:S01]  /*24b0*/  STL.128 [R1+0xc0], RZ ;  /* 0x0000c0ff01007387 */ /* 0x000fe20000100c00 */
[----:B------:R-:W-:Y:S01]  /*24c0*/  UIADD3 UR4, UR13, UR4, URZ ;  /* 0x000000040d047290 */ /* 0x000fe2000fffe03f */
[----:B------:R-:W-:Y:S01]  /*24d0*/  SHF.R.S32.HI R199, RZ, 0x1f, R198 ;  /* 0x0000001fffc77819 */ /* 0x000fe200000114c6 */
[----:B------:R-:W-:Y:S01]  /*24e0*/  UIMAD UR6, UR10, UR16, URZ ;  /* 0x000000100a0672a4 */ /* 0x000fe2000f8e023f */
[----:B------:R4:W-:Y:S01]  /*24f0*/  STL.U8 [R1+0x140], R3 ;  /* 0x0001400301007387 */ /* 0x0009e20000100000 */
[----:B------:R-:W-:Y:S01]  /*2500*/  UIADD3.X UR5, URZ, UR23, URZ, UP4, !UPT ;  /* 0x000000173f057290 */ /* 0x000fe2000a7fe43f */
[----:B------:R-:W-:Y:S02]  /*2510*/  IMAD.U32 R12, RZ, RZ, UR19 ;  /* 0x00000013ff0c7e24 */ /* 0x000fe4000f8e00ff */
[----:B------:R-:W-:Y:S04]  /*2520*/  STL.128 [R1+0x120], RZ ;  /* 0x000120ff01007387 */ /* 0x000fe80000100c00 */
[----:B------:R-:W-:Y:S01]  /*2530*/  STL.128 [R1+0xe0], RZ ;  /* 0x0000e0ff01007387 */ /* 0x000fe20000100c00 */
[----:B-1----:R-:W-:Y:S01]  /*2540*/  IMAD.MOV.U32 R4, RZ, RZ, R8 ;  /* 0x000000ffff047224 */ /* 0x002fe200078e0008 */
[----:B------:R-:W-:Y:S01]  /*2550*/  SHF.R.S32.HI R19, RZ, 0x1f, R18 ;  /* 0x0000001fff137819 */ /* 0x000fe20000011412 */
[----:B------:R-:W-:Y:S01]  /*2560*/  IMAD.MOV.U32 R5, RZ, RZ, R9 ;  /* 0x000000ffff057224 */ /* 0x000fe200078e0009 */
[----:B------:R-:W1:Y:S01]  /*2570*/  LDC.64 R30, c[0x0][0xa08] ;  /* 0x00028200ff1e7b82 */ /* 0x000e620000000a00 */
[----:B------:R-:W-:Y:S01]  /*2580*/  IMAD.MOV.U32 R6, RZ, RZ, R10 ;  /* 0x000000ffff067224 */ /* 0x000fe200078e000a */
[----:B------:R-:W-:Y:S01]  /*2590*/  STL [R1+0x60], R193 ;  /* 0x000060c101007387 */ /* 0x000fe20000100800 */
[----:B------:R-:W-:-:S02]  /*25a0*/  IMAD.MOV.U32 R7, RZ, RZ, R11 ;  /* 0x000000ffff077224 */ /* 0x000fc400078e000b */
[----:B----4-:R-:W-:Y:S01]  /*25b0*/  IMAD.U32 R3, RZ, RZ, UR21 ;  /* 0x00000015ff037e24 */ /* 0x010fe2000f8e00ff */
[----:B------:R-:W-:Y:S01]  /*25c0*/  STL [R1+0x160], R0 ;  /* 0x0001600001007387 */ /* 0x000fe20000100800 */
[----:B------:R-:W-:Y:S02]  /*25d0*/  IMAD.U32 R10, RZ, RZ, UR12 ;  /* 0x0000000cff0a7e24 */ /* 0x000fe4000f8e00ff */
[----:B0-----:R-:W-:Y:S01]  /*25e0*/  VIADD R192, R36, 0xffffff80 ;  /* 0xffffff8024c07836 */ /* 0x001fe20000000000 */
[----:B------:R0:W-:Y:S01]  /*25f0*/  STL.128 [R1+0x250], R4 ;  /* 0x0002500401007387 */ /* 0x0001e20000100c00 */
[----:B------:R-:W-:Y:S01]  /*2600*/  IMAD.U32 R11, RZ, RZ, UR13 ;  /* 0x0000000dff0b7e24 */ /* 0x000fe2000f8e00ff */
[----:B------:R-:W-:Y:S01]  /*2610*/  UIMAD.WIDE.U32 UR12, UR14, 0x60, URZ ;  /* 0x000000600e0c78a5 */ /* 0x000fe2000f8e003f */
[----:B------:R-:W-:Y:S01]  /*2620*/  IMAD.U32 R9, RZ, RZ, UR5 ;  /* 0x00000005ff097e24 */ /* 0x000fe2000f8e00ff */
[----:B------:R-:W-:Y:S02]  /*2630*/  USHF.L.U32 UR11, UR16, 0x6, URZ ;  /* 0x00000006100b7899 */ /* 0x000fe4000800063f */
[----:B------:R-:W-:Y:S01]  /*2640*/  USHF.L.U32 UR18, UR14, 0x6, URZ ;  /* 0x000000060e127899 */ /* 0x000fe2000800063f */
[----:B------:R-:W-:Y:S01]  /*2650*/  IMAD.U32 R8, RZ, RZ, UR7 ;  /* 0x00000007ff087e24 */ /* 0x000fe2000f8e00ff */
[----:B------:R-:W-:-:S02]  /*2660*/  USHF.L.U64.HI UR5, UR16, 0x6, UR17 ;  /* 0x0000000610057899 */ /* 0x000fc40008010211 */
[----:B------:R-:W-:Y:S01]  /*2670*/  UIMAD UR6, UR45, UR17, UR6 ;  /* 0x000000112d0672a4 */ /* 0x000fe2000f8e0206 */
[----:B------:R-:W-:Y:S01]  /*2680*/  IMAD.WIDE.U32 R14, R203, UR16, R18 ;  /* 0x00000010cb0e7c25 */ /* 0x000fe2000f8e0012 */
[----:B------:R-:W-:Y:S03]  /*2690*/  STL.64 [R1+0x1a0], RZ ;  /* 0x0001a0ff01007387 */ /* 0x000fe60000100a00 */
[----:B------:R-:W-:Y:S01]  /*26a0*/  IMAD.MOV.U32 R194, RZ, RZ, R192 ;  /* 0x000000ffffc27224 */ /* 0x000fe200078e00c0 */
[----:B------:R-:W-:Y:S01]  /*26b0*/  STL.128 [R1+0x1c0], RZ ;  /* 0x0001c0ff01007387 */ /* 0x000fe20000100c00 */
[----:B0-----:R-:W-:Y:S02]  /*26c0*/  IMAD.MOV.U32 R6, RZ, RZ, R3 ;  /* 0x000000ffff067224 */ /* 0x001fe400078e0003 */
[----:B------:R-:W-:Y:S01]  /*26d0*/  IMAD.U32 R3, RZ, RZ, UR4 ;  /* 0x00000004ff037e24 */ /* 0x000fe2000f8e00ff */
[----:B------:R-:W-:Y:S01]  /*26e0*/  UIMAD UR4, UR15, 0x60, URZ ;  /* 0x000000600f0478a4 */ /* 0x000fe2000f8e023f */
[----:B------:R-:W-:Y:S01]  /*26f0*/  IMAD.MOV.U32 R4, RZ, RZ, R28 ;  /* 0x000000ffff047224 */ /* 0x000fe200078e001c */
[----:B------:R-:W-:Y:S01]  /*2700*/  STL.64 [R1+0x188], RZ ;  /* 0x000188ff01007387 */ /* 0x000fe20000100a00 */
[----:B------:R-:W-:-:S02]  /*2710*/  IMAD.MOV.U32 R5, RZ, RZ, R29 ;  /* 0x000000ffff057224 */ /* 0x000fc400078e001d */
[----:B------:R-:W-:Y:S01]  /*2720*/  IMAD.MOV.U32 R7, RZ, RZ, R12 ;  /* 0x000000ffff077224 */ /* 0x000fe200078e000c */
[----:B------:R-:W-:Y:S01]  /*2730*/  UIADD3 UR4, UR13, UR4, URZ ;  /* 0x000000040d047290 */ /* 0x000fe2000fffe03f */
[----:B------:R-:W-:Y:S01]  /*2740*/  STL.64 [R1+0x1b0], RZ ;  /* 0x0001b0ff01007387 */ /* 0x000fe20000100a00 */
[----:B------:R-:W-:-:S03]  /*2750*/  IMAD.MOV.U32 R195, RZ, RZ, R192 ;  /* 0x000000ffffc37224 */ /* 0x000fc600078e00c0 */
[----:B------:R0:W-:Y:S01]  /*2760*/  STL.128 [R1+0x260], R4 ;  /* 0x0002600401007387 */ /* 0x0001e20000100c00 */
[----:B------:R-:W-:-:S03]  /*2770*/  USHF.L.U64.HI UR7, UR14, 0x6, UR15 ;  /* 0x000000060e077899 */ /* 0x000fc6000801020f */
[----:B------:R4:W-:Y:S01]  /*2780*/  STL.64 [R1+0x228], R8 ;  /* 0x0002280801007387 */ /* 0x0009e20000100a00 */
[----:B------:R-:W-:Y:S02]  /*2790*/  IMAD.U32 R11, RZ, RZ, UR13 ;  /* 0x0000000dff0b7e24 */ /* 0x000fe4000f8e00ff */
[----:B------:R-:W-:Y:S01]  /*27a0*/  IMAD.WIDE.U32 R12, R203, UR16, R198 ;  /* 0x00000010cb0c7c25 */ /* 0x000fe2000f8e00c6 */
[----:B------:R-:W-:Y:S04]  /*27b0*/  STL [R1+0xf8], RZ ;  /* 0x0000f8ff01007387 */ /* 0x000fe80000100800 */
[----:B------:R-:W-:Y:S01]  /*27c0*/  STL [R1+0x118], RZ ;  /* 0x000118ff01007387 */ /* 0x000fe20000100800 */
[----:B0-----:R-:W-:-:S03]  /*27d0*/  IMAD.MOV.U32 R6, RZ, RZ, R10 ;  /* 0x000000ffff067224 */ /* 0x001fc600078e000a */
[----:B------:R-:W-:Y:S01]  /*27e0*/  STL [R1+0xb8], RZ ;  /* 0x0000b8ff01007387 */ /* 0x000fe20000100800 */
[----:B------:R-:W-:Y:S02]  /*27f0*/  IMAD.MOV.U32 R7, RZ, RZ, R3 ;  /* 0x000000ffff077224 */ /* 0x000fe400078e0003 */
[----:B------:R-:W-:Y:S01]  /*2800*/  IMAD.U32 R4, RZ, RZ, UR11 ;  /* 0x0000000bff047e24 */ /* 0x000fe2000f8e00ff */
[----:B------:R-:W-:Y:S01]  /*2810*/  STL [R1+0xd8], RZ ;  /* 0x0000d8ff01007387 */ /* 0x000fe20000100800 */
[----:B------:R-:W-:Y:S02]  /*2820*/  IMAD.U32 R5, RZ, RZ, UR5 ;  /* 0x00000005ff057e24 */ /* 0x000fe4000f8e00ff */
[----:B------:R-:W-:Y:S01]  /*2830*/  IMAD.U32 R3, RZ, RZ, UR4 ;  /* 0x00000004ff037e24 */ /* 0x000fe2000f8e00ff */
[----:B------:R-:W-:Y:S04]  /*2840*/  STL.64 [R1+0x198], RZ ;  /* 0x000198ff01007387 */ /* 0x000fe80000100a00 */
[----:B------:R-:W-:Y:S04]  /*2850*/  STL.128 [R1+0xc0], R4 ;  /* 0x0000c00401007387 */ /* 0x000fe80000100c00 */
[----:B------:R0:W-:Y:S01]  /*2860*/  STL.128 [R1+0x100], R4 ;  /* 0x0001000401007387 */ /* 0x0001e20000100c00 */
[----:B------:R-:W-:Y:S01]  /*2870*/  UIMAD.WIDE.U32 UR4, UR45, UR16, URZ ;  /* 0x000000102d0472a5 */ /* 0x000fe2000f8e003f */
[----:B----4-:R-:W-:-:S02]  /*2880*/  IMAD.U32 R8, RZ, RZ, UR7 ;  /* 0x00000007ff087e24 */ /* 0x010fc4000f8e00ff */
[----:B------:R-:W-:Y:S01]  /*2890*/  STL [R1+0x190], RZ ;  /* 0x000190ff01007387 */ /* 0x000fe20000100800 */
[----:B------:R-:W-:Y:S02]  /*28a0*/  ULEA UR8, UP0, UR4, UR8, 0x1 ;  /* 0x0000000804087291 */ /* 0x000fe4000f80083f */
[----:B------:R-:W-:Y:S01]  /*28b0*/  UIADD3 UR5, UR5, UR6, URZ ;  /* 0x0000000605057290 */ /* 0x000fe2000fffe03f */
[----:B------:R-:W-:Y:S04]  /*28c0*/  STL [R1+0x1b8], RZ ;  /* 0x0001b8ff01007387 */ /* 0x000fe80000100800 */
[----:B------:R-:W-:Y:S01]  /*28d0*/  STL.64 [R1+0x158], R192 ;  /* 0x000158c001007387 */ /* 0x000fe20000100a00 */
[----:B0-----:R-:W-:-:S03]  /*28e0*/  IMAD.MOV.U32 R7, RZ, RZ, R3 ;  /* 0x000000ffff077224 */ /* 0x001fc600078e0003 */
[----:B------:R-:W-:Y:S01]  /*28f0*/  STL.128 [R1+0x70], R192 ;  /* 0x000070c001007387 */ /* 0x000fe20000100c00 */
[----:B------:R-:W-:-:S04]  /*2900*/  IMAD.U32 R3, RZ, RZ, UR18 ;  /* 0x00000012ff037e24 */ /* 0x000fc8000f8e00ff */
[----:B------:R-:W-:Y:S01]  /*2910*/  IMAD.MOV.U32 R4, RZ, RZ, R3 ;  /* 0x000000ffff047224 */ /* 0x000fe200078e0003 */
[----:B------:R-:W-:Y:S01]  /*2920*/  SHF.R.S32.HI R3, RZ, 0x1f, R203 ;  /* 0x0000001fff037819 */ /* 0x000fe200000114cb */
[----:B------:R-:W-:Y:S01]  /*2930*/  IMAD.MOV.U32 R5, RZ, RZ, R8 ;  /* 0x000000ffff057224 */ /* 0x000fe200078e0008 */
[----:B------:R-:W-:Y:S01]  /*2940*/  ULDC.64 UR6, c[0x0][0x198] ;  /* 0x0000660000067ab9 */ /* 0x000fe20000000a00 */
[----:B------:R-:W-:Y:S02]  /*2950*/  ULEA.HI.X UR9, UR4, UR9, UR5, 0x1, UP0 ;  /* 0x0000000904097291 */ /* 0x000fe400080f0c05 */
[----:B------:R-:W-:Y:S01]  /*2960*/  IMAD R8, R3, UR16, RZ ;  /* 0x0000001003087c24 */ /* 0x000fe2000f8e02ff */
[----:B------:R-:W-:Y:S01]  /*2970*/  UIADD3 UR13, UP0, UR6, 0x70, URZ ;  /* 0x00000070060d7890 */ /* 0x000fe2000ff1e03f */
[----:B------:R-:W-:Y:S01]  /*2980*/  IMAD.U32 R10, RZ, RZ, UR12 ;  /* 0x0000000cff0a7e24 */ /* 0x000fe2000f8e00ff */
[----:B------:R-:W-:Y:S01]  /*2990*/  ULDC.64 UR4, c[0x0][0x400] ;  /* 0x0001000000047ab9 */ /* 0x000fe20000000a00 */
[----:B------:R-:W-:Y:S01]  /*29a0*/  IMAD R29, R203, UR17, R8 ;  /* 0x00000011cb1d7c24 */ /* 0x000fe2000f8e0208 */
[----:B------:R-:W-:Y:S01]  /*29b0*/  UIADD3.X UR18, URZ, UR7, URZ, UP0, !UPT ;  /* 0x000000073f127290 */ /* 0x000fe200087fe43f */
[----:B------:R-:W-:Y:S01]  /*29c0*/  IMAD.MOV.U32 R6, RZ, RZ, R10 ;  /* 0x000000ffff067224 */ /* 0x000fe200078e000a */
[----:B------:R-:W-:Y:S01]  /*29d0*/  UIMAD UR12, UR10, UR14, URZ ;  /* 0x0000000e0a0c72a4 */ /* 0x000fe2000f8e023f */
[----:B------:R-:W-:Y:S01]  /*29e0*/  IMAD.U32 R9, RZ, RZ, UR22 ;  /* 0x00000016ff097e24 */ /* 0x000fe2000f8e00ff */
[----:B------:R-:W-:Y:S01]  /*29f0*/  LEA R10, P0, R12, UR8, 0x1 ;  /* 0x000000080c0a7c11 */ /* 0x000fe2000f8008ff */
[----:B------:R-:W-:Y:S01]  /*2a00*/  IMAD.IADD R8, R13, 0x1, R29 ;  /* 0x000000010d087824 */ /* 0x000fe200078e021d */
[----:B------:R-:W-:Y:S01]  /*2a10*/  STL.128 [R1+0xe0], R4 ;  /* 0x0000e00401007387 */ /* 0x000fe20000100c00 */
[----:B------:R-:W-:-:S02]  /*2a20*/  UIMAD.WIDE.U32 UR10, UR45, UR14, URZ ;  /* 0x0000000e2d0a72a5 */ /* 0x000fc4000f8e003f */
[----:B------:R-:W-:Y:S01]  /*2a30*/  UIMAD UR17, UR45, UR15, UR12 ;  /* 0x0000000f2d1172a4 */ /* 0x000fe2000f8e020c */
[----:B------:R0:W-:Y:S01]  /*2a40*/  STL.128 [R1+0x120], R4 ;  /* 0x0001200401007387 */ /* 0x0001e20000100c00 */
[----:B------:R-:W-:Y:S01]  /*2a50*/  LEA.HI.X R11, R12, UR9, R8, 0x1, P0 ;  /* 0x000000090c0b7c11 */ /* 0x000fe200080f0c08 */
[----:B------:R-:W-:Y:S01]  /*2a60*/  IMAD R8, R3, UR14, RZ ;  /* 0x0000000e03087c24 */ /* 0x000fe2000f8e02ff */
[----:B------:R-:W-:Y:S02]  /*2a70*/  ULEA UR12, UP0, UR10, UR4, 0x1 ;  /* 0x000000040a0c7291 */ /* 0x000fe4000f80083f */
[----:B------:R-:W-:Y:S01]  /*2a80*/  UIADD3 UR17, UR11, UR17, URZ ;  /* 0x000000110b117290 */ /* 0x000fe2000fffe03f */
[----:B------:R-:W-:Y:S02]  /*2a90*/  IMAD R33, R203, UR15, R8 ;  /* 0x0000000fcb217c24 */ /* 0x000fe4000f8e0208 */
[----:B0-----:R-:W-:Y:S02]  /*2aa0*/  IMAD.U32 R7, RZ, RZ, UR23 ;  /* 0x00000017ff077e24 */ /* 0x001fe4000f8e00ff */
[----:B------:R-:W-:-:S02]  /*2ab0*/  IMAD.U32 R4, RZ, RZ, UR13 ;  /* 0x0000000dff047e24 */ /* 0x000fc4000f8e00ff */
[----:B------:R-:W-:Y:S02]  /*2ac0*/  IMAD.U32 R5, RZ, RZ, UR18 ;  /* 0x00000012ff057e24 */ /* 0x000fe4000f8e00ff */
[----:B------:R-:W-:Y:S01]  /*2ad0*/  IMAD.MOV.U32 R6, RZ, RZ, R9 ;  /* 0x000000ffff067224 */ /* 0x000fe200078e0009 */
[----:B------:R-:W-:-:S04]  /*2ae0*/  ULEA.HI.X UR17, UR10, UR5, UR17, 0x1, UP0 ;  /* 0x000000050a117291 */ /* 0x000fc800080f0c11 */
[----:B------:R0:W-:Y:S01]  /*2af0*/  STL.128 [R1+0x230], R4 ;  /* 0x0002300401007387 */ /* 0x0001e20000100c00 */
[----:B------:R-:W-:Y:S01]  /*2b00*/  UIADD3 UR4, UP0, UR6, 0x220, URZ ;  /* 0x0000022006047890 */ /* 0x000fe2000ff1e03f */
[----:B------:R-:W-:Y:S01]  /*2b10*/  IMAD.IADD R3, R29, 0x1, R15 ;  /* 0x000000011d037824 */ /* 0x000fe200078e020f */
[----:B------:R-:W-:Y:S02]  /*2b20*/  USHF.R.S32.HI UR13, URZ, 0x1f, UR44 ;  /* 0x0000001f3f0d7899 */ /* 0x000fe4000801142c */
[----:B------:R-:W-:Y:S01]  /*2b30*/  UIADD3.X UR5, URZ, UR7, URZ, UP0, !UPT ;  /* 0x000000073f057290 */ /* 0x000fe200087fe43f */
[----:B------:R-:W-:Y:S01]  /*2b40*/  LEA R8, P1, R14, UR8, 0x1 ;  /* 0x000000080e087c11 */ /* 0x000fe2000f8208ff */
[----:B------:R-:W-:Y:S01]  /*2b50*/  ULDC.64 UR10, c[0x0][0x308] ;  /* 0x0000c200000a7ab9 */ /* 0x000fe20000000a00 */
[----:B0-----:R-:W-:-:S04]  /*2b60*/  IMAD.WIDE.U32 R4, R203, UR14, R198 ;  /* 0x0000000ecb047c25 */ /* 0x001fc8000f8e00c6 */
[----:B------:R-:W-:Y:S01]  /*2b70*/  IMAD.IADD R5, R5, 0x1, R33 ;  /* 0x0000000105057824 */ /* 0x000fe200078e0221 */
[----:B------:R-:W-:Y:S01]  /*2b80*/  LEA R12, P0, R4, UR12, 0x1 ;  /* 0x0000000c040c7c11 */ /* 0x000fe2000f8008ff */
[----:B------:R-:W-:-:S03]  /*2b90*/  UIMAD UR18, UR13, UR10, URZ ;  /* 0x0000000a0d1272a4 */ /* 0x000fc6000f8e023f */
[----:B------:R-:W-:Y:S01]  /*2ba0*/  LEA.HI.X R13, R4, UR17, R5, 0x1, P0 ;  /* 0x00000011040d7c11 */ /* 0x000fe200080f0c05 */
[----:B------:R-:W-:Y:S01]  /*2bb0*/  IMAD.WIDE.U32 R4, R203, UR14, R18 ;  /* 0x0000000ecb047c25 */ /* 0x000fe2000f8e0012 */
[----:B------:R-:W-:Y:S01]  /*2bc0*/  UIADD3 UR16, UP1, UR6, 0x22c, URZ ;  /* 0x0000022c06107890 */ /* 0x000fe2000ff3e03f */
[----:B------:R-:W-:Y:S02]  /*2bd0*/  LEA.HI.X R9, R14, UR9, R3, 0x1, P1 ;  /* 0x000000090e097c11 */ /* 0x000fe400088f0c03 */
[----:B------:R-:W-:Y:S02]  /*2be0*/  IMAD.U32 R6, RZ, RZ, UR4 ;  /* 0x00000004ff067e24 */ /* 0x000fe4000f8e00ff */
[----:B------:R-:W-:Y:S01]  /*2bf0*/  IMAD.U32 R7, RZ, RZ, UR5 ;  /* 0x00000005ff077e24 */ /* 0x000fe2000f8e00ff */
[----:B------:R-:W-:Y:S01]  /*2c00*/  UIMAD.WIDE.U32 UR4, UR44, UR10, URZ ;  /* 0x0000000a2c0472a5 */ /* 0x000fe2000f8e003f */
[----:B------:R-:W-:Y:S01]  /*2c10*/  IMAD.IADD R3, R33, 0x1, R5 ;  /* 0x0000000121037824 */ /* 0x000fe200078e0205 */
[----:B------:R-:W-:Y:S01]  /*2c20*/  UIADD3.X UR10, URZ, UR7, URZ, UP1, !UPT ;  /* 0x000000073f0a7290 */ /* 0x000fe20008ffe43f */
[C---:B------:R-:W-:Y:S01]  /*2c30*/  LEA R14, P0, R4.reuse, UR12, 0x1 ;  /* 0x0000000c040e7c11 */ /* 0x040fe2000f8008ff */
[----:B------:R-:W-:Y:S01]  /*2c40*/  UIMAD UR11, UR44, UR11, UR18 ;  /* 0x0000000b2c0b72a4 */ /* 0x000fe2000f8e0212 */
[----:B------:R0:W-:Y:S01]  /*2c50*/  STL.64 [R1+0x148], R6 ;  /* 0x0001480601007387 */ /* 0x0001e20000100a00 */
[----:B------:R-:W-:Y:S01]  /*2c60*/  ULDC.64 UR6, c[0x0][0x330] ;  /* 0x0000cc0000067ab9 */ /* 0x000fe20000000a00 */
[----:B------:R-:W-:Y:S01]  /*2c70*/  LEA.HI.X R15, R4, UR17, R3, 0x1, P0 ;  /* 0x00000011040f7c11 */ /* 0x000fe200080f0c03 */
[----:B------:R-:W-:Y:S01]  /*2c80*/  UIMAD UR14, UR13, UR6, URZ ;  /* 0x000000060d0e72a4 */ /* 0x000fe2000f8e023f */
[----:B------:R-:W-:Y:S01]  /*2c90*/  SHF.R.S32.HI R3, RZ, 0x1f, R0 ;  /* 0x0000001fff037819 */ /* 0x000fe20000011400 */
[----:B------:R-:W-:Y:S01]  /*2ca0*/  UIADD3 UR13, UR5, UR11, URZ ;  /* 0x0000000b050d7290 */ /* 0x000fe2000fffe03f */
[----:B------:R-:W-:Y:S01]  /*2cb0*/  IMAD.U32 R29, RZ, RZ, UR10 ;  /* 0x0000000aff1d7e24 */ /* 0x000fe2000f8e00ff */
[----:B------:R-:W-:Y:S01]  /*2cc0*/  UIMAD.WIDE.U32 UR10, UR44, UR6, URZ ;  /* 0x000000062c0a72a5 */ /* 0x000fe2000f8e003f */
[----:B------:R-:W4:Y:S01]  /*2cd0*/  LDC.64 R32, c[0x0][0x418] ;  /* 0x00010600ff207b82 */ /* 0x000f220000000a00 */
[----:B------:R-:W-:Y:S01]  /*2ce0*/  UIMAD UR14, UR44, UR7, UR14 ;  /* 0x000000072c0e72a4 */ /* 0x000fe2000f8e020e */
[----:B------:R-:W-:-:S02]  /*2cf0*/  ULDC.64 UR18, c[0x0][0x318] ;  /* 0x0000c60000127ab9 */ /* 0x000fc40000000a00 */
[----:B------:R-:W-:Y:S01]  /*2d00*/  ULDC.64 UR6, c[0x0][0x300] ;  /* 0x0000c00000067ab9 */ /* 0x000fe20000000a00 */
[----:B0-----:R-:W-:Y:S01]  /*2d10*/  IMAD.U32 R7, RZ, RZ, UR5 ;  /* 0x00000005ff077e24 */ /* 0x001fe2000f8e00ff */
[----:B------:R-:W-:Y:S01]  /*2d20*/  ULEA UR5, UP0, UR10, UR18, 0x1 ;  /* 0x000000120a057291 */ /* 0x000fe2000f80083f */
[----:B------:R-:W-:Y:S01]  /*2d30*/  IMAD.U32 R6, RZ, RZ, UR4 ;  /* 0x00000004ff067e24 */ /* 0x000fe2000f8e00ff */
[----:B------:R-:W-:Y:S01]  /*2d40*/  UIADD3 UR11, UR11, UR14, URZ ;  /* 0x0000000e0b0b7290 */ /* 0x000fe2000fffe03f */
[----:B------:R-:W-:Y:S01]  /*2d50*/  IMAD.U32 R7, RZ, RZ, UR13 ;  /* 0x0000000dff077e24 */ /* 0x000fe2000f8e00ff */
[----:B-1----:R-:W-:Y:S01]  /*2d60*/  ISETP.NE.U32.AND P0, PT, R30, RZ, PT ;  /* 0x000000ff1e00720c */ /* 0x002fe20003f05070 */
[----:B------:R-:W-:Y:S01]  /*2d70*/  IMAD R3, R3, UR6, RZ ;  /* 0x0000000603037c24 */ /* 0x000fe2000f8e02ff */
[----:B------:R-:W-:Y:S01]  /*2d80*/  ULEA.HI.X UR10, UR10, UR19, UR11, 0x1, UP0 ;  /* 0x000000130a0a7291 */ /* 0x000fe200080f0c0b */
[----:B------:R-:W-:Y:S01]  /*2d90*/  IMAD.WIDE.U32 R6, R0, UR6, R6 ;  /* 0x0000000600067c25 */ /* 0x000fe2000f8e0006 */
[----:B------:R-:W-:-:S03]  /*2da0*/  ISETP.NE.AND.EX P0, PT, R31, RZ, PT, P0 ;  /* 0x000000ff1f00720c */ /* 0x000fc60003f05300 */
[----:B------:R-:W-:Y:S01]  /*2db0*/  IMAD.U32 R28, RZ, RZ, UR16 ;  /* 0x00000010ff1c7e24 */ /* 0x000fe2000f8e00ff */
[----:B------:R-:W-:Y:S01]  /*2dc0*/  STL.64 [R1+0x110], R8 ;  /* 0x0001100801007387 */ /* 0x000fe20000100a00 */
[----:B------:R-:W-:Y:S01]  /*2dd0*/  IMAD R3, R0, UR7, R3 ;  /* 0x0000000700037c24 */ /* 0x000fe2000f8e0203 */
[----:B------:R-:W-:Y:S02]  /*2de0*/  ULDC.64 UR14, c[0x0][0x428] ;  /* 0x00010a00000e7ab9 */ /* 0x000fe40000000a00 */
[----:B------:R0:W-:Y:S01]  /*2df0*/  STL.64 [R1+0x150], R28 ;  /* 0x0001501c01007387 */ /* 0x0001e20000100a00 */
[----:B------:R-:W-:Y:S02]  /*2e00*/  IMAD.IADD R7, R7, 0x1, R3 ;  /* 0x0000000107077824 */ /* 0x000fe400078e0203 */
[----:B0-----:R-:W-:Y:S01]  /*2e10*/  IMAD.U32 R29, RZ, RZ, UR10 ;  /* 0x0000000aff1d7e24 */ /* 0x001fe2000f8e00ff */
[----:B------:R-:W-:Y:S01]  /*2e20*/  ULDC.64 UR10, c[0x0][0x310] ;  /* 0x0000c400000a7ab9 */ /* 0x000fe20000000a00 */
[----:B------:R0:W-:Y:S01]  /*2e30*/  STL.64 [R1+0xd0], R10 ;  /* 0x0000d00a01007387 */ /* 0x0001e20000100a00 */
[----:B---3--:R-:W-:-:S04]  /*2e40*/  SHF.R.S32.HI R0, RZ, 0x1f, R35 ;  /* 0x0000001fff007819 */ /* 0x008fc80000011423 */
[----:B------:R-:W-:Y:S02]  /*2e50*/  SEL R4, R0, RZ, !P0 ;  /* 0x000000ff00047207 */ /* 0x000fe40004000000 */
[----:B------:R-:W-:-:S03]  /*2e60*/  SEL R3, R35, RZ, !P0 ;  /* 0x000000ff23037207 */ /* 0x000fc60004000000 */
[----:B------:R-:W-:Y:S02]  /*2e70*/  IMAD R8, R4, UR10, RZ ;  /* 0x0000000a04087c24 */ /* 0x000fe4000f8e02ff */
[----:B------:R-:W-:-:S04]  /*2e80*/  IMAD.WIDE.U32 R4, R3, UR10, R6 ;  /* 0x0000000a03047c25 */ /* 0x000fc8000f8e0006 */
[----:B------:R-:W-:Y:S01]  /*2e90*/  IMAD R7, R3, UR11, R8 ;  /* 0x0000000b03077c24 */ /* 0x000fe2000f8e0208 */
[----:B------:R-:W-:Y:S01]  /*2ea0*/  ULDC.64 UR10, c[0x0][0x2e8] ;  /* 0x0000ba00000a7ab9 */ /* 0x000fe20000000a00 */
[----:B------:R-:W1:Y:S01]  /*2eb0*/  LDC.64 R8, c[0x0][0x3f8] ;  /* 0x0000fe00ff087b82 */ /* 0x000e620000000a00 */
[----:B------:R-:W-:Y:S01]  /*2ec0*/  LEA R6, P0, R4, UR10, 0x1 ;  /* 0x0000000a04067c11 */ /* 0x000fe2000f8008ff */
[----:B------:R-:W-:-:S05]  /*2ed0*/  IMAD.IADD R7, R5, 0x1, R7 ;  /* 0x0000000105077824 */ /* 0x000fca00078e0207 */
[----:B------:R-:W-:Y:S02]  /*2ee0*/  LEA.HI.X R7, R4, UR11, R7, 0x1, P0 ;  /* 0x0000000b04077c11 */ /* 0x000fe400080f0c07 */
[----:B----4-:R-:W-:Y:S01]  /*2ef0*/  LOP3.LUT P0, RZ, R32, R30, RZ, 0xfc, !PT ;  /* 0x0000001e20ff7212 */ /* 0x010fe2000780fcff */
[----:B0-----:R-:W-:Y:S02]  /*2f00*/  IMAD.U32 R10, RZ, RZ, UR12 ;  /* 0x0000000cff0a7e24 */ /* 0x001fe4000f8e00ff */
[----:B------:R-:W-:Y:S01]  /*2f10*/  IMAD.U32 R11, RZ, RZ, UR17 ;  /* 0x00000011ff0b7e24 */ /* 0x000fe2000f8e00ff */
[----:B------:R-:W-:Y:S01]  /*2f20*/  LOP3.LUT P0, RZ, R33, R31, RZ, 0xfc, P0 ;  /* 0x0000001f21ff7212 */ /* 0x000fe2000000fcff */
[----:B------:R-:W-:Y:S01]  /*2f30*/  IMAD.U32 R28, RZ, RZ, UR5 ;  /* 0x00000005ff1c7e24 */ /* 0x000fe2000f8e00ff */
[----:B------:R-:W0:Y:S01]  /*2f40*/  LDC.64 R30, c[0x0][0x2f0] ;  /* 0x0000bc00ff1e7b82 */ /* 0x000e220000000a00 */
[----:B------:R-:W-:Y:S01]  /*2f50*/  UIMAD UR5, UR7, 0x60, URZ ;  /* 0x00000060070578a4 */ /* 0x000fe2000f8e023f */
[----:B------:R-:W-:Y:S01]  /*2f60*/  IMAD R0, R0, UR14, RZ ;  /* 0x0000000e00007c24 */ /* 0x000fe2000f8e02ff */
[----:B------:R-:W-:Y:S01]  /*2f70*/  UIMAD.WIDE.U32 UR6, UR6, 0x60, URZ ;  /* 0x00000060060678a5 */ /* 0x000fe2000f8e003f */
[----:B------:R3:W-:Y:S02]  /*2f80*/  STL.64 [R1+0xb0], R10 ;  /* 0x0000b00a01007387 */ /* 0x0007e40000100a00 */
[----:B------:R-:W-:Y:S01]  /*2f90*/  IMAD R3, R35, UR15, R0 ;  /* 0x0000000f23037c24 */ /* 0x000fe2000f8e0200 */
[----:B------:R-:W-:Y:S01]  /*2fa0*/  UIADD3 UR5, UR7, UR5, URZ ;  /* 0x0000000507057290 */ /* 0x000fe2000fffe03f */
[----:B------:R4:W-:Y:S01]  /*2fb0*/  STL.64 [R1+0x130], R14 ;  /* 0x0001300e01007387 */ /* 0x0009e20000100a00 */
[----:B------:R-:W-:-:S03]  /*2fc0*/  IMAD.U32 R5, RZ, RZ, UR7 ;  /* 0x00000007ff057e24 */ /* 0x000fc6000f8e00ff */
[----:B------:R5:W-:Y:S01]  /*2fd0*/  STL.64 [R1+0x1d0], R28 ;  /* 0x0001d01c01007387 */ /* 0x000be20000100a00 */
[C---:B---3--:R-:W-:Y:S01]  /*2fe0*/  IMAD.WIDE.U32 R10, R35.reuse, UR14, RZ ;  /* 0x0000000e230a7c25 */ /* 0x048fe2000f8e00ff */
[----:B----4-:R-:W-:-:S03]  /*2ff0*/  SEL R14, R35, RZ, !P0 ;  /* 0x000000ff230e7207 */ /* 0x010fc60004000000 */
[----:B------:R-:W-:Y:S02]  /*3000*/  IMAD.IADD R0, R11, 0x1, R3 ;  /* 0x000000010b007824 */ /* 0x000fe400078e0203 */
[----:B------:R-:W-:Y:S01]  /*3010*/  IMAD.U32 R34, RZ, RZ, UR8 ;  /* 0x00000008ff227e24 */ /* 0x000fe2000f8e00ff */
[C---:B-----5:R-:W-:Y:S01]  /*3020*/  LEA R28, P0, R10.reuse, R32, 0x2 ;  /* 0x000000200a1c7211 */ /* 0x060fe200078010ff */
[----:B------:R-:W-:Y:S01]  /*3030*/  IMAD.U32 R37, RZ, RZ, UR9 ;  /* 0x00000009ff257e24 */ /* 0x000fe2000f8e00ff */
[----:B------:R3:W-:Y:S01]  /*3040*/  STL.64 [R1+0xf0], R12 ;  /* 0x0000f00c01007387 */ /* 0x0007e20000100a00 */
[----:B------:R-:W-:Y:S01]  /*3050*/  IMAD.U32 R5, RZ, RZ, UR5 ;  /* 0x00000005ff057e24 */ /* 0x000fe2000f8e00ff */
[----:B------:R-:W-:Y:S01]  /*3060*/  ULEA UR5, UP0, UR4, UR10, 0x1 ;  /* 0x0000000a04057291 */ /* 0x000fe2000f80083f */
[----:B------:R-:W-:Y:S01]  /*3070*/  LEA.HI.X R29, R10, R33, R0, 0x2, P0 ;  /* 0x000000210a1d7211 */ /* 0x000fe200000f1400 */
[----:B------:R-:W-:Y:S01]  /*3080*/  IMAD.MOV.U32 R10, RZ, RZ, R34 ;  /* 0x000000ffff0a7224 */ /* 0x000fe200078e0022 */
[----:B0-----:R-:W-:Y:S01]  /*3090*/  ISETP.GE.AND P1, PT, R223, R31, PT ;  /* 0x0000001fdf00720c */ /* 0x001fe20003f26270 */
[----:B------:R-:W-:Y:S01]  /*30a0*/  IMAD.MOV.U32 R11, RZ, RZ, R37 ;  /* 0x000000ffff0b7224 */ /* 0x000fe200078e0025 */
[----:B------:R-:W-:Y:S01]  /*30b0*/  ULEA.HI.X UR4, UR4, UR11, UR13, 0x1, UP0 ;  /* 0x0000000b04047291 */ /* 0x000fe200080f0c0d */
[----:B------:R-:W-:Y:S01]  /*30c0*/  IMAD.U32 R4, RZ, RZ, UR6 ;  /* 0x00000006ff047e24 */ /* 0x000fe2000f8e00ff */
[----:B------:R-:W-:Y:S01]  /*30d0*/  STL.64 [R1+0x188], R30 ;  /* 0x0001881e01007387 */ /* 0x000fe20000100a00 */
[----:B------:R-:W-:Y:S01]  /*30e0*/  IMAD.MOV.U32 R15, RZ, RZ, R14 ;  /* 0x000000ffff0f7224 */ /* 0x000fe200078e000e */
[----:B------:R-:W0:Y:S02]  /*30f0*/  LDC R32, c[0x0][0x424] ;  /* 0x00010900ff207b82 */ /* 0x000e240000000800 */
[----:B-1----:R1:W-:Y:S06]  /*3100*/  STL.128 [R1+0x90], R8 ;  /* 0x0000900801007387 */ /* 0x0023ec0000100c00 */
[----:B---3--:R-:W3:Y:S01]  /*3110*/  LDC.64 R12, c[0x0][0x310] ;  /* 0x0000c400ff0c7b82 */ /* 0x008ee20000000a00 */
[----:B------:R4:W-:Y:S01]  /*3120*/  STL.128 [R1+0x50], R4 ;  /* 0x0000500401007387 */ /* 0x0009e20000100c00 */
[----:B------:R-:W-:-:S02]  /*3130*/  IMAD.U32 R0, RZ, RZ, UR5 ;  /* 0x00000005ff007e24 */ /* 0x000fc4000f8e00ff */
[----:B------:R-:W-:Y:S01]  /*3140*/  IMAD.U32 R3, RZ, RZ, UR4 ;  /* 0x00000004ff037e24 */ /* 0x000fe2000f8e00ff */
[----:B------:R5:W-:Y:S03]  /*3150*/  STL.64 [R1+0x200], R14 ;  /* 0x0002000e01007387 */ /* 0x000be60000100a00 */
[----:B-1----:R-:W1:Y:S01]  /*3160*/  LDC.64 R10, c[0x0][0x3f0] ;  /* 0x0000fc00ff0a7b82 */ /* 0x002e620000000a00 */
[----:B------:R-:W-:-:S07]  /*3170*/  ISETP.GE.AND P0, PT, R18, R31, PT ;  /* 0x0000001f1200720c */ /* 0x000fce0003f06270 */
[----:B----4-:R-:W4:Y:S01]  /*3180*/  LDC.64 R4, c[0x0][0x328] ;  /* 0x0000ca00ff047b82 */ /* 0x010f220000000a00 */
[----:B-----5:R-:W-:Y:S02]  /*3190*/  IMAD.MOV.U32 R14, RZ, RZ, R0 ;  /* 0x000000ffff0e7224 */ /* 0x020fe400078e0000 */
[----:B------:R-:W-:Y:S01]  /*31a0*/  IMAD.MOV.U32 R15, RZ, RZ, R3 ;  /* 0x000000ffff0f7224 */ /* 0x000fe200078e0003 */
[----:B------:R-:W-:-:S04]  /*31b0*/  SEL R3, RZ, 0xffffffff, P1 ;  /* 0xffffffffff037807 */ /* 0x000fc80000800000 */
[----:B------:R-:W4:Y:S01]  /*31c0*/  LDC.64 R6, c[0x0][0x338] ;  /* 0x0000ce00ff067b82 */ /* 0x000f220000000a00 */
[C---:B------:R-:W-:Y:S02]  /*31d0*/  VIADD R0, R18.reuse, 0x60 ;  /* 0x0000006012007836 */ /* 0x040fe40000000000 */
[----:B------:R-:W-:Y:S02]  /*31e0*/  VIADD R8, R18, 0x80 ;  /* 0x0000008012087836 */ /* 0x000fe40000000000 */
[----:B------:R-:W-:Y:S01]  /*31f0*/  IMAD.SHL.U32 R9, R3, 0x2, RZ ;  /* 0x0000000203097824 */ /* 0x000fe200078e00ff */
[-C--:B------:R-:W-:Y:S02]  /*3200*/  ISETP.GE.AND P2, PT, R0, R31.reuse, PT ;  /* 0x0000001f0000720c */ /* 0x080fe40003f46270 */
[----:B------:R-:W-:Y:S02]  /*3210*/  SEL R0, RZ, 0x1, P0 ;  /* 0x00000001ff007807 */ /* 0x000fe40000000000 */
[-C--:B------:R-:W-:Y:S01]  /*3220*/  ISETP.GE.AND P0, PT, R224, R31.reuse, PT ;  /* 0x0000001fe000720c */ /* 0x080fe20003f06270 */
[----:B------:R-:W-:Y:S01]  /*3230*/  VIADD R3, R30, 0x5f ;  /* 0x0000005f1e037836 */ /* 0x000fe20000000000 */
[----:B------:R-:W-:Y:S01]  /*3240*/  ISETP.GE.AND P1, PT, R8, R31, PT ;  /* 0x0000001f0800720c */ /* 0x000fe20003f26270 */
[----:B---3--:R3:W-:Y:S01]  /*3250*/  STL.128 [R1+0x1a0], R12 ;  /* 0x0001a00c01007387 */ /* 0x0087e20000100c00 */
[----:B------:R-:W-:Y:S01]  /*3260*/  LOP3.LUT R8, R9, 0x2, R0, 0xe2, !PT ;  /* 0x0000000209087812 */ /* 0x000fe200078ee200 */
[----:B------:R-:W-:Y:S01]  /*3270*/  VIADD R0, R18, 0xa0 ;  /* 0x000000a012007836 */ /* 0x000fe20000000000 */
[----:B------:R-:W-:Y:S01]  /*3280*/  SEL R9, RZ, 0x4, P0 ;  /* 0x00000004ff097807 */ /* 0x000fe20000000000 */
[----:B------:R-:W-:-:S03]  /*3290*/  IMAD.HI R3, R3, 0x2aaaaaab, RZ ;  /* 0x2aaaaaab03037827 */ /* 0x000fc600078e02ff */
[----:B------:R-:W-:Y:S02]  /*32a0*/  ISETP.GE.AND P0, PT, R0, R31, PT ;  /* 0x0000001f0000720c */ /* 0x000fe40003f06270 */
[----:B------:R-:W-:Y:S02]  /*32b0*/  SHF.R.U32.HI R0, RZ, 0x1f, R3 ;  /* 0x0000001fff007819 */ /* 0x000fe40000011603 */
[----:B---3--:R-:W-:Y:S01]  /*32c0*/  SEL R12, RZ, 0x8, P2 ;  /* 0x00000008ff0c7807 */ /* 0x008fe20001000000 */
[----:B------:R-:W3:Y:S03]  /*32d0*/  LDC R13, c[0x0][0x320] ;  /* 0x0000c800ff0d7b82 */ /* 0x000ee60000000800 */
[----:B------:R-:W-:Y:S02]  /*32e0*/  LOP3.LUT R8, R12, R8, R9, 0xfe, !PT ;  /* 0x000000080c087212 */ /* 0x000fe400078efe09 */
[----:B------:R-:W-:-:S02]  /*32f0*/  SEL R9, RZ, 0x10, P1 ;  /* 0x00000010ff097807 */ /* 0x000fc40000800000 */
[-C--:B-1----:R-:W-:Y:S01]  /*3300*/  ISETP.GE.AND P1, PT, R74, R11.reuse, PT ;  /* 0x0000000b4a00720c */ /* 0x082fe20003f26270 */
[----:B----4-:R1:W-:Y:S01]  /*3310*/  STL.128 [R1+0x1c0], R4 ;  /* 0x0001c00401007387 */ /* 0x0103e20000100c00 */
[----:B------:R-:W-:Y:S01]  /*3320*/  SEL R12, RZ, 0x20, P0 ;  /* 0x00000020ff0c7807 */ /* 0x000fe20000000000 */
[----:B------:R-:W4:Y:S01]  /*3330*/  LDC.64 R14, c[0x0][0x408] ;  /* 0x00010200ff0e7b82 */ /* 0x000f220000000a00 */
[----:B------:R-:W-:Y:S02]  /*3340*/  LEA.HI.SX32 R0, R3, R0, 0x1c ;  /* 0x0000000003007211 */ /* 0x000fe400078fe2ff */
[----:B------:R-:W-:-:S03]  /*3350*/  ISETP.GE.AND P0, PT, R198, R11, PT ;  /* 0x0000000bc600720c */ /* 0x000fc60003f06270 */
[----:B------:R5:W-:Y:S01]  /*3360*/  STL [R1+0x40], R0 ;  /* 0x0000400001007387 */ /* 0x000be20000100800 */
[----:B------:R-:W-:Y:S02]  /*3370*/  SEL R3, RZ, 0x1, P0 ;  /* 0x00000001ff037807 */ /* 0x000fe40000000000 */
[----:B-1----:R-:W-:Y:S02]  /*3380*/  SEL R4, RZ, 0xffffffff, P1 ;  /* 0xffffffffff047807 */ /* 0x002fe40000800000 */
[----:B------:R-:W-:-:S03]  /*3390*/  ISETP.GE.AND P1, PT, R223, R11, PT ;  /* 0x0000000bdf00720c */ /* 0x000fc60003f26270 */
[----:B------:R-:W-:Y:S01]  /*33a0*/  IMAD.SHL.U32 R4, R4, 0x2, RZ ;  /* 0x0000000204047824 */ /* 0x000fe200078e00ff */
[-C--:B------:R-:W-:Y:S02]  /*33b0*/  ISETP.GE.AND P0, PT, R18, R11.reuse, PT ;  /* 0x0000000b1200720c */ /* 0x080fe40003f06270 */
[----:B-----5:R-:W-:Y:S02]  /*33c0*/  SEL R0, RZ, 0xffffffff, P1 ;  /* 0xffffffffff007807 */ /* 0x020fe40000800000 */
[----:B------:R-:W-:Y:S02]  /*33d0*/  LOP3.LUT R8, R12, R8, R9, 0xfe, !PT ;  /* 0x000000080c087212 */ /* 0x000fe400078efe09 */
[----:B------:R-:W-:Y:S01]  /*33e0*/  LOP3.LUT R5, R4, 0x2, R3, 0xe2, !PT ;  /* 0x0000000204057812 */ /* 0x000fe200078ee203 */
[----:B------:R-:W-:Y:S01]  /*33f0*/  IMAD.SHL.U32 R4, R0, 0x2, RZ ;  /* 0x0000000200047824 */ /* 0x000fe200078e00ff */
[----:B------:R-:W-:Y:S02]  /*3400*/  SEL R3, RZ, 0x1, P0 ;  /* 0x00000001ff037807 */ /* 0x000fe40000000000 */
[----:B------:R-:W-:-:S02]  /*3410*/  ISETP.GE.AND P0, PT, R205, R11, PT ;  /* 0x0000000bcd00720c */ /* 0x000fc40003f06270 */
[-C--:B------:R-:W-:Y:S02]  /*3420*/  ISETP.GE.AND P1, PT, R73, R11.reuse, PT ;  /* 0x0000000b4900720c */ /* 0x080fe40003f26270 */
[----:B------:R-:W-:Y:S01]  /*3430*/  ISETP.GE.AND P4, PT, R224, R11, PT ;  /* 0x0000000be000720c */ /* 0x000fe20003f86270 */
[----:B------:R-:W-:Y:S01]  /*3440*/  STL.U8 [R1+0x1d8], R8 ;  /* 0x0001d80801007387 */ /* 0x000fe20000100000 */
[----:B------:R-:W-:Y:S01]  /*3450*/  VIADD R0, R10, 0x5f ;  /* 0x0000005f0a007836 */ /* 0x000fe20000000000 */
[----:B------:R-:W-:Y:S01]  /*3460*/  SEL R6, RZ, 0x4, P0 ;  /* 0x00000004ff067807 */ /* 0x000fe20000000000 */
[----:B------:R-:W-:Y:S01]  /*3470*/  IMAD.MOV.U32 R12, RZ, RZ, R30 ;  /* 0x000000ffff0c7224 */ /* 0x000fe200078e001e */
[----:B------:R-:W-:Y:S01]  /*3480*/  STL.U8 [R1+0x1d9], R8 ;  /* 0x0001d90801007387 */ /* 0x000fe20000100000 */
[----:B------:R-:W-:-:S03]  /*3490*/  LOP3.LUT R7, R4, 0x2, R3, 0xe2, !PT ;  /* 0x0000000204077812 */ /* 0x000fc600078ee203 */
[----:B------:R1:W-:Y:S04]  /*34a0*/  STL.U8 [R1+0x220], R8 ;  /* 0x0002200801007387 */ /* 0x0003e80000100000 */
[----:B------:R-:W-:Y:S04]  /*34b0*/  STL.64 [R1+0x88], R10 ;  /* 0x0000880a01007387 */ /* 0x000fe80000100a00 */
[----:B------:R5:W-:Y:S01]  /*34c0*/  STL.64 [R1+0xa0], R10 ;  /* 0x0000a00a01007387 */ /* 0x000be20000100a00 */
[-C--:B------:R-:W-:Y:S01]  /*34d0*/  ISETP.GE.AND P2, PT, R204, R11.reuse, PT ;  /* 0x0000000bcc00720c */ /* 0x080fe20003f46270 */
[----:B------:R-:W2:Y:S01]  /*34e0*/  LDC R30, c[0x0][0x2fc] ;  /* 0x0000bf00ff1e7b82 */ /* 0x000ea20000000800 */
[----:B-1----:R-:W-:Y:S01]  /*34f0*/  SEL R8, RZ, 0x8, P1 ;  /* 0x00000008ff087807 */ /* 0x002fe20000800000 */
[----:B------:R-:W-:Y:S01]  /*3500*/  IMAD.HI R3, R0, 0x2aaaaaab, RZ ;  /* 0x2aaaaaab00037827 */ /* 0x000fe200078e02ff */
[----:B------:R1:W-:Y:S01]  /*3510*/  STL.64 [R1+0x180], R28 ;  /* 0x0001801c01007387 */ /* 0x0003e20000100a00 */
[----:B------:R-:W-:-:S02]  /*3520*/  ISETP.GE.AND P3, PT, R206, R11, PT ;  /* 0x0000000bce00720c */ /* 0x000fc40003f66270 */
[----:B------:R-:W-:Y:S02]  /*3530*/  LOP3.LUT R5, R8, R5, R6, 0xfe, !PT ;  /* 0x0000000508057212 */ /* 0x000fe400078efe06 */
[----:B-----5:R-:W-:Y:S01]  /*3540*/  SEL R10, RZ, 0x4, P4 ;  /* 0x00000004ff0a7807 */ /* 0x020fe20002000000 */
[----:B---3--:R3:W-:Y:S01]  /*3550*/  STL.64 [R1+0x1b0], R12 ;  /* 0x0001b00c01007387 */ /* 0x0087e20000100a00 */
[----:B------:R-:W-:Y:S02]  /*3560*/  IMAD.SHL.U32 R0, R11, 0x2, RZ ;  /* 0x000000020b007824 */ /* 0x000fe400078e00ff */
[----:B------:R-:W-:Y:S01]  /*3570*/  LOP3.LUT R8, R7, R10, RZ, 0xfc, !PT ;  /* 0x0000000a07087212 */ /* 0x000fe200078efcff */
[----:B-1----:R-:W1:Y:S01]  /*3580*/  LDC.64 R28, c[0x0][0x418] ;  /* 0x00010600ff1c7b82 */ /* 0x002e620000000a00 */
[----:B------:R-:W-:-:S07]  /*3590*/  SHF.R.U32.HI R4, RZ, 0x1f, R3 ;  /* 0x0000001fff047819 */ /* 0x000fce0000011603 */
[----:B------:R-:W5:Y:S08]  /*35a0*/  LDC.64 R10, c[0x0][0x300] ;  /* 0x0000c000ff0a7b82 */ /* 0x000f700000000a00 */
[----:B---3--:R-:W3:Y:S01]  /*35b0*/  LDC.U8 R12, c[0x0][0x410] ;  /* 0x00010400ff0c7b82 */ /* 0x008ee20000000000 */
[----:B------:R-:W-:Y:S02]  /*35c0*/  LEA.HI.SX32 R4, R3, R4, 0x1c ;  /* 0x0000000403047211 */ /* 0x000fe400078fe2ff */
[----:B------:R-:W-:-:S02]  /*35d0*/  SEL R6, RZ, 0x10, P2 ;  /* 0x00000010ff067807 */ /* 0x000fc40001000000 */
[----:B------:R-:W-:Y:S02]  /*35e0*/  SEL R3, RZ, 0x20, P3 ;  /* 0x00000020ff037807 */ /* 0x000fe40001800000 */
[----:B------:R-:W-:Y:S02]  /*35f0*/  LOP3.LUT P0, RZ, R227, 0x4, RZ, 0xc0, !PT ;  /* 0x00000004e3ff7812 */ /* 0x000fe4000780c0ff */
[----:B------:R-:W-:Y:S01]  /*3600*/  LOP3.LUT R6, R3, R5, R6, 0xfe, !PT ;  /* 0x0000000503067212 */ /* 0x000fe200078efe06 */
[----:B------:R-:W-:Y:S01]  /*3610*/  IMAD.MOV.U32 R3, RZ, RZ, 0x20 ;  /* 0x00000020ff037424 */ /* 0x000fe200078e00ff */
[----:B------:R-:W-:-:S04]  /*3620*/  LOP3.LUT R7, R212, 0x18, R18, 0xf8, !PT ;  /* 0x00000018d4077812 */ /* 0x000fc800078ef812 */
[----:B------:R-:W-:Y:S01]  /*3630*/  SEL R3, R3, 0xffffffe0, !P0 ;  /* 0xffffffe003037807 */ /* 0x000fe20004000000 */
[----:B------:R0:W-:Y:S04]  /*3640*/  STL [R1+0x6c], R0 ;  /* 0x00006c0001007387 */ /* 0x0001e80000100800 */
[----:B------:R-:W-:Y:S04]  /*3650*/  STL [R1+0xb8], R4 ;  /* 0x0000b80401007387 */ /* 0x000fe80000100800 */
[----:B------:R-:W-:Y:S01]  /*3660*/  STL [R1+0xd8], R4 ;  /* 0x0000d80401007387 */ /* 0x000fe20000100800 */
[----:B0-----:R-:W-:-:S03]  /*3670*/  LOP3.LUT R0, R7, R214, RZ, 0x3c, !PT ;  /* 0x000000d607007212 */ /* 0x001fc600078e3cff */
[----:B------:R-:W-:Y:S04]  /*3680*/  STL [R1+0xf8], R4 ;  /* 0x0000f80401007387 */ /* 0x000fe80000100800 */
[----:B------:R-:W-:Y:S04]  /*3690*/  STL [R1+0x118], R4 ;  /* 0x0001180401007387 */ /* 0x000fe80000100800 */
[----:B------:R-:W-:Y:S04]  /*36a0*/  STL.U8 [R1+0x81], R8 ;  /* 0x0000810801007387 */ /* 0x000fe80000100000 */
[----:B------:R-:W-:Y:S04]  /*36b0*/  STL.U8 [R1+0x80], R6 ;  /* 0x0000800601007387 */ /* 0x000fe80000100000 */
[----:B-----5:R-:W-:Y:S04]  /*36c0*/  STL.64 [R1+0x48], R10 ;  /* 0x0000480a01007387 */ /* 0x020fe80000100a00 */
[----:B------:R-:W-:Y:S04]  /*36d0*/  STL.64 [R1+0x198], R10 ;  /* 0x0001980a01007387 */ /* 0x000fe80000100a00 */
[----:B----4-:R-:W-:Y:S04]  /*36e0*/  STL.64 [R1+0xa8], R14 ;  /* 0x0000a80e01007387 */ /* 0x010fe80000100a00 */
[----:B-1----:R-:W-:Y:S04]  /*36f0*/  STL.64 [R1+0x168], R28 ;  /* 0x0001681c01007387 */ /* 0x002fe80000100a00 */
[----:B---3--:R-:W-:Y:S04]  /*3700*/  STL.U8 [R1+0x6a], R12 ;  /* 0x00006a0c01007387 */ /* 0x008fe80000100000 */
[----:B------:R-:W-:Y:S04]  /*3710*/  STL [R1+0x178], R32 ;  /* 0x0001782001007387 */ /* 0x000fe80000100800 */
[----:B--2---:R-:W-:Y:S04]  /*3720*/  STL [R1+0x190], R30 ;  /* 0x0001901e01007387 */ /* 0x004fe80000100800 */
[----:B------:R-:W-:Y:S04]  /*3730*/  STL [R1+0x1b8], R30 ;  /* 0x0001b81e01007387 */ /* 0x000fe80000100800 */
[----:B------:R-:W-:Y:S04]  /*3740*/  STL.128 [R1+0x1e0], RZ ;  /* 0x0001e0ff01007387 */ /* 0x000fe80000100c00 */
[----:B------:R-:W-:Y:S04]  /*3750*/  STL.64 [R1+0x1f0], RZ ;  /* 0x0001f0ff01007387 */ /* 0x000fe80000100a00 */
[----:B------:R-:W-:Y:S04]  /*3760*/  STL.64 [R1+0x1f8], RZ ;  /* 0x0001f8ff01007387 */ /* 0x000fe80000100a00 */
[----:B------:R-:W-:Y:S04]  /*3770*/  STL [R1+0x170], R192 ;  /* 0x000170c001007387 */ /* 0x000fe80000100800 */
[----:B------:R-:W-:Y:S01]  /*3780*/  STL [R1+0x210], R3 ;  /* 0x0002100301007387 */ /* 0x000fe20000100800 */
[----:B------:R-:W-:-:S04]  /*3790*/  IMAD R0, R213, 0x200, R0 ;  /* 0x00000200d5007824 */ /* 0x000fc800078e0200 */
[----:B------:R-:W-:-:S05]  /*37a0*/  IMAD.WIDE.U32 R20, R0, 0x2, R20 ;  /* 0x0000000200147825 */ /* 0x000fca00078e0014 */
[----:B------:R0:W-:Y:S02]  /*37b0*/  STL.64 [R1+0x218], R20 ;  /* 0x0002181401007387 */ /* 0x0001e40000100a00 */
[----:B0-----:R-:W-:Y:S01]  /*37c0*/  SHF.R.U32.HI R21, RZ, 0x7, R36 ;  /* 0x00000007ff157819 */ /* 0x001fe20000011624 */
[----:B------:R-:W-:-:S04]  /*37d0*/  IMAD.U32 R20, RZ, RZ, UR22 ;  /* 0x00000016ff147e24 */ /* 0x000fc8000f8e00ff */
[----:B------:R-:W-:Y:S02]  /*37e0*/  VIADD R20, R20, 0x228 ;  /* 0x0000022814147836 */ /* 0x000fe40000000000 */
[----:B------:R-:W-:-:S07]  /*37f0*/  VIADD R21, R21, 0x8 ;  /* 0x0000000815157836 */ /* 0x000fce0000000000 */
.L_x_1589:
[----:B------:R-:W2:Y:S04]  /*3800*/  LDL.64 R12, [R1+0x148] ;  /* 0x00014800010c7983 */ /* 0x000ea80000100a00 */
[----:B-1-3--:R-:W3:Y:S04]  /*3810*/  LDL R4, [R1+0x158] ;  /* 0x0001580001047983 */ /* 0x00aee80000100800 */
[----:B------:R-:W4:Y:S01]  /*3820*/  LDL R8, [R1+0x15c] ;  /* 0x00015c0001087983 */ /* 0x000f220000100800 */
[----:B------:R-:W-:-:S03]  /*3830*/  VIADD R24, R24, 0xffffffff ;  /* 0xffffffff18187836 */ /* 0x000fc60000000000 */
[----:B------:R-:W5:Y:S04]  /*3840*/  LDL R14, [R1+0x160] ;  /* 0x00016000010e7983 */ /* 0x000f680000100800 */
[----:B--2---:R-:W2:Y:S01]  /*3850*/  LD.E R6, desc[UR38][R12.64] ;  /* 0x000000260c067980 */ /* 0x004ea2000c101900 */
[----:B---3--:R-:W-:-:S04]  /*3860*/  SHF.R.S32.HI R5, RZ, 0x1f, R4 ;  /* 0x0000001fff057819 */ /* 0x008fc80000011404 */
[----:B------:R-:W-:-:S04]  /*3870*/  LEA.HI R5, R5, R4, RZ, 0x2 ;  /* 0x0000000405057211 */ /* 0x000fc800078f10ff */
[----:B------:R-:W-:-:S05]  /*3880*/  LOP3.LUT R7, R5, 0x3fffffc, RZ, 0xc0, !PT ;  /* 0x03fffffc05077812 */ /* 0x000fca00078ec0ff */
[----:B------:R-:W-:Y:S01]  /*3890*/  IMAD.IADD R7, R4, 0x1, -R7 ;  /* 0x0000000104077824 */ /* 0x000fe200078e0a07 */
[----:B------:R-:W-:-:S05]  /*38a0*/  SHF.R.S32.HI R4, RZ, 0x2, R5 ;  /* 0x00000002ff047819 */ /* 0x000fca0000011405 */
[----:B------:R-:W-:-:S04]  /*38b0*/  IMAD R7, R7, 0x40, R4 ;  /* 0x0000004007077824 */ /* 0x000fc800078e0204 */
[----:B------:R-:W-:-:S05]  /*38c0*/  IMAD R5, R24, 0x60, R7 ;  /* 0x0000006018057824 */ /* 0x000fca00078e0207 */
[----:B----4-:R-:W-:-:S04]  /*38d0*/  ISETP.GE.AND P0, PT, R5, R8, PT ;  /* 0x000000080500720c */ /* 0x010fc80003f06270 */
[----:B------:R-:W-:-:S13]  /*38e0*/  ISETP.GT.OR P0, PT, R7, 0x5f, P0 ;  /* 0x0000005f0700780c */ /* 0x000fda0000704670 */
[----:B------:R-:W3:Y:S01]  /*38f0*/  @!P0 LDL.64 R10, [R1+0x180] ;  /* 0x00018000010a8983 */ /* 0x000ee20000100a00 */
[----:B--2---:R-:W-:-:S13]  /*3900*/  ISETP.NE.AND P1, PT, R6, 0x1, PT ;  /* 0x000000010600780c */ /* 0x004fda0003f25270 */
[----:B------:R-:W2:Y:S04]  /*3910*/  @P1 LD.E R4, desc[UR38][R12.64+0x4] ;  /* 0x000004260c041980 */ /* 0x000ea8000c101900 */
[----:B------:R-:W4:Y:S01]  /*3920*/  @P1 LD.E R8, desc[UR38][R12.64+0x8] ;  /* 0x000008260c081980 */ /* 0x000f22000c101900 */
[----:B-----5:R-:W-:-:S04]  /*3930*/  IMAD.IADD R7, R5, 0x1, R14 ;  /* 0x0000000105077824 */ /* 0x020fc800078e020e */
[----:B--2---:R-:W-:-:S04]  /*3940*/  @P1 IMAD.HI.U32 R5, R7, R4, RZ ;  /* 0x0000000407051227 */ /* 0x004fc800078e00ff */
[----:B------:R-:W-:Y:S01]  /*3950*/  IMAD.MOV.U32 R4, RZ, RZ, R7 ;  /* 0x000000ffff047224 */ /* 0x000fe200078e0007 */
[----:B----4-:R-:W-:Y:S01]  /*3960*/  @P1 SHF.R.U32.HI R4, RZ, R8, R5 ;  /* 0x00000008ff041219 */ /* 0x010fe20000011605 */
[----:B------:R-:W-:-:S04]  /*3970*/  IMAD.MOV.U32 R8, RZ, RZ, RZ ;  /* 0x000000ffff087224 */ /* 0x000fc800078e00ff */
[----:B---3--:R-:W-:-:S05]  /*3980*/  @!P0 IMAD.WIDE R10, R4, 0x4, R10 ;  /* 0x00000004040a8825 */ /* 0x008fca00078e020a */
[----:B------:R-:W2:Y:S01]  /*3990*/  @!P0 LD.E R8, desc[UR38][R10.64] ;  /* 0x000000260a088980 */ /* 0x000ea2000c101900 */
[----:B------:R-:W-:-:S04]  /*39a0*/  IMAD.MOV R9, RZ, RZ, -R6 ;  /* 0x000000ffff097224 */ /* 0x000fc800078e0a06 */
[----:B------:R-:W-:Y:S01]  /*39b0*/  IMAD R9, R4, R9, R7 ;  /* 0x0000000904097224 */ /* 0x000fe200078e0207 */
[----:B------:R-:W-:Y:S05]  /*39c0*/  YIELD ;  /* 0x0000000000007946 */ /* 0x000fea0003800000 */
[----:B------:R-:W-:Y:S01]  /*39d0*/  BSSY B1, `(.L_x_1579) ;  /* 0x0000005000017945 */ /* 0x000fe20003800000 */
[----:B------:R-:W-:Y:S02]  /*39e0*/  ISETP.GT.AND P0, PT, R24, R27, PT ;  /* 0x0000001b1800720c */ /* 0x000fe40003f04270 */
[----:B------:R-:W-:Y:S01]  /*39f0*/  MOV R77, 0x3a20 ;  /* 0x00003a20004d7802 */ /* 0x000fe20000000f00 */
[----:B0-2---:R0:W-:Y:S10]  /*3a00*/  STL.64 [R1+0x1e0], R8 ;  /* 0x0001e00801007387 */ /* 0x0051f40000100a00 */
[----:B0-----:R-:W-:Y:S05]  /*3a10*/  CALL.REL.NOINC `($_ZN7cutlass13device_kernelIN5flash11enable_sm90INS1_16FlashAttnFwdSm90INS1_25CollectiveMainloopFwdSm90ILi2EN4cute5tupleIJNS5_1CILi1EEES8_S8_EEENS6_IJNS7_ILi128EEENS7_ILi96EEENS7_ILi192EEEEEELi192ENS_10bfloat16_tEfNS_4arch4Sm90ELb0ELb1ELb1ELb1ELb1ELb1ELb0ELb1ELb1ELb1ELb0ELb0EEENS1_21CollectiveEpilogueFwdINS6_IJSA_SC_SB_EEES9_SE_SG_Li256ELb1ELb1ELb0ELb0EEENS1_36VarlenDynamicPersistentTileSchedulerILi128ELi96ELi256ELi128ELb0ELb1ELb1ELb1ELb0ELb1EEEEEEEEEvNT_6ParamsE$_ZZN5flash25CollectiveMainloopFwdSm90ILi2EN4cute5tupleIJNS1_1CILi1EEES4_S4_EEENS2_IJNS3_ILi128EEENS3_ILi96EEENS3_ILi192EEEEEELi192EN7cutlass10bfloat16_tEfNSA_4arch4Sm90ELb0ELb1ELb1ELb1ELb1ELb1ELb0ELb1ELb1ELb1ELb0ELb0EE12store_kv_newINS_16FlashAttnFwdSm90ISE_NS_21CollectiveEpilogueFwdINS2_IJS6_S8_S7_EEES5_SB_SD_Li256ELb1ELb1ELb0ELb0EEENS_36VarlenDynamicPersistentTileSchedulerILi128ELi96ELi256ELi128ELb0ELb1ELb1ELb1ELb0ELb1EEEE13SharedStorageEEEbRKNSE_6ParamsENSA_25PipelineTmaAsyncNoClusterILi2ENSA_16PipelineTmaAsyncILi2EEEEESU_RNSA_13PipelineStateILj2EEEiRT_RKNS_16SeqlenInfoQKNewKILb1ELb1EEENS2_IJiiiiEEEENKUliRKT_E_clISW_EEDaiS17_) ;  /* 0x0000024c00887944 */ /* 0x001fea0003c00000 */
[----:B------:R-:W-:Y:S05]  /*3a20*/  BSYNC B1 ;  /* 0x0000000000017941 */ /* 0x000fea0003800000 */
.L_x_1579:
[----:B------:R0:W5:Y:S01]  /*3a30*/  LDL.64 R28, [R1+0x270] ;  /* 0x00027000011c7983 */ /* 0x0001620000100a00 */
[----:B------:R-:W-:-:S06]  /*3a40*/  UISETP.NE.AND UP0, UPT, UR46, 0x3, UPT ;  /* 0x000000032e00788c */ /* 0x000fcc000bf05270 */
[----:B------:R-:W-:-:S13]  /*3a50*/  PLOP3.LUT P1, PT, PT, PT, UP0, 0x80, 0x0 ;  /* 0x000000000000781c */ /* 0x000fda0003f2f008 */
[----:B0-----:R-:W-:Y:S05]  /*3a60*/  @!P1 BRA `(.L_x_1580) ;  /* 0x0000000000049947 */ /* 0x001fea0003800000 */
[----:B------:R-:W-:Y:S01]  /*3a70*/  BPT.TRAP 0x1 ;  /* 0x000000040000795c */ /* 0x000fe20000300000 */
.L_x_1580:
[----:B-----5:R-:W-:Y:S01]  /*3a80*/  LEA R33, R28, UR41, 0x3 ;  /* 0x000000291c217c11 */ /* 0x020fe2000f8e18ff */
[----:B------:R-:W-:Y:S01]  /*3a90*/  BSSY B0, `(.L_x_1581) ;  /* 0x0000004000007945 */ /* 0x000fe20003800000 */
[----:B------:R-:W-:-:S04]  /*3aa0*/  SHF.L.U32 R4, R29, 0x1f, RZ ;  /* 0x0000001f1d047819 */ /* 0x000fc800000006ff */
[----:B------:R-:W0:Y:S02]  /*3ab0*/  SYNCS.PHASECHK.TRANS64.TRYWAIT P1, [R33+URZ+0x308b0], R4 ;  /* 0x0308b004210075a7 */ /* 0x000e24000802017f */
[----:B0-----:R-:W-:Y:S05]  /*3ac0*/  @!P1 BRA `(.L_x_1582) ;  /* 0x00000204000c9947 */ /* 0x001fea0003800000 */
.L_x_1890:
[----:B------:R-:W-:Y:S05]  /*3ad0*/  BSYNC B0 ;  /* 0x0000000000007941 */ /* 0x000fea0003800000 */
.L_x_1581:
[----:B------:R-:W2:Y:S04]  /*3ae0*/  LDL.64 R30, [R1+0x1e0] ;  /* 0x0001e000011e7983 */ /* 0x000ea80000100a00 */
[----:B0-----:R-:W3:Y:S04]  /*3af0*/  LDL.128 R4, [R1+0x1c0] ;  /* 0x0001c00001047983 */ /* 0x001ee80000100c00 */
[----:B------:R-:W4:Y:S04]  /*3b00*/  LDL.64 R8, [R1+0x1d0] ;  /* 0x0001d00001087983 */ /* 0x000f280000100a00 */
[----:B------:R-:W5:Y:S04]  /*3b10*/  LDL R10, [R1+0x170] ;  /* 0x00017000010a7983 */ /* 0x000f680000100800 */
[----:B------:R-:W5:Y:S01]  /*3b20*/  LDL R11, [R1+0x15c] ;  /* 0x00015c00010b7983 */ /* 0x000f620000100800 */
[----:B------:R-:W-:Y:S01]  /*3b30*/  UMOV UR4, 0xffffffff ;  /* 0xffffffff00047882 */ /* 0x000fe20000000000 */
[----:B--2---:R-:W-:Y:S01]  /*3b40*/  SHF.R.S32.HI R13, RZ, 0x1f, R31 ;  /* 0x0000001fff0d7819 */ /* 0x004fe2000001141f */
[----:B---3--:R-:W-:-:S02]  /*3b50*/  IMAD R5, R5, R31, RZ ;  /* 0x0000001f05057224 */ /* 0x008fc400078e02ff */
[----:B------:R-:W-:-:S04]  /*3b60*/  IMAD.WIDE.U32 R14, R4, R31, RZ ;  /* 0x0000001f040e7225 */ /* 0x000fc800078e00ff */
[----:B------:R-:W-:Y:S01]  /*3b70*/  IMAD R13, R4, R13, R5 ;  /* 0x0000000d040d7224 */ /* 0x000fe200078e0205 */
[----:B------:R-:W-:Y:S01]  /*3b80*/  SHF.R.S32.HI R5, RZ, 0x1f, R30 ;  /* 0x0000001fff057819 */ /* 0x000fe2000001141e */
[----:B------:R-:W-:Y:S02]  /*3b90*/  IMAD R4, R7, R30, RZ ;  /* 0x0000001e07047224 */ /* 0x000fe400078e02ff */
[----:B------:R-:W-:Y:S02]  /*3ba0*/  IMAD.IADD R15, R15, 0x1, R13 ;  /* 0x000000010f0f7824 */ /* 0x000fe400078e020d */
[----:B------:R-:W-:Y:S02]  /*3bb0*/  IMAD R5, R6, R5, R4 ;  /* 0x0000000506057224 */ /* 0x000fe400078e0204 */
[----:B------:R-:W-:-:S04]  /*3bc0*/  IMAD.WIDE.U32 R6, R30, R6, R14 ;  /* 0x000000061e067225 */ /* 0x000fc800078e000e */
[----:B------:R-:W-:Y:S01]  /*3bd0*/  IMAD.IADD R7, R7, 0x1, R5 ;  /* 0x0000000107077824 */ /* 0x000fe200078e0205 */
[----:B----4-:R-:W-:Y:S01]  /*3be0*/  LEA R30, P1, R6, R8, 0x1 ;  /* 0x00000008061e7211 */ /* 0x010fe200078208ff */
[----:B-----5:R-:W-:Y:S01]  /*3bf0*/  IMAD R11, R24, -0x60, R11 ;  /* 0xffffffa0180b7824 */ /* 0x020fe200078e020b */
[----:B------:R-:W-:Y:S02]  /*3c00*/  SHF.R.S32.HI R5, RZ, 0x1f, R10 ;  /* 0x0000001fff057819 */ /* 0x000fe4000001140a */
[----:B------:R-:W-:Y:S02]  /*3c10*/  LEA.HI.X R31, R6, R9, R7, 0x1, P1 ;  /* 0x00000009061f7211 */ /* 0x000fe400008f0c07 */
[----:B------:R-:W-:Y:S02]  /*3c20*/  LEA.HI R6, R5, R10, RZ, 0x2 ;  /* 0x0000000a05067211 */ /* 0x000fe400078f10ff */
[----:B------:R-:W-:Y:S01]  /*3c30*/  VIMNMX R5, R11, 0x60, PT ;  /* 0x000000600b057848 */ /* 0x000fe20003fe0100 */
[----:B------:R0:W-:Y:S01]  /*3c40*/  STL.64 [R1+0x1f0], R30 ;  /* 0x0001f01e01007387 */ /* 0x0001e20000100a00 */
[----:B------:R-:W-:-:S05]  /*3c50*/  SHF.R.S32.HI R4, RZ, 0x2, R6 ;  /* 0x00000002ff047819 */ /* 0x000fca0000011406 */
[----:B------:R-:W-:Y:S01]  /*3c60*/  IMAD.IADD R32, R5, 0x1, -R4 ;  /* 0x0000000105207824 */ /* 0x000fe200078e0a04 */
[----:B------:R-:W-:Y:S01]  /*3c70*/  LOP3.LUT R5, R6, 0x1ffffffc, RZ, 0xc0, !PT ;  /* 0x1ffffffc06057812 */ /* 0x000fe200078ec0ff */
[----:B------:R-:W-:-:S03]  /*3c80*/  IMAD R4, R28, 0x4800, R0 ;  /* 0x000048001c047824 */ /* 0x000fc600078e0200 */
[----:B------:R-:W-:Y:S01]  /*3c90*/  ISETP.GE.AND P1, PT, R32, 0x1, PT ;  /* 0x000000012000780c */ /* 0x000fe20003f26270 */
[----:B------:R-:W-:-:S04]  /*3ca0*/  IMAD.IADD R5, R10, 0x1, -R5 ;  /* 0x000000010a057824 */ /* 0x000fc800078e0a05 */
[----:B------:R-:W-:Y:S01]  /*3cb0*/  IMAD.SHL.U32 R8, R5, 0x8, RZ ;  /* 0x0000000805087824 */ /* 0x000fe200078e00ff */
[----:B0-----:R-:W-:Y:S07]  /*3cc0*/  BRA.DIV UR4, `(.L_x_1583) ;  /* 0x0000020204a07947 */ /* 0x001fee000b800000 */
[----:B------:R0:W1:Y:S04]  /*3cd0*/  SHFL.IDX PT, R5, R31, RZ, 0x1c1f ;  /* 0x001c1fff1f057589 */ /* 0x00006800000e0000 */
[----:B------:R0:W2:Y:S02]  /*3ce0*/  SHFL.IDX PT, R14, R30, RZ, 0x1c1f ;  /* 0x001c1fff1e0e7589 */ /* 0x0000a400000e0000 */
.L_x_1894:
[----:B------:R-:W-:Y:S01]  /*3cf0*/  IMAD.IADD R6, R3, 0x1, R4 ;  /* 0x0000000103067824 */ /* 0x000fe200078e0204 */
[----:B------:R-:W-:Y:S01]  /*3d00*/  BSSY B0, `(.L_x_1584) ;  /* 0x0000038000007945 */ /* 0x000fe20003800000 */
[----:B-1----:R-:W-:Y:S02]  /*3d10*/  IMAD.MOV.U32 R15, RZ, RZ, R5 ;  /* 0x000000ffff0f7224 */ /* 0x002fe400078e0005 */
[--C-:B0-----:R-:W-:Y:S02]  /*3d20*/  IMAD R30, R4, 0x2, R25.reuse ;  /* 0x00000002041e7824 */ /* 0x101fe400078e0219 */
[----:B------:R-:W-:Y:S01]  /*3d30*/  IMAD R31, R6, 0x2, R25 ;  /* 0x00000002061f7824 */ /* 0x000fe200078e0219 */
[----:B------:R-:W-:Y:S06]  /*3d40*/  @!P1 BRA `(.L_x_1585) ;  /* 0x0000000000cc9947 */ /* 0x000fec0003800000 */
[----:B------:R-:W3:Y:S02]  /*3d50*/  LDL.U8 R9, [R1+0x1d9] ;  /* 0x0001d90001097983 */ /* 0x000ee40000100000 */
[----:B---3--:R-:W-:-:S04]  /*3d60*/  LOP3.LUT R4, R9, 0x1, RZ, 0xc0, !PT ;  /* 0x0000000109047812 */ /* 0x008fc800078ec0ff */
[----:B------:R-:W-:-:S13]  /*3d70*/  ISETP.NE.U32.AND P1, PT, R4, 0x1, PT ;  /* 0x000000010400780c */ /* 0x000fda0003f25070 */
[----:B------:R-:W0:Y:S01]  /*3d80*/  @!P1 LDS.128 R4, [R30] ;  /* 0x000000001e049984 */ /* 0x000e220000000c00 */
[----:B--2---:R-:W-:-:S05]  /*3d90*/  @!P1 IMAD.WIDE R10, R8, 0x2, R14 ;  /* 0x00000002080a9825 */ /* 0x004fca00078e020e */
[----:B0-----:R-:W-:Y:S04]  /*3da0*/  @!P1 ST.E.128 desc[UR38][R10.64], R4 ;  /* 0x000000040a009985 */ /* 0x001fe8000c101d26 */
[----:B------:R-:W2:Y:S02]  /*3db0*/  @!P1 LDL.U8 R9, [R1+0x1d9] ;  /* 0x0001d90001099983 */ /* 0x000ea40000100000 */
[----:B--2---:R-:W-:-:S13]  /*3dc0*/  LOP3.LUT P1, RZ, R9, 0x2, RZ, 0xc0, !PT ;  /* 0x0000000209ff7812 */ /* 0x004fda000782c0ff */
[----:B------:R-:W0:Y:S01]  /*3dd0*/  @P1 LDS.128 R4, [R31] ;  /* 0x000000001f041984 */ /* 0x000e220000000c00 */
[----:B------:R-:W-:-:S05]  /*3de0*/  @P1 VIADD R12, R8, 0x20 ;  /* 0x00000020080c1836 */ /* 0x000fca0000000000 */
[----:B------:R-:W-:-:S04]  /*3df0*/  @P1 SHF.R.S32.HI R13, RZ, 0x1f, R12 ;  /* 0x0000001fff0d1819 */ /* 0x000fc8000001140c */
[----:B------:R-:W-:-:S04]  /*3e00*/  @P1 LEA.HI R13, R13, R12, RZ, 0x3 ;  /* 0x0000000c0d0d1211 */ /* 0x000fc800078f18ff */
[----:B------:R-:W-:-:S05]  /*3e10*/  @P1 LOP3.LUT R13, R13, 0xfffffff8, RZ, 0xc0, !PT ;  /* 0xfffffff80d0d1812 */ /* 0x000fca00078ec0ff */
[----:B------:R-:W-:-:S05]  /*3e20*/  @P1 IMAD.WIDE R12, R13, 0x2, R14 ;  /* 0x000000020d0c1825 */ /* 0x000fca00078e020e */
[----:B0-----:R-:W-:Y:S04]  /*3e30*/  @P1 ST.E.128 desc[UR38][R12.64], R4 ;  /* 0x000000040c001985 */ /* 0x001fe8000c101d26 */
[----:B------:R-:W2:Y:S02]  /*3e40*/  @P1 LDL.U8 R9, [R1+0x1d9] ;  /* 0x0001d90001091983 */ /* 0x000ea40000100000 */
[----:B--2---:R-:W-:-:S13]  /*3e50*/  LOP3.LUT P1, RZ, R9, 0x4, RZ, 0xc0, !PT ;  /* 0x0000000409ff7812 */ /* 0x004fda000782c0ff */
[----:B------:R-:W0:Y:S01]  /*3e60*/  @P1 LDS.128 R4, [R30+0x3000] ;  /* 0x003000001e041984 */ /* 0x000e220000000c00 */
        /* <DEDUP_REMOVED lines=32> */
[----:B0-----:R0:W-:Y:S02]  /*4070*/  @P1 ST.E.128 desc[UR38][R12.64], R4 ;  /* 0x000000040c001985 */ /* 0x0011e4000c101d26 */
.L_x_1585:
[----:B------:R-:W-:Y:S05]  /*4080*/  BSYNC B0 ;  /* 0x0000000000007941 */ /* 0x000fea0003800000 */
.L_x_1584:
[----:B0-----:R0:W5:Y:S01]  /*4090*/  LDL.64 R4, [R1+0x1f0] ;  /* 0x0001f00001047983 */ /* 0x0011620000100a00 */
[----:B------:R-:W-:Y:S01]  /*40a0*/  UMOV UR4, 0xffffffff ;  /* 0xffffffff00047882 */ /* 0x000fe20000000000 */
[----:B------:R-:W-:Y:S02]  /*40b0*/  ISETP.GE.AND P1, PT, R32, 0x41, PT ;  /* 0x000000412000780c */ /* 0x000fe40003f26270 */
[----:B------:R-:W-:Y:S11]  /*40c0*/  BRA.DIV UR4, `(.L_x_1586) ;  /* 0x000001fe04e87947 */ /* 0x000ff6000b800000 */
[----:B-----5:R-:W1:Y:S04]  /*40d0*/  SHFL.IDX PT, R5, R5, 0x1, 0x1c1f ;  /* 0x003c1f0005057f89 */ /* 0x020e6800000e0000 */
[----:B--2---:R2:W3:Y:S02]  /*40e0*/  SHFL.IDX PT, R14, R4, 0x1, 0x1c1f ;  /* 0x003c1f00040e7f89 */ /* 0x0044e400000e0000 */
.L_x_1898:
[----:B------:R-:W-:Y:S01]  /*40f0*/  BSSY B0, `(.L_x_1587) ;  /* 0x0000036000007945 */ /* 0x000fe20003800000 */
[----:B-1----:R-:W-:-:S03]  /*4100*/  IMAD.MOV.U32 R15, RZ, RZ, R5 ;  /* 0x000000ffff0f7224 */ /* 0x002fc600078e0005 */
[----:B------:R-:W-:Y:S05]  /*4110*/  @!P1 BRA `(.L_x_1588) ;  /* 0x0000000000cc9947 */ /* 0x000fea0003800000 */
[----:B------:R-:W2:Y:S02]  /*4120*/  LDL.U8 R9, [R1+0x1d9] ;  /* 0x0001d90001097983 */ /* 0x000ea40000100000 */
[----:B--2---:R-:W-:-:S04]  /*4130*/  LOP3.LUT R4, R9, 0x1, RZ, 0xc0, !PT ;  /* 0x0000000109047812 */ /* 0x004fc800078ec0ff */
[----:B------:R-:W-:-:S13]  /*4140*/  ISETP.NE.U32.AND P1, PT, R4, 0x1, PT ;  /* 0x000000010400780c */ /* 0x000fda0003f25070 */
[----:B------:R-:W1:Y:S01]  /*4150*/  @!P1 LDS.128 R4, [R30+0x2000] ;  /* 0x002000001e049984 */ /* 0x000e620000000c00 */
[----:B---3--:R-:W-:-:S05]  /*4160*/  @!P1 IMAD.WIDE R10, R8, 0x2, R14 ;  /* 0x00000002080a9825 */ /* 0x008fca00078e020e */
[----:B-1----:R-:W-:Y:S04]  /*4170*/  @!P1 ST.E.128 desc[UR38][R10.64], R4 ;  /* 0x000000040a009985 */ /* 0x002fe8000c101d26 */
[----:B------:R-:W2:Y:S02]  /*4180*/  @!P1 LDL.U8 R9, [R1+0x1d9] ;  /* 0x0001d90001099983 */ /* 0x000ea40000100000 */
[----:B--2---:R-:W-:-:S13]  /*4190*/  LOP3.LUT P1, RZ, R9, 0x2, RZ, 0xc0, !PT ;  /* 0x0000000209ff7812 */ /* 0x004fda000782c0ff */
[----:B------:R-:W1:Y:S01]  /*41a0*/  @P1 LDS.128 R4, [R31+0x2000] ;  /* 0x002000001f041984 */ /* 0x000e620000000c00 */
[----:B------:R-:W-:-:S05]  /*41b0*/  @P1 VIADD R12, R8, 0x20 ;  /* 0x00000020080c1836 */ /* 0x000fca0000000000 */
[----:B------:R-:W-:-:S04]  /*41c0*/  @P1 SHF.R.S32.HI R13, RZ, 0x1f, R12 ;  /* 0x0000001fff0d1819 */ /* 0x000fc8000001140c */
[----:B------:R-:W-:-:S04]  /*41d0*/  @P1 LEA.HI R13, R13, R12, RZ, 0x3 ;  /* 0x0000000c0d0d1211 */ /* 0x000fc800078f18ff */
[----:B------:R-:W-:-:S05]  /*41e0*/  @P1 LOP3.LUT R13, R13, 0xfffffff8, RZ, 0xc0, !PT ;  /* 0xfffffff80d0d1812 */ /* 0x000fca00078ec0ff */
[----:B------:R-:W-:-:S05]  /*41f0*/  @P1 IMAD.WIDE R12, R13, 0x2, R14 ;  /* 0x000000020d0c1825 */ /* 0x000fca00078e020e */
[----:B-1----:R-:W-:Y:S04]  /*4200*/  @P1 ST.E.128 desc[UR38][R12.64], R4 ;  /* 0x000000040c001985 */ /* 0x002fe8000c101d26 */
[----:B------:R-:W2:Y:S02]  /*4210*/  @P1 LDL.U8 R9, [R1+0x1d9] ;  /* 0x0001d90001091983 */ /* 0x000ea40000100000 */
        /* <DEDUP_REMOVED lines=34> */
[----:B-1----:R1:W-:Y:S02]  /*4440*/  @P1 ST.E.128 desc[UR38][R8.64], R4 ;  /* 0x0000000408001985 */ /* 0x0023e4000c101d26 */
.L_x_1588:
[----:B------:R-:W-:Y:S05]  /*4450*/  BSYNC B0 ;  /* 0x0000000000007941 */ /* 0x000fea0003800000 */
.L_x_1587:
[----:B-12---:R-:W1:Y:S01]  /*4460*/  S2R R4, SR_TID.X ;  /* 0x0000000000047919 */ /* 0x006e620000002100 */
[----:B------:R-:W-:Y:S01]  /*4470*/  @!PT LDS RZ, [RZ] ;  /* 0x00000000fffff984 */ /* 0x000fe20000000800 */
[----:B------:R-:W-:Y:S01]  /*4480*/  @!PT LDS RZ, [RZ] ;  /* 0x00000000fffff984 */ /* 0x000fe20000000800 */
[----:B------:R-:W-:Y:S01]  /*4490*/  @!PT LDS RZ, [RZ] ;  /* 0x00000000fffff984 */ /* 0x000fe20000000800 */
[----:B------:R-:W-:Y:S01]  /*44a0*/  @!PT LDS RZ, [RZ] ;  /* 0x00000000fffff984 */ /* 0x000fe20000000800 */
[----:B------:R2:W-:Y:S06]  /*44b0*/  MEMBAR.ALL.CTA ;  /* 0x0000000000007992 */ /* 0x0005ec0000008000 */
[----:B--2---:R-:W2:Y:S01]  /*44c0*/  FENCE.VIEW.ASYNC.S ;  /* 0x00000000000073c6 */ /* 0x004ea20000000000 */
[----:B------:R-:W-:Y:S05]  /*44d0*/  WARPSYNC.ALL ;  /* 0x0000000000007948 */ /* 0x000fea0003800000 */
[----:B-1----:R-:W-:-:S04]  /*44e0*/  LOP3.LUT R4, R4, 0x7f, RZ, 0xc0, !PT ;  /* 0x0000007f04047812 */ /* 0x002fc800078ec0ff */
[----:B------:R-:W-:Y:S01]  /*44f0*/  ISETP.NE.AND P1, PT, R4, RZ, PT ;  /* 0x000000ff0400720c */ /* 0x000fe20003f25270 */
[----:B--2---:R1:W-:-:S12]  /*4500*/  BAR.SYNC.DEFER_BLOCKING R21, 0x80 ;  /* 0x000200150000751d */ /* 0x0043d80000010000 */
[----:B------:R-:W-:-:S05]  /*4510*/  @!P1 VIADD R33, R33, 0x308c0 ;  /* 0x000308c021219836 */ /* 0x000fca0000000000 */
[----:B------:R-:W-:-:S04]  /*4520*/  @!P1 PRMT R33, RZ, 0x654, R33 ;  /* 0x00000654ff219816 */ /* 0x000fc80000000021 */
[----:B------:R1:W-:Y:S01]  /*4530*/  @!P1 SYNCS.ARRIVE.TRANS64.RED.A1T0 RZ, [R33+URZ], RZ ;  /* 0x000000ff21ff99a7 */ /* 0x0003e2000810043f */
[----:B------:R-:W2:Y:S01]  /*4540*/  LDL R4, [R1+0x278] ;  /* 0x0002780001047983 */ /* 0x000ea20000100800 */
[----:B------:R-:W-:Y:S02]  /*4550*/  VIADD R28, R28, 0x1 ;  /* 0x000000011c1c7836 */ /* 0x000fe40000000000 */
[----:B------:R-:W-:-:S03]  /*4560*/  IMAD.MOV.U32 R6, RZ, RZ, RZ ;  /* 0x000000ffff067224 */ /* 0x000fc600078e00ff */
[----:B------:R-:W-:Y:S01]  /*4570*/  ISETP.NE.AND P1, PT, R28, 0x2, PT ;  /* 0x000000021c00780c */ /* 0x000fe20003f25270 */
[----:B------:R1:W-:-:S12]  /*4580*/  STL [R1+0x270], R28 ;  /* 0x0002701c01007387 */ /* 0x0003d80000100800 */
[----:B------:R-:W-:-:S05]  /*4590*/  @!P1 LOP3.LUT R7, R29, 0x1, RZ, 0x3c, !PT ;  /* 0x000000011d079812 */ /* 0x000fca00078e3cff */
[----:B------:R1:W-:Y:S01]  /*45a0*/  @!P1 STL.64 [R1+0x270], R6 ;  /* 0x0002700601009387 */ /* 0x0003e20000100a00 */
[----:B------:R-:W-:Y:S01]  /*45b0*/  PLOP3.LUT P1, PT, PT, PT, PT, 0x8, 0x0 ;  /* 0x000000000000781c */ /* 0x000fe20003f2e170 */
[----:B--2---:R-:W-:-:S05]  /*45c0*/  VIADD R4, R4, 0x1 ;  /* 0x0000000104047836 */ /* 0x004fca0000000000 */
[----:B------:R1:W-:Y:S01]  /*45d0*/  STL [R1+0x278], R4 ;  /* 0x0002780401007387 */ /* 0x0003e20000100800 */
[----:B------:R-:W-:Y:S06]  /*45e0*/  @P0 BRA `(.L_x_1589) ;  /* 0xfffffff000840947 */ /* 0x000fec000383ffff */
.L_x_1576:
[----:B------:R-:W2:Y:S01]  /*45f0*/  LDC R0, c[0x0][0x448] ;  /* 0x00011200ff007b82 */ /* 0x000ea20000000800 */
[----:B------:R-:W-:-:S06]  /*4600*/  UIADD3 UR4, UR60, 0x7f, URZ ;  /* 0x0000007f3c047890 */ /* 0x000fcc000fffe03f */
[----:B------:R-:W-:Y:S01]  /*4610*/  IMAD.U32 R3, RZ, RZ, UR4 ;  /* 0x00000004ff037e24 */ /* 0x000fe2000f8e00ff */
[----:B-1----:R-:W1:Y:S01]  /*4620*/  LDC.64 R6, c[0x0][0x9e0] ;  /* 0x00027800ff067b82 */ /* 0x002e620000000a00 */
[----:B--2---:R-:W-:Y:S02]  /*4630*/  ISETP.NE.AND P2, PT, R0, 0x1, PT ;  /* 0x000000010000780c */ /* 0x004fe40003f45270 */
[----:B-1----:R-:W-:-:S11]  /*4640*/  ISETP.GE.AND P3, PT, R7, 0x1, PT ;  /* 0x000000010700780c */ /* 0x002fd60003f66270 */
[----:B------:R-:W1:Y:S08]  /*4650*/  @P2 LDC R0, c[0x0][0x44c] ;  /* 0x00011300ff002b82 */ /* 0x000e700000000800 */
[----:B------:R-:W2:Y:S01]  /*4660*/  @P2 LDC R5, c[0x0][0x450] ;  /* 0x00011400ff052b82 */ /* 0x000ea20000000800 */
[----:B-1----:R-:W-:-:S05]  /*4670*/  @P2 IMAD.HI.U32 R0, R0, UR4, RZ ;  /* 0x0000000400002c27 */ /* 0x002fca000f8e00ff */
[----:B--2---:R-:W-:-:S05]  /*4680*/  @P2 SHF.R.U32.HI R3, RZ, R5, R0 ;  /* 0x00000005ff032219 */ /* 0x004fca0000011600 */
[----:B------:R-:W-:Y:S01]  /*4690*/  IMAD.IADD R3, R2, 0x1, R3 ;  /* 0x0000000102037824 */ /* 0x000fe200078e0203 */
[----:B------:R-:W-:Y:S06]  /*46a0*/  @P1 BRA `(.L_x_1590) ;  /* 0x0000000000081947 */ /* 0x000fec0003800000 */
[----:B------:R-:W1:Y:S02]  /*46b0*/  FENCE.VIEW.ASYNC.G ;  /* 0x00000000000073c6 */ /* 0x000e640000000100 */
[----:B-1----:R-:W-:Y:S06]  /*46c0*/  BAR.ARV 0xc, 0x180 ;  /* 0x0306000000007b1d */ /* 0x002fec0000002000 */
.L_x_1590:
[----:B------:R-:W-:Y:S01]  /*46d0*/  IMAD.IADD R0, R3, 0x1, R6 ;  /* 0x0000000103007824 */ /* 0x000fe200078e0206 */
[----:B------:R-:W-:Y:S06]  /*46e0*/  @!P3 BRA `(.L_x_1591) ;  /* 0x000000000040b947 */ /* 0x000fec0003800000 */
[C---:B------:R-:W-:Y:S01]  /*46f0*/  ISETP.GT.AND P0, PT, R3.reuse, RZ, PT ;  /* 0x000000ff0300720c */ /* 0x040fe20003f04270 */
[----:B------:R-:W-:-:S12]  /*4700*/  VIADD R2, R3, 0xffffffff ;  /* 0xffffffff03027836 */ /* 0x000fd80000000000 */
[----:B------:R-:W-:Y:S05]  /*4710*/  @P0 BRA `(.L_x_1592) ;  /* 0x00000000001c0947 */ /* 0x000fea0003800000 */
[----:B------:R-:W-:Y:S01]  /*4720*/  ISETP.NE.AND P0, PT, R7, 0x1, PT ;  /* 0x000000010700780c */ /* 0x000fe20003f05270 */
[----:B------:R-:W-:-:S12]  /*4730*/  IMAD.MOV R3, RZ, RZ, -R3 ;  /* 0x000000ffff037224 */ /* 0x000fd800078e0a03 */
[----:B------:R-:W1:Y:S02]  /*4740*/  @P0 LDC.64 R4, c[0x0][0x9e8] ;  /* 0x00027a00ff040b82 */ /* 0x000e640000000a00 */
[----:B-1----:R-:W-:-:S05]  /*4750*/  @P0 IMAD.HI.U32 R2, R3, R4, RZ ;  /* 0x0000000403020227 */ /* 0x002fca00078e00ff */
[----:B------:R-:W-:-:S04]  /*4760*/  @P0 SHF.R.U32.HI R3, RZ, R5, R2 ;  /* 0x00000005ff030219 */ /* 0x000fc80000011602 */
[----:B------:R-:W-:Y:S01]  /*4770*/  LOP3.LUT R2, RZ, R3, RZ, 0x33, !PT ;  /* 0x00000003ff027212 */ /* 0x000fe200078e33ff */
[----:B------:R-:W-:Y:S06]  /*4780*/  BRA `(.L_x_1593) ;  /* 0x0000000000107947 */ /* 0x000fec0003800000 */
.L_x_1592:
[----:B------:R-:W-:-:S13]  /*4790*/  ISETP.NE.AND P0, PT, R7, 0x1, PT ;  /* 0x000000010700780c */ /* 0x000fda0003f05270 */
[----:B------:R-:W1:Y:S02]  /*47a0*/  @P0 LDC.64 R4, c[0x0][0x9e8] ;  /* 0x00027a00ff040b82 */ /* 0x000e640000000a00 */
[----:B-1----:R-:W-:-:S05]  /*47b0*/  @P0 IMAD.HI.U32 R4, R2, R4, RZ ;  /* 0x0000000402040227 */ /* 0x002fca00078e00ff */
[----:B------:R-:W-:-:S07]  /*47c0*/  @P0 SHF.R.U32.HI R2, RZ, R5, R4 ;  /* 0x00000005ff020219 */ /* 0x000fce0000011604 */
.L_x_1593:
[----:B------:R-:W-:-:S05]  /*47d0*/  IMAD R3, R2, R7, R7 ;  /* 0x0000000702037224 */ /* 0x000fca00078e0207 */
[----:B------:R-:W-:-:S07]  /*47e0*/  VIMNMX R0, R0, R3, PT ;  /* 0x0000000300007248 */ /* 0x000fce0003fe0100 */
.L_x_1591:
[----:B------:R-:W1:Y:S01]  /*47f0*/  @P2 LDC R2, c[0x0][0x44c] ;  /* 0x00011300ff022b82 */ /* 0x000e620000000800 */
[----:B------:R-:W-:Y:S01]  /*4800*/  IMAD.U32 R3, RZ, RZ, UR60 ;  /* 0x0000003cff037e24 */ /* 0x000fe2000f8e00ff */
[----:B------:R-:W-:Y:S01]  /*4810*/  ULDC UR4, c[0x0][0x9dc] ;  /* 0x0002770000047ab9 */ /* 0x000fe20000000800 */
[----:B------:R-:W-:-:S04]  /*4820*/  VIADD R0, R0, 0x5f ;  /* 0x0000005f00007836 */ /* 0x000fc80000000000 */
[----:B------:R-:W-:Y:S01]  /*4830*/  IMAD.HI R0, R0, 0x2aaaaaab, RZ ;  /* 0x2aaaaaab00007827 */ /* 0x000fe200078e02ff */
[----:B------:R-:W2:Y:S03]  /*4840*/  @P2 LDC R5, c[0x0][0x450] ;  /* 0x00011400ff052b82 */ /* 0x000ea60000000800 */
[----:B-1----:R-:W-:-:S05]  /*4850*/  @P2 IMAD.HI.U32 R2, R2, UR60, RZ ;  /* 0x0000003c02022c27 */ /* 0x002fca000f8e00ff */
[----:B--2---:R-:W-:-:S05]  /*4860*/  @P2 SHF.R.U32.HI R3, RZ, R5, R2 ;  /* 0x00000005ff032219 */ /* 0x004fca0000011602 */
[----:B------:R-:W-:Y:S01]  /*4870*/  IMAD.IADD R4, R72, 0x1, R3 ;  /* 0x0000000148047824 */ /* 0x000fe200078e0203 */
[----:B------:R-:W-:-:S03]  /*4880*/  SHF.R.U32.HI R3, RZ, 0x1f, R0 ;  /* 0x0000001fff037819 */ /* 0x000fc60000011600 */
[----:B------:R-:W-:Y:S01]  /*4890*/  VIADD R2, R4, -UR4 ;  /* 0x8000000404027c36 */ /* 0x000fe20008000000 */
[----:B------:R-:W-:-:S04]  /*48a0*/  LEA.HI.SX32 R3, R0, R3, 0x1c ;  /* 0x0000000300037211 */ /* 0x000fc800078fe2ff */
[----:B------:R-:W-:Y:S02]  /*48b0*/  R2UR UR4, R2 ;  /* 0x00000000020472ca */ /* 0x000fe400000e0000 */
[----:B------:R-:W-:Y:S01]  /*48c0*/  VIMNMX R2, R26, R3, PT ;  /* 0x000000031a027248 */ /* 0x000fe20003fe0100 */
[----:B------:R-:W-:-:S12]  /*48d0*/  @!P3 BRA `(.L_x_1594) ;  /* 0x000000000044b947 */ /* 0x000fd80003800000 */
[----:B------:R-:W-:-:S13]  /*48e0*/  ISETP.GT.AND P0, PT, R4, -0x1, PT ;  /* 0xffffffff0400780c */ /* 0x000fda0003f04270 */
        /* <DEDUP_REMOVED lines=8> */
.L_x_1595:
[----:B------:R-:W-:-:S13]  /*4970*/  ISETP.NE.AND P0, PT, R7, 0x1, PT ;  /* 0x000000010700780c */ /* 0x000fda0003f05270 */
[----:B------:R-:W1:Y:S02]  /*4980*/  @P0 LDC.64 R8, c[0x0][0x9e8] ;  /* 0x00027a00ff080b82 */ /* 0x000e640000000a00 */
[----:B-1----:R-:W-:-:S05]  /*4990*/  @P0 IMAD.HI.U32 R0, R4, R8, RZ ;  /* 0x0000000804000227 */ /* 0x002fca00078e00ff */
[----:B------:R-:W-:-:S07]  /*49a0*/  @P0 SHF.R.U32.HI R4, RZ, R9, R0 ;  /* 0x00000009ff040219 */ /* 0x000fce0000011600 */
.L_x_1596:
[----:B------:R-:W-:-:S05]  /*49b0*/  IMAD R4, R4, R7, RZ ;  /* 0x0000000704047224 */ /* 0x000fca00078e02ff */
[----:B------:R-:W-:-:S13]  /*49c0*/  R2UR UR5, R4 ;  /* 0x00000000040572ca */ /* 0x000fda00000e0000 */
[----:B------:R-:W-:-:S04]  /*49d0*/  UISETP.LT.AND UP0, UPT, UR4, UR5, UPT ;  /* 0x000000050400728c */ /* 0x000fc8000bf01270 */
[----:B------:R-:W-:-:S12]  /*49e0*/  USEL UR4, UR4, UR5, !UP0 ;  /* 0x0000000504047287 */ /* 0x000fd8000c000000 */
.L_x_1594:
        /* <DEDUP_REMOVED lines=9> */
[----:B------:R-:W-:Y:S01]  /*4a80*/  CS2R R112, SRZ ;  /* 0x0000000000707805 */ /* 0x000fe2000001ff00 */
[----:B------:R-:W-:Y:S01]  /*4a90*/  IMAD.MOV.U32 R111, RZ, RZ, RZ ;  /* 0x000000ffff6f7224 */ /* 0x000fe200078e00ff */
[----:B------:R-:W-:Y:S01]  /*4aa0*/  CS2R R106, SRZ ;  /* 0x00000000006a7805 */ /* 0x000fe2000001ff00 */
[----:B------:R-:W-:Y:S01]  /*4ab0*/  UISETP.LT.AND UP0, UPT, URZ, UR4, UPT ;  /* 0x000000043f00728c */ /* 0x000fe2000bf01270 */
[----:B------:R-:W-:-:S02]  /*4ac0*/  CS2R R108, SRZ ;  /* 0x00000000006c7805 */ /* 0x000fc4000001ff00 */
[----:B------:R-:W-:Y:S02]  /*4ad0*/  CS2R R94, SRZ ;  /* 0x00000000005e7805 */ /* 0x000fe4000001ff00 */
[----:B------:R-:W-:Y:S01]  /*4ae0*/  CS2R R104, SRZ ;  /* 0x0000000000687805 */ /* 0x000fe2000001ff00 */
[----:B------:R-:W-:Y:S01]  /*4af0*/  USEL UR61, URZ, UR4, !UP0 ;  /* 0x000000043f3d7287 */ /* 0x000fe2000c000000 */
[----:B------:R-:W-:Y:S01]  /*4b00*/  IMAD.MOV.U32 R103, RZ, RZ, RZ ;  /* 0x000000ffff677224 */ /* 0x000fe200078e00ff */
[----:B------:R-:W-:Y:S02]  /*4b10*/  CS2R R98, SRZ ;  /* 0x0000000000627805 */ /* 0x000fe4000001ff00 */
[----:B------:R-:W-:Y:S02]  /*4b20*/  CS2R R100, SRZ ;  /* 0x0000000000647805 */ /* 0x000fe4000001ff00 */
[----:B------:R-:W-:Y:S02]  /*4b30*/  CS2R R86, SRZ ;  /* 0x0000000000567805 */ /* 0x000fe4000001ff00 */
[----:B------:R-:W-:-:S02]  /*4b40*/  CS2R R96, SRZ ;  /* 0x0000000000607805 */ /* 0x000fc4000001ff00 */
[----:B------:R-:W-:Y:S02]  /*4b50*/  ISETP.GT.AND P1, PT, R2, UR61, PT ;  /* 0x0000003d02007c0c */ /* 0x000fe4000bf24270 */
        /* <DEDUP_REMOVED lines=32> */
[----:B------:R-:W-:Y:S01]  /*4d60*/  CS2R R134, SRZ ;  /* 0x0000000000867805 */ /* 0x000fe2000001ff00 */
[----:B---3--:R-:W-:Y:S01]  /*4d70*/  IMAD.MOV.U32 R14, RZ, RZ, RZ ;  /* 0x000000ffff0e7224 */ /* 0x008fe200078e00ff */
[----:B------:R-:W-:Y:S01]  /*4d80*/  CS2R R24, SRZ ;  /* 0x0000000000187805 */ /* 0x000fe2000001ff00 */
[----:B------:R-:W-:Y:S01]  /*4d90*/  IMAD.MOV.U32 R3, RZ, RZ, RZ ;  /* 0x000000ffff037224 */ /* 0x000fe200078e00ff */
[----:B------:R-:W-:Y:S06]  /*4da0*/  @!P1 BRA `(.L_x_1597) ;  /* 0x0000015000649947 */ /* 0x000fec0003800000 */
[----:B------:R-:W2:Y:S04]  /*4db0*/  LDL R12, [R1+0x2a0] ;  /* 0x0002a000010c7983 */ /* 0x000ea80000100800 */
[----:B------:R-:W3:Y:S04]  /*4dc0*/  LDL R13, [R1+0x294] ;  /* 0x00029400010d7983 */ /* 0x000ee80000100800 */
[----:B--2---:R-:W1:Y:S01]  /*4dd0*/  SHFL.IDX PT, R0, R12, RZ, 0x1f ;  /* 0x00001fff0c007589 */ /* 0x004e6200000e0000 */
[----:B---3--:R-:W-:Y:S02]  /*4de0*/  R2UR UR6, R13 ;  /* 0x000000000d0672ca */ /* 0x008fe400000e0000 */
[----:B-1----:R-:W-:-:S11]  /*4df0*/  R2UR UR4, R0 ;  /* 0x00000000000472ca */ /* 0x002fd600000e0000 */
[----:B------:R-:W-:Y:S02]  /*4e00*/  ULOP3.LUT UP0, URZ, UR6, 0x1bf, URZ, 0xc0, !UPT ;  /* 0x000001bf063f7892 */ /* 0x000fe4000f80c03f */
[----:B------:R-:W-:-:S04]  /*4e10*/  ULEA.HI UR5, UR4, UR4, URZ, 0x1 ;  /* 0x0000000404057291 */ /* 0x000fc8000f8f083f */
[----:B------:R-:W-:Y:S01]  /*4e20*/  ULOP3.LUT UR5, UR5, 0x1e, URZ, 0xc0, !UPT ;  /* 0x0000001e05057892 */ /* 0x000fe2000f8ec03f */
[----:B------:R-:W-:-:S03]  /*4e30*/  PLOP3.LUT P0, PT, PT, PT, UP0, 0x80, 0x0 ;  /* 0x000000000000781c */ /* 0x000fc60003f0f008 */
        /* <DEDUP_REMOVED lines=9> */
[----:B------:R1:W2:Y:S01]  /*4ed0*/  LDC.64 R14, c[0x4][R0] ;  /* 0x01000000000e7b82 */ /* 0x0002a20000000a00 */
        /* <DEDUP_REMOVED lines=11> */
.L_x_1598:
[----:B------:R-:W-:Y:S02]  /*4f90*/  ULDC UR4, c[0x0][0x3f4] ;  /* 0x0000fd0000047ab9 */ /* 0x000fe40000000800 */
[----:B------:R-:W-:-:S13]  /*4fa0*/  ISETP.LT.AND P0, PT, RZ, UR4, PT ;  /* 0x00000004ff007c0c */ /* 0x000fda000bf01270 */
[----:B------:R-:W-:Y:S05]  /*4fb0*/  @P0 BRA `(.L_x_1599) ;  /* 0x0000000000440947 */ /* 0x000fea0003800000 */
[----:B------:R-:W-:Y:S01]  /*4fc0*/  R2UR UR5, R216 ;  /* 0x00000000d80572ca */ /* 0x000fe200000e0000 */
[----:B------:R-:W-:-:S12]  /*4fd0*/  IMAD.U32 R3, RZ, RZ, UR41 ;  /* 0x00000029ff037e24 */ /* 0x000fd8000f8e00ff */
[----:B------:R-:W-:-:S04]  /*4fe0*/  ULEA.HI UR4, UR5, UR5, URZ, 0x1 ;  /* 0x0000000505047291 */ /* 0x000fc8000f8f083f */
[----:B------:R-:W-:-:S04]  /*4ff0*/  ULOP3.LUT UR4, UR4, 0xfffffffe, URZ, 0xc0, !UPT ;  /* 0xfffffffe04047892 */ /* 0x000fc8000f8ec03f */
[----:B------:R-:W-:-:S06]  /*5000*/  UIADD3 UR4, UR5, -UR4, URZ ;  /* 0x8000000405047290 */ /* 0x000fcc000fffe03f */
[----:B------:R-:W-:-:S05]  /*5010*/  IMAD.U32 R0, RZ, RZ, UR4 ;  /* 0x00000004ff007e24 */ /* 0x000fca000f8e00ff */
[----:B------:R-:W-:-:S04]  /*5020*/  SHF.L.U32 R0, R0, 0x1f, RZ ;  /* 0x0000001f00007819 */ /* 0x000fc800000006ff */
[----:B------:R1:W2:Y:S03]  /*5030*/  SYNCS.PHASECHK.TRANS64.TRYWAIT P0, [R3+URZ+0x30800], R0 ;  /* 0x03080000030075a7 */ /* 0x0002a6000800017f */
[----:B--2---:R-:W-:Y:S05]  /*5040*/  @!P0 NANOSLEEP.SYNCS 0x989680 ;  /* 0x009896800000895d */ /* 0x004fea0003900000 */
[----:B------:R-:W2:Y:S02]  /*5050*/  @!P0 SYNCS.PHASECHK.TRANS64 P0, [R3+URZ+0x30800], R0 ;  /* 0x03080000030085a7 */ /* 0x000ea4000800007f */
[----:B--2---:R-:W-:Y:S05]  /*5060*/  @P0 BRA `(.L_x_1600) ;  /* 0x0000007400700947 */ /* 0x004fea0003800000 */
.L_x_1601:
[----:B-1----:R-:W-:-:S04]  /*5070*/  IMAD.U32 R3, RZ, RZ, UR41 ;  /* 0x00000029ff037e24 */ /* 0x002fc8000f8e00ff */
[----:B------:R1:W2:Y:S03]  /*5080*/  SYNCS.PHASECHK.TRANS64.TRYWAIT P0, [R3+URZ+0x30800], R0 ;  /* 0x03080000030075a7 */ /* 0x0002a6000800017f */
[----:B--2---:R-:W-:Y:S05]  /*5090*/  @!P0 NANOSLEEP.SYNCS 0x989680 ;  /* 0x009896800000895d */ /* 0x004fea0003900000 */
[----:B------:R-:W2:Y:S02]  /*50a0*/  @!P0 SYNCS.PHASECHK.TRANS64 P0, [R3+URZ+0x30800], R0 ;  /* 0x03080000030085a7 */ /* 0x000ea4000800007f */
[----:B--2---:R-:W-:Y:S05]  /*50b0*/  @!P0 BRA `(.L_x_1601) ;  /* 0xfffffffc00ec8947 */ /* 0x004fea000383ffff */
[----:B------:R-:W-:Y:S05]  /*50c0*/  BRA `(.L_x_1600) ;  /* 0x0000007400587947 */ /* 0x000fea0003800000 */
.L_x_1599:
[----:B------:R-:W2:Y:S01]  /*50d0*/  LDL R0, [R1+0x294] ;  /* 0x0002940001007983 */ /* 0x000ea20000100800 */
[----:B------:R-:W-:Y:S01]  /*50e0*/  USHF.R.S32.HI UR4, URZ, 0x1f, UR45 ;  /* 0x0000001f3f047899 */ /* 0x000fe2000801142d */
[----:B------:R-:W-:Y:S01]  /*50f0*/  ULDC.64 UR6, c[0x0][0x3f8] ;  /* 0x0000fe0000067ab9 */ /* 0x000fe20000000a00 */
[----:B------:R-:W-:Y:S01]  /*5100*/  ULDC.64 UR8, c[0x0][0x408] ;  /* 0x0001020000087ab9 */ /* 0x000fe20000000a00 */
[----:B------:R-:W-:Y:S02]  /*5110*/  IMAD.U32 R24, RZ, RZ, UR6 ;  /* 0x00000006ff187e24 */ /* 0x000fe4000f8e00ff */
[----:B------:R-:W-:Y:S02]  /*5120*/  IMAD.U32 R26, RZ, RZ, UR8 ;  /* 0x00000008ff1a7e24 */ /* 0x000fe4000f8e00ff */
[----:B------:R-:W-:-:S04]  /*5130*/  IMAD.WIDE.U32 R24, R24, UR45, RZ ;  /* 0x0000002d18187c25 */ /* 0x000fc8000f8e00ff */
[----:B------:R-:W-:Y:S01]  /*5140*/  IMAD.WIDE.U32 R26, R26, UR45, RZ ;  /* 0x0000002d1a1a7c25 */ /* 0x000fe2000f8e00ff */
[----:B--2---:R-:W-:-:S13]  /*5150*/  R2UR UR5, R0 ;  /* 0x00000000000572ca */ /* 0x004fda00000e0000 */
[----:B------:R-:W-:Y:S02]  /*5160*/  ULOP3.LUT UP0, URZ, UR5, 0x3ff, URZ, 0xc0, !UPT ;  /* 0x000003ff053f7892 */ /* 0x000fe4000f80c03f */
[----:B------:R-:W-:Y:S02]  /*5170*/  UIMAD UR5, UR4, UR6, URZ ;  /* 0x00000006040572a4 */ /* 0x000fe4000f8e023f */
[----:B------:R-:W-:Y:S02]  /*5180*/  UIMAD UR4, UR4, UR8, URZ ;  /* 0x00000008040472a4 */ /* 0x000fe4000f8e023f */
[----:B------:R-:W-:Y:S01]  /*5190*/  PLOP3.LUT P0, PT, PT, PT, UP0, 0x80, 0x0 ;  /* 0x000000000000781c */ /* 0x000fe20003f0f008 */
[----:B------:R-:W-:Y:S02]  /*51a0*/  UIMAD UR5, UR45, UR7, UR5 ;  /* 0x000000072d0572a4 */ /* 0x000fe4000f8e0205 */
[----:B------:R-:W-:-:S04]  /*51b0*/  UIMAD UR4, UR45, UR9, UR4 ;  /* 0x000000092d0472a4 */ /* 0x000fc8000f8e0204 */
[----:B------:R-:W-:Y:S02]  /*51c0*/  VIADD R29, R25, UR5 ;  /* 0x00000005191d7c36 */ /* 0x000fe40008000000 */
[----:B------:R-:W-:-:S04]  /*51d0*/  VIADD R31, R27, UR4 ;  /* 0x000000041b1f7c36 */ /* 0x000fc80008000000 */
[----:B------:R-:W-:Y:S05]  /*51e0*/  @!P0 BRA `(.L_x_1602) ;  /* 0x0000000000408947 */ /* 0x000fea0003800000 */
        /* <DEDUP_REMOVED lines=16> */
.L_x_1602:
[----:B------:R-:W-:Y:S01]  /*52f0*/  ULDC.U8 UR4, c[0x0][0x410] ;  /* 0x0001040000047ab9 */ /* 0x000fe20000000000 */
[----:B------:R-:W-:Y:S01]  /*5300*/  BSSY B0, `(.L_x_1603) ;  /* 0x000072a000007945 */ /* 0x000fe20003800000 */
[----:B------:R-:W-:Y:S01]  /*5310*/  ISETP.NE.AND P0, PT, RZ, UR4, PT ;  /* 0x00000004ff007c0c */ /* 0x000fe2000bf05270 */
[----:B------:R-:W-:-:S12]  /*5320*/  VIADD R48, R203, UR60 ;  /* 0x0000003ccb307c36 */ /* 0x000fd80008000000 */
[----:B------:R-:W-:Y:S05]  /*5330*/  @!P0 BRA `(.L_x_1604) ;  /* 0x0000003800808947 */ /* 0x000fea0003800000 */
[----:B------:R-:W1:Y:S01]  /*5340*/  LDC R91, c[0x0][0x448] ;  /* 0x00011200ff5b7b82 */ /* 0x000e620000000800 */
[----:B------:R-:W-:Y:S01]  /*5350*/  IMAD R3, R217, 0x40, R48 ;  /* 0x00000040d9037824 */ /* 0x000fe200078e0230 */
[----:B------:R-:W-:Y:S01]  /*5360*/  ULDC.64 UR4, c[0x0][0x3f8] ;  /* 0x0000fe0000047ab9 */ /* 0x000fe20000000a00 */
[----:B------:R-:W-:Y:S01]  /*5370*/  ULDC.64 UR6, c[0x0][0x408] ;  /* 0x0001020000067ab9 */ /* 0x000fe20000000a00 */
[----:B------:R-:W-:Y:S01]  /*5380*/  IMAD.MOV.U32 R6, RZ, RZ, R24 ;  /* 0x000000ffff067224 */ /* 0x000fe200078e0018 */
[----:B------:R-:W-:Y:S01]  /*5390*/  SHF.R.S32.HI R64, RZ, 0x1f, R205 ;  /* 0x0000001fff407819 */ /* 0x000fe200000114cd */
[----:B------:R-:W-:Y:S01]  /*53a0*/  IMAD.MOV.U32 R7, RZ, RZ, R29 ;  /* 0x000000ffff077224 */ /* 0x000fe200078e001d */
[----:B------:R-:W-:Y:S01]  /*53b0*/  SHF.R.S32.HI R66, RZ, 0x1f, R73 ;  /* 0x0000001fff427819 */ /* 0x000fe20000011449 */
[----:B------:R-:W-:Y:S01]  /*53c0*/  IMAD.MOV.U32 R8, RZ, RZ, R26 ;  /* 0x000000ffff087224 */ /* 0x000fe200078e001a */
[----:B------:R-:W-:Y:S01]  /*53d0*/  SHF.R.S32.HI R71, RZ, 0x1f, R74 ;  /* 0x0000001fff477819 */ /* 0x000fe2000001144a */
[----:B------:R-:W-:Y:S01]  /*53e0*/  IMAD.MOV.U32 R9, RZ, RZ, R31 ;  /* 0x000000ffff097224 */ /* 0x000fe200078e001f */
[----:B------:R-:W-:-:S02]  /*53f0*/  SHF.R.S32.HI R67, RZ, 0x1f, R204 ;  /* 0x0000001fff437819 */ /* 0x000fc400000114cc */
[----:B------:R-:W-:Y:S02]  /*5400*/  SHF.R.S32.HI R65, RZ, 0x1f, R206 ;  /* 0x0000001fff417819 */ /* 0x000fe400000114ce */
[----:B-1----:R-:W-:-:S13]  /*5410*/  ISETP.NE.AND P0, PT, R91, 0x1, PT ;  /* 0x000000015b00780c */ /* 0x002fda0003f05270 */
[----:B------:R-:W1:Y:S08]  /*5420*/  @P0 LDC R0, c[0x0][0x44c] ;  /* 0x00011300ff000b82 */ /* 0x000e700000000800 */
[----:B------:R-:W2:Y:S01]  /*5430*/  @P0 LDC R5, c[0x0][0x450] ;  /* 0x00011400ff050b82 */ /* 0x000ea20000000800 */
[----:B-1----:R-:W-:-:S05]  /*5440*/  @P0 IMAD.HI.U32 R0, R3, R0, RZ ;  /* 0x0000000003000227 */ /* 0x002fca00078e00ff */
[----:B--2---:R-:W-:-:S04]  /*5450*/  @P0 SHF.R.U32.HI R3, RZ, R5, R0 ;  /* 0x00000005ff030219 */ /* 0x004fc80000011600 */
[----:B------:R-:W-:Y:S01]  /*5460*/  SHF.R.S32.HI R0, RZ, 0x1f, R3 ;  /* 0x0000001fff007819 */ /* 0x000fe20000011403 */
[----:B------:R-:W-:-:S04]  /*5470*/  IMAD.WIDE.U32 R6, R3, UR4, R6 ;  /* 0x0000000403067c25 */ /* 0x000fc8000f8e0006 */
[C---:B------:R-:W-:Y:S02]  /*5480*/  IMAD R4, R0.reuse, UR4, RZ ;  /* 0x0000000400047c24 */ /* 0x040fe4000f8e02ff */
[----:B------:R-:W-:Y:S02]  /*5490*/  IMAD R0, R0, UR6, RZ ;  /* 0x0000000600007c24 */ /* 0x000fe4000f8e02ff */
[C---:B------:R-:W-:Y:S01]  /*54a0*/  IMAD R5, R3.reuse, UR5, R4 ;  /* 0x0000000503057c24 */ /* 0x040fe2000f8e0204 */
[----:B------:R-:W-:Y:S01]  /*54b0*/  ULDC.64 UR4, c[0x0][0x3e8] ;  /* 0x0000fa0000047ab9 */ /* 0x000fe20000000a00 */
[C---:B------:R-:W-:Y:S01]  /*54c0*/  IMAD.WIDE.U32 R8, R3.reuse, UR6, R8 ;  /* 0x0000000603087c25 */ /* 0x040fe2000f8e0008 */
[----:B------:R-:W-:Y:S01]  /*54d0*/  LEA R4, P0, R6, UR4, 0x1 ;  /* 0x0000000406047c11 */ /* 0x000fe2000f8008ff */
[----:B------:R-:W-:Y:S02]  /*54e0*/  UMOV UR4, 0xffffffff ;  /* 0xffffffff00047882 */ /* 0x000fe40000000000 */
[----:B------:R-:W-:Y:S01]  /*54f0*/  IMAD R3, R3, UR7, R0 ;  /* 0x0000000703037c24 */ /* 0x000fe2000f8e0200 */
[----:B------:R-:W-:Y:S01]  /*5500*/  ULDC.64 UR6, c[0x0][0x400] ;  /* 0x0001000000067ab9 */ /* 0x000fe20000000a00 */
[----:B------:R-:W-:Y:S01]  /*5510*/  IMAD.IADD R5, R7, 0x1, R5 ;  /* 0x0000000107057824 */ /* 0x000fe200078e0205 */
[----:B------:R-:W-:Y:S01]  /*5520*/  LEA R7, P1, R8, UR6, 0x1 ;  /* 0x0000000608077c11 */ /* 0x000fe2000f8208ff */
[----:B------:R-:W-:-:S03]  /*5530*/  IMAD.IADD R3, R9, 0x1, R3 ;  /* 0x0000000109037824 */ /* 0x000fc600078e0203 */
[----:B------:R-:W-:Y:S02]  /*5540*/  LEA.HI.X R6, R6, UR5, R5, 0x1, P0 ;  /* 0x0000000506067c11 */ /* 0x000fe400080f0c05 */
[----:B------:R-:W-:Y:S01]  /*5550*/  LEA.HI.X R8, R8, UR7, R3, 0x1, P1 ;  /* 0x0000000708087c11 */ /* 0x000fe200088f0c03 */
[----:B------:R-:W-:Y:S06]  /*5560*/  BRA.DIV UR4, `(.L_x_1605) ;  /* 0x000001ee04087947 */ /* 0x000fec000b800000 */
[----:B------:R1:W2:Y:S04]  /*5570*/  SHFL.IDX PT, R3, R6, RZ, 0x1c1f ;  /* 0x001c1fff06037589 */ /* 0x0002a800000e0000 */
[----:B------:R1:W3:Y:S04]  /*5580*/  SHFL.IDX PT, R0, R4, RZ, 0x1c1f ;  /* 0x001c1fff04007589 */ /* 0x0002e800000e0000 */
[----:B------:R1:W4:Y:S04]  /*5590*/  SHFL.IDX PT, R5, R8, RZ, 0x1c1f ;  /* 0x001c1fff08057589 */ /* 0x00032800000e0000 */
[----:B------:R1:W0:Y:S02]  /*55a0*/  SHFL.IDX PT, R14, R7, RZ, 0x1c1f ;  /* 0x001c1fff070e7589 */ /* 0x00022400000e0000 */
.L_x_1903:
[----:B------:R-:W-:Y:S01]  /*55b0*/  IMAD R91, R16, R91, RZ ;  /* 0x0000005b105b7224 */ /* 0x000fe200078e02ff */
        /* <DEDUP_REMOVED lines=15> */
[----:B------:R-:W-:Y:S01]  /*56b0*/  ULDC UR4, c[0x0][0x3f4] ;  /* 0x0000fd0000047ab9 */ /* 0x000fe20000000800 */
[----:B------:R-:W-:Y:S02]  /*56c0*/  CS2R R60, SRZ ;  /* 0x00000000003c7805 */ /* 0x000fe4000001ff00 */
[----:B------:R-:W-:Y:S02]  /*56d0*/  ISETP.GE.AND P3, PT, R74, UR4, PT ;  /* 0x000000044a007c0c */ /* 0x000fe4000bf66270 */
[----:B------:R-:W-:Y:S02]  /*56e0*/  CS2R R62, SRZ ;  /* 0x00000000003e7805 */ /* 0x000fe4000001ff00 */
[----:B------:R-:W-:Y:S02]  /*56f0*/  ISETP.GE.AND P2, PT, R205, UR4, PT ;  /* 0x00000004cd007c0c */ /* 0x000fe4000bf46270 */
[----:B------:R-:W-:Y:S02]  /*5700*/  ISETP.GE.AND P1, PT, R73, UR4, PT ;  /* 0x0000000449007c0c */ /* 0x000fe4000bf26270 */
[----:B------:R-:W-:-:S02]  /*5710*/  ISETP.GE.AND P0, PT, R204, UR4, PT ;  /* 0x00000004cc007c0c */ /* 0x000fc4000bf06270 */
[----:B------:R-:W-:-:S03]  /*5720*/  ISETP.GE.AND P4, PT, R198, UR4, PT ;  /* 0x00000004c6007c0c */ /* 0x000fc6000bf86270 */
[C---:B------:R-:W-:Y:S01]  /*5730*/  @!P3 IMAD.SHL.U32 R25, R74.reuse, 0x2, RZ ;  /* 0x000000024a19b824 */ /* 0x040fe200078e00ff */
[----:B------:R-:W-:-:S03]  /*5740*/  @!P3 SHF.L.U64.HI R12, R74, 0x1, R71 ;  /* 0x000000014a0cb819 */ /* 0x000fc60000010247 */
[C---:B------:R-:W-:Y:S01]  /*5750*/  @!P2 IMAD.SHL.U32 R33, R205.reuse, 0x2, RZ ;  /* 0x00000002cd21a824 */ /* 0x040fe200078e00ff */
[----:B------:R-:W-:Y:S01]  /*5760*/  @!P2 SHF.L.U64.HI R10, R205, 0x1, R64 ;  /* 0x00000001cd0aa819 */ /* 0x000fe20000010240 */
[----:B------:R-:W-:Y:S01]  /*5770*/  @!P1 IMAD.SHL.U32 R41, R73, 0x2, RZ ;  /* 0x0000000249299824 */ /* 0x000fe200078e00ff */
[-C--:B---3--:R-:W-:Y:S01]  /*5780*/  @!P3 IADD3 R20, P6, R0, R25.reuse, RZ ;  /* 0x000000190014b210 */ /* 0x088fe20007fde0ff */
[----:B------:R-:W-:Y:S01]  /*5790*/  @!P0 IMAD.SHL.U32 R51, R204, 0x2, RZ ;  /* 0x00000002cc338824 */ /* 0x000fe200078e00ff */
[----:B0-----:R-:W-:Y:S01]  /*57a0*/  @!P3 IADD3 R24, P5, R14, R25, RZ ;  /* 0x000000190e18b210 */ /* 0x001fe20007fbe0ff */
[----:B--2---:R-:W-:Y:S01]  /*57b0*/  @!P4 IMAD.MOV.U32 R11, RZ, RZ, R3 ;  /* 0x000000ffff0bc224 */ /* 0x004fe200078e0003 */
[----:B------:R-:W-:Y:S01]  /*57c0*/  @!P0 SHF.L.U64.HI R30, R204, 0x1, R67 ;  /* 0x00000001cc1e8819 */ /* 0x000fe20000010243 */
[--C-:B------:R-:W-:Y:S01]  /*57d0*/  @!P3 IMAD.X R21, R3, 0x1, R12.reuse, P6 ;  /* 0x000000010315b824 */ /* 0x100fe200030e060c */
[-C--:B------:R-:W-:Y:S01]  /*57e0*/  @!P2 IADD3 R26, P6, R0, R33.reuse, RZ ;  /* 0x00000021001aa210 */ /* 0x080fe20007fde0ff */
[----:B----4-:R-:W-:Y:S01]  /*57f0*/  @!P3 IMAD.X R25, R5, 0x1, R12, P5 ;  /* 0x000000010519b824 */ /* 0x010fe200028e060c */
[----:B------:R-:W-:Y:S01]  /*5800*/  @!P2 IADD3 R32, P5, R14, R33, RZ ;  /* 0x000000210e20a210 */ /* 0x000fe20007fbe0ff */
[----:B------:R-:W-:Y:S01]  /*5810*/  @!P4 IMAD.MOV.U32 R15, RZ, RZ, R5 ;  /* 0x000000ffff0fc224 */ /* 0x000fe200078e0005 */
[----:B------:R-:W-:Y:S01]  /*5820*/  @!P1 SHF.L.U64.HI R12, R73, 0x1, R66 ;  /* 0x00000001490c9819 */ /* 0x000fe20000010242 */
[--C-:B------:R-:W-:Y:S01]  /*5830*/  @!P2 IMAD.X R27, R3, 0x1, R10.reuse, P6 ;  /* 0x00000001031ba824 */ /* 0x100fe200030e060a */
[----:B------:R-:W-:Y:S01]  /*5840*/  @!P1 IADD3 R34, P6, R0, R41, RZ ;  /* 0x0000002900229210 */ /* 0x000fe20007fde0ff */
[----:B------:R-:W-:Y:S01]  /*5850*/  @!P2 IMAD.X R33, R5, 0x1, R10, P5 ;  /* 0x000000010521a824 */ /* 0x000fe200028e060a */
[----:B------:R-:W-:Y:S01]  /*5860*/  ISETP.GE.AND P5, PT, R206, UR4, PT ;  /* 0x00000004ce007c0c */ /* 0x000fe2000bfa6270 */
[----:B------:R-:W-:-:S02]  /*5870*/  @!P4 IMAD.MOV.U32 R10, RZ, RZ, R0 ;  /* 0x000000ffff0ac224 */ /* 0x000fc400078e0000 */
[----:B------:R-:W-:Y:S01]  /*5880*/  @!P1 IMAD.X R35, R3, 0x1, R12, P6 ;  /* 0x0000000103239824 */ /* 0x000fe200030e060c */
[----:B------:R-:W-:Y:S01]  /*5890*/  @!P1 IADD3 R40, P6, R14, R41, RZ ;  /* 0x000000290e289210 */ /* 0x000fe20007fde0ff */
[----:B------:R-:W-:-:S04]  /*58a0*/  @!P4 IMAD.WIDE R10, R198, 0x2, R10 ;  /* 0x00000002c60ac825 */ /* 0x000fc800078e020a */
[----:B------:R-:W-:Y:S01]  /*58b0*/  @!P1 IMAD.X R41, R5, 0x1, R12, P6 ;  /* 0x0000000105299824 */ /* 0x000fe200030e060c */
[-C--:B------:R-:W-:Y:S01]  /*58c0*/  @!P0 IADD3 R42, P6, R0, R51.reuse, RZ ;  /* 0x00000033002a8210 */ /* 0x080fe20007fde0ff */
[----:B------:R-:W-:Y:S01]  /*58d0*/  @!P4 IMAD.WIDE R12, R198, 0x2, R14 ;  /* 0x00000002c60cc825 */ /* 0x000fe200078e020e */
[----:B------:R0:W5:Y:S03]  /*58e0*/  @!P4 LD.E.64 R60, desc[UR38][R10.64] ;  /* 0x000000260a3cc980 */ /* 0x000166000c101b00 */
[----:B------:R-:W-:Y:S01]  /*58f0*/  @!P0 IMAD.X R43, R3, 0x1, R30, P6 ;  /* 0x00000001032b8824 */ /* 0x000fe200030e061e */
[----:B------:R-:W-:Y:S01]  /*5900*/  @!P0 IADD3 R50, P6, R14, R51, RZ ;  /* 0x000000330e328210 */ /* 0x000fe20007fde0ff */
[C---:B------:R-:W-:Y:S01]  /*5910*/  @!P5 IMAD.SHL.U32 R15, R206.reuse, 0x2, RZ ;  /* 0x00000002ce0fd824 */ /* 0x040fe200078e00ff */
[----:B------:R0:W5:Y:S01]  /*5920*/  @!P4 LD.E.64 R62, desc[UR38][R12.64] ;  /* 0x000000260c3ec980 */ /* 0x000162000c101b00 */
[----:B------:R-:W-:-:S02]  /*5930*/  @!P5 SHF.L.U64.HI R28, R206, 0x1, R65 ;  /* 0x00000001ce1cd819 */ /* 0x000fc40000010241 */
[----:B------:R-:W-:Y:S01]  /*5940*/  CS2R R56, SRZ ;  /* 0x0000000000387805 */ /* 0x000fe2000001ff00 */
[----:B------:R-:W-:Y:S01]  /*5950*/  @!P0 IMAD.X R51, R5, 0x1, R30, P6 ;  /* 0x0000000105338824 */ /* 0x000fe200030e061e */
[-C--:B------:R-:W-:Y:S02]  /*5960*/  @!P5 IADD3 R68, P4, R0, R15.reuse, RZ ;  /* 0x0000000f0044d210 */ /* 0x080fe40007f9e0ff */
[----:B------:R-:W-:Y:S02]  /*5970*/  CS2R R58, SRZ ;  /* 0x00000000003a7805 */ /* 0x000fe4000001ff00 */
[----:B------:R-:W-:Y:S02]  /*5980*/  @!P5 IADD3 R14, P6, R14, R15, RZ ;  /* 0x0000000f0e0ed210 */ /* 0x000fe40007fde0ff */
[----:B------:R-:W-:Y:S02]  /*5990*/  CS2R R52, SRZ ;  /* 0x0000000000347805 */ /* 0x000fe4000001ff00 */
[----:B------:R-:W-:Y:S01]  /*59a0*/  CS2R R54, SRZ ;  /* 0x0000000000367805 */ /* 0x000fe2000001ff00 */
[--C-:B------:R-:W-:Y:S01]  /*59b0*/  @!P5 IMAD.X R69, R3, 0x1, R28.reuse, P4 ;  /* 0x000000010345d824 */ /* 0x100fe200020e061c */
[----:B------:R-:W-:Y:S01]  /*59c0*/  CS2R R46, SRZ ;  /* 0x00000000002e7805 */ /* 0x000fe2000001ff00 */
[----:B------:R-:W-:Y:S01]  /*59d0*/  @!P5 IMAD.X R15, R5, 0x1, R28, P6 ;  /* 0x00000001050fd824 */ /* 0x000fe200030e061c */
[----:B------:R-:W-:-:S02]  /*59e0*/  CS2R R44, SRZ ;  /* 0x00000000002c7805 */ /* 0x000fc4000001ff00 */
[----:B------:R-:W-:Y:S02]  /*59f0*/  CS2R R38, SRZ ;  /* 0x0000000000267805 */ /* 0x000fe4000001ff00 */
[----:B------:R-:W-:Y:S02]  /*5a00*/  CS2R R36, SRZ ;  /* 0x0000000000247805 */ /* 0x000fe4000001ff00 */
[----:B------:R-:W-:Y:S02]  /*5a10*/  CS2R R30, SRZ ;  /* 0x00000000001e7805 */ /* 0x000fe4000001ff00 */
[----:B------:R-:W-:Y:S01]  /*5a20*/  CS2R R28, SRZ ;  /* 0x00000000001c7805 */ /* 0x000fe2000001ff00 */
[----:B------:R0:W5:Y:S04]  /*5a30*/  @!P3 LD.E.64 R56, desc[UR38][R20.64] ;  /* 0x000000261438b980 */ /* 0x000168000c101b00 */
        /* <DEDUP_REMOVED lines=8> */
[----:B------:R0:W5:Y:S02]  /*5ac0*/  @!P5 LD.E.64 R28, desc[UR38][R14.64] ;  /* 0x000000260e1cd980 */ /* 0x000164000c101b00 */
.L_x_1607:
[----:B------:R-:W-:Y:S05]  /*5ad0*/  BSYNC B1 ;  /* 0x0000000000017941 */ /* 0x000fea0003800000 */
.L_x_1606:
[----:B---3-5:R-:W-:Y:S01]  /*5ae0*/  IMAD.MOV.U32 R0, RZ, RZ, R30 ;  /* 0x000000ffff007224 */ /* 0x028fe200078e001e */
[----:B------:R-:W-:Y:S01]  /*5af0*/  UMOV UR4, 0xffffffff ;  /* 0xffffffff00047882 */ /* 0x000fe20000000000 */
[----:B--2---:R-:W-:Y:S01]  /*5b00*/  IMAD.MOV.U32 R3, RZ, RZ, R31 ;  /* 0x000000ffff037224 */ /* 0x004fe200078e001f */
[----:B0-----:R-:W-:Y:S01]  /*5b10*/  CS2R R20, SRZ ;  /* 0x0000000000147805 */ /* 0x001fe2000001ff00 */
[----:B----4-:R-:W-:Y:S01]  /*5b20*/  IMAD.MOV.U32 R5, RZ, RZ, R38 ;  /* 0x000000ffff057224 */ /* 0x010fe200078e0026 */
        /* <DEDUP_REMOVED lines=43> */
[----:B------:R-:W-:Y:S02]  /*5de0*/  PRMT R112, R5, 0x7610, R112 ;  /* 0x0000761005707816 */ /* 0x000fe40000000070 */
[----:B------:R-:W-:Y:S01]  /*5df0*/  PRMT R113, R9, 0x7610, R113 ;  /* 0x0000761009717816 */ /* 0x000fe20000000071 */
[----:B------:R-:W-:Y:S06]  /*5e00*/  BRA.DIV UR4, `(.L_x_1608) ;  /* 0x000001e6043c7947 */ /* 0x000fec000b800000 */
[----:B------:R0:W2:Y:S04]  /*5e10*/  SHFL.IDX PT, R3, R6, 0x1, 0x1c1f ;  /* 0x003c1f0006037f89 */ /* 0x0000a800000e0000 */
[----:B------:R0:W3:Y:S04]  /*5e20*/  SHFL.IDX PT, R0, R4, 0x1, 0x1c1f ;  /* 0x003c1f0004007f89 */ /* 0x0000e800000e0000 */
[----:B------:R0:W4:Y:S04]  /*5e30*/  SHFL.IDX PT, R5, R8, 0x1, 0x1c1f ;  /* 0x003c1f0008057f89 */ /* 0x00012800000e0000 */
[----:B------:R0:W0:Y:S02]  /*5e40*/  SHFL.IDX PT, R14, R7, 0x1, 0x1c1f ;  /* 0x003c1f00070e7f89 */ /* 0x00002400000e0000 */
.L_x_1909:
[----:B------:R-:W-:Y:S01]  /*5e50*/  VIADD R48, R48, 0x40 ;  /* 0x0000004030307836 */ /* 0x000fe20000000000 */
[----:B01----:R-:W-:Y:S01]  /*5e60*/  LOP3.LUT R7, R212, 0x18, R18, 0xf8, !PT ;  /* 0x00000018d4077812 */ /* 0x003fe200078ef812 */
[----:B------:R-:W-:Y:S01]  /*5e70*/  BSSY B1, `(.L_x_1609) ;  /* 0x0000055000017945 */ /* 0x000fe20003800000 */
[----:B------:R-:W-:Y:S01]  /*5e80*/  LOP3.LUT P0, RZ, R227, 0x4, RZ, 0xc0, !PT ;  /* 0x00000004e3ff7812 */ /* 0x000fe2000780c0ff */
[----:B------:R-:W-:Y:S01]  /*5e90*/  IMAD.U32 R98, RZ, RZ, UR60 ;  /* 0x0000003cff627e24 */ /* 0x000fe2000f8e00ff */
[----:B------:R-:W-:Y:S02]  /*5ea0*/  ISETP.GE.AND P1, PT, R48, R91, PT ;  /* 0x0000005b3000720c */ /* 0x000fe40003f26270 */
[----:B------:R-:W-:Y:S02]  /*5eb0*/  CS2R R12, SRZ ;  /* 0x00000000000c7805 */ /* 0x000fe4000001ff00 */
[----:B------:R-:W-:Y:S02]  /*5ec0*/  LOP3.LUT R4, R7, R214, RZ, 0x3c, !PT ;  /* 0x000000d607047212 */ /* 0x000fe400078e3cff */
[----:B------:R-:W-:-:S02]  /*5ed0*/  CS2R R26, SRZ ;  /* 0x00000000001a7805 */ /* 0x000fc4000001ff00 */
[----:B------:R-:W-:Y:S02]  /*5ee0*/  CS2R R32, SRZ ;  /* 0x0000000000207805 */ /* 0x000fe4000001ff00 */
[----:B------:R-:W-:Y:S02]  /*5ef0*/  CS2R R42, SRZ ;  /* 0x00000000002a7805 */ /* 0x000fe4000001ff00 */
[----:B------:R-:W-:Y:S01]  /*5f00*/  CS2R R50, SRZ ;  /* 0x0000000000327805 */ /* 0x000fe2000001ff00 */
[----:B------:R-:W-:Y:S01]  /*5f10*/  IMAD R4, R213, 0x200, R4 ;  /* 0x00000200d5047824 */ /* 0x000fe200078e0204 */
[----:B------:R-:W-:Y:S02]  /*5f20*/  CS2R R8, SRZ ;  /* 0x0000000000087805 */ /* 0x000fe4000001ff00 */
[----:B------:R-:W-:Y:S02]  /*5f30*/  CS2R R10, SRZ ;  /* 0x00000000000a7805 */ /* 0x000fe4000001ff00 */
[----:B------:R-:W-:-:S02]  /*5f40*/  CS2R R24, SRZ ;  /* 0x0000000000187805 */ /* 0x000fc4000001ff00 */
[----:B------:R-:W-:Y:S02]  /*5f50*/  CS2R R34, SRZ ;  /* 0x0000000000227805 */ /* 0x000fe4000001ff00 */
[----:B------:R-:W-:Y:S02]  /*5f60*/  CS2R R40, SRZ ;  /* 0x0000000000287805 */ /* 0x000fe4000001ff00 */
[----:B------:R-:W-:Y:S02]  /*5f70*/  LEA R15, R4, UR41, 0x1 ;  /* 0x00000029040f7c11 */ /* 0x000fe4000f8e08ff */
        /* <DEDUP_REMOVED lines=8> */
[----:B------:R-:W-:-:S05]  /*6000*/  ISETP.GE.AND P1, PT, R204, UR4, PT ;  /* 0x00000004cc007c0c */ /* 0x000fca000bf26270 */
[C---:B------:R-:W-:Y:S01]  /*6010*/  @!P4 IMAD.SHL.U32 R9, R74.reuse, 0x2, RZ ;  /* 0x000000024a09c824 */ /* 0x040fe200078e00ff */
[----:B------:R-:W-:-:S03]  /*6020*/  @!P4 SHF.L.U64.HI R4, R74, 0x1, R71 ;  /* 0x000000014a04c819 */ /* 0x000fc60000010247 */
[C---:B------:R-:W-:Y:S01]  /*6030*/  @!P3 IMAD.SHL.U32 R77, R205.reuse, 0x2, RZ ;  /* 0x00000002cd4db824 */ /* 0x040fe200078e00ff */
[----:B------:R-:W-:Y:S01]  /*6040*/  @!P3 SHF.L.U64.HI R6, R205, 0x1, R64 ;  /* 0x00000001cd06b819 */ /* 0x000fe20000010240 */
[C---:B------:R-:W-:Y:S01]  /*6050*/  @!P2 IMAD.SHL.U32 R69, R73.reuse, 0x2, RZ ;  /* 0x000000024945a824 */ /* 0x040fe200078e00ff */
[-C--:B---3--:R-:W-:Y:S01]  /*6060*/  @!P4 IADD3 R10, P5, R0, R9.reuse, RZ ;  /* 0x00000009000ac210 */ /* 0x088fe20007fbe0ff */
[----:B------:R-:W-:Y:S01]  /*6070*/  @!P1 IMAD.SHL.U32 R7, R204, 0x2, RZ ;  /* 0x00000002cc079824 */ /* 0x000fe200078e00ff */
[----:B------:R-:W-:Y:S02]  /*6080*/  @!P4 IADD3 R8, P6, R14, R9, RZ ;  /* 0x000000090e08c210 */ /* 0x000fe40007fde0ff */
[----:B------:R-:W-:Y:S01]  /*6090*/  @!P2 SHF.L.U64.HI R12, R73, 0x1, R66 ;  /* 0x00000001490ca819 */ /* 0x000fe20000010242 */
[--C-:B--2---:R-:W-:Y:S01]  /*60a0*/  @!P4 IMAD.X R11, R3, 0x1, R4.reuse, P5 ;  /* 0x00000001030bc824 */ /* 0x104fe200028e0604 */
[-C--:B------:R-:W-:Y:S01]  /*60b0*/  @!P3 IADD3 R78, P5, R0, R77.reuse, RZ ;  /* 0x0000004d004eb210 */ /* 0x080fe20007fbe0ff */
[----:B----4-:R-:W-:Y:S01]  /*60c0*/  @!P4 IMAD.X R9, R5, 0x1, R4, P6 ;  /* 0x000000010509c824 */ /* 0x010fe200030e0604 */
[----:B------:R-:W-:-:S02]  /*60d0*/  @!P3 IADD3 R76, P6, R14, R77, RZ ;  /* 0x0000004d0e4cb210 */ /* 0x000fc40007fde0ff */
[----:B------:R-:W-:Y:S01]  /*60e0*/  @!P1 SHF.L.U64.HI R20, R204, 0x1, R67 ;  /* 0x00000001cc149819 */ /* 0x000fe20000010243 */
[--C-:B------:R-:W-:Y:S01]  /*60f0*/  @!P3 IMAD.X R79, R3, 0x1, R6.reuse, P5 ;  /* 0x00000001034fb824 */ /* 0x100fe200028e0606 */
[-C--:B------:R-:W-:Y:S01]  /*6100*/  @!P2 IADD3 R70, P5, R0, R69.reuse, RZ ;  /* 0x000000450046a210 */ /* 0x080fe20007fbe0ff */
[----:B------:R-:W-:Y:S01]  /*6110*/  @!P3 IMAD.X R77, R5, 0x1, R6, P6 ;  /* 0x00000001054db824 */ /* 0x000fe200030e0606 */
[----:B------:R-:W-:-:S03]  /*6120*/  @!P2 IADD3 R68, P6, R14, R69, RZ ;  /* 0x000000450e44a210 */ /* 0x000fc60007fde0ff */
[--C-:B------:R-:W-:Y:S01]  /*6130*/  @!P2 IMAD.X R71, R3, 0x1, R12.reuse, P5 ;  /* 0x000000010347a824 */ /* 0x100fe200028e060c */
[----:B------:R-:W-:Y:S01]  /*6140*/  @!P1 IADD3 R66, P5, R0, R7, RZ ;  /* 0x0000000700429210 */ /* 0x000fe20007fbe0ff */
[----:B------:R-:W-:Y:S01]  /*6150*/  @!P2 IMAD.X R69, R5, 0x1, R12, P6 ;  /* 0x000000010545a824 */ /* 0x000fe200030e060c */
[----:B------:R-:W-:-:S03]  /*6160*/  ISETP.GE.AND P6, PT, R198, UR4, PT ;  /* 0x00000004c6007c0c */ /* 0x000fc6000bfc6270 */
[----:B------:R-:W-:Y:S01]  /*6170*/  @!P1 IMAD.X R67, R3, 0x1, R20, P5 ;  /* 0x0000000103439824 */ /* 0x000fe200028e0614 */
[----:B------:R-:W-:-:S05]  /*6180*/  @!P1 IADD3 R6, P5, R14, R7, RZ ;  /* 0x000000070e069210 */ /* 0x000fca0007fbe0ff */
[----:B------:R-:W-:Y:S01]  /*6190*/  @!P1 IMAD.X R7, R5, 0x1, R20, P5 ;  /* 0x0000000105079824 */ /* 0x000fe200028e0614 */
[----:B------:R-:W-:-:S03]  /*61a0*/  ISETP.GE.AND P5, PT, R206, UR4, PT ;  /* 0x00000004ce007c0c */ /* 0x000fc6000bfa6270 */
[----:B------:R-:W-:Y:S02]  /*61b0*/  @!P6 IMAD.MOV.U32 R12, RZ, RZ, R0 ;  /* 0x000000ffff0ce224 */ /* 0x000fe400078e0000 */
[----:B------:R-:W-:Y:S02]  /*61c0*/  @!P6 IMAD.MOV.U32 R13, RZ, RZ, R3 ;  /* 0x000000ffff0de224 */ /* 0x000fe400078e0003 */
[----:B------:R-:W-:Y:S02]  /*61d0*/  @!P6 IMAD.MOV.U32 R4, RZ, RZ, R14 ;  /* 0x000000ffff04e224 */ /* 0x000fe400078e000e */
[----:B------:R-:W-:-:S04]  /*61e0*/  @!P6 IMAD.WIDE R12, R198, 0x2, R12 ;  /* 0x00000002c60ce825 */ /* 0x000fc800078e020c */
[----:B------:R-:W-:Y:S01]  /*61f0*/  @!P6 IMAD.WIDE R20, R198, 0x2, R4 ;  /* 0x00000002c614e825 */ /* 0x000fe200078e0204 */
[----:B------:R0:W5:Y:S03]  /*6200*/  @!P6 LD.E.64 R50, desc[UR38][R12.64] ;  /* 0x000000260c32e980 */ /* 0x000166000c101b00 */
[C---:B------:R-:W-:Y:S01]  /*6210*/  @!P5 IMAD.SHL.U32 R25, R206.reuse, 0x2, RZ ;  /* 0x00000002ce19d824 */ /* 0x040fe200078e00ff */
[----:B------:R1:W5:Y:S01]  /*6220*/  @!P6 LD.E.64 R48, desc[UR38][R20.64] ;  /* 0x000000261430e980 */ /* 0x000362000c101b00 */
[----:B------:R-:W-:-:S03]  /*6230*/  @!P5 SHF.L.U64.HI R24, R206, 0x1, R65 ;  /* 0x00000001ce18d819 */ /* 0x000fc60000010241 */
[-C--:B------:R-:W-:Y:S02]  /*6240*/  @!P5 IADD3 R64, P6, R0, R25.reuse, RZ ;  /* 0x000000190040d210 */ /* 0x080fe40007fde0ff */
[----:B------:R-:W-:Y:S02]  /*6250*/  CS2R R42, SRZ ;  /* 0x00000000002a7805 */ /* 0x000fe4000001ff00 */
[----:B------:R-:W-:Y:S01]  /*6260*/  CS2R R40, SRZ ;  /* 0x0000000000287805 */ /* 0x000fe2000001ff00 */
[----:B------:R-:W-:Y:S01]  /*6270*/  @!P5 IMAD.X R65, R3, 0x1, R24, P6 ;  /* 0x000000010341d824 */ /* 0x000fe200030e0618 */
[----:B------:R-:W-:Y:S02]  /*6280*/  @!P5 IADD3 R4, P6, R14, R25, RZ ;  /* 0x000000190e04d210 */ /* 0x000fe40007fde0ff */
[----:B------:R2:W5:Y:S01]  /*6290*/  @!P4 LD.E.64 R42, desc[UR38][R10.64] ;  /* 0x000000260a2ac980 */ /* 0x000562000c101b00 */
[----:B------:R-:W-:Y:S02]  /*62a0*/  CS2R R32, SRZ ;  /* 0x0000000000207805 */ /* 0x000fe4000001ff00 */
[----:B------:R-:W-:-:S02]  /*62b0*/  CS2R R34, SRZ ;  /* 0x0000000000227805 */ /* 0x000fc4000001ff00 */
[----:B------:R-:W-:Y:S01]  /*62c0*/  CS2R R26, SRZ ;  /* 0x00000000001a7805 */ /* 0x000fe2000001ff00 */
[----:B------:R-:W-:Y:S01]  /*62d0*/  @!P5 IMAD.X R5, R5, 0x1, R24, P6 ;  /* 0x000000010505d824 */ /* 0x000fe200030e0618 */
[----:B------:R3:W5:Y:S01]  /*62e0*/  @!P4 LD.E.64 R40, desc[UR38][R8.64] ;  /* 0x000000260828c980 */ /* 0x000762000c101b00 */
[----:B------:R-:W-:Y:S02]  /*62f0*/  CS2R R24, SRZ ;  /* 0x0000000000187805 */ /* 0x000fe4000001ff00 */
[----:B0-----:R-:W-:Y:S02]  /*6300*/  CS2R R12, SRZ ;  /* 0x00000000000c7805 */ /* 0x001fe4000001ff00 */
[----:B-1----:R-:W-:Y:S01]  /*6310*/  CS2R R20, SRZ ;  /* 0x0000000000147805 */ /* 0x002fe2000001ff00 */
[----:B------:R0:W5:Y:S01]  /*6320*/  @!P3 LD.E.64 R32, desc[UR38][R78.64] ;  /* 0x000000264e20b980 */ /* 0x000162000c101b00 */
[----:B--2---:R-:W-:-:S03]  /*6330*/  CS2R R10, SRZ ;  /* 0x00000000000a7805 */ /* 0x004fc6000001ff00 */
[----:B------:R0:W5:Y:S01]  /*6340*/  @!P3 LD.E.64 R34, desc[UR38][R76.64] ;  /* 0x000000264c22b980 */ /* 0x000162000c101b00 */
[----:B---3--:R-:W-:-:S03]  /*6350*/  CS2R R8, SRZ ;  /* 0x0000000000087805 */ /* 0x008fc6000001ff00 */
[----:B------:R0:W5:Y:S04]  /*6360*/  @!P2 LD.E.64 R26, desc[UR38][R70.64] ;  /* 0x00000026461aa980 */ /* 0x000168000c101b00 */
[----:B------:R0:W5:Y:S04]  /*6370*/  @!P2 LD.E.64 R24, desc[UR38][R68.64] ;  /* 0x000000264418a980 */ /* 0x000168000c101b00 */
[----:B------:R0:W5:Y:S04]  /*6380*/  @!P1 LD.E.64 R12, desc[UR38][R66.64] ;  /* 0x00000026420c9980 */ /* 0x000168000c101b00 */
[----:B------:R0:W5:Y:S04]  /*6390*/  @!P1 LD.E.64 R10, desc[UR38][R6.64] ;  /* 0x00000026060a9980 */ /* 0x000168000c101b00 */
[----:B------:R0:W5:Y:S04]  /*63a0*/  @!P5 LD.E.64 R20, desc[UR38][R64.64] ;  /* 0x000000264014d980 */ /* 0x000168000c101b00 */
[----:B------:R0:W5:Y:S02]  /*63b0*/  @!P5 LD.E.64 R8, desc[UR38][R4.64] ;  /* 0x000000260408d980 */ /* 0x000164000c101b00 */
.L_x_1610:
[----:B------:R-:W-:Y:S05]  /*63c0*/  BSYNC B1 ;  /* 0x0000000000017941 */ /* 0x000fea0003800000 */
.L_x_1609:
[----:B------:R-:W-:Y:S01]  /*63d0*/  R2UR UR5, R216 ;  /* 0x00000000d80572ca */ /* 0x000fe200000e0000 */
[----:B0----5:R-:W-:Y:S01]  /*63e0*/  IMAD.MOV.U32 R4, RZ, RZ, R21 ;  /* 0x000000ffff047224 */ /* 0x021fe200078e0015 */
[----:B------:R-:W-:Y:S01]  /*63f0*/  VIADDMNMX R98, R91, -R98, 0x80, PT ;  /* 0x000000805b627446 */ /* 0x000fe20003800962 */
[C---:B------:R-:W-:Y:S02]  /*6400*/  VIADD R6, R15.reuse, 0x12400 ;  /* 0x000124000f067836 */ /* 0x040fe40000000000 */
[----:B---3--:R-:W-:Y:S01]  /*6410*/  VIADD R0, R15, 0x12440 ;  /* 0x000124400f007836 */ /* 0x008fe20000000000 */
[----:B------:R-:W-:Y:S01]  /*6420*/  PRMT R64, R4, 0x7610, R64 ;  /* 0x0000761004407816 */ /* 0x000fe20000000040 */
[----:B------:R-:W-:Y:S01]  /*6430*/  @P0 VIADD R0, R6, 0xffffffc0 ;  /* 0xffffffc006000836 */ /* 0x000fe20000000000 */
[----:B------:R-:W-:Y:S01]  /*6440*/  ISETP.GE.AND P1, PT, R203, R98, PT ;  /* 0x00000062cb00720c */ /* 0x000fe20003f26270 */
[----:B--2---:R-:W-:Y:S02]  /*6450*/  IMAD.MOV.U32 R3, RZ, RZ, R20 ;  /* 0x000000ffff037224 */ /* 0x004fe400078e0014 */
[----:B----4-:R-:W-:-:S02]  /*6460*/  IMAD.MOV.U32 R5, RZ, RZ, R12 ;  /* 0x000000ffff057224 */ /* 0x010fc400078e000c */
[----:B------:R-:W-:Y:S01]  /*6470*/  ULEA.HI UR4, UR5, UR5, URZ, 0x1 ;  /* 0x0000000505047291 */ /* 0x000fe2000f8f083f */
[----:B------:R-:W-:Y:S01]  /*6480*/  PRMT R65, R3, 0x7610, R65 ;  /* 0x0000761003417816 */ /* 0x000fe20000000041 */
[----:B------:R-:W-:Y:S01]  /*6490*/  IMAD.MOV.U32 R3, RZ, RZ, R13 ;  /* 0x000000ffff037224 */ /* 0x000fe200078e000d */
[----:B------:R-:W-:Y:S01]  /*64a0*/  PRMT R66, R5, 0x7610, R66 ;  /* 0x0000761005427816 */ /* 0x000fe20000000042 */
[----:B------:R-:W-:Y:S01]  /*64b0*/  ULOP3.LUT UR4, UR4, 0xfffffffe, URZ, 0xc0, !UPT ;  /* 0xfffffffe04047892 */ /* 0x000fe2000f8ec03f */
[----:B------:R-:W-:Y:S02]  /*64c0*/  IMAD.MOV.U32 R6, RZ, RZ, R27 ;  /* 0x000000ffff067224 */ /* 0x000fe400078e001b */
[----:B------:R-:W-:Y:S01]  /*64d0*/  IMAD.MOV.U32 R5, RZ, RZ, R26 ;  /* 0x000000ffff057224 */ /* 0x000fe200078e001a */
[----:B------:R-:W-:Y:S01]  /*64e0*/  UIADD3 UR4, UR5, -UR4, URZ ;  /* 0x8000000405047290 */ /* 0x000fe2000fffe03f */
[----:B------:R-:W-:Y:S01]  /*64f0*/  PRMT R67, R3, 0x7610, R67 ;  /* 0x0000761003437816 */ /* 0x000fe20000000043 */
[----:B------:R-:W-:Y:S01]  /*6500*/  IMAD.MOV.U32 R3, RZ, RZ, R32 ;  /* 0x000000ffff037224 */ /* 0x000fe200078e0020 */
[----:B------:R-:W-:Y:S01]  /*6510*/  PRMT R71, R6, 0x7610, R71 ;  /* 0x0000761006477816 */ /* 0x000fe20000000047 */
[----:B------:R-:W-:Y:S01]  /*6520*/  IMAD.MOV.U32 R6, RZ, RZ, R42 ;  /* 0x000000ffff067224 */ /* 0x000fe200078e002a */
[----:B------:R-:W-:Y:S01]  /*6530*/  PRMT R70, R5, 0x7610, R70 ;  /* 0x0000761005467816 */ /* 0x000fe20000000046 */
[----:B------:R-:W-:Y:S01]  /*6540*/  IMAD.U32 R4, RZ, RZ, UR4 ;  /* 0x00000004ff047e24 */ /* 0x000fe2000f8e00ff */
[----:B------:R-:W-:Y:S01]  /*6550*/  PRMT R78, R3, 0x7610, R78 ;  /* 0x00007610034e7816 */ /* 0x000fe2000000004e */
[----:B------:R-:W-:Y:S01]  /*6560*/  IMAD.MOV.U32 R7, RZ, RZ, R43 ;  /* 0x000000ffff077224 */ /* 0x000fe200078e002b */
[----:B------:R-:W-:Y:S01]  /*6570*/  PRMT R97, R6, 0x7610, R97 ;  /* 0x0000761006617816 */ /* 0x000fe20000000061 */
[----:B------:R-:W-:Y:S01]  /*6580*/  IMAD.MOV.U32 R5, RZ, RZ, R33 ;  /* 0x000000ffff057224 */ /* 0x000fe200078e0021 */
[----:B------:R-:W-:Y:S01]  /*6590*/  SHF.L.U32 R4, R4, 0x1f, RZ ;  /* 0x0000001f04047819 */ /* 0x000fe200000006ff */
[----:B------:R-:W-:Y:S01]  /*65a0*/  IMAD.MOV.U32 R3, RZ, RZ, R50 ;  /* 0x000000ffff037224 */ /* 0x000fe200078e0032 */
[----:B------:R-:W-:Y:S01]  /*65b0*/  PRMT R99, R7, 0x7610, R99 ;  /* 0x0000761007637816 */ /* 0x000fe20000000063 */
[----:B------:R-:W-:Y:S01]  /*65c0*/  IMAD.MOV.U32 R6, RZ, RZ, R8 ;  /* 0x000000ffff067224 */ /* 0x000fe200078e0008 */
[----:B------:R-:W0:Y:S01]  /*65d0*/  SYNCS.PHASECHK.TRANS64.TRYWAIT P0, [UR41+0x30800], R4 ;  /* 0x03080004ff0075a7 */ /* 0x000e220008000169 */
        /* <DEDUP_REMOVED lines=21> */
[----:B------:R-:W-:-:S02]  /*6730*/  IMAD.MOV.U32 R6, RZ, RZ, R48 ;  /* 0x000000ffff067224 */ /* 0x000fc400078e0030 */
[----:B------:R-:W-:Y:S01]  /*6740*/  IMAD.MOV.U32 R7, RZ, RZ, R49 ;  /* 0x000000ffff077224 */ /* 0x000fe200078e0031 */
[----:B0-----:R-:W-:Y:S06]  /*6750*/  @!P0 BRA `(.L_x_1611) ;  /* 0x000001dc00588947 */ /* 0x001fec0003800000 */
.L_x_1910:
[----:B------:R-:W-:Y:S01]  /*6760*/  BSSY B1, `(.L_x_1612) ;  /* 0x000012f000017945 */ /* 0x000fe20003800000 */
        /* <DEDUP_REMOVED lines=13> */
[--C-:B------:R-:W-:Y:S02]  /*6840*/  SHF.R.U64 R115, R60, 0x10, R61.reuse ;  /* 0x000000103c737819 */ /* 0x100fe4000000123d */
[----:B------:R-:W-:Y:S02]  /*6850*/  SHF.R.U32.HI R60, RZ, 0x10, R61 ;  /* 0x00000010ff3c7819 */ /* 0x000fe4000001163d */
[--C-:B------:R-:W-:Y:S02]  /*6860*/  SHF.R.U64 R61, R62, 0x10, R63.reuse ;  /* 0x000000103e3d7819 */ /* 0x100fe4000000123f */
[----:B------:R-:W-:Y:S02]  /*6870*/  SHF.R.U32.HI R62, RZ, 0x10, R63 ;  /* 0x00000010ff3e7819 */ /* 0x000fe4000001163f */
[----:B------:R-:W-:Y:S02]  /*6880*/  PRMT R111, R111, 0x5410, R60 ;  /* 0x000054106f6f7816 */ /* 0x000fe4000000003c */
[----:B------:R-:W-:-:S02]  /*6890*/  PRMT R113, R113, 0x5410, R62 ;  /* 0x0000541071717816 */ /* 0x000fc4000000003e */
[----:B------:R-:W-:Y:S02]  /*68a0*/  PRMT R110, R110, 0x5410, R115 ;  /* 0x000054106e6e7816 */ /* 0x000fe40000000073 */
[----:B------:R-:W-:Y:S01]  /*68b0*/  PRMT R114, R112, 0x5410, R61 ;  /* 0x0000541070727816 */ /* 0x000fe2000000003d */
[C---:B------:R-:W-:Y:S01]  /*68c0*/  IMAD.U32 R115, R113.reuse, 0x10000, RZ ;  /* 0x0001000071737824 */ /* 0x040fe200078e00ff */
[----:B------:R-:W-:Y:S01]  /*68d0*/  LOP3.LUT R113, R113, 0xffff0000, RZ, 0xc0, !PT ;  /* 0xffff000071717812 */ /* 0x000fe200078ec0ff */
[C---:B------:R-:W-:Y:S01]  /*68e0*/  IMAD.U32 R112, R111.reuse, 0x10000, RZ ;  /* 0x000100006f707824 */ /* 0x040fe200078e00ff */
[----:B------:R-:W-:Y:S02]  /*68f0*/  LOP3.LUT R111, R111, 0xffff0000, RZ, 0xc0, !PT ;  /* 0xffff00006f6f7812 */ /* 0x000fe400078ec0ff */
[C---:B0-----:R-:W-:Y:S01]  /*6900*/  LOP3.LUT R61, R6.reuse, 0xffff0000, RZ, 0xc0, !PT ;  /* 0xffff0000063d7812 */ /* 0x041fe200078ec0ff */
[----:B------:R-:W-:Y:S01]  /*6910*/  IMAD.U32 R60, R6, 0x10000, RZ ;  /* 0x00010000063c7824 */ /* 0x000fe200078e00ff */
[C---:B------:R-:W-:Y:S01]  /*6920*/  LOP3.LUT R63, R7.reuse, 0xffff0000, RZ, 0xc0, !PT ;  /* 0xffff0000073f7812 */ /* 0x040fe200078ec0ff */
[----:B------:R-:W-:-:S02]  /*6930*/  IMAD.U32 R62, R7, 0x10000, RZ ;  /* 0x00010000073e7824 */ /* 0x000fc400078e00ff */
[C---:B------:R-:W-:Y:S01]  /*6940*/  FMUL.FTZ R117, R61.reuse, R115 ;  /* 0x000000733d757220 */ /* 0x040fe20000410000 */
[-C--:B------:R-:W-:Y:S01]  /*6950*/  FMUL.FTZ R116, R61, R112.reuse ;  /* 0x000000703d747220 */ /* 0x080fe20000410000 */
[C---:B------:R-:W-:Y:S01]  /*6960*/  FMUL.FTZ R61, R63.reuse, R113 ;  /* 0x000000713f3d7220 */ /* 0x040fe20000410000 */
[----:B------:R-:W-:Y:S02]  /*6970*/  IMAD.U32 R6, R4, 0x10000, RZ ;  /* 0x0001000004067824 */ /* 0x000fe400078e00ff */
[C---:B------:R-:W-:Y:S01]  /*6980*/  FFMA.FTZ R117, R60.reuse, R112, -R117 ;  /* 0x000000703c757223 */ /* 0x040fe20000010875 */
[----:B------:R-:W-:Y:S01]  /*6990*/  FFMA.FTZ R116, R60, R115, R116 ;  /* 0x000000733c747223 */ /* 0x000fe20000010074 */
[-C--:B------:R-:W-:Y:S01]  /*69a0*/  FMUL.FTZ R115, R63, R111.reuse ;  /* 0x0000006f3f737220 */ /* 0x080fe20000410000 */
[----:B------:R-:W-:Y:S01]  /*69b0*/  FFMA.FTZ R112, R62, R111, -R61 ;  /* 0x0000006f3e707223 */ /* 0x000fe2000001083d */
[C---:B------:R-:W-:Y:S01]  /*69c0*/  IMAD.U32 R7, R5.reuse, 0x10000, RZ ;  /* 0x0001000005077824 */ /* 0x040fe200078e00ff */
[----:B------:R-:W-:Y:S01]  /*69d0*/  LOP3.LUT R4, R4, 0xffff0000, RZ, 0xc0, !PT ;  /* 0xffff000004047812 */ /* 0x000fe200078ec0ff */
[----:B------:R-:W-:Y:S01]  /*69e0*/  IMAD.U32 R63, R114, 0x10000, RZ ;  /* 0x00010000723f7824 */ /* 0x000fe200078e00ff */
[----:B------:R-:W-:Y:S01]  /*69f0*/  LOP3.LUT R5, R5, 0xffff0000, RZ, 0xc0, !PT ;  /* 0xffff000005057812 */ /* 0x000fe200078ec0ff */
[----:B------:R-:W-:Y:S01]  /*6a00*/  IMAD.U32 R61, R110, 0x10000, RZ ;  /* 0x000100006e3d7824 */ /* 0x000fe200078e00ff */
[----:B------:R-:W-:Y:S01]  /*6a10*/  LOP3.LUT R114, R114, 0xffff0000, RZ, 0xc0, !PT ;  /* 0xffff000072727812 */ /* 0x000fe200078ec0ff */
[----:B------:R-:W-:Y:S01]  /*6a20*/  FFMA.FTZ R115, R62, R113, R115 ;  /* 0x000000713e737223 */ /* 0x000fe20000010073 */
[----:B------:R-:W-:Y:S01]  /*6a30*/  LOP3.LUT R110, R110, 0xffff0000, RZ, 0xc0, !PT ;  /* 0xffff00006e6e7812 */ /* 0x000fe200078ec0ff */
[C---:B------:R-:W-:Y:S01]  /*6a40*/  FMUL.FTZ R111, R4.reuse, R63 ;  /* 0x0000003f046f7220 */ /* 0x040fe20000410000 */
[----:B------:R-:W-:Y:S01]  /*6a50*/  FMUL.FTZ R60, R4, R61 ;  /* 0x0000003d043c7220 */ /* 0x000fe20000410000 */
[----:B------:R-:W-:-:S02]  /*6a60*/  FMUL.FTZ R62, R5, R114 ;  /* 0x00000072053e7220 */ /* 0x000fc40000410000 */
[-C--:B------:R-:W-:Y:S01]  /*6a70*/  FMUL.FTZ R113, R5, R110.reuse ;  /* 0x0000006e05717220 */ /* 0x080fe20000410000 */
[C---:B------:R-:W-:Y:S01]  /*6a80*/  FFMA.FTZ R4, R6.reuse, R61, -R111 ;  /* 0x0000003d06047223 */ /* 0x040fe2000001086f */
[----:B------:R-:W-:Y:S01]  /*6a90*/  FFMA.FTZ R63, R6, R63, R60 ;  /* 0x0000003f063f7223 */ /* 0x000fe2000001003c */
[C---:B------:R-:W-:Y:S01]  /*6aa0*/  FFMA.FTZ R5, R7.reuse, R110, -R62 ;  /* 0x0000006e07057223 */ /* 0x040fe2000001083e */
[----:B------:R-:W-:Y:S01]  /*6ab0*/  FFMA.FTZ R114, R7, R114, R113 ;  /* 0x0000007207727223 */ /* 0x000fe20000010071 */
[----:B------:R-:W-:Y:S02]  /*6ac0*/  F2FP.BF16.F32.PACK_AB R6, R116, R117 ;  /* 0x000000757406723e */ /* 0x000fe400000010ff */
[----:B------:R-:W-:Y:S02]  /*6ad0*/  F2FP.BF16.F32.PACK_AB R7, R115, R112 ;  /* 0x000000707307723e */ /* 0x000fe400000010ff */
[----:B------:R-:W-:Y:S02]  /*6ae0*/  F2FP.BF16.F32.PACK_AB R4, R63, R4 ;  /* 0x000000043f04723e */ /* 0x000fe400000010ff */
[----:B------:R-:W-:-:S05]  /*6af0*/  F2FP.BF16.F32.PACK_AB R5, R114, R5 ;  /* 0x000000057205723e */ /* 0x000fca00000010ff */
[----:B------:R0:W-:Y:S02]  /*6b00*/  STS.128 [R15+0x12400], R4 ;  /* 0x012400040f007388 */ /* 0x0001e40000000c00 */
.L_x_1615:
[----:B------:R-:W-:Y:S05]  /*6b10*/  BSYNC B2 ;  /* 0x0000000000027941 */ /* 0x000fea0003800000 */
.L_x_1614:
[----:B------:R-:W-:Y:S04]  /*6b20*/  BSSY B2, `(.L_x_1616) ;  /* 0x0000030000027945 */ /* 0x000fe80003800000 */
[----:B------:R-:W-:Y:S05]  /*6b30*/  @P1 BRA `(.L_x_1617) ;  /* 0x0000000000b81947 */ /* 0x000fea0003800000 */
[----:B0-----:R-:W0:Y:S01]  /*6b40*/  LDS.128 R4, [R0] ;  /* 0x0000000000047984 */ /* 0x001e220000000c00 */
[--C-:B------:R-:W-:Y:S02]  /*6b50*/  SHF.R.U64 R61, R56, 0x10, R57.reuse ;  /* 0x00000010383d7819 */ /* 0x100fe40000001239 */
[----:B------:R-:W-:Y:S02]  /*6b60*/  SHF.R.U32.HI R56, RZ, 0x10, R57 ;  /* 0x00000010ff387819 */ /* 0x000fe40000011639 */
[--C-:B------:R-:W-:Y:S02]  /*6b70*/  SHF.R.U64 R57, R58, 0x10, R59.reuse ;  /* 0x000000103a397819 */ /* 0x100fe4000000123b */
[----:B------:R-:W-:Y:S02]  /*6b80*/  SHF.R.U32.HI R58, RZ, 0x10, R59 ;  /* 0x00000010ff3a7819 */ /* 0x000fe4000001163b */
[----:B------:R-:W-:Y:S02]  /*6b90*/  PRMT R103, R103, 0x5410, R56 ;  /* 0x0000541067677816 */ /* 0x000fe40000000038 */
[----:B------:R-:W-:-:S02]  /*6ba0*/  PRMT R105, R105, 0x5410, R58 ;  /* 0x0000541069697816 */ /* 0x000fc4000000003a */
[----:B------:R-:W-:Y:S01]  /*6bb0*/  PRMT R104, R104, 0x5410, R57 ;  /* 0x0000541068687816 */ /* 0x000fe20000000039 */
[----:B------:R-:W-:Y:S01]  /*6bc0*/  IMAD.U32 R60, R103, 0x10000, RZ ;  /* 0x00010000673c7824 */ /* 0x000fe200078e00ff */
[----:B------:R-:W-:Y:S01]  /*6bd0*/  PRMT R102, R102, 0x5410, R61 ;  /* 0x0000541066667816 */ /* 0x000fe2000000003d */
[C---:B------:R-:W-:Y:S01]  /*6be0*/  IMAD.U32 R61, R105.reuse, 0x10000, RZ ;  /* 0x00010000693d7824 */ /* 0x040fe200078e00ff */
[----:B------:R-:W-:Y:S02]  /*6bf0*/  LOP3.LUT R105, R105, 0xffff0000, RZ, 0xc0, !PT ;  /* 0xffff000069697812 */ /* 0x000fe400078ec0ff */
[----:B------:R-:W-:Y:S02]  /*6c00*/  LOP3.LUT R103, R103, 0xffff0000, RZ, 0xc0, !PT ;  /* 0xffff000067677812 */ /* 0x000fe400078ec0ff */
[C---:B0-----:R-:W-:Y:S01]  /*6c10*/  LOP3.LUT R57, R6.reuse, 0xffff0000, RZ, 0xc0, !PT ;  /* 0xffff000006397812 */ /* 0x041fe200078ec0ff */
[----:B------:R-:W-:Y:S01]  /*6c20*/  IMAD.U32 R56, R6, 0x10000, RZ ;  /* 0x0001000006387824 */ /* 0x000fe200078e00ff */
[C---:B------:R-:W-:Y:S01]  /*6c30*/  LOP3.LUT R59, R7.reuse, 0xffff0000, RZ, 0xc0, !PT ;  /* 0xffff0000073b7812 */ /* 0x040fe200078ec0ff */
[----:B------:R-:W-:-:S02]  /*6c40*/  IMAD.U32 R58, R7, 0x10000, RZ ;  /* 0x00010000073a7824 */ /* 0x000fc400078e00ff */
[CC--:B------:R-:W-:Y:S01]  /*6c50*/  FMUL.FTZ R62, R57.reuse, R60.reuse ;  /* 0x0000003c393e7220 */ /* 0x0c0fe20000410000 */
[----:B------:R-:W-:Y:S01]  /*6c60*/  FMUL.FTZ R63, R57, R61 ;  /* 0x0000003d393f7220 */ /* 0x000fe20000410000 */
[C---:B------:R-:W-:Y:S01]  /*6c70*/  FMUL.FTZ R57, R59.reuse, R105 ;  /* 0x000000693b397220 */ /* 0x040fe20000410000 */
[----:B------:R-:W-:Y:S02]  /*6c80*/  IMAD.U32 R6, R4, 0x10000, RZ ;  /* 0x0001000004067824 */ /* 0x000fe400078e00ff */
        /* <DEDUP_REMOVED lines=9> */
[----:B------:R-:W-:Y:S01]  /*6d20*/  FFMA.FTZ R60, R56, R60, -R63 ;  /* 0x0000003c383c7223 */ /* 0x000fe2000001083f */
[----:B------:R-:W-:Y:S01]  /*6d30*/  LOP3.LUT R102, R102, 0xffff0000, RZ, 0xc0, !PT ;  /* 0xffff000066667812 */ /* 0x000fe200078ec0ff */
        /* <DEDUP_REMOVED lines=14> */
.L_x_1617:
[----:B------:R-:W-:Y:S05]  /*6e20*/  BSYNC B2 ;  /* 0x0000000000027941 */ /* 0x000fea0003800000 */
.L_x_1616:
[----:B------:R-:W-:Y:S04]  /*6e30*/  BSSY B2, `(.L_x_1618) ;  /* 0x0000030000027945 */ /* 0x000fe80003800000 */
[----:B------:R-:W-:Y:S05]  /*6e40*/  @P2 BRA `(.L_x_1619) ;  /* 0x0000000000b82947 */ /* 0x000fea0003800000 */
[----:B01----:R-:W0:Y:S01]  /*6e50*/  LDS.128 R4, [R15+0x16400] ;  /* 0x016400000f047984 */ /* 0x003e220000000c00 */
[----:B------:R-:W-:Y:S02]  /*6e60*/  SHF.R.U64 R56, R52, 0x10, R53 ;  /* 0x0000001034387819 */ /* 0x000fe40000001235 */
[----:B------:R-:W-:Y:S02]  /*6e70*/  SHF.R.U64 R52, R54, 0x10, R55 ;  /* 0x0000001036347819 */ /* 0x000fe40000001237 */
[----:B------:R-:W-:Y:S02]  /*6e80*/  SHF.R.U32.HI R53, RZ, 0x10, R53 ;  /* 0x00000010ff357819 */ /* 0x000fe40000011635 */
        /* <DEDUP_REMOVED lines=13> */
[C---:B------:R-:W-:Y:S01]  /*6f60*/  FMUL.FTZ R58, R53.reuse, R56 ;  /* 0x00000038353a7220 */ /* 0x040fe20000410000 */
[-C--:B------:R-:W-:Y:S01]  /*6f70*/  FMUL.FTZ R59, R53, R57.reuse ;  /* 0x00000039353b7220 */ /* 0x080fe20000410000 */
[----:B------:R-:W-:Y:S01]  /*6f80*/  FMUL.FTZ R53, R55, R96 ;  /* 0x0000006037357220 */ /* 0x000fe20000410000 */
[----:B------:R-:W-:Y:S02]  /*6f90*/  IMAD.U32 R6, R4, 0x10000, RZ ;  /* 0x0001000004067824 */ /* 0x000fe400078e00ff */
[C---:B------:R-:W-:Y:S01]  /*6fa0*/  FFMA.FTZ R61, R52.reuse, R57, R58 ;  /* 0x00000039343d7223 */ /* 0x040fe2000001003a */
[----:B------:R-:W-:Y:S02]  /*6fb0*/  IMAD.U32 R7, R5, 0x10000, RZ ;  /* 0x0001000005077824 */ /* 0x000fe400078e00ff */
[----:B------:R-:W-:Y:S01]  /*6fc0*/  FFMA.FTZ R60, R52, R56, -R59 ;  /* 0x00000038343c7223 */ /* 0x000fe2000001083b */
[-C--:B------:R-:W-:Y:S01]  /*6fd0*/  FMUL.FTZ R57, R55, R94.reuse ;  /* 0x0000005e37397220 */ /* 0x080fe20000410000 */
[----:B------:R-:W-:Y:S01]  /*6fe0*/  LOP3.LUT R4, R4, 0xffff0000, RZ, 0xc0, !PT ;  /* 0xffff000004047812 */ /* 0x000fe200078ec0ff */
[C---:B------:R-:W-:Y:S01]  /*6ff0*/  FFMA.FTZ R94, R54.reuse, R94, -R53 ;  /* 0x0000005e365e7223 */ /* 0x040fe20000010835 */
[----:B------:R-:W-:Y:S01]  /*7000*/  LOP3.LUT R5, R5, 0xffff0000, RZ, 0xc0, !PT ;  /* 0xffff000005057812 */ /* 0x000fe200078ec0ff */
[C---:B------:R-:W-:Y:S01]  /*7010*/  IMAD.U32 R55, R95.reuse, 0x10000, RZ ;  /* 0x000100005f377824 */ /* 0x040fe200078e00ff */
[----:B------:R-:W-:Y:S01]  /*7020*/  LOP3.LUT R56, R95, 0xffff0000, RZ, 0xc0, !PT ;  /* 0xffff00005f387812 */ /* 0x000fe200078ec0ff */
[C---:B------:R-:W-:Y:S01]  /*7030*/  IMAD.U32 R53, R93.reuse, 0x10000, RZ ;  /* 0x000100005d357824 */ /* 0x040fe200078e00ff */
        /* <DEDUP_REMOVED lines=15> */
.L_x_1619:
[----:B------:R-:W-:Y:S05]  /*7130*/  BSYNC B2 ;  /* 0x0000000000027941 */ /* 0x000fea0003800000 */
.L_x_1618:
[----:B------:R-:W-:Y:S04]  /*7140*/  BSSY B2, `(.L_x_1620) ;  /* 0x0000030000027945 */ /* 0x000fe80003800000 */
[----:B------:R-:W-:Y:S05]  /*7150*/  @P3 BRA `(.L_x_1621) ;  /* 0x0000000000b83947 */ /* 0x000fea0003800000 */
[----:B012---:R-:W0:Y:S01]  /*7160*/  LDS.128 R4, [R0+0x4000] ;  /* 0x0040000000047984 */ /* 0x007e220000000c00 */
[----:B------:R-:W-:Y:S02]  /*7170*/  SHF.R.U64 R46, R46, 0x10, R47 ;  /* 0x000000102e2e7819 */ /* 0x000fe4000000122f */
[----:B------:R-:W-:Y:S02]  /*7180*/  SHF.R.U64 R44, R44, 0x10, R45 ;  /* 0x000000102c2c7819 */ /* 0x000fe4000000122d */
[----:B------:R-:W-:Y:S02]  /*7190*/  SHF.R.U32.HI R47, RZ, 0x10, R47 ;  /* 0x00000010ff2f7819 */ /* 0x000fe4000001162f */
[----:B------:R-:W-:Y:S02]  /*71a0*/  SHF.R.U32.HI R45, RZ, 0x10, R45 ;  /* 0x00000010ff2d7819 */ /* 0x000fe4000001162d */
[----:B------:R-:W-:Y:S02]  /*71b0*/  PRMT R88, R88, 0x5410, R47 ;  /* 0x0000541058587816 */ /* 0x000fe4000000002f */
[----:B------:R-:W-:-:S02]  /*71c0*/  PRMT R90, R90, 0x5410, R45 ;  /* 0x000054105a5a7816 */ /* 0x000fc4000000002d */
[----:B------:R-:W-:Y:S01]  /*71d0*/  PRMT R89, R89, 0x5410, R44 ;  /* 0x0000541059597816 */ /* 0x000fe2000000002c */
[C---:B------:R-:W-:Y:S01]  /*71e0*/  IMAD.U32 R52, R88.reuse, 0x10000, RZ ;  /* 0x0001000058347824 */ /* 0x040fe200078e00ff */
[----:B------:R-:W-:Y:S01]  /*71f0*/  LOP3.LUT R88, R88, 0xffff0000, RZ, 0xc0, !PT ;  /* 0xffff000058587812 */ /* 0x000fe200078ec0ff */
[C---:B------:R-:W-:Y:S01]  /*7200*/  IMAD.U32 R53, R90.reuse, 0x10000, RZ ;  /* 0x000100005a357824 */ /* 0x040fe200078e00ff */
[----:B------:R-:W-:Y:S02]  /*7210*/  LOP3.LUT R90, R90, 0xffff0000, RZ, 0xc0, !PT ;  /* 0xffff00005a5a7812 */ /* 0x000fe400078ec0ff */
[----:B------:R-:W-:Y:S02]  /*7220*/  PRMT R87, R87, 0x5410, R46 ;  /* 0x0000541057577816 */ /* 0x000fe4000000002e */
        /* <DEDUP_REMOVED lines=33> */
.L_x_1621:
[----:B------:R-:W-:Y:S05]  /*7440*/  BSYNC B2 ;  /* 0x0000000000027941 */ /* 0x000fea0003800000 */
.L_x_1620:
[----:B------:R-:W-:Y:S04]  /*7450*/  BSSY B2, `(.L_x_1622) ;  /* 0x0000030000027945 */ /* 0x000fe80003800000 */
[----:B------:R-:W-:Y:S05]  /*7460*/  @P4 BRA `(.L_x_1623) ;  /* 0x0000000000b84947 */ /* 0x000fea0003800000 */
[----:B0123--:R-:W0:Y:S01]  /*7470*/  LDS.128 R4, [R15+0x1a400] ;  /* 0x01a400000f047984 */ /* 0x00fe220000000c00 */
        /* <DEDUP_REMOVED lines=45> */
.L_x_1623:
[----:B------:R-:W-:Y:S05]  /*7750*/  BSYNC B2 ;  /* 0x0000000000027941 */ /* 0x000fea0003800000 */
.L_x_1622:
[----:B------:R-:W-:Y:S05]  /*7760*/  @P5 BRA `(.L_x_1613) ;  /* 0x0000000000b85947 */ /* 0x000fea0003800000 */
[----:B01234-:R-:W0:Y:S01]  /*7770*/  LDS.128 R4, [R0+0x8000] ;  /* 0x0080000000047984 */ /* 0x01fe220000000c00 */
        /* <DEDUP_REMOVED lines=45> */
.L_x_1613:
[----:B------:R-:W-:Y:S05]  /*7a50*/  BSYNC B1 ;  /* 0x0000000000017941 */ /* 0x000fea0003800000 */
.L_x_1612:
[----:B------:R-:W-:-:S13]  /*7a60*/  ISETP.GE.AND P0, PT, R225, R98, PT ;  /* 0x00000062e100720c */ /* 0x000fda0003f06270 */
[----:B------:R-:W-:Y:S05]  /*7a70*/  @P0 BRA `(.L_x_1624) ;  /* 0x0000004800c80947 */ /* 0x000fea0003800000 */
[----:B01234-:R-:W0:Y:S01]  /*7a80*/  LDC R5, c[0x0][0x3f4] ;  /* 0x0000fd00ff057b82 */ /* 0x01fe220000000800 */
        /* <DEDUP_REMOVED lines=54> */
.L_x_1626:
[----:B------:R-:W-:Y:S05]  /*7df0*/  BSYNC B1 ;  /* 0x0000000000017941 */ /* 0x000fea0003800000 */
.L_x_1625:
[----:B------:R-:W-:Y:S04]  /*7e00*/  BSSY B1, `(.L_x_1627) ;  /* 0x0000030000017945 */ /* 0x000fe80003800000 */
[----:B------:R-:W-:Y:S05]  /*7e10*/  @P1 BRA `(.L_x_1628) ;  /* 0x0000000000b81947 */ /* 0x000fea0003800000 */
[----:B0-----:R-:W0:Y:S01]  /*7e20*/  LDS.128 R4, [R0+0x2000] ;  /* 0x0020000000047984 */ /* 0x001e220000000c00 */
        /* <DEDUP_REMOVED lines=20> */
[C---:B------:R-:W-:Y:S01]  /*7f70*/  FFMA.FTZ R41, R28.reuse, R37, R40 ;  /* 0x000000251c297223 */ /* 0x040fe20000010028 */
[-C--:B------:R-:W-:Y:S01]  /*7f80*/  FMUL.FTZ R37, R31, R99.reuse ;  /* 0x000000631f257220 */ /* 0x080fe20000410000 */
[C---:B------:R-:W-:Y:S02]  /*7f90*/  IMAD.U32 R7, R5.reuse, 0x10000, RZ ;  /* 0x0001000005077824 */ /* 0x040fe400078e00ff */
[----:B------:R-:W-:Y:S01]  /*7fa0*/  FFMA.FTZ R38, R28, R36, -R39 ;  /* 0x000000241c267223 */ /* 0x000fe20000010827 */
[----:B------:R-:W-:Y:S01]  /*7fb0*/  IMAD.U32 R31, R100, 0x10000, RZ ;  /* 0x00010000641f7824 */ /* 0x000fe200078e00ff */
        /* <DEDUP_REMOVED lines=20> */
.L_x_1628:
[----:B------:R-:W-:Y:S05]  /*8100*/  BSYNC B1 ;  /* 0x0000000000017941 */ /* 0x000fea0003800000 */
.L_x_1627:
        /* <DEDUP_REMOVED lines=23> */
[----:B------:R-:W-:Y:S01]  /*8280*/  FFMA.FTZ R37, R28, R33, R36 ;  /* 0x000000211c257223 */ /* 0x000fe20000010024 */
[-C--:B------:R-:W-:Y:S01]  /*8290*/  FMUL.FTZ R33, R31, R79.reuse ;  /* 0x0000004f1f217220 */ /* 0x080fe20000410000 */
[----:B------:R-:W-:Y:S01]  /*82a0*/  FFMA.FTZ R79, R30, R79, -R29 ;  /* 0x0000004f1e4f7223 */ /* 0x000fe2000001081d */
[----:B------:R-:W-:Y:S02]  /*82b0*/  IMAD.U32 R7, R5, 0x10000, RZ ;  /* 0x0001000005077824 */ /* 0x000fe400078e00ff */
[----:B------:R-:W-:Y:S01]  /*82c0*/  FFMA.FTZ R34, R28, R32, -R35 ;  /* 0x000000201c227223 */ /* 0x000fe20000010823 */
[----:B------:R-:W-:Y:S01]  /*82d0*/  IMAD.U32 R29, R78, 0x10000, RZ ;  /* 0x000100004e1d7824 */ /* 0x000fe200078e00ff */
[----:B------:R-:W-:Y:S01]  /*82e0*/  LOP3.LUT R4, R4, 0xffff0000, RZ, 0xc0, !PT ;  /* 0xffff000004047812 */ /* 0x000fe200078ec0ff */
[----:B------:R-:W-:Y:S01]  /*82f0*/  IMAD.U32 R31, R91, 0x10000, RZ ;  /* 0x000100005b1f7824 */ /* 0x000fe200078e00ff */
[----:B------:R-:W-:Y:S01]  /*8300*/  LOP3.LUT R5, R5, 0xffff0000, RZ, 0xc0, !PT ;  /* 0xffff000005057812 */ /* 0x000fe200078ec0ff */
[----:B------:R-:W-:Y:S01]  /*8310*/  FFMA.FTZ R92, R30, R92, R33 ;  /* 0x0000005c1e5c7223 */ /* 0x000fe20000010021 */
[----:B------:R-:W-:Y:S01]  /*8320*/  LOP3.LUT R28, R91, 0xffff0000, RZ, 0xc0, !PT ;  /* 0xffff00005b1c7812 */ /* 0x000fe200078ec0ff */
[----:B------:R-:W-:Y:S01]  /*8330*/  FMUL.FTZ R33, R4, R31 ;  /* 0x0000001f04217220 */ /* 0x000fe20000410000 */
[----:B------:R-:W-:Y:S01]  /*8340*/  LOP3.LUT R78, R78, 0xffff0000, RZ, 0xc0, !PT ;  /* 0xffff00004e4e7812 */ /* 0x000fe200078ec0ff */
[----:B------:R-:W-:-:S02]  /*8350*/  FMUL.FTZ R30, R4, R29 ;  /* 0x0000001d041e7220 */ /* 0x000fc40000410000 */
[C---:B------:R-:W-:Y:S01]  /*8360*/  FMUL.FTZ R32, R5.reuse, R28 ;  /* 0x0000001c05207220 */ /* 0x040fe20000410000 */
[C---:B------:R-:W-:Y:S01]  /*8370*/  FFMA.FTZ R4, R6.reuse, R29, -R33 ;  /* 0x0000001d06047223 */ /* 0x040fe20000010821 */
[-C--:B------:R-:W-:Y:S01]  /*8380*/  FMUL.FTZ R35, R5, R78.reuse ;  /* 0x0000004e05237220 */ /* 0x080fe20000410000 */
[----:B------:R-:W-:Y:S01]  /*8390*/  FFMA.FTZ R31, R6, R31, R30 ;  /* 0x0000001f061f7223 */ /* 0x000fe2000001001e */
[----:B------:R-:W-:Y:S01]  /*83a0*/  FFMA.FTZ R5, R7, R78, -R32 ;  /* 0x0000004e07057223 */ /* 0x000fe20000010820 */
[----:B------:R-:W-:Y:S01]  /*83b0*/  F2FP.BF16.F32.PACK_AB R6, R37, R34 ;  /* 0x000000222506723e */ /* 0x000fe200000010ff */
[----:B------:R-:W-:Y:S01]  /*83c0*/  FFMA.FTZ R28, R7, R28, R35 ;  /* 0x0000001c071c7223 */ /* 0x000fe20000010023 */
[----:B------:R-:W-:Y:S02]  /*83d0*/  F2FP.BF16.F32.PACK_AB R7, R92, R79 ;  /* 0x0000004f5c07723e */ /* 0x000fe400000010ff */
[----:B------:R-:W-:Y:S02]  /*83e0*/  F2FP.BF16.F32.PACK_AB R4, R31, R4 ;  /* 0x000000041f04723e */ /* 0x000fe400000010ff */
[----:B------:R-:W-:-:S05]  /*83f0*/  F2FP.BF16.F32.PACK_AB R5, R28, R5 ;  /* 0x000000051c05723e */ /* 0x000fca00000010ff */
[----:B------:R2:W-:Y:S02]  /*8400*/  STS.128 [R15+0x18400], R4 ;  /* 0x018400040f007388 */ /* 0x0005e40000000c00 */
.L_x_1630:
[----:B------:R-:W-:Y:S05]  /*8410*/  BSYNC B1 ;  /* 0x0000000000017941 */ /* 0x000fea0003800000 */
.L_x_1629:
[----:B------:R-:W-:Y:S04]  /*8420*/  BSSY B1, `(.L_x_1631) ;  /* 0x0000030000017945 */ /* 0x000fe80003800000 */
[----:B------:R-:W-:Y:S05]  /*8430*/  @P3 BRA `(.L_x_1632) ;  /* 0x0000000000b83947 */ /* 0x000fea0003800000 */
[----:B012---:R-:W0:Y:S01]  /*8440*/  LDS.128 R4, [R0+0x6000] ;  /* 0x0060000000047984 */ /* 0x007e220000000c00 */
        /* <DEDUP_REMOVED lines=45> */
.L_x_1632:
[----:B------:R-:W-:Y:S05]  /*8720*/  BSYNC B1 ;  /* 0x0000000000017941 */ /* 0x000fea0003800000 */
.L_x_1631:
[----:B------:R-:W-:Y:S04]  /*8730*/  BSSY B1, `(.L_x_1633) ;  /* 0x0000030000017945 */ /* 0x000fe80003800000 */
[----:B------:R-:W-:Y:S05]  /*8740*/  @P4 BRA `(.L_x_1634) ;  /* 0x0000000000b84947 */ /* 0x000fea0003800000 */
[----:B0123--:R-:W0:Y:S01]  /*8750*/  LDS.128 R4, [R15+0x1c400] ;  /* 0x01c400000f047984 */ /* 0x00fe220000000c00 */
        /* <DEDUP_REMOVED lines=45> */
.L_x_1634:
[----:B------:R-:W-:Y:S05]  /*8a30*/  BSYNC B1 ;  /* 0x0000000000017941 */ /* 0x000fea0003800000 */
.L_x_1633:
[----:B------:R-:W-:Y:S05]  /*8a40*/  @P5 BRA `(.L_x_1624) ;  /* 0x0000003800d45947 */ /* 0x000fea0003800000 */
[----:B01234-:R-:W0:Y:S01]  /*8a50*/  LDS.128 R4, [R0+0xa000] ;  /* 0x00a0000000047984 */ /* 0x01fe220000000c00 */
[----:B------:R-:W-:Y:S02]  /*8a60*/  SHF.R.U64 R10, R20, 0x10, R21 ;  /* 0x00000010140a7819 */ /* 0x000fe40000001215 */
[----:B------:R-:W-:Y:S02]  /*8a70*/  SHF.R.U32.HI R12, RZ, 0x10, R9 ;  /* 0x00000010ff0c7819 */ /* 0x000fe40000011609 */
[----:B------:R-:W-:Y:S02]  /*8a80*/  SHF.R.U32.HI R21, RZ, 0x10, R21 ;  /* 0x00000010ff157819 */ /* 0x000fe40000011615 */
[----:B------:R-:W-:Y:S02]  /*8a90*/  PRMT R12, R3, 0x5410, R12 ;  /* 0x00005410030c7816 */ /* 0x000fe4000000000c */
[----:B------:R-:W-:Y:S02]  /*8aa0*/  SHF.R.U64 R11, R8, 0x10, R9 ;  /* 0x00000010080b7819 */ /* 0x000fe40000001209 */
[----:B------:R-:W-:Y:S01]  /*8ab0*/  PRMT R64, R64, 0x5410, R21 ;  /* 0x0000541040407816 */ /* 0x000fe20000000015 */
[----:B------:R-:W-:Y:S01]  /*8ac0*/  IMAD.U32 R13, R12, 0x10000, RZ ;  /* 0x000100000c0d7824 */ /* 0x000fe200078e00ff */
[----:B------:R-:W-:-:S02]  /*8ad0*/  PRMT R14, R14, 0x5410, R11 ;  /* 0x000054100e0e7816 */ /* 0x000fc4000000000b */
[----:B------:R-:W-:Y:S01]  /*8ae0*/  PRMT R65, R65, 0x5410, R10 ;  /* 0x0000541041417816 */ /* 0x000fe2000000000a */
[----:B------:R-:W-:Y:S01]  /*8af0*/  IMAD.U32 R11, R64, 0x10000, RZ ;  /* 0x00010000400b7824 */ /* 0x000fe200078e00ff */
[----:B------:R-:W-:Y:S02]  /*8b00*/  LOP3.LUT R12, R12, 0xffff0000, RZ, 0xc0, !PT ;  /* 0xffff00000c0c7812 */ /* 0x000fe400078ec0ff */
[----:B------:R-:W-:Y:S02]  /*8b10*/  LOP3.LUT R64, R64, 0xffff0000, RZ, 0xc0, !PT ;  /* 0xffff000040407812 */ /* 0x000fe400078ec0ff */
[C---:B0-----:R-:W-:Y:S01]  /*8b20*/  LOP3.LUT R9, R6.reuse, 0xffff0000, RZ, 0xc0, !PT ;  /* 0xffff000006097812 */ /* 0x041fe200078ec0ff */
[C---:B------:R-:W-:Y:S01]  /*8b30*/  IMAD.U32 R10, R7.reuse, 0x10000, RZ ;  /* 0x00010000070a7824 */ /* 0x040fe200078e00ff */
[----:B------:R-:W-:Y:S01]  /*8b40*/  LOP3.LUT R7, R7, 0xffff0000, RZ, 0xc0, !PT ;  /* 0xffff000007077812 */ /* 0x000fe200078ec0ff */
[----:B------:R-:W-:Y:S02]  /*8b50*/  IMAD.U32 R8, R6, 0x10000, RZ ;  /* 0x0001000006087824 */ /* 0x000fe400078e00ff */
[C---:B------:R-:W-:Y:S01]  /*8b60*/  FMUL.FTZ R15, R9.reuse, R13 ;  /* 0x0000000d090f7220 */ /* 0x040fe20000410000 */
[----:B------:R-:W-:Y:S01]  /*8b70*/  FMUL.FTZ R20, R9, R11 ;  /* 0x0000000b09147220 */ /* 0x000fe20000410000 */
[----:B------:R-:W-:Y:S01]  /*8b80*/  FMUL.FTZ R9, R7, R12 ;  /* 0x0000000c07097220 */ /* 0x000fe20000410000 */
[----:B------:R-:W-:-:S02]  /*8b90*/  IMAD.U32 R3, R4, 0x10000, RZ ;  /* 0x0001000004037824 */ /* 0x000fc400078e00ff */
[C---:B------:R-:W-:Y:S01]  /*8ba0*/  FFMA.FTZ R15, R8.reuse, R11, -R15 ;  /* 0x0000000b080f7223 */ /* 0x040fe2000001080f */
[----:B------:R-:W-:Y:S01]  /*8bb0*/  FFMA.FTZ R20, R8, R13, R20 ;  /* 0x0000000d08147223 */ /* 0x000fe20000010014 */
[-C--:B------:R-:W-:Y:S01]  /*8bc0*/  FMUL.FTZ R11, R7, R64.reuse ;  /* 0x00000040070b7220 */ /* 0x080fe20000410000 */
[C---:B------:R-:W-:Y:S01]  /*8bd0*/  IMAD.U32 R6, R5.reuse, 0x10000, RZ ;  /* 0x0001000005067824 */ /* 0x040fe200078e00ff */
[----:B------:R-:W-:Y:S01]  /*8be0*/  LOP3.LUT R4, R4, 0xffff0000, RZ, 0xc0, !PT ;  /* 0xffff000004047812 */ /* 0x000fe200078ec0ff */
[C---:B------:R-:W-:Y:S01]  /*8bf0*/  IMAD.U32 R8, R14.reuse, 0x10000, RZ ;  /* 0x000100000e087824 */ /* 0x040fe200078e00ff */
[----:B------:R-:W-:Y:S01]  /*8c00*/  LOP3.LUT R5, R5, 0xffff0000, RZ, 0xc0, !PT ;  /* 0xffff000005057812 */ /* 0x000fe200078ec0ff */
[C---:B------:R-:W-:Y:S01]  /*8c10*/  IMAD.U32 R7, R65.reuse, 0x10000, RZ ;  /* 0x0001000041077824 */ /* 0x040fe200078e00ff */
[----:B------:R-:W-:Y:S01]  /*8c20*/  LOP3.LUT R14, R14, 0xffff0000, RZ, 0xc0, !PT ;  /* 0xffff00000e0e7812 */ /* 0x000fe200078ec0ff */
[C---:B------:R-:W-:Y:S01]  /*8c30*/  FFMA.FTZ R64, R10.reuse, R64, -R9 ;  /* 0x000000400a407223 */ /* 0x040fe20000010809 */
[----:B------:R-:W-:Y:S01]  /*8c40*/  LOP3.LUT R65, R65, 0xffff0000, RZ, 0xc0, !PT ;  /* 0xffff000041417812 */ /* 0x000fe200078ec0ff */
[----:B------:R-:W-:Y:S01]  /*8c50*/  FFMA.FTZ R21, R10, R12, R11 ;  /* 0x0000000c0a157223 */ /* 0x000fe2000001000b */
[C---:B------:R-:W-:Y:S01]  /*8c60*/  FMUL.FTZ R10, R4.reuse, R8 ;  /* 0x00000008040a7220 */ /* 0x040fe20000410000 */
[----:B------:R-:W-:Y:S01]  /*8c70*/  FMUL.FTZ R9, R4, R7 ;  /* 0x0000000704097220 */ /* 0x000fe20000410000 */
[C---:B------:R-:W-:Y:S01]  /*8c80*/  FMUL.FTZ R11, R5.reuse, R14 ;  /* 0x0000000e050b7220 */ /* 0x040fe20000410000 */
[----:B------:R-:W-:Y:S01]  /*8c90*/  FMUL.FTZ R13, R5, R65 ;  /* 0x00000041050d7220 */ /* 0x000fe20000410000 */
        /* <DEDUP_REMOVED lines=8> */
[----:B------:R0:W-:Y:S01]  /*8d20*/  STS.128 [R0+0xa000], R4 ;  /* 0x00a0000400007388 */ /* 0x0001e20000000c00 */
[----:B------:R-:W-:Y:S05]  /*8d30*/  BRA `(.L_x_1624) ;  /* 0x0000003800187947 */ /* 0x000fea0003800000 */
.L_x_1604:
[----:B------:R-:W1:Y:S01]  /*8d40*/  LDC R25, c[0x0][0x448] ;  /* 0x00011200ff197b82 */ /* 0x000e620000000800 */
[----:B------:R-:W-:Y:S01]  /*8d50*/  IMAD R3, R217, 0x40, R48 ;  /* 0x00000040d9037824 */ /* 0x000fe200078e0230 */
[----:B------:R-:W-:Y:S01]  /*8d60*/  ULDC.64 UR4, c[0x0][0x3f8] ;  /* 0x0000fe0000047ab9 */ /* 0x000fe20000000a00 */
[----:B------:R-:W-:Y:S01]  /*8d70*/  ULDC.64 UR6, c[0x0][0x408] ;  /* 0x0001020000067ab9 */ /* 0x000fe20000000a00 */
[----:B------:R-:W-:Y:S02]  /*8d80*/  IMAD.MOV.U32 R6, RZ, RZ, R24 ;  /* 0x000000ffff067224 */ /* 0x000fe400078e0018 */
[----:B------:R-:W-:Y:S02]  /*8d90*/  IMAD.MOV.U32 R7, RZ, RZ, R29 ;  /* 0x000000ffff077224 */ /* 0x000fe400078e001d */
[----:B------:R-:W-:Y:S02]  /*8da0*/  IMAD.MOV.U32 R10, RZ, RZ, R26 ;  /* 0x000000ffff0a7224 */ /* 0x000fe400078e001a */
[----:B------:R-:W-:Y:S01]  /*8db0*/  IMAD.MOV.U32 R11, RZ, RZ, R31 ;  /* 0x000000ffff0b7224 */ /* 0x000fe200078e001f */
        /* <DEDUP_REMOVED lines=22> */
[----:B------:R-:W1:Y:S04]  /*8f20*/  SHFL.IDX PT, R3, R8, RZ, 0x1c1f ;  /* 0x001c1fff08037589 */ /* 0x000e6800000e0000 */
[----:B------:R-:W2:Y:S04]  /*8f30*/  SHFL.IDX PT, R0, R4, RZ, 0x1c1f ;  /* 0x001c1fff04007589 */ /* 0x000ea800000e0000 */
[----:B------:R3:W4:Y:S04]  /*8f40*/  SHFL.IDX PT, R5, R10, RZ, 0x1c1f ;  /* 0x001c1fff0a057589 */ /* 0x00072800000e0000 */
[----:B------:R3:W0:Y:S01]  /*8f50*/  SHFL.IDX PT, R14, R9, RZ, 0x1c1f ;  /* 0x001c1fff090e7589 */ /* 0x00062200000e0000 */
[----:B-1----:R-:W-:-:S02]  /*8f60*/  IMAD.MOV.U32 R21, RZ, RZ, R3 ;  /* 0x000000ffff157224 */ /* 0x002fc400078e0003 */
[----:B--23--:R-:W-:-:S07]  /*8f70*/  IMAD.MOV.U32 R20, RZ, RZ, R0 ;  /* 0x000000ffff147224 */ /* 0x00cfce00078e0000 */
.L_x_1915:
[----:B------:R-:W-:Y:S01]  /*8f80*/  IMAD R69, R16, R25, RZ ;  /* 0x0000001910457224 */ /* 0x000fe200078e02ff */
[----:B------:R-:W-:Y:S01]  /*8f90*/  BSSY B1, `(.L_x_1636) ;  /* 0x0000031000017945 */ /* 0x000fe20003800000 */
[----:B0-----:R-:W-:Y:S01]  /*8fa0*/  IMAD.MOV.U32 R52, RZ, RZ, R14 ;  /* 0x000000ffff347224 */ /* 0x001fe200078e000e */
[----:B------:R-:W-:Y:S01]  /*8fb0*/  CS2R R46, SRZ ;  /* 0x00000000002e7805 */ /* 0x000fe2000001ff00 */
[----:B----4-:R-:W-:Y:S01]  /*8fc0*/  IMAD.MOV.U32 R53, RZ, RZ, R5 ;  /* 0x000000ffff357224 */ /* 0x010fe200078e0005 */
        /* <DEDUP_REMOVED lines=13> */
[C---:B------:R-:W-:Y:S01]  /*90a0*/  VIADD R0, R18.reuse, 0x20 ;  /* 0x0000002012007836 */ /* 0x040fe20000000000 */
[----:B------:R-:W-:Y:S01]  /*90b0*/  ULDC UR4, c[0x0][0x3f4] ;  /* 0x0000fd0000047ab9 */ /* 0x000fe20000000800 */
[C---:B------:R-:W-:Y:S01]  /*90c0*/  VIADD R3, R18.reuse, 0x40 ;  /* 0x0000004012037836 */ /* 0x040fe20000000000 */
        /* <DEDUP_REMOVED lines=9> */
[----:B------:R-:W-:-:S04]  /*9160*/  @!P0 IMAD.WIDE R6, R18, 0x2, R20 ;  /* 0x0000000212068825 */ /* 0x000fc800078e0214 */
[----:B------:R-:W-:Y:S01]  /*9170*/  @!P1 IMAD.SHL.U32 R15, R218, 0x8, RZ ;  /* 0x00000008da0f9824 */ /* 0x000fe200078e00ff */
[----:B------:R0:W5:Y:S01]  /*9180*/  @!P0 LD.E.128 R36, desc[UR38][R6.64] ;  /* 0x0000002606248980 */ /* 0x000162000c101d00 */
[----:B------:R-:W-:Y:S01]  /*9190*/  @!P2 IMAD.SHL.U32 R51, R219, 0x8, RZ ;  /* 0x00000008db33a824 */ /* 0x000fe200078e00ff */
[----:B------:R-:W-:Y:S01]  /*91a0*/  CS2R R30, SRZ ;  /* 0x00000000001e7805 */ /* 0x000fe2000001ff00 */
[--C-:B------:R-:W-:Y:S01]  /*91b0*/  @!P1 IMAD.WIDE R12, R15, 0x2, R20.reuse ;  /* 0x000000020f0c9825 */ /* 0x100fe200078e0214 */
[----:B------:R-:W-:Y:S02]  /*91c0*/  CS2R R28, SRZ ;  /* 0x00000000001c7805 */ /* 0x000fe4000001ff00 */
[----:B------:R-:W-:Y:S02]  /*91d0*/  CS2R R46, SRZ ;  /* 0x00000000002e7805 */ /* 0x000fe4000001ff00 */
[----:B------:R-:W-:Y:S01]  /*91e0*/  CS2R R44, SRZ ;  /* 0x00000000002c7805 */ /* 0x000fe2000001ff00 */
[----:B------:R-:W-:Y:S01]  /*91f0*/  @!P2 IMAD.WIDE R20, R51, 0x2, R20 ;  /* 0x000000023314a825 */ /* 0x000fe200078e0214 */
[----:B------:R-:W-:-:S02]  /*9200*/  CS2R R34, SRZ ;  /* 0x0000000000227805 */ /* 0x000fc4000001ff00 */
[----:B------:R-:W-:Y:S01]  /*9210*/  CS2R R32, SRZ ;  /* 0x0000000000207805 */ /* 0x000fe2000001ff00 */
[----:B------:R1:W5:Y:S01]  /*9220*/  @!P1 LD.E.128 R40, desc[UR38][R12.64] ;  /* 0x000000260c289980 */ /* 0x000362000c101d00 */
[----:B------:R-:W-:-:S03]  /*9230*/  @!P1 IMAD.WIDE R14, R15, 0x2, R52 ;  /* 0x000000020f0e9825 */ /* 0x000fc600078e0234 */
[----:B------:R1:W5:Y:S01]  /*9240*/  @!P2 LD.E.128 R44, desc[UR38][R20.64] ;  /* 0x00000026142ca980 */ /* 0x000362000c101d00 */
[----:B------:R-:W-:-:S03]  /*9250*/  @!P2 IMAD.WIDE R50, R51, 0x2, R52 ;  /* 0x000000023332a825 */ /* 0x000fc600078e0234 */
[----:B------:R1:W5:Y:S01]  /*9260*/  @!P1 LD.E.128 R28, desc[UR38][R14.64] ;  /* 0x000000260e1c9980 */ /* 0x000362000c101d00 */
[----:B0-----:R-:W-:-:S03]  /*9270*/  @!P0 IMAD.WIDE R6, R18, 0x2, R52 ;  /* 0x0000000212068825 */ /* 0x001fc600078e0234 */
[----:B------:R1:W5:Y:S04]  /*9280*/  @!P2 LD.E.128 R32, desc[UR38][R50.64] ;  /* 0x000000263220a980 */ /* 0x000368000c101d00 */
[----:B------:R1:W5:Y:S02]  /*9290*/  @!P0 LD.E.128 R24, desc[UR38][R6.64] ;  /* 0x0000002606188980 */ /* 0x000364000c101d00 */
.L_x_1637:
[----:B------:R-:W-:Y:S05]  /*92a0*/  BSYNC B1 ;  /* 0x0000000000017941 */ /* 0x000fea0003800000 */
.L_x_1636:
[----:B-1---5:R-:W-:Y:S01]  /*92b0*/  IMAD.MOV.U32 R6, RZ, RZ, R45 ;  /* 0x000000ffff067224 */ /* 0x022fe200078e002d */
[----:B------:R-:W-:Y:S01]  /*92c0*/  UMOV UR4, 0xffffffff ;  /* 0xffffffff00047882 */ /* 0x000fe20000000000 */
[----:B------:R-:W-:Y:S02]  /*92d0*/  IMAD.MOV.U32 R0, RZ, RZ, R46 ;  /* 0x000000ffff007224 */ /* 0x000fe400078e002e */
        /* <DEDUP_REMOVED lines=44> */
[----:B------:R-:W-:Y:S02]  /*95a0*/  CS2R R6, SRZ ;  /* 0x0000000000067805 */ /* 0x000fe4000001ff00 */
[----:B------:R-:W-:Y:S02]  /*95b0*/  PRMT R114, R3, 0x7610, R114 ;  /* 0x0000761003727816 */ /* 0x000fe40000000072 */
[----:B------:R-:W-:Y:S01]  /*95c0*/  PRMT R115, R5, 0x7610, R115 ;  /* 0x0000761005737816 */ /* 0x000fe20000000073 */
[----:B------:R-:W-:Y:S06]  /*95d0*/  BRA.DIV UR4, `(.L_x_1638) ;  /* 0x000001b204347947 */ /* 0x000fec000b800000 */
[----:B------:R-:W0:Y:S04]  /*95e0*/  SHFL.IDX PT, R3, R8, 0x1, 0x1c1f ;  /* 0x003c1f0008037f89 */ /* 0x000e2800000e0000 */
[----:B------:R-:W1:Y:S04]  /*95f0*/  SHFL.IDX PT, R0, R4, 0x1, 0x1c1f ;  /* 0x003c1f0004007f89 */ /* 0x000e6800000e0000 */
[----:B------:R2:W3:Y:S04]  /*9600*/  SHFL.IDX PT, R5, R10, 0x1, 0x1c1f ;  /* 0x003c1f000a057f89 */ /* 0x0004e800000e0000 */
[----:B------:R2:W4:Y:S01]  /*9610*/  SHFL.IDX PT, R14, R9, 0x1, 0x1c1f ;  /* 0x003c1f00090e7f89 */ /* 0x00052200000e0000 */
[----:B0-----:R-:W-:-:S02]  /*9620*/  IMAD.MOV.U32 R21, RZ, RZ, R3 ;  /* 0x000000ffff157224 */ /* 0x001fc400078e0003 */
[----:B-12---:R-:W-:-:S07]  /*9630*/  IMAD.MOV.U32 R20, RZ, RZ, R0 ;  /* 0x000000ffff147224 */ /* 0x006fce00078e0000 */
.L_x_1921:
[----:B------:R-:W-:Y:S01]  /*9640*/  VIADD R48, R48, 0x40 ;  /* 0x0000004030307836 */ /* 0x000fe20000000000 */
[----:B------:R-:W-:Y:S01]  /*9650*/  BSSY B1, `(.L_x_1639) ;  /* 0x0000030000017945 */ /* 0x000fe20003800000 */
[----:B----4-:R-:W-:Y:S01]  /*9660*/  IMAD.MOV.U32 R60, RZ, RZ, R14 ;  /* 0x000000ffff3c7224 */ /* 0x010fe200078e000e */
[----:B------:R-:W-:Y:S01]  /*9670*/  CS2R R10, SRZ ;  /* 0x00000000000a7805 */ /* 0x000fe2000001ff00 */
[----:B---3--:R-:W-:Y:S01]  /*9680*/  IMAD.MOV.U32 R61, RZ, RZ, R5 ;  /* 0x000000ffff3d7224 */ /* 0x008fe200078e0005 */
        /* <DEDUP_REMOVED lines=34> */
[----:B------:R-:W-:Y:S02]  /*98b0*/  CS2R R48, SRZ ;  /* 0x0000000000307805 */ /* 0x000fe4000001ff00 */
[----:B0-----:R-:W-:Y:S01]  /*98c0*/  CS2R R4, SRZ ;  /* 0x0000000000047805 */ /* 0x001fe2000001ff00 */
[--C-:B------:R-:W-:Y:S01]  /*98d0*/  @!P1 IMAD.WIDE R20, R3, 0x2, R60.reuse ;  /* 0x0000000203149825 */ /* 0x100fe200078e023c */
[----:B------:R0:W5:Y:S03]  /*98e0*/  @!P1 LD.E.128 R8, desc[UR38][R62.64] ;  /* 0x000000263e089980 */ /* 0x000166000c101d00 */
[--C-:B------:R-:W-:Y:S01]  /*98f0*/  @!P2 IMAD.WIDE R66, R67, 0x2, R60.reuse ;  /* 0x000000024342a825 */ /* 0x100fe200078e023c */
[----:B------:R0:W5:Y:S03]  /*9900*/  @!P1 LD.E.128 R52, desc[UR38][R20.64] ;  /* 0x0000002614349980 */ /* 0x000166000c101d00 */
[----:B------:R-:W-:Y:S01]  /*9910*/  @!P0 IMAD.WIDE R60, R18, 0x2, R60 ;  /* 0x00000002123c8825 */ /* 0x000fe200078e023c */
[----:B------:R0:W5:Y:S04]  /*9920*/  @!P2 LD.E.128 R4, desc[UR38][R64.64] ;  /* 0x000000264004a980 */ /* 0x000168000c101d00 */
[----:B------:R0:W5:Y:S04]  /*9930*/  @!P0 LD.E.128 R56, desc[UR38][R60.64] ;  /* 0x000000263c388980 */ /* 0x000168000c101d00 */
[----:B------:R0:W5:Y:S02]  /*9940*/  @!P2 LD.E.128 R48, desc[UR38][R66.64] ;  /* 0x000000264230a980 */ /* 0x000164000c101d00 */
.L_x_1640:
[----:B------:R-:W-:Y:S05]  /*9950*/  BSYNC B1 ;  /* 0x0000000000017941 */ /* 0x000fea0003800000 */
.L_x_1639:
[----:B------:R-:W-:Y:S01]  /*9960*/  R2UR UR5, R216 ;  /* 0x00000000d80572ca */ /* 0x000fe200000e0000 */
[----:B0----5:R-:W-:Y:S02]  /*9970*/  IMAD.MOV.U32 R62, RZ, RZ, R11 ;  /* 0x000000ffff3e7224 */ /* 0x021fe400078e000b */
        /* <DEDUP_REMOVED lines=9> */
[----:B------:R-:W-:Y:S01]  /*9a10*/  ULEA.HI UR4, UR5, UR5, URZ, 0x1 ;  /* 0x0000000505047291 */ /* 0x000fe2000f8f083f */
[----:B------:R-:W-:Y:S01]  /*9a20*/  IMAD.U32 R90, RZ, RZ, UR60 ;  /* 0x0000003cff5a7e24 */ /* 0x000fe2000f8e00ff */
[----:B------:R-:W-:Y:S01]  /*9a30*/  PRMT R75, R61, 0x7610, R75 ;  /* 0x000076103d4b7816 */ /* 0x000fe2000000004b */
[----:B------:R-:W-:Y:S01]  /*9a40*/  IMAD.MOV.U32 R62, RZ, RZ, R13 ;  /* 0x000000ffff3e7224 */ /* 0x000fe200078e000d */
[----:B------:R-:W-:Y:S01]  /*9a50*/  ULOP3.LUT UR4, UR4, 0xfffffffe, URZ, 0xc0, !UPT ;  /* 0xfffffffe04047892 */ /* 0x000fe2000f8ec03f */
[----:B------:R-:W-:Y:S01]  /*9a60*/  PRMT R91, R64, 0x7610, R91 ;  /* 0x00007610405b7816 */ /* 0x000fe2000000005b */
[----:B------:R-:W-:Y:S01]  /*9a70*/  IMAD.MOV.U32 R63, RZ, RZ, R50 ;  /* 0x000000ffff3f7224 */ /* 0x000fe200078e0032 */
[----:B------:R-:W-:Y:S01]  /*9a80*/  VIADDMNMX R90, R69, -R90, 0x80, PT ;  /* 0x00000080455a7446 */ /* 0x000fe2000380095a */
[----:B------:R-:W-:Y:S01]  /*9a90*/  UIADD3 UR4, UR5, -UR4, URZ ;  /* 0x8000000405047290 */ /* 0x000fe2000fffe03f */
[----:B------:R-:W-:Y:S01]  /*9aa0*/  IMAD.MOV.U32 R61, RZ, RZ, R12 ;  /* 0x000000ffff3d7224 */ /* 0x000fe200078e000c */
        /* <DEDUP_REMOVED lines=23> */
[----:B------:R-:W-:Y:S01]  /*9c20*/  ISETP.GE.AND P1, PT, R203, R90, PT ;  /* 0x0000005acb00720c */ /* 0x000fe20003f26270 */
[----:B------:R-:W-:Y:S01]  /*9c30*/  IMAD.MOV.U32 R3, RZ, RZ, R7 ;  /* 0x000000ffff037224 */ /* 0x000fe200078e0007 */
[----:B------:R-:W-:Y:S01]  /*9c40*/  PRMT R79, R61, 0x7610, R79 ;  /* 0x000076103d4f7816 */ /* 0x000fe2000000004f */
[----:B------:R-:W-:Y:S01]  /*9c50*/  IMAD.MOV.U32 R20, RZ, RZ, R4 ;  /* 0x000000ffff147224 */ /* 0x000fe200078e0004 */
[----:B------:R-:W-:Y:S01]  /*9c60*/  PRMT R95, R64, 0x7610, R95 ;  /* 0x00007610405f7816 */ /* 0x000fe2000000005f */
[----:B------:R-:W-:-:S02]  /*9c70*/  IMAD.MOV.U32 R21, RZ, RZ, R5 ;  /* 0x000000ffff157224 */ /* 0x000fc400078e0005 */
[----:B------:R-:W-:Y:S02]  /*9c80*/  IMAD.MOV.U32 R62, RZ, RZ, R56 ;  /* 0x000000ffff3e7224 */ /* 0x000fe400078e0038 */
[----:B------:R-:W-:Y:S01]  /*9c90*/  IMAD.MOV.U32 R63, RZ, RZ, R57 ;  /* 0x000000ffff3f7224 */ /* 0x000fe200078e0039 */
[----:B0-----:R-:W-:Y:S06]  /*9ca0*/  @!P0 BRA `(.L_x_1641) ;  /* 0x000001a800f88947 */ /* 0x001fec0003800000 */
.L_x_1922:
[----:B------:R-:W-:Y:S01]  /*9cb0*/  BSSY B1, `(.L_x_1642) ;  /* 0x000014c000017945 */ /* 0x000fe20003800000 */
[----:B------:R-:W-:Y:S02]  /*9cc0*/  PRMT R96, R62, 0x7610, R96 ;  /* 0x000076103e607816 */ /* 0x000fe40000000060 */
[----:B------:R-:W-:Y:S01]  /*9cd0*/  PRMT R97, R63, 0x7610, R97 ;  /* 0x000076103f617816 */ /* 0x000fe20000000061 */
[----:B------:R-:W-:Y:S06]  /*9ce0*/  @P1 BRA `(.L_x_1643) ;  /* 0x0000001400201947 */ /* 0x000fec0003800000 */
[----:B------:R-:W1:Y:S01]  /*9cf0*/  LDC R106, c[0x0][0x3f4] ;  /* 0x0000fd00ff6a7b82 */ /* 0x000e620000000800 */
[C---:B0-----:R-:W-:Y:S01]  /*9d00*/  VIADD R61, R18.reuse, 0x20 ;  /* 0x00000020123d7836 */ /* 0x041fe20000000000 */
[----:B------:R-:W-:Y:S01]  /*9d10*/  BSSY B2, `(.L_x_1644) ;  /* 0x0000071000027945 */ /* 0x000fe20003800000 */
[C---:B------:R-:W-:Y:S01]  /*9d20*/  VIADD R63, R18.reuse, 0x40 ;  /* 0x00000040123f7836 */ /* 0x040fe20000000000 */
[-C--:B-1----:R-:W-:Y:S02]  /*9d30*/  ISETP.GE.AND P0, PT, R18, R106.reuse, PT ;  /* 0x0000006a1200720c */ /* 0x082fe40003f06270 */
[-C--:B------:R-:W-:Y:S02]  /*9d40*/  ISETP.GE.AND P1, PT, R61, R106.reuse, PT ;  /* 0x0000006a3d00720c */ /* 0x080fe40003f26270 */
[----:B------:R-:W-:-:S09]  /*9d50*/  ISETP.GE.AND P2, PT, R63, R106, PT ;  /* 0x0000006a3f00720c */ /* 0x000fd20003f46270 */
[----:B------:R-:W-:Y:S05]  /*9d60*/  @P0 BRA `(.L_x_1645) ;  /* 0x0000000400ac0947 */ /* 0x000fea0003800000 */
[----:B------:R-:W-:Y:S02]  /*9d70*/  LEA.HI R60, R106, R217, RZ, 0x1d ;  /* 0x000000d96a3c7211 */ /* 0x000fe400078fe8ff */
[----:B------:R-:W-:Y:S02]  /*9d80*/  LOP3.LUT R61, R212, 0x38, R18, 0xf8, !PT ;  /* 0x00000038d43d7812 */ /* 0x000fe400078ef812 */
[----:B------:R-:W-:Y:S02]  /*9d90*/  SHF.R.S32.HI R63, RZ, 0x1f, R60 ;  /* 0x0000001fff3f7819 */ /* 0x000fe4000001143c */
[----:B------:R-:W-:Y:S02]  /*9da0*/  SHF.R.U64 R120, R36, 0x10, R37 ;  /* 0x0000001024787819 */ /* 0x000fe40000001225 */
[----:B------:R-:W-:Y:S01]  /*9db0*/  LEA.HI R62, R63, R60, RZ, 0x3 ;  /* 0x0000003c3f3e7211 */ /* 0x000fe200078f18ff */
[----:B------:R-:W-:Y:S01]  /*9dc0*/  IMAD.SHL.U32 R63, R60, 0x8, RZ ;  /* 0x000000083c3f7824 */ /* 0x000fe200078e00ff */
[----:B------:R-:W-:-:S02]  /*9dd0*/  LOP3.LUT R60, R61, R214, RZ, 0x3c, !PT ;  /* 0x000000d63d3c7212 */ /* 0x000fc400078e3cff */
[----:B------:R-:W-:Y:S01]  /*9de0*/  SHF.R.U64 R24, R24, 0x10, R25 ;  /* 0x0000001018187819 */ /* 0x000fe20000001219 */
[----:B------:R-:W-:Y:S01]  /*9df0*/  IMAD.SHL.U32 R62, R62, 0x400, RZ ;  /* 0x000004003e3e7824 */ /* 0x000fe200078e00ff */
[----:B------:R-:W-:Y:S01]  /*9e00*/  LOP3.LUT R63, R212, 0x38, R63, 0xf8, !PT ;  /* 0x00000038d43f7812 */ /* 0x000fe200078ef83f */
[----:B------:R-:W-:Y:S01]  /*9e10*/  IMAD R60, R213, 0x200, R60 ;  /* 0x00000200d53c7824 */ /* 0x000fe200078e023c */
[----:B------:R-:W-:Y:S02]  /*9e20*/  SHF.R.U64 R36, R38, 0x10, R39 ;  /* 0x0000001026247819 */ /* 0x000fe40000001227 */
[----:B------:R-:W-:Y:S02]  /*9e30*/  LOP3.LUT R62, R62, 0x7fffe000, RZ, 0xc0, !PT ;  /* 0x7fffe0003e3e7812 */ /* 0x000fe400078ec0ff */
[----:B------:R-:W-:Y:S02]  /*9e40*/  LOP3.LUT R63, R63, R214, RZ, 0x3c, !PT ;  /* 0x000000d63f3f7212 */ /* 0x000fe400078e3cff */
[----:B------:R-:W-:Y:S01]  /*9e50*/  LEA R107, R60, UR41, 0x1 ;  /* 0x000000293c6b7c11 */ /* 0x000fe2000f8e08ff */
[----:B------:R-:W-:Y:S01]  /*9e60*/  IMAD R62, R213, 0x200, R62 ;  /* 0x00000200d53e7824 */ /* 0x000fe200078e023e */
[----:B------:R-:W-:-:S02]  /*9e70*/  SHF.R.U32.HI R25, RZ, 0x10, R25 ;  /* 0x00000010ff197819 */ /* 0x000fc40000011619 */
[----:B------:R-:W-:Y:S01]  /*9e80*/  SHF.R.U64 R118, R26, 0x10, R27 ;  /* 0x000000101a767819 */ /* 0x000fe2000000121b */
[----:B------:R-:W-:Y:S01]  /*9e90*/  IMAD.IADD R108, R62, 0x1, R63 ;  /* 0x000000013e6c7824 */ /* 0x000fe200078e023f */
[----:B------:R-:W-:Y:S01]  /*9ea0*/  PRMT R111, R111, 0x5410, R120 ;  /* 0x000054106f6f7816 */ /* 0x000fe20000000078 */
[----:B------:R-:W0:Y:S01]  /*9eb0*/  LDS.128 R60, [R107+0x12400] ;  /* 0x012400006b3c7984 */ /* 0x000e220000000c00 */
[----:B------:R-:W-:Y:S02]  /*9ec0*/  PRMT R115, R115, 0x5410, R24 ;  /* 0x0000541073737816 */ /* 0x000fe40000000018 */
[----:B------:R-:W-:Y:S02]  /*9ed0*/  LEA R108, R108, UR41, 0x1 ;  /* 0x000000296c6c7c11 */ /* 0x000fe4000f8e08ff */
[----:B------:R-:W-:Y:S01]  /*9ee0*/  SHF.R.U32.HI R39, RZ, 0x10, R39 ;  /* 0x00000010ff277819 */ /* 0x000fe20000011627 */
[----:B------:R-:W-:Y:S01]  /*9ef0*/  IMAD.U32 R119, R115, 0x10000, RZ ;  /* 0x0001000073777824 */ /* 0x000fe200078e00ff */
[----:B------:R-:W-:Y:S01]  /*9f00*/  SHF.R.U32.HI R27, RZ, 0x10, R27 ;  /* 0x00000010ff1b7819 */ /* 0x000fe2000001161b */
[----:B------:R-:W1:Y:S01]  /*9f10*/  LDS.128 R64, [R108+0x12400] ;  /* 0x012400006c407984 */ /* 0x000e620000000c00 */
[----:B------:R-:W-:-:S02]  /*9f20*/  SHF.R.U32.HI R37, RZ, 0x10, R37 ;  /* 0x00000010ff257819 */ /* 0x000fc40000011625 */
[----:B------:R-:W-:Y:S02]  /*9f30*/  PRMT R116, R116, 0x5410, R25 ;  /* 0x0000541074747816 */ /* 0x000fe40000000019 */
[----:B------:R-:W-:Y:S01]  /*9f40*/  PRMT R118, R113, 0x5410, R118 ;  /* 0x0000541071767816 */ /* 0x000fe20000000076 */
[----:B------:R-:W-:Y:S01]  /*9f50*/  IMAD.U32 R113, R111, 0x10000, RZ ;  /* 0x000100006f717824 */ /* 0x000fe200078e00ff */
[----:B------:R-:W-:Y:S02]  /*9f60*/  PRMT R117, R109, 0x5410, R36 ;  /* 0x000054106d757816 */ /* 0x000fe40000000024 */
[----:B------:R-:W-:Y:S02]  /*9f70*/  PRMT R110, R110, 0x5410, R39 ;  /* 0x000054106e6e7816 */ /* 0x000fe40000000027 */
[----:B------:R-:W-:Y:S02]  /*9f80*/  PRMT R114, R114, 0x5410, R27 ;  /* 0x0000541072727816 */ /* 0x000fe4000000001b */
[----:B------:R-:W-:-:S03]  /*9f90*/  PRMT R112, R112, 0x5410, R37 ;  /* 0x0000541070707816 */ /* 0x000fc60000000025 */
[----:B------:R-:W-:Y:S02]  /*9fa0*/  IMAD.U32 R120, R114, 0x10000, RZ ;  /* 0x0001000072787824 */ /* 0x000fe400078e00ff */
        /* <DEDUP_REMOVED lines=12> */
[C---:B------:R-:W-:Y:S01]  /*a070*/  IMAD.U32 R63, R66.reuse, 0x10000, RZ ;  /* 0x00010000423f7824 */ /* 0x040fe200078e00ff */
[----:B------:R-:W-:Y:S01]  /*a080*/  LOP3.LUT R65, R66, 0xffff0000, RZ, 0xc0, !PT ;  /* 0xffff000042417812 */ /* 0x000fe200078ec0ff */
[----:B------:R-:W-:-:S02]  /*a090*/  IMAD.U32 R109, R67, 0x10000, RZ ;  /* 0x00010000436d7824 */ /* 0x000fc400078e00ff */
[C---:B------:R-:W-:Y:S01]  /*a0a0*/  FMUL.FTZ R121, R38.reuse, R119 ;  /* 0x0000007726797220 */ /* 0x040fe20000410000 */
[----:B------:R-:W-:Y:S01]  /*a0b0*/  LOP3.LUT R66, R67, 0xffff0000, RZ, 0xc0, !PT ;  /* 0xffff000043427812 */ /* 0x000fe200078ec0ff */
[-C--:B------:R-:W-:Y:S01]  /*a0c0*/  FMUL.FTZ R123, R38, R113.reuse ;  /* 0x00000071267b7220 */ /* 0x080fe20000410000 */
[----:B------:R-:W-:Y:S02]  /*a0d0*/  IMAD.U32 R67, R116, 0x10000, RZ ;  /* 0x0001000074437824 */ /* 0x000fe400078e00ff */
[----:B------:R-:W-:Y:S01]  /*a0e0*/  FFMA.FTZ R121, R24, R113, -R121 ;  /* 0x0000007118797223 */ /* 0x000fe20000010879 */
[----:B------:R-:W-:Y:S02]  /*a0f0*/  IMAD.U32 R38, R112, 0x10000, RZ ;  /* 0x0001000070267824 */ /* 0x000fe400078e00ff */
[----:B------:R-:W-:Y:S01]  /*a100*/  FFMA.FTZ R123, R24, R119, R123 ;  /* 0x00000077187b7223 */ /* 0x000fe2000001007b */
[----:B------:R-:W-:Y:S01]  /*a110*/  FMUL.FTZ R113, R61, R67 ;  /* 0x000000433d717220 */ /* 0x000fe20000410000 */
[----:B------:R-:W-:-:S02]  /*a120*/  IMAD.U32 R24, R110, 0x10000, RZ ;  /* 0x000100006e187824 */ /* 0x000fc400078e00ff */
[----:B------:R-:W-:Y:S01]  /*a130*/  FMUL.FTZ R122, R109, R120 ;  /* 0x000000786d7a7220 */ /* 0x000fe20000410000 */
[-C--:B------:R-:W-:Y:S01]  /*a140*/  FMUL.FTZ R61, R61, R38.reuse ;  /* 0x000000263d3d7220 */ /* 0x080fe20000410000 */
[C---:B------:R-:W-:Y:S01]  /*a150*/  FFMA.FTZ R113, R26.reuse, R38, -R113 ;  /* 0x000000261a717223 */ /* 0x040fe20000010871 */
[-C--:B------:R-:W-:Y:S01]  /*a160*/  FMUL.FTZ R109, R109, R24.reuse ;  /* 0x000000186d6d7220 */ /* 0x080fe20000410000 */
[----:B------:R-:W-:Y:S01]  /*a170*/  LOP3.LUT R38, R115, 0xffff0000, RZ, 0xc0, !PT ;  /* 0xffff000073267812 */ /* 0x000fe200078ec0ff */
[----:B------:R-:W-:Y:S01]  /*a180*/  FFMA.FTZ R122, R37, R24, -R122 ;  /* 0x00000018257a7223 */ /* 0x000fe2000001087a */
[----:B------:R-:W-:Y:S01]  /*a190*/  FFMA.FTZ R67, R26, R67, R61 ;  /* 0x000000431a437223 */ /* 0x000fe2000001003d */
[----:B------:R-:W-:Y:S01]  /*a1a0*/  LOP3.LUT R24, R111, 0xffff0000, RZ, 0xc0, !PT ;  /* 0xffff00006f187812 */ /* 0x000fe200078ec0ff */
[----:B------:R-:W-:Y:S01]  /*a1b0*/  FFMA.FTZ R109, R37, R120, R109 ;  /* 0x00000078256d7223 */ /* 0x000fe2000001006d */
[----:B------:R-:W-:Y:S01]  /*a1c0*/  LOP3.LUT R61, R116, 0xffff0000, RZ, 0xc0, !PT ;  /* 0xffff0000743d7812 */ /* 0x000fe200078ec0ff */
[C---:B------:R-:W-:Y:S01]  /*a1d0*/  FMUL.FTZ R26, R39.reuse, R38 ;  /* 0x00000026271a7220 */ /* 0x040fe20000410000 */
[----:B------:R-:W-:Y:S01]  /*a1e0*/  LOP3.LUT R37, R112, 0xffff0000, RZ, 0xc0, !PT ;  /* 0xffff000070257812 */ /* 0x000fe200078ec0ff */
[----:B------:R-:W-:-:S02]  /*a1f0*/  FMUL.FTZ R116, R39, R24 ;  /* 0x0000001827747220 */ /* 0x000fc40000410000 */
[C---:B------:R-:W-:Y:S01]  /*a200*/  FMUL.FTZ R39, R64.reuse, R61 ;  /* 0x0000003d40277220 */ /* 0x040fe20000410000 */
[C---:B------:R-:W-:Y:S01]  /*a210*/  FFMA.FTZ R112, R25.reuse, R24, -R26 ;  /* 0x0000001819707223 */ /* 0x040fe2000001081a */
[-C--:B------:R-:W-:Y:S01]  /*a220*/  FMUL.FTZ R64, R64, R37.reuse ;  /* 0x0000002540407220 */ /* 0x080fe20000410000 */
[----:B------:R-:W-:Y:S02]  /*a230*/  IMAD.U32 R26, R118, 0x10000, RZ ;  /* 0x00010000761a7824 */ /* 0x000fe400078e00ff */
[----:B------:R-:W-:Y:S01]  /*a240*/  FFMA.FTZ R116, R25, R38, R116 ;  /* 0x0000002619747223 */ /* 0x000fe20000010074 */
[----:B------:R-:W-:Y:S02]  /*a250*/  IMAD.U32 R24, R117, 0x10000, RZ ;  /* 0x0001000075187824 */ /* 0x000fe400078e00ff */
[C---:B------:R-:W-:Y:S01]  /*a260*/  FFMA.FTZ R38, R60.reuse, R37, -R39 ;  /* 0x000000253c267223 */ /* 0x040fe20000010827 */
[----:B------:R-:W-:Y:S01]  /*a270*/  FFMA.FTZ R64, R60, R61, R64 ;  /* 0x0000003d3c407223 */ /* 0x000fe20000010040 */
[C---:B------:R-:W-:Y:S01]  /*a280*/  FMUL.FTZ R120, R63.reuse, R26 ;  /* 0x0000001a3f787220 */ /* 0x040fe20000410000 */
[----:B------:R-:W-:Y:S01]  /*a290*/  FMUL.FTZ R60, R63, R24 ;  /* 0x000000183f3c7220 */ /* 0x000fe20000410000 */
[----:B------:R-:W-:-:S02]  /*a2a0*/  LOP3.LUT R118, R118, 0xffff0000, RZ, 0xc0, !PT ;  /* 0xffff000076767812 */ /* 0x000fc400078ec0ff */
[----:B------:R-:W-:Y:S01]  /*a2b0*/  LOP3.LUT R37, R114, 0xffff0000, RZ, 0xc0, !PT ;  /* 0xffff000072257812 */ /* 0x000fe200078ec0ff */
[----:B------:R-:W-:Y:S01]  /*a2c0*/  FFMA.FTZ R120, R27, R24, -R120 ;  /* 0x000000181b787223 */ /* 0x000fe20000010878 */
[----:B------:R-:W-:Y:S01]  /*a2d0*/  LOP3.LUT R117, R117, 0xffff0000, RZ, 0xc0, !PT ;  /* 0xffff000075757812 */ /* 0x000fe200078ec0ff */
[----:B------:R-:W-:Y:S01]  /*a2e0*/  FFMA.FTZ R60, R27, R26, R60 ;  /* 0x0000001a1b3c7223 */ /* 0x000fe2000001003c */
[----:B------:R-:W-:Y:S01]  /*a2f0*/  LOP3.LUT R25, R110, 0xffff0000, RZ, 0xc0, !PT ;  /* 0xffff00006e197812 */ /* 0x000fe200078ec0ff */
[CC--:B------:R-:W-:Y:S01]  /*a300*/  FMUL.FTZ R27, R65.reuse, R118.reuse ;  /* 0x00000076411b7220 */ /* 0x0c0fe20000410000 */
[----:B------:R-:W-:Y:S01]  /*a310*/  FMUL.FTZ R39, R66, R37 ;  /* 0x0000002542277220 */ /* 0x000fe20000410000 */
[----:B------:R-:W-:Y:S01]  /*a320*/  FMUL.FTZ R65, R65, R117 ;  /* 0x0000007541417220 */ /* 0x000fe20000410000 */
[----:B------:R-:W-:Y:S01]  /*a330*/  F2FP.BF16.F32.PACK_AB R24, R112, R121 ;  /* 0x000000797018723e */ /* 0x000fe200000010ff */
        /* <DEDUP_REMOVED lines=10> */
[----:B------:R0:W-:Y:S01]  /*a3e0*/  STS.128 [R107+0x12400], R24 ;  /* 0x012400186b007388 */ /* 0x0001e20000000c00 */
[----:B------:R-:W-:Y:S02]  /*a3f0*/  F2FP.BF16.F32.PACK_AB R38, R65, R60 ;  /* 0x0000003c4126723e */ /* 0x000fe400000010ff */
[----:B------:R-:W-:-:S05]  /*a400*/  F2FP.BF16.F32.PACK_AB R39, R66, R109 ;  /* 0x0000006d4227723e */ /* 0x000fca00000010ff */
[----:B------:R0:W-:Y:S02]  /*a410*/  STS.128 [R108+0x12400], R36 ;  /* 0x012400246c007388 */ /* 0x0001e40000000c00 */
.L_x_1645:
[----:B------:R-:W-:Y:S05]  /*a420*/  BSYNC B2 ;  /* 0x0000000000027941 */ /* 0x000fea0003800000 */
.L_x_1644:
[----:B------:R-:W-:Y:S04]  /*a430*/  BSSY B2, `(.L_x_1646) ;  /* 0x000006a000027945 */ /* 0x000fe80003800000 */
[----:B------:R-:W-:Y:S05]  /*a440*/  @P1 BRA `(.L_x_1647) ;  /* 0x0000000400a01947 */ /* 0x000fea0003800000 */
[----:B0-----:R-:W2:Y:S01]  /*a450*/  LDL R107, [R1+0x290] ;  /* 0x00029000016b7983 */ /* 0x001ea20000100800 */
[----:B------:R-:W-:Y:S02]  /*a460*/  LEA.HI R24, R106, R218, RZ, 0x1d ;  /* 0x000000da6a187211 */ /* 0x000fe400078fe8ff */
[--C-:B------:R-:W-:Y:S02]  /*a470*/  SHF.R.U64 R63, R40, 0x10, R41.reuse ;  /* 0x00000010283f7819 */ /* 0x100fe40000001229 */
[----:B------:R-:W-:Y:S02]  /*a480*/  SHF.R.S32.HI R25, RZ, 0x1f, R24 ;  /* 0x0000001fff197819 */ /* 0x000fe40000011418 */
[----:B------:R-:W-:Y:S02]  /*a490*/  SHF.R.U32.HI R40, RZ, 0x10, R41 ;  /* 0x00000010ff287819 */ /* 0x000fe40000011629 */
[----:B------:R-:W-:Y:S01]  /*a4a0*/  LEA.HI R26, R25, R24, RZ, 0x3 ;  /* 0x00000018191a7211 */ /* 0x000fe200078f18ff */
[----:B------:R-:W-:Y:S01]  /*a4b0*/  IMAD.SHL.U32 R25, R24, 0x8, RZ ;  /* 0x0000000818197824 */ /* 0x000fe200078e00ff */
[----:B------:R-:W-:-:S02]  /*a4c0*/  SHF.R.U64 R41, R28, 0x10, R29 ;  /* 0x000000101c297819 */ /* 0x000fc4000000121d */
[----:B------:R-:W-:Y:S01]  /*a4d0*/  SHF.R.U32.HI R28, RZ, 0x10, R29 ;  /* 0x00000010ff1c7819 */ /* 0x000fe2000001161d */
[----:B------:R-:W-:Y:S01]  /*a4e0*/  IMAD.SHL.U32 R26, R26, 0x400, RZ ;  /* 0x000004001a1a7824 */ /* 0x000fe200078e00ff */
[----:B------:R-:W-:Y:S02]  /*a4f0*/  LOP3.LUT R25, R212, 0x38, R25, 0xf8, !PT ;  /* 0x00000038d4197812 */ /* 0x000fe400078ef819 */
[----:B------:R-:W-:Y:S02]  /*a500*/  SHF.R.U64 R61, R42, 0x10, R43 ;  /* 0x000000102a3d7819 */ /* 0x000fe4000000122b */
[----:B------:R-:W-:Y:S02]  /*a510*/  LOP3.LUT R26, R26, 0x7fffe000, RZ, 0xc0, !PT ;  /* 0x7fffe0001a1a7812 */ /* 0x000fe400078ec0ff */
[----:B------:R-:W-:Y:S02]  /*a520*/  LOP3.LUT R25, R25, R214, RZ, 0x3c, !PT ;  /* 0x000000d619197212 */ /* 0x000fe400078e3cff */
[----:B------:R-:W-:Y:S01]  /*a530*/  PRMT R100, R100, 0x5410, R63 ;  /* 0x0000541064647816 */ /* 0x000fe2000000003f */
[----:B------:R-:W-:Y:S01]  /*a540*/  IMAD R26, R213, 0x200, R26 ;  /* 0x00000200d51a7824 */ /* 0x000fe200078e021a */
[----:B------:R-:W-:-:S02]  /*a550*/  PRMT R104, R104, 0x5410, R41 ;  /* 0x0000541068687816 */ /* 0x000fc40000000029 */
[----:B------:R-:W-:Y:S01]  /*a560*/  SHF.R.U64 R29, R30, 0x10, R31 ;  /* 0x000000101e1d7819 */ /* 0x000fe2000000121f */
[----:B------:R-:W-:Y:S01]  /*a570*/  IMAD.IADD R60, R26, 0x1, R25 ;  /* 0x000000011a3c7824 */ /* 0x000fe200078e0219 */
[----:B------:R-:W-:Y:S01]  /*a580*/  PRMT R105, R105, 0x5410, R28 ;  /* 0x0000541069697816 */ /* 0x000fe2000000001c */
[----:B------:R-:W-:Y:S01]  /*a590*/  IMAD.U32 R63, R104, 0x10000, RZ ;  /* 0x00010000683f7824 */ /* 0x000fe200078e00ff */
[----:B------:R-:W-:Y:S02]  /*a5a0*/  SHF.R.U32.HI R30, RZ, 0x10, R31 ;  /* 0x00000010ff1e7819 */ /* 0x000fe4000001161f */
[----:B------:R-:W-:Y:S01]  /*a5b0*/  LEA R60, R60, UR41, 0x1 ;  /* 0x000000293c3c7c11 */ /* 0x000fe2000f8e08ff */
[----:B------:R-:W-:Y:S01]  /*a5c0*/  IMAD.U32 R62, R105, 0x10000, RZ ;  /* 0x00010000693e7824 */ /* 0x000fe200078e00ff */
[----:B------:R-:W-:Y:S02]  /*a5d0*/  PRMT R101, R101, 0x5410, R40 ;  /* 0x0000541065657816 */ /* 0x000fe40000000028 */
[----:B------:R-:W-:Y:S01]  /*a5e0*/  PRMT R98, R98, 0x5410, R61 ;  /* 0x0000541062627816 */ /* 0x000fe2000000003d */
[----:B------:R-:W0:Y:S01]  /*a5f0*/  LDS.128 R36, [R60+0x12400] ;  /* 0x012400003c247984 */ /* 0x000e220000000c00 */
[----:B------:R-:W-:Y:S01]  /*a600*/  SHF.R.U32.HI R42, RZ, 0x10, R43 ;  /* 0x00000010ff2a7819 */ /* 0x000fe2000001162b */
[----:B------:R-:W-:Y:S01]  /*a610*/  IMAD.U32 R61, R100, 0x10000, RZ ;  /* 0x00010000643d7824 */ /* 0x000fe200078e00ff */
[----:B------:R-:W-:-:S02]  /*a620*/  PRMT R103, R103, 0x5410, R30 ;  /* 0x0000541067677816 */ /* 0x000fc4000000001e */
[----:B------:R-:W-:Y:S02]  /*a630*/  PRMT R99, R99, 0x5410, R42 ;  /* 0x0000541063637816 */ /* 0x000fe4000000002a */
[----:B------:R-:W-:Y:S01]  /*a640*/  PRMT R102, R102, 0x5410, R29 ;  /* 0x0000541066667816 */ /* 0x000fe2000000001d */
[----:B------:R-:W-:Y:S02]  /*a650*/  IMAD.U32 R64, R103, 0x10000, RZ ;  /* 0x0001000067407824 */ /* 0x000fe400078e00ff */
[C---:B0-----:R-:W-:Y:S01]  /*a660*/  IMAD.U32 R40, R36.reuse, 0x10000, RZ ;  /* 0x0001000024287824 */ /* 0x041fe200078e00ff */
[----:B------:R-:W-:Y:S01]  /*a670*/  LOP3.LUT R36, R36, 0xffff0000, RZ, 0xc0, !PT ;  /* 0xffff000024247812 */ /* 0x000fe200078ec0ff */
[C---:B------:R-:W-:Y:S01]  /*a680*/  IMAD.U32 R41, R37.reuse, 0x10000, RZ ;  /* 0x0001000025297824 */ /* 0x040fe200078e00ff */
[----:B------:R-:W-:Y:S01]  /*a690*/  LOP3.LUT R37, R37, 0xffff0000, RZ, 0xc0, !PT ;  /* 0xffff000025257812 */ /* 0x000fe200078ec0ff */
[C---:B------:R-:W-:Y:S01]  /*a6a0*/  FMUL.FTZ R65, R40.reuse, R63 ;  /* 0x0000003f28417220 */ /* 0x040fe20000410000 */
[----:B------:R-:W-:Y:S01]  /*a6b0*/  FMUL.FTZ R67, R40, R61 ;  /* 0x0000003d28437220 */ /* 0x000fe20000410000 */
[----:B------:R-:W-:-:S02]  /*a6c0*/  IMAD.U32 R40, R101, 0x10000, RZ ;  /* 0x0001000065287824 */ /* 0x000fc400078e00ff */
[----:B------:R-:W-:Y:S01]  /*a6d0*/  FMUL.FTZ R66, R41, R62 ;  /* 0x0000003e29427220 */ /* 0x000fe20000410000 */
[C---:B------:R-:W-:Y:S01]  /*a6e0*/  IMAD.U32 R43, R39.reuse, 0x10000, RZ ;  /* 0x00010000272b7824 */ /* 0x040fe200078e00ff */
[----:B------:R-:W-:Y:S01]  /*a6f0*/  LOP3.LUT R39, R39, 0xffff0000, RZ, 0xc0, !PT ;  /* 0xffff000027277812 */ /* 0x000fe200078ec0ff */
[----:B------:R-:W-:Y:S01]  /*a700*/  FMUL.FTZ R108, R41, R40 ;  /* 0x00000028296c7220 */ /* 0x000fe20000410000 */
[----:B------:R-:W-:Y:S01]  /*a710*/  LOP3.LUT R41, R104, 0xffff0000, RZ, 0xc0, !PT ;  /* 0xffff000068297812 */ /* 0x000fe200078ec0ff */
[C---:B------:R-:W-:Y:S01]  /*a720*/  IMAD.U32 R42, R38.reuse, 0x10000, RZ ;  /* 0x00010000262a7824 */ /* 0x040fe200078e00ff */
[----:B------:R-:W-:Y:S01]  /*a730*/  LOP3.LUT R38, R38, 0xffff0000, RZ, 0xc0, !PT ;  /* 0xffff000026267812 */ /* 0x000fe200078ec0ff */
[----:B--2---:R-:W0:Y:S02]  /*a740*/  LDS.128 R24, [R107] ;  /* 0x000000006b187984 */ /* 0x004e240000000c00 */
[C---:B0-----:R-:W-:Y:S01]  /*a750*/  IMAD.U32 R28, R24.reuse, 0x10000, RZ ;  /* 0x00010000181c7824 */ /* 0x041fe200078e00ff */
[----:B------:R-:W-:Y:S01]  /*a760*/  LOP3.LUT R24, R24, 0xffff0000, RZ, 0xc0, !PT ;  /* 0xffff000018187812 */ /* 0x000fe200078ec0ff */
[C---:B------:R-:W-:Y:S01]  /*a770*/  IMAD.U32 R29, R25.reuse, 0x10000, RZ ;  /* 0x00010000191d7824 */ /* 0x040fe200078e00ff */
[----:B------:R-:W-:Y:S01]  /*a780*/  LOP3.LUT R25, R25, 0xffff0000, RZ, 0xc0, !PT ;  /* 0xffff000019197812 */ /* 0x000fe200078ec0ff */
[C---:B------:R-:W-:Y:S01]  /*a790*/  FFMA.FTZ R65, R28.reuse, R61, -R65 ;  /* 0x0000003d1c417223 */ /* 0x040fe20000010841 */
[----:B------:R-:W-:Y:S01]  /*a7a0*/  FFMA.FTZ R67, R28, R63, R67 ;  /* 0x0000003f1c437223 */ /* 0x000fe20000010043 */
[----:B------:R-:W-:-:S02]  /*a7b0*/  IMAD.U32 R28, R99, 0x10000, RZ ;  /* 0x00010000631c7824 */ /* 0x000fc400078e00ff */
[----:B------:R-:W-:Y:S01]  /*a7c0*/  FFMA.FTZ R66, R29, R40, -R66 ;  /* 0x000000281d427223 */ /* 0x000fe20000010842 */
[----:B------:R-:W-:Y:S01]  /*a7d0*/  FMUL.FTZ R40, R43, R64 ;  /* 0x000000402b287220 */ /* 0x000fe20000410000 */
[----:B------:R-:W-:Y:S02]  /*a7e0*/  IMAD.U32 R31, R27, 0x10000, RZ ;  /* 0x000100001b1f7824 */ /* 0x000fe400078e00ff */
[----:B------:R-:W-:Y:S01]  /*a7f0*/  FMUL.FTZ R43, R43, R28 ;  /* 0x0000001c2b2b7220 */ /* 0x000fe20000410000 */
[----:B------:R-:W-:Y:S01]  /*a800*/  FFMA.FTZ R108, R29, R62, R108 ;  /* 0x0000003e1d6c7223 */ /* 0x000fe2000001006c */
[----:B------:R-:W-:Y:S01]  /*a810*/  LOP3.LUT R29, R100, 0xffff0000, RZ, 0xc0, !PT ;  /* 0xffff0000641d7812 */ /* 0x000fe200078ec0ff */
[C---:B------:R-:W-:Y:S01]  /*a820*/  FFMA.FTZ R63, R31.reuse, R28, -R40 ;  /* 0x0000001c1f3f7223 */ /* 0x040fe20000010828 */
[----:B------:R-:W-:Y:S01]  /*a830*/  FFMA.FTZ R100, R31, R64, R43 ;  /* 0x000000401f647223 */ /* 0x000fe2000001002b */
[C---:B------:R-:W-:Y:S01]  /*a840*/  FMUL.FTZ R31, R36.reuse, R41 ;  /* 0x00000029241f7220 */ /* 0x040fe20000410000 */
[----:B------:R-:W-:Y:S01]  /*a850*/  LOP3.LUT R28, R101, 0xffff0000, RZ, 0xc0, !PT ;  /* 0xffff0000651c7812 */ /* 0x000fe200078ec0ff */
[-C--:B------:R-:W-:Y:S01]  /*a860*/  FMUL.FTZ R43, R36, R29.reuse ;  /* 0x0000001d242b7220 */ /* 0x080fe20000410000 */
[----:B------:R-:W-:Y:S01]  /*a870*/  LOP3.LUT R40, R105, 0xffff0000, RZ, 0xc0, !PT ;  /* 0xffff000069287812 */ /* 0x000fe200078ec0ff */
[----:B------:R-:W-:Y:S01]  /*a880*/  FFMA.FTZ R36, R24, R29, -R31 ;  /* 0x0000001d18247223 */ /* 0x000fe2000001081f */
[----:B------:R-:W-:-:S02]  /*a890*/  IMAD.U32 R31, R102, 0x10000, RZ ;  /* 0x00010000661f7824 */ /* 0x000fc400078e00ff */
[----:B------:R-:W-:Y:S01]  /*a8a0*/  FFMA.FTZ R62, R24, R41, R43 ;  /* 0x00000029183e7223 */ /* 0x000fe2000001002b */
[----:B------:R-:W-:Y:S02]  /*a8b0*/  IMAD.U32 R30, R26, 0x10000, RZ ;  /* 0x000100001a1e7824 */ /* 0x000fe400078e00ff */
[C---:B------:R-:W-:Y:S01]  /*a8c0*/  FMUL.FTZ R64, R37.reuse, R40 ;  /* 0x0000002825407220 */ /* 0x040fe20000410000 */
[----:B------:R-:W-:Y:S02]  /*a8d0*/  IMAD.U32 R29, R98, 0x10000, RZ ;  /* 0x00010000621d7824 */ /* 0x000fe400078e00ff */
[C---:B------:R-:W-:Y:S01]  /*a8e0*/  FMUL.FTZ R41, R42.reuse, R31 ;  /* 0x0000001f2a297220 */ /* 0x040fe20000410000 */
[-C--:B------:R-:W-:Y:S01]  /*a8f0*/  FMUL.FTZ R61, R37, R28.reuse ;  /* 0x0000001c253d7220 */ /* 0x080fe20000410000 */
[C---:B------:R-:W-:Y:S01]  /*a900*/  FFMA.FTZ R37, R25.reuse, R28, -R64 ;  /* 0x0000001c19257223 */ /* 0x040fe20000010840 */
[-C--:B------:R-:W-:Y:S01]  /*a910*/  FMUL.FTZ R43, R42, R29.reuse ;  /* 0x0000001d2a2b7220 */ /* 0x080fe20000410000 */
[----:B------:R-:W-:Y:S01]  /*a920*/  FFMA.FTZ R41, R30, R29, -R41 ;  /* 0x0000001d1e297223 */ /* 0x000fe20000010829 */
[----:B------:R-:W-:Y:S01]  /*a930*/  FFMA.FTZ R61, R25, R40, R61 ;  /* 0x00000028193d7223 */ /* 0x000fe2000001003d */
[----:B------:R-:W-:Y:S01]  /*a940*/  LOP3.LUT R29, R102, 0xffff0000, RZ, 0xc0, !PT ;  /* 0xffff0000661d7812 */ /* 0x000fe200078ec0ff */
[----:B------:R-:W-:Y:S01]  /*a950*/  FFMA.FTZ R30, R30, R31, R43 ;  /* 0x0000001f1e1e7223 */ /* 0x000fe2000001002b */
[----:B------:R-:W-:-:S02]  /*a960*/  LOP3.LUT R25, R98, 0xffff0000, RZ, 0xc0, !PT ;  /* 0xffff000062197812 */ /* 0x000fc400078ec0ff */
[----:B------:R-:W-:Y:S01]  /*a970*/  LOP3.LUT R28, R103, 0xffff0000, RZ, 0xc0, !PT ;  /* 0xffff0000671c7812 */ /* 0x000fe200078ec0ff */
[C---:B------:R-:W-:Y:S01]  /*a980*/  FMUL.FTZ R31, R38.reuse, R29 ;  /* 0x0000001d261f7220 */ /* 0x040fe20000410000 */
[----:B------:R-:W-:Y:S01]  /*a990*/  LOP3.LUT R24, R99, 0xffff0000, RZ, 0xc0, !PT ;  /* 0xffff000063187812 */ /* 0x000fe200078ec0ff */
[-C--:B------:R-:W-:Y:S01]  /*a9a0*/  FMUL.FTZ R40, R38, R25.reuse ;  /* 0x0000001926287220 */ /* 0x080fe20000410000 */
[----:B------:R-:W-:Y:S01]  /*a9b0*/  LOP3.LUT R26, R26, 0xffff0000, RZ, 0xc0, !PT ;  /* 0xffff00001a1a7812 */ /* 0x000fe200078ec0ff */
[----:B------:R-:W-:Y:S01]  /*a9c0*/  FMUL.FTZ R42, R39, R28 ;  /* 0x0000001c272a7220 */ /* 0x000fe20000410000 */
[----:B------:R-:W-:Y:S01]  /*a9d0*/  LOP3.LUT R27, R27, 0xffff0000, RZ, 0xc0, !PT ;  /* 0xffff00001b1b7812 */ /* 0x000fe200078ec0ff */
[-C--:B------:R-:W-:Y:S02]  /*a9e0*/  FMUL.FTZ R39, R39, R24.reuse ;  /* 0x0000001827277220 */ /* 0x080fe40000410000 */
[C---:B------:R-:W-:Y:S01]  /*a9f0*/  FFMA.FTZ R38, R26.reuse, R25, -R31 ;  /* 0x000000191a267223 */ /* 0x040fe2000001081f */
[----:B------:R-:W-:Y:S01]  /*aa00*/  FFMA.FTZ R31, R26, R29, R40 ;  /* 0x0000001d1a1f7223 */ /* 0x000fe20000010028 */
[C---:B------:R-:W-:Y:S01]  /*aa10*/  FFMA.FTZ R42, R27.reuse, R24, -R42 ;  /* 0x000000181b2a7223 */ /* 0x040fe2000001082a */
[----:B------:R-:W-:Y:S01]  /*aa20*/  FFMA.FTZ R39, R27, R28, R39 ;  /* 0x0000001c1b277223 */ /* 0x000fe20000010027 */
[----:B------:R-:W-:-:S02]  /*aa30*/  F2FP.BF16.F32.PACK_AB R24, R36, R65 ;  /* 0x000000412418723e */ /* 0x000fc400000010ff */
[----:B------:R-:W-:Y:S02]  /*aa40*/  F2FP.BF16.F32.PACK_AB R25, R37, R66 ;  /* 0x000000422519723e */ /* 0x000fe400000010ff */
[----:B------:R-:W-:Y:S02]  /*aa50*/  F2FP.BF16.F32.PACK_AB R26, R38, R41 ;  /* 0x00000029261a723e */ /* 0x000fe400000010ff */
[----:B------:R-:W-:Y:S02]  /*aa60*/  F2FP.BF16.F32.PACK_AB R30, R31, R30 ;  /* 0x0000001e1f1e723e */ /* 0x000fe400000010ff */
[----:B------:R-:W-:Y:S02]  /*aa70*/  F2FP.BF16.F32.PACK_AB R27, R42, R63 ;  /* 0x0000003f2a1b723e */ /* 0x000fe400000010ff */
[----:B------:R-:W-:Y:S02]  /*aa80*/  F2FP.BF16.F32.PACK_AB R28, R62, R67 ;  /* 0x000000433e1c723e */ /* 0x000fe400000010ff */
[----:B------:R-:W-:Y:S01]  /*aa90*/  F2FP.BF16.F32.PACK_AB R29, R61, R108 ;  /* 0x0000006c3d1d723e */ /* 0x000fe200000010ff */
[----:B------:R1:W-:Y:S01]  /*aaa0*/  STS.128 [R107], R24 ;  /* 0x000000186b007388 */ /* 0x0003e20000000c00 */
[----:B------:R-:W-:-:S05]  /*aab0*/  F2FP.BF16.F32.PACK_AB R31, R39, R100 ;  /* 0x00000064271f723e */ /* 0x000fca00000010ff */
[----:B------:R1:W-:Y:S02]  /*aac0*/  STS.128 [R60+0x12400], R28 ;  /* 0x0124001c3c007388 */ /* 0x0003e40000000c00 */
.L_x_1647:
[----:B------:R-:W-:Y:S05]  /*aad0*/  BSYNC B2 ;  /* 0x0000000000027941 */ /* 0x000fea0003800000 */
.L_x_1646:
[----:B------:R-:W-:Y:S05]  /*aae0*/  @P2 BRA `(.L_x_1643) ;  /* 0x0000000400a02947 */ /* 0x000fea0003800000 */
[----:B-1----:R-:W2:Y:S01]  /*aaf0*/  LDL R60, [R1+0x288] ;  /* 0x00028800013c7983 */ /* 0x002ea20000100800 */
[----:B------:R-:W-:Y:S02]  /*ab00*/  LEA.HI R106, R106, R219, RZ, 0x1d ;  /* 0x000000db6a6a7211 */ /* 0x000fe400078fe8ff */
[----:B0-----:R-:W-:Y:S02]  /*ab10*/  SHF.R.U64 R38, R32, 0x10, R33 ;  /* 0x0000001020267819 */ /* 0x001fe40000001221 */
[----:B------:R-:W-:Y:S02]  /*ab20*/  SHF.R.S32.HI R25, RZ, 0x1f, R106 ;  /* 0x0000001fff197819 */ /* 0x000fe4000001146a */
[----:B------:R-:W-:Y:S02]  /*ab30*/  SHF.R.U64 R42, R44, 0x10, R45 ;  /* 0x000000102c2a7819 */ /* 0x000fe4000000122d */
[----:B------:R-:W-:Y:S01]  /*ab40*/  LEA.HI R24, R25, R106, RZ, 0x3 ;  /* 0x0000006a19187211 */ /* 0x000fe200078f18ff */
[----:B------:R-:W-:Y:S01]  /*ab50*/  IMAD.SHL.U32 R25, R106, 0x8, RZ ;  /* 0x000000086a197824 */ /* 0x000fe200078e00ff */
[----:B------:R-:W-:-:S02]  /*ab60*/  PRMT R87, R87, 0x5410, R38 ;  /* 0x0000541057577816 */ /* 0x000fc40000000026 */
[----:B------:R-:W-:Y:S01]  /*ab70*/  PRMT R83, R83, 0x5410, R42 ;  /* 0x0000541053537816 */ /* 0x000fe2000000002a */
[----:B------:R-:W-:Y:S01]  /*ab80*/  IMAD.SHL.U32 R24, R24, 0x400, RZ ;  /* 0x0000040018187824 */ /* 0x000fe200078e00ff */
[----:B------:R-:W-:Y:S01]  /*ab90*/  LOP3.LUT R25, R212, 0x38, R25, 0xf8, !PT ;  /* 0x00000038d4197812 */ /* 0x000fe200078ef819 */
[----:B------:R-:W-:Y:S01]  /*aba0*/  IMAD.U32 R42, R87, 0x10000, RZ ;  /* 0x00010000572a7824 */ /* 0x000fe200078e00ff */
[----:B------:R-:W-:Y:S01]  /*abb0*/  SHF.R.U32.HI R45, RZ, 0x10, R45 ;  /* 0x00000010ff2d7819 */ /* 0x000fe2000001162d */
[----:B------:R-:W-:Y:S01]  /*abc0*/  IMAD.U32 R41, R83, 0x10000, RZ ;  /* 0x0001000053297824 */ /* 0x000fe200078e00ff */
[----:B------:R-:W-:Y:S02]  /*abd0*/  LOP3.LUT R24, R24, 0x7fffe000, RZ, 0xc0, !PT ;  /* 0x7fffe00018187812 */ /* 0x000fe400078ec0ff */
[----:B------:R-:W-:Y:S02]  /*abe0*/  LOP3.LUT R25, R25, R214, RZ, 0x3c, !PT ;  /* 0x000000d619197212 */ /* 0x000fe400078e3cff */
[----:B------:R-:W-:Y:S01]  /*abf0*/  SHF.R.U64 R40, R46, 0x10, R47 ;  /* 0x000000102e287819 */ /* 0x000fe2000000122f */
[----:B------:R-:W-:Y:S01]  /*ac00*/  IMAD R24, R213, 0x200, R24 ;  /* 0x00000200d5187824 */ /* 0x000fe200078e0218 */
[----:B------:R-:W-:-:S02]  /*ac10*/  SHF.R.U64 R32, R34, 0x10, R35 ;  /* 0x0000001022207819 */ /* 0x000fc40000001223 */
[----:B------:R-:W-:Y:S01]  /*ac20*/  SHF.R.U32.HI R47, RZ, 0x10, R47 ;  /* 0x00000010ff2f7819 */ /* 0x000fe2000001162f */
[----:B------:R-:W-:Y:S01]  /*ac30*/  IMAD.IADD R28, R24, 0x1, R25 ;  /* 0x00000001181c7824 */ /* 0x000fe200078e0219 */
[----:B------:R-:W-:Y:S02]  /*ac40*/  SHF.R.U32.HI R33, RZ, 0x10, R33 ;  /* 0x00000010ff217819 */ /* 0x000fe40000011621 */
[----:B------:R-:W-:Y:S02]  /*ac50*/  SHF.R.U32.HI R35, RZ, 0x10, R35 ;  /* 0x00000010ff237819 */ /* 0x000fe40000011623 */
[----:B------:R-:W-:Y:S02]  /*ac60*/  LEA R36, R28, UR41, 0x1 ;  /* 0x000000291c247c11 */ /* 0x000fe4000f8e08ff */
[----:B------:R-:W-:Y:S02]  /*ac70*/  PRMT R84, R84, 0x5410, R45 ;  /* 0x0000541054547816 */ /* 0x000fe4000000002d */
[----:B------:R-:W-:Y:S01]  /*ac80*/  PRMT R85, R85, 0x5410, R32 ;  /* 0x0000541055557816 */ /* 0x000fe20000000020 */
[----:B------:R-:W0:Y:S01]  /*ac90*/  LDS.128 R28, [R36+0x12400] ;  /* 0x01240000241c7984 */ /* 0x000e220000000c00 */
[----:B------:R-:W-:-:S02]  /*aca0*/  PRMT R82, R82, 0x5410, R47 ;  /* 0x0000541052527816 */ /* 0x000fc4000000002f */
[----:B------:R-:W-:Y:S02]  /*acb0*/  PRMT R88, R88, 0x5410, R33 ;  /* 0x0000541058587816 */ /* 0x000fe40000000021 */
[----:B------:R-:W-:Y:S02]  /*acc0*/  PRMT R86, R86, 0x5410, R35 ;  /* 0x0000541056567816 */ /* 0x000fe40000000023 */
[----:B------:R-:W-:Y:S01]  /*acd0*/  PRMT R81, R81, 0x5410, R40 ;  /* 0x0000541051517816 */ /* 0x000fe20000000028 */
[C---:B------:R-:W-:Y:S01]  /*ace0*/  IMAD.U32 R43, R88.reuse, 0x10000, RZ ;  /* 0x00010000582b7824 */ /* 0x040fe200078e00ff */
[----:B------:R-:W-:Y:S02]  /*acf0*/  LOP3.LUT R87, R87, 0xffff0000, RZ, 0xc0, !PT ;  /* 0xffff000057577812 */ /* 0x000fe400078ec0ff */
[----:B------:R-:W-:Y:S02]  /*ad00*/  LOP3.LUT R83, R83, 0xffff0000, RZ, 0xc0, !PT ;  /* 0xffff000053537812 */ /* 0x000fe400078ec0ff */
[----:B------:R-:W-:Y:S01]  /*ad10*/  LOP3.LUT R88, R88, 0xffff0000, RZ, 0xc0, !PT ;  /* 0xffff000058587812 */ /* 0x000fe200078ec0ff */
        /* <DEDUP_REMOVED lines=10> */
[C---:B------:R-:W-:Y:S01]  /*adc0*/  IMAD.U32 R39, R30.reuse, 0x10000, RZ ;  /* 0x000100001e277824 */ /* 0x040fe200078e00ff */
        /* <DEDUP_REMOVED lines=8> */
[----:B------:R-:W-:Y:S01]  /*ae50*/  FFMA.FTZ R45, R32, R41, -R45 ;  /* 0x00000029202d7223 */ /* 0x000fe2000001082d */
[----:B------:R-:W-:-:S02]  /*ae60*/  IMAD.U32 R41, R86, 0x10000, RZ ;  /* 0x0001000056297824 */ /* 0x000fc400078e00ff */
[----:B------:R-:W-:Y:S01]  /*ae70*/  FFMA.FTZ R47, R32, R42, R47 ;  /* 0x0000002a202f7223 */ /* 0x000fe2000001002f */
[----:B------:R-:W-:Y:S02]  /*ae80*/  IMAD.U32 R32, R82, 0x10000, RZ ;  /* 0x0001000052207824 */ /* 0x000fe400078e00ff */
[----:B------:R-:W-:Y:S01]  /*ae90*/  FFMA.FTZ R44, R33, R37, -R44 ;  /* 0x00000025212c7223 */ /* 0x000fe2000001082c */
[C---:B------:R-:W-:Y:S01]  /*aea0*/  FMUL.FTZ R42, R40.reuse, R41 ;  /* 0x00000029282a7220 */ /* 0x040fe20000410000 */
[----:B------:R-:W-:Y:S02]  /*aeb0*/  IMAD.U32 R35, R27, 0x10000, RZ ;  /* 0x000100001b237824 */ /* 0x000fe400078e00ff */
[-C--:B------:R-:W-:Y:S01]  /*aec0*/  FMUL.FTZ R40, R40, R32.reuse ;  /* 0x0000002028287220 */ /* 0x080fe20000410000 */
[----:B------:R-:W-:Y:S01]  /*aed0*/  FFMA.FTZ R43, R33, R43, R38 ;  /* 0x0000002b212b7223 */ /* 0x000fe20000010026 */
[C---:B------:R-:W-:Y:S01]  /*aee0*/  FMUL.FTZ R33, R28.reuse, R87 ;  /* 0x000000571c217220 */ /* 0x040fe20000410000 */
[C---:B------:R-:W-:Y:S01]  /*aef0*/  FFMA.FTZ R37, R35.reuse, R32, -R42 ;  /* 0x0000002023257223 */ /* 0x040fe2000001082a */
[----:B------:R-:W-:Y:S01]  /*af00*/  FFMA.FTZ R41, R35, R41, R40 ;  /* 0x0000002923297223 */ /* 0x000fe20000010028 */
[----:B------:R-:W-:Y:S01]  /*af10*/  FMUL.FTZ R35, R28, R83 ;  /* 0x000000531c237220 */ /* 0x000fe20000410000 */
[----:B------:R-:W-:-:S02]  /*af20*/  IMAD.U32 R32, R85, 0x10000, RZ ;  /* 0x0001000055207824 */ /* 0x000fc400078e00ff */
[----:B------:R-:W-:Y:S01]  /*af30*/  FFMA.FTZ R38, R24, R83, -R33 ;  /* 0x0000005318267223 */ /* 0x000fe20000010821 */
[----:B------:R-:W-:Y:S02]  /*af40*/  IMAD.U32 R34, R26, 0x10000, RZ ;  /* 0x000100001a227824 */ /* 0x000fe400078e00ff */
[----:B------:R-:W-:Y:S01]  /*af50*/  FFMA.FTZ R40, R24, R87, R35 ;  /* 0x0000005718287223 */ /* 0x000fe20000010023 */
[----:B------:R-:W-:Y:S02]  /*af60*/  IMAD.U32 R28, R81, 0x10000, RZ ;  /* 0x00010000511c7824 */ /* 0x000fe400078e00ff */
[C---:B------:R-:W-:Y:S01]  /*af70*/  FMUL.FTZ R42, R29.reuse, R88 ;  /* 0x000000581d2a7220 */ /* 0x040fe20000410000 */
[----:B------:R-:W-:Y:S01]  /*af80*/  FMUL.FTZ R33, R29, R84 ;  /* 0x000000541d217220 */ /* 0x000fe20000410000 */
[----:B------:R-:W-:Y:S01]  /*af90*/  FMUL.FTZ R35, R39, R32 ;  /* 0x0000002027237220 */ /* 0x000fe20000410000 */
[----:B------:R-:W-:Y:S01]  /*afa0*/  LOP3.LUT R85, R85, 0xffff0000, RZ, 0xc0, !PT ;  /* 0xffff000055557812 */ /* 0x000fe200078ec0ff */
[C---:B------:R-:W-:Y:S01]  /*afb0*/  FFMA.FTZ R29, R25.reuse, R84, -R42 ;  /* 0x00000054191d7223 */ /* 0x040fe2000001082a */
[----:B------:R-:W-:Y:S01]  /*afc0*/  LOP3.LUT R86, R86, 0xffff0000, RZ, 0xc0, !PT ;  /* 0xffff000056567812 */ /* 0x000fe200078ec0ff */
[----:B------:R-:W-:Y:S01]  /*afd0*/  FFMA.FTZ R88, R25, R88, R33 ;  /* 0x0000005819587223 */ /* 0x000fe20000010021 */
[----:B------:R-:W-:Y:S01]  /*afe0*/  LOP3.LUT R81, R81, 0xffff0000, RZ, 0xc0, !PT ;  /* 0xffff000051517812 */ /* 0x000fe200078ec0ff */
[-C--:B------:R-:W-:Y:S01]  /*aff0*/  FMUL.FTZ R39, R39, R28.reuse ;  /* 0x0000001c27277220 */ /* 0x080fe20000410000 */
[----:B------:R-:W-:Y:S01]  /*b000*/  LOP3.LUT R82, R82, 0xffff0000, RZ, 0xc0, !PT ;  /* 0xffff000052527812 */ /* 0x000fe200078ec0ff */
[----:B------:R-:W-:Y:S01]  /*b010*/  FFMA.FTZ R35, R34, R28, -R35 ;  /* 0x0000001c22237223 */ /* 0x000fe20000010823 */
[----:B------:R-:W-:Y:S01]  /*b020*/  LOP3.LUT R26, R26, 0xffff0000, RZ, 0xc0, !PT ;  /* 0xffff00001a1a7812 */ /* 0x000fe200078ec0ff */
[C---:B------:R-:W-:Y:S01]  /*b030*/  FMUL.FTZ R25, R30.reuse, R85 ;  /* 0x000000551e197220 */ /* 0x040fe20000410000 */
[----:B------:R-:W-:Y:S01]  /*b040*/  LOP3.LUT R27, R27, 0xffff0000, RZ, 0xc0, !PT ;  /* 0xffff00001b1b7812 */ /* 0x000fe200078ec0ff */
[C---:B------:R-:W-:Y:S01]  /*b050*/  FMUL.FTZ R28, R31.reuse, R86 ;  /* 0x000000561f1c7220 */ /* 0x040fe20000410000 */
[-C--:B------:R-:W-:Y:S01]  /*b060*/  FMUL.FTZ R24, R30, R81.reuse ;  /* 0x000000511e187220 */ /* 0x080fe20000410000 */
[----:B------:R-:W-:Y:S01]  /*b070*/  FMUL.FTZ R31, R31, R82 ;  /* 0x000000521f1f7220 */ /* 0x000fe20000410000 */
[----:B------:R-:W-:Y:S01]  /*b080*/  FFMA.FTZ R39, R34, R32, R39 ;  /* 0x0000002022277223 */ /* 0x000fe20000010027 */
        /* <DEDUP_REMOVED lines=14> */
.L_x_1643:
[----:B------:R-:W-:Y:S05]  /*b170*/  BSYNC B1 ;  /* 0x0000000000017941 */ /* 0x000fea0003800000 */
.L_x_1642:
[----:B------:R-:W-:-:S13]  /*b180*/  ISETP.GE.AND P0, PT, R225, R90, PT ;  /* 0x0000005ae100720c */ /* 0x000fda0003f06270 */
[----:B------:R-:W-:Y:S05]  /*b190*/  @P0 BRA `(.L_x_1624) ;  /* 0x0000001400000947 */ /* 0x000fea0003800000 */
[----:B------:R-:W3:Y:S01]  /*b1a0*/  LDC R32, c[0x0][0x3f4] ;  /* 0x0000fd00ff207b82 */ /* 0x000ee20000000800 */
[C---:B012---:R-:W-:Y:S01]  /*b1b0*/  VIADD R25, R18.reuse, 0x20 ;  /* 0x0000002012197836 */ /* 0x047fe20000000000 */
[----:B------:R-:W-:Y:S01]  /*b1c0*/  BSSY B1, `(.L_x_1648) ;  /* 0x000006d000017945 */ /* 0x000fe20003800000 */
[C---:B------:R-:W-:Y:S01]  /*b1d0*/  VIADD R27, R18.reuse, 0x40 ;  /* 0x00000040121b7836 */ /* 0x040fe20000000000 */
[-C--:B---3--:R-:W-:Y:S02]  /*b1e0*/  ISETP.GE.AND P0, PT, R18, R32.reuse, PT ;  /* 0x000000201200720c */ /* 0x088fe40003f06270 */
[-C--:B------:R-:W-:Y:S02]  /*b1f0*/  ISETP.GE.AND P1, PT, R25, R32.reuse, PT ;  /* 0x000000201900720c */ /* 0x080fe40003f26270 */
[----:B------:R-:W-:-:S09]  /*b200*/  ISETP.GE.AND P2, PT, R27, R32, PT ;  /* 0x000000201b00720c */ /* 0x000fd20003f46270 */
[----:B------:R-:W-:Y:S05]  /*b210*/  @P0 BRA `(.L_x_1649) ;  /* 0x00000004009c0947 */ /* 0x000fea0003800000 */
[----:B------:R-:W2:Y:S01]  /*b220*/  LDL R44, [R1+0x28c] ;  /* 0x00028c00012c7983 */ /* 0x000ea20000100800 */
[----:B------:R-:W-:Y:S02]  /*b230*/  LEA.HI R24, R32, R217, RZ, 0x1d ;  /* 0x000000d920187211 */ /* 0x000fe400078fe8ff */
[----:B------:R-:W-:Y:S02]  /*b240*/  SHF.R.U64 R35, R12, 0x10, R13 ;  /* 0x000000100c237819 */ /* 0x000fe4000000120d */
[----:B------:R-:W-:Y:S01]  /*b250*/  SHF.R.S32.HI R27, RZ, 0x1f, R24 ;  /* 0x0000001fff1b7819 */ /* 0x000fe20000011418 */
[----:B------:R-:W-:Y:S01]  /*b260*/  IMAD.SHL.U32 R25, R24, 0x8, RZ ;  /* 0x0000000818197824 */ /* 0x000fe200078e00ff */
[----:B------:R-:W-:Y:S02]  /*b270*/  SHF.R.U64 R12, R14, 0x10, R15 ;  /* 0x000000100e0c7819 */ /* 0x000fe4000000120f */
[----:B------:R-:W-:Y:S02]  /*b280*/  LEA.HI R27, R27, R24, RZ, 0x3 ;  /* 0x000000181b1b7211 */ /* 0x000fe400078f18ff */
[----:B------:R-:W-:-:S02]  /*b290*/  LOP3.LUT R24, R220, 0x38, R25, 0xf8, !PT ;  /* 0x00000038dc187812 */ /* 0x000fc400078ef819 */
[----:B------:R-:W-:Y:S01]  /*b2a0*/  SHF.R.U32.HI R34, RZ, 0x10, R13 ;  /* 0x00000010ff227819 */ /* 0x000fe2000001160d */
[----:B------:R-:W-:Y:S01]  /*b2b0*/  IMAD.SHL.U32 R27, R27, 0x400, RZ ;  /* 0x000004001b1b7824 */ /* 0x000fe200078e00ff */
[----:B------:R-:W-:Y:S02]  /*b2c0*/  LOP3.LUT R25, R24, R221, RZ, 0x3c, !PT ;  /* 0x000000dd18197212 */ /* 0x000fe400078e3cff */
[----:B------:R-:W-:Y:S02]  /*b2d0*/  SHF.R.U32.HI R14, RZ, 0x10, R15 ;  /* 0x00000010ff0e7819 */ /* 0x000fe4000001160f */
[----:B------:R-:W-:Y:S02]  /*b2e0*/  LOP3.LUT R27, R27, 0x7fffe000, RZ, 0xc0, !PT ;  /* 0x7fffe0001b1b7812 */ /* 0x000fe400078ec0ff */
[----:B------:R-:W-:Y:S02]  /*b2f0*/  SHF.R.U64 R15, R56, 0x10, R57 ;  /* 0x00000010380f7819 */ /* 0x000fe40000001239 */
[----:B------:R-:W-:-:S02]  /*b300*/  IADD3 R28, R25, R27, R222 ;  /* 0x0000001b191c7210 */ /* 0x000fc40007ffe0de */
[----:B------:R-:W-:Y:S02]  /*b310*/  SHF.R.U64 R13, R58, 0x10, R59 ;  /* 0x000000103a0d7819 */ /* 0x000fe4000000123b */
[----:B------:R-:W-:Y:S02]  /*b320*/  LEA R33, R28, UR41, 0x1 ;  /* 0x000000291c217c11 */ /* 0x000fe4000f8e08ff */
[----:B------:R-:W-:Y:S02]  /*b330*/  SHF.R.U32.HI R56, RZ, 0x10, R57 ;  /* 0x00000010ff387819 */ /* 0x000fe40000011639 */
[----:B------:R-:W-:Y:S01]  /*b340*/  PRMT R89, R89, 0x5410, R12 ;  /* 0x0000541059597816 */ /* 0x000fe2000000000c */
[----:B------:R-:W0:Y:S01]  /*b350*/  LDS.128 R28, [R33+0x12400] ;  /* 0x01240000211c7984 */ /* 0x000e220000000c00 */
[----:B------:R-:W-:Y:S02]  /*b360*/  PRMT R96, R96, 0x5410, R15 ;  /* 0x0000541060607816 */ /* 0x000fe4000000000f */
[----:B------:R-:W-:-:S02]  /*b370*/  PRMT R94, R94, 0x5410, R13 ;  /* 0x000054105e5e7816 */ /* 0x000fc4000000000d */
[----:B------:R-:W-:Y:S01]  /*b380*/  PRMT R91, R91, 0x5410, R14 ;  /* 0x000054105b5b7816 */ /* 0x000fe2000000000e */
[----:B------:R-:W-:Y:S01]  /*b390*/  IMAD.U32 R39, R96, 0x10000, RZ ;  /* 0x0001000060277824 */ /* 0x000fe200078e00ff */
[----:B------:R-:W-:Y:S02]  /*b3a0*/  PRMT R92, R92, 0x5410, R35 ;  /* 0x000054105c5c7816 */ /* 0x000fe40000000023 */
[----:B------:R-:W-:Y:S02]  /*b3b0*/  PRMT R93, R93, 0x5410, R34 ;  /* 0x000054105d5d7816 */ /* 0x000fe40000000022 */
[----:B------:R-:W-:Y:S01]  /*b3c0*/  PRMT R97, R97, 0x5410, R56 ;  /* 0x0000541061617816 */ /* 0x000fe20000000038 */
[----:B------:R-:W-:Y:S01]  /*b3d0*/  IMAD.U32 R38, R92, 0x10000, RZ ;  /* 0x000100005c267824 */ /* 0x000fe200078e00ff */
[----:B------:R-:W-:Y:S02]  /*b3e0*/  SHF.R.U32.HI R58, RZ, 0x10, R59 ;  /* 0x00000010ff3a7819 */ /* 0x000fe4000001163b */
[----:B------:R-:W-:Y:S01]  /*b3f0*/  LOP3.LUT R96, R96, 0xffff0000, RZ, 0xc0, !PT ;  /* 0xffff000060607812 */ /* 0x000fe200078ec0ff */
[----:B------:R-:W-:Y:S01]  /*b400*/  IMAD.U32 R40, R97, 0x10000, RZ ;  /* 0x0001000061287824 */ /* 0x000fe200078e00ff */
[----:B------:R-:W-:-:S02]  /*b410*/  PRMT R95, R95, 0x5410, R58 ;  /* 0x000054105f5f7816 */ /* 0x000fc4000000003a */
[----:B------:R-:W-:Y:S02]  /*b420*/  LOP3.LUT R92, R92, 0xffff0000, RZ, 0xc0, !PT ;  /* 0xffff00005c5c7812 */ /* 0x000fe400078ec0ff */
[----:B------:R-:W-:Y:S01]  /*b430*/  LOP3.LUT R97, R97, 0xffff0000, RZ, 0xc0, !PT ;  /* 0xffff000061617812 */ /* 0x000fe200078ec0ff */
[C---:B0-----:R-:W-:Y:S01]  /*b440*/  IMAD.U32 R35, R29.reuse, 0x10000, RZ ;  /* 0x000100001d237824 */ /* 0x041fe200078e00ff */
[----:B------:R-:W-:Y:S01]  /*b450*/  LOP3.LUT R29, R29, 0xffff0000, RZ, 0xc0, !PT ;  /* 0xffff00001d1d7812 */ /* 0x000fe200078ec0ff */
[C---:B------:R-:W-:Y:S01]  /*b460*/  IMAD.U32 R37, R31.reuse, 0x10000, RZ ;  /* 0x000100001f257824 */ /* 0x040fe200078e00ff */
[----:B------:R-:W-:Y:S01]  /*b470*/  LOP3.LUT R31, R31, 0xffff0000, RZ, 0xc0, !PT ;  /* 0xffff00001f1f7812 */ /* 0x000fe200078ec0ff */
[----:B------:R-:W-:Y:S01]  /*b480*/  FMUL.FTZ R45, R35, R40 ;  /* 0x00000028232d7220 */ /* 0x000fe20000410000 */
[C---:B------:R-:W-:Y:S01]  /*b490*/  IMAD.U32 R36, R30.reuse, 0x10000, RZ ;  /* 0x000100001e247824 */ /* 0x040fe200078e00ff */
[----:B------:R-:W-:Y:S01]  /*b4a0*/  LOP3.LUT R30, R30, 0xffff0000, RZ, 0xc0, !PT ;  /* 0xffff00001e1e7812 */ /* 0x000fe200078ec0ff */
[----:B--2---:R-:W0:Y:S02]  /*b4b0*/  LDS.128 R24, [R44] ;  /* 0x000000002c187984 */ /* 0x004e240000000c00 */
        /* <DEDUP_REMOVED lines=8> */
[C---:B------:R-:W-:Y:S01]  /*b540*/  IMAD.U32 R27, R28.reuse, 0x10000, RZ ;  /* 0x000100001c1b7824 */ /* 0x040fe200078e00ff */
[----:B------:R-:W-:-:S03]  /*b550*/  LOP3.LUT R28, R28, 0xffff0000, RZ, 0xc0, !PT ;  /* 0xffff00001c1c7812 */ /* 0x000fc600078ec0ff */
[CC--:B------:R-:W-:Y:S01]  /*b560*/  FMUL.FTZ R41, R27.reuse, R39.reuse ;  /* 0x000000271b297220 */ /* 0x0c0fe20000410000 */
[-C--:B------:R-:W-:Y:S01]  /*b570*/  FMUL.FTZ R43, R27, R38.reuse ;  /* 0x000000261b2b7220 */ /* 0x080fe20000410000 */
[C---:B------:R-:W-:Y:S01]  /*b580*/  IMAD.U32 R27, R93.reuse, 0x10000, RZ ;  /* 0x000100005d1b7824 */ /* 0x040fe200078e00ff */
[----:B------:R-:W-:Y:S01]  /*b590*/  LOP3.LUT R93, R93, 0xffff0000, RZ, 0xc0, !PT ;  /* 0xffff00005d5d7812 */ /* 0x000fe200078ec0ff */
[C---:B------:R-:W-:Y:S01]  /*b5a0*/  FFMA.FTZ R41, R12.reuse, R38, -R41 ;  /* 0x000000260c297223 */ /* 0x040fe20000010829 */
[----:B------:R-:W-:Y:S02]  /*b5b0*/  IMAD.U32 R38, R95, 0x10000, RZ ;  /* 0x000100005f267824 */ /* 0x000fe400078e00ff */
[----:B------:R-:W-:Y:S01]  /*b5c0*/  FFMA.FTZ R43, R12, R39, R43 ;  /* 0x000000270c2b7223 */ /* 0x000fe2000001002b */
[----:B------:R-:W-:Y:S02]  /*b5d0*/  IMAD.U32 R12, R91, 0x10000, RZ ;  /* 0x000100005b0c7824 */ /* 0x000fe400078e00ff */
[-C--:B------:R-:W-:Y:S01]  /*b5e0*/  FMUL.FTZ R35, R35, R27.reuse ;  /* 0x0000001b23237220 */ /* 0x080fe20000410000 */
[C---:B------:R-:W-:Y:S01]  /*b5f0*/  FFMA.FTZ R45, R14.reuse, R27, -R45 ;  /* 0x0000001b0e2d7223 */ /* 0x040fe2000001082d */
[C---:B------:R-:W-:Y:S01]  /*b600*/  FMUL.FTZ R27, R37.reuse, R38 ;  /* 0x00000026251b7220 */ /* 0x040fe20000410000 */
[----:B------:R-:W-:Y:S01]  /*b610*/  FMUL.FTZ R39, R37, R12 ;  /* 0x0000000c25277220 */ /* 0x000fe20000410000 */
[----:B------:R-:W-:Y:S01]  /*b620*/  FFMA.FTZ R35, R14, R40, R35 ;  /* 0x000000280e237223 */ /* 0x000fe20000010023 */
[----:B------:R-:W-:-:S02]  /*b630*/  IMAD.U32 R14, R94, 0x10000, RZ ;  /* 0x000100005e0e7824 */ /* 0x000fc400078e00ff */
[----:B------:R-:W-:Y:S01]  /*b640*/  FFMA.FTZ R37, R34, R12, -R27 ;  /* 0x0000000c22257223 */ /* 0x000fe2000001081b */
[C---:B------:R-:W-:Y:S01]  /*b650*/  FMUL.FTZ R12, R28.reuse, R96 ;  /* 0x000000601c0c7220 */ /* 0x040fe20000410000 */
[----:B------:R-:W-:Y:S01]  /*b660*/  FMUL.FTZ R28, R28, R92 ;  /* 0x0000005c1c1c7220 */ /* 0x000fe20000410000 */
[----:B------:R-:W-:Y:S01]  /*b670*/  FMUL.FTZ R27, R29, R97 ;  /* 0x000000611d1b7220 */ /* 0x000fe20000410000 */
[----:B------:R-:W-:Y:S01]  /*b680*/  FMUL.FTZ R40, R36, R14 ;  /* 0x0000000e24287220 */ /* 0x000fe20000410000 */
[----:B------:R-:W-:Y:S01]  /*b690*/  FFMA.FTZ R92, R13, R92, -R12 ;  /* 0x0000005c0d5c7223 */ /* 0x000fe2000001080c */
[C---:B------:R-:W-:Y:S01]  /*b6a0*/  IMAD.U32 R12, R89.reuse, 0x10000, RZ ;  /* 0x00010000590c7824 */ /* 0x040fe200078e00ff */
[----:B------:R-:W-:Y:S01]  /*b6b0*/  LOP3.LUT R89, R89, 0xffff0000, RZ, 0xc0, !PT ;  /* 0xffff000059597812 */ /* 0x000fe200078ec0ff */
[----:B------:R-:W-:Y:S01]  /*b6c0*/  FFMA.FTZ R39, R34, R38, R39 ;  /* 0x0000002622277223 */ /* 0x000fe20000010027 */
[----:B------:R-:W-:Y:S01]  /*b6d0*/  LOP3.LUT R94, R94, 0xffff0000, RZ, 0xc0, !PT ;  /* 0xffff00005e5e7812 */ /* 0x000fe200078ec0ff */
[----:B------:R-:W-:Y:S01]  /*b6e0*/  FMUL.FTZ R36, R36, R12 ;  /* 0x0000000c24247220 */ /* 0x000fe20000410000 */
[----:B------:R-:W-:Y:S01]  /*b6f0*/  LOP3.LUT R95, R95, 0xffff0000, RZ, 0xc0, !PT ;  /* 0xffff00005f5f7812 */ /* 0x000fe200078ec0ff */
[----:B------:R-:W-:Y:S01]  /*b700*/  FFMA.FTZ R28, R13, R96, R28 ;  /* 0x000000600d1c7223 */ /* 0x000fe2000001001c */
[----:B------:R-:W-:Y:S01]  /*b710*/  LOP3.LUT R91, R91, 0xffff0000, RZ, 0xc0, !PT ;  /* 0xffff00005b5b7812 */ /* 0x000fe200078ec0ff */
[----:B------:R-:W-:Y:S01]  /*b720*/  FFMA.FTZ R34, R24, R93, -R27 ;  /* 0x0000005d18227223 */ /* 0x000fe2000001081b */
[C---:B------:R-:W-:Y:S01]  /*b730*/  FFMA.FTZ R40, R15.reuse, R12, -R40 ;  /* 0x0000000c0f287223 */ /* 0x040fe20000010828 */
[C---:B------:R-:W-:Y:S01]  /*b740*/  FMUL.FTZ R13, R30.reuse, R89 ;  /* 0x000000591e0d7220 */ /* 0x040fe20000410000 */
[----:B------:R-:W-:Y:S01]  /*b750*/  FFMA.FTZ R36, R15, R14, R36 ;  /* 0x0000000e0f247223 */ /* 0x000fe20000010024 */
[-C--:B------:R-:W-:Y:S01]  /*b760*/  FMUL.FTZ R12, R30, R94.reuse ;  /* 0x0000005e1e0c7220 */ /* 0x080fe20000410000 */
[----:B------:R-:W-:Y:S01]  /*b770*/  FMUL.FTZ R27, R31, R95 ;  /* 0x0000005f1f1b7220 */ /* 0x000fe20000410000 */
[----:B------:R-:W-:Y:S01]  /*b780*/  FMUL.FTZ R38, R29, R93 ;  /* 0x0000005d1d267220 */ /* 0x000fe20000410000 */
[----:B------:R-:W-:Y:S01]  /*b790*/  FMUL.FTZ R14, R31, R91 ;  /* 0x0000005b1f0e7220 */ /* 0x000fe20000410000 */
[C---:B------:R-:W-:Y:S01]  /*b7a0*/  FFMA.FTZ R15, R25.reuse, R94, R13 ;  /* 0x0000005e190f7223 */ /* 0x040fe2000001000d */
        /* <DEDUP_REMOVED lines=14> */
.L_x_1649:
[----:B------:R-:W-:Y:S05]  /*b890*/  BSYNC B1 ;  /* 0x0000000000017941 */ /* 0x000fea0003800000 */
.L_x_1648:
[----:B------:R-:W-:Y:S04]  /*b8a0*/  BSSY B1, `(.L_x_1650) ;  /* 0x0000068000017945 */ /* 0x000fe80003800000 */
[----:B------:R-:W-:Y:S05]  /*b8b0*/  @P1 BRA `(.L_x_1651) ;  /* 0x0000000400981947 */ /* 0x000fea0003800000 */
[----:B0-----:R-:W-:Y:S02]  /*b8c0*/  LEA.HI R12, R32, R218, RZ, 0x1d ;  /* 0x000000da200c7211 */ /* 0x001fe400078fe8ff */
        /* <DEDUP_REMOVED lines=9> */
[----:B------:R-:W-:Y:S02]  /*b960*/  SHF.R.U64 R10, R52, 0x10, R53 ;  /* 0x00000010340a7819 */ /* 0x000fe40000001235 */
[----:B------:R-:W-:Y:S02]  /*b970*/  LOP3.LUT R15, R15, 0x7fffe000, RZ, 0xc0, !PT ;  /* 0x7fffe0000f0f7812 */ /* 0x000fe400078ec0ff */
[----:B------:R-:W-:Y:S02]  /*b980*/  SHF.R.U64 R8, R54, 0x10, R55 ;  /* 0x0000001036087819 */ /* 0x000fe40000001237 */
[----:B------:R-:W-:-:S02]  /*b990*/  IADD3 R24, R13, R15, R222 ;  /* 0x0000000f0d187210 */ /* 0x000fc40007ffe0de */
[----:B------:R-:W0:Y:S01]  /*b9a0*/  LDS.128 R12, [R229] ;  /* 0x00000000e50c7984 */ /* 0x000e220000000c00 */
[----:B------:R-:W-:Y:S02]  /*b9b0*/  SHF.R.U32.HI R11, RZ, 0x10, R11 ;  /* 0x00000010ff0b7819 */ /* 0x000fe4000001160b */
[----:B------:R-:W-:Y:S02]  /*b9c0*/  LEA R28, R24, UR41, 0x1 ;  /* 0x00000029181c7c11 */ /* 0x000fe4000f8e08ff */
[----:B------:R-:W-:Y:S02]  /*b9d0*/  PRMT R76, R76, 0x5410, R9 ;  /* 0x000054104c4c7816 */ /* 0x000fe40000000009 */
[----:B------:R-:W-:Y:S01]  /*b9e0*/  PRMT R79, R79, 0x5410, R10 ;  /* 0x000054104f4f7816 */ /* 0x000fe2000000000a */
[----:B------:R-:W1:Y:S01]  /*b9f0*/  LDS.128 R24, [R28+0x12400] ;  /* 0x012400001c187984 */ /* 0x000e620000000c00 */
[----:B------:R-:W-:Y:S02]  /*ba00*/  PRMT R77, R77, 0x5410, R8 ;  /* 0x000054104d4d7816 */ /* 0x000fe40000000008 */
[----:B------:R-:W-:Y:S01]  /*ba10*/  PRMT R74, R74, 0x5410, R11 ;  /* 0x000054104a4a7816 */ /* 0x000fe2000000000b */
[----:B------:R-:W-:Y:S01]  /*ba20*/  IMAD.U32 R35, R79, 0x10000, RZ ;  /* 0x000100004f237824 */ /* 0x000fe200078e00ff */
[----:B------:R-:W-:-:S02]  /*ba30*/  SHF.R.U32.HI R53, RZ, 0x10, R53 ;  /* 0x00000010ff357819 */ /* 0x000fc40000011635 */
[----:B------:R-:W-:Y:S02]  /*ba40*/  PRMT R75, R75, 0x5410, R34 ;  /* 0x000054104b4b7816 */ /* 0x000fe40000000022 */
[----:B------:R-:W-:Y:S02]  /*ba50*/  SHF.R.U32.HI R55, RZ, 0x10, R55 ;  /* 0x00000010ff377819 */ /* 0x000fe40000011637 */
[----:B------:R-:W-:Y:S01]  /*ba60*/  PRMT R80, R80, 0x5410, R53 ;  /* 0x0000541050507816 */ /* 0x000fe20000000035 */
[----:B------:R-:W-:Y:S01]  /*ba70*/  IMAD.U32 R34, R75, 0x10000, RZ ;  /* 0x000100004b227824 */ /* 0x000fe200078e00ff */
[----:B------:R-:W-:Y:S02]  /*ba80*/  PRMT R78, R78, 0x5410, R55 ;  /* 0x000054104e4e7816 */ /* 0x000fe40000000037 */
[----:B------:R-:W-:Y:S01]  /*ba90*/  PRMT R73, R73, 0x5410, R30 ;  /* 0x0000541049497816 */ /* 0x000fe2000000001e */
[----:B------:R-:W-:Y:S01]  /*baa0*/  IMAD.U32 R37, R80, 0x10000, RZ ;  /* 0x0001000050257824 */ /* 0x000fe200078e00ff */
[----:B------:R-:W-:-:S02]  /*bab0*/  LOP3.LUT R79, R79, 0xffff0000, RZ, 0xc0, !PT ;  /* 0xffff00004f4f7812 */ /* 0x000fc400078ec0ff */
        /* <DEDUP_REMOVED lines=19> */
[----:B------:R-:W-:Y:S02]  /*bbf0*/  IMAD.U32 R33, R27, 0x10000, RZ ;  /* 0x000100001b217824 */ /* 0x000fe400078e00ff */
[----:B------:R-:W-:Y:S01]  /*bc00*/  FFMA.FTZ R41, R8, R35, R41 ;  /* 0x0000002308297223 */ /* 0x000fe20000010029 */
[----:B------:R-:W-:Y:S02]  /*bc10*/  IMAD.U32 R34, R78, 0x10000, RZ ;  /* 0x000100004e227824 */ /* 0x000fe400078e00ff */
[-C--:B------:R-:W-:Y:S01]  /*bc20*/  FMUL.FTZ R35, R30, R15.reuse ;  /* 0x0000000f1e237220 */ /* 0x080fe20000410000 */
[----:B------:R-:W-:Y:S02]  /*bc30*/  IMAD.U32 R8, R74, 0x10000, RZ ;  /* 0x000100004a087824 */ /* 0x000fe400078e00ff */
[----:B------:R-:W-:Y:S01]  /*bc40*/  FFMA.FTZ R43, R10, R15, -R43 ;  /* 0x0000000f0a2b7223 */ /* 0x000fe2000001082b */
[C---:B------:R-:W-:Y:S01]  /*bc50*/  FMUL.FTZ R30, R33.reuse, R34 ;  /* 0x00000022211e7220 */ /* 0x040fe20000410000 */
[----:B------:R-:W-:Y:S01]  /*bc60*/  LOP3.LUT R76, R76, 0xffff0000, RZ, 0xc0, !PT ;  /* 0xffff00004c4c7812 */ /* 0x000fe200078ec0ff */
[-C--:B------:R-:W-:Y:S01]  /*bc70*/  FMUL.FTZ R15, R33, R8.reuse ;  /* 0x00000008210f7220 */ /* 0x080fe20000410000 */
[----:B------:R-:W-:Y:S01]  /*bc80*/  FFMA.FTZ R35, R10, R37, R35 ;  /* 0x000000250a237223 */ /* 0x000fe20000010023 */
[----:B------:R-:W-:Y:S01]  /*bc90*/  FFMA.FTZ R33, R29, R8, -R30 ;  /* 0x000000081d217223 */ /* 0x000fe2000001081e */
[----:B------:R-:W-:Y:S01]  /*bca0*/  FMUL.FTZ R8, R24, R79 ;  /* 0x0000004f18087220 */ /* 0x000fe20000410000 */
[----:B------:R-:W-:-:S02]  /*bcb0*/  IMAD.U32 R31, R26, 0x10000, RZ ;  /* 0x000100001a1f7824 */ /* 0x000fc400078e00ff */
[----:B------:R-:W-:Y:S01]  /*bcc0*/  FFMA.FTZ R29, R29, R34, R15 ;  /* 0x000000221d1d7223 */ /* 0x000fe2000001000f */
[----:B------:R-:W-:Y:S02]  /*bcd0*/  IMAD.U32 R10, R77, 0x10000, RZ ;  /* 0x000100004d0a7824 */ /* 0x000fe400078e00ff */
[-C--:B------:R-:W-:Y:S01]  /*bce0*/  FMUL.FTZ R30, R24, R75.reuse ;  /* 0x0000004b181e7220 */ /* 0x080fe20000410000 */
[----:B------:R-:W-:Y:S01]  /*bcf0*/  FMUL.FTZ R15, R25, R80 ;  /* 0x00000050190f7220 */ /* 0x000fe20000410000 */
[----:B------:R-:W-:Y:S01]  /*bd00*/  FFMA.FTZ R24, R9, R75, -R8 ;  /* 0x0000004b09187223 */ /* 0x000fe20000010808 */
[----:B------:R-:W-:Y:S01]  /*bd10*/  FMUL.FTZ R25, R25, R76 ;  /* 0x0000004c19197220 */ /* 0x000fe20000410000 */
[----:B------:R-:W-:Y:S01]  /*bd20*/  LOP3.LUT R26, R26, 0xffff0000, RZ, 0xc0, !PT ;  /* 0xffff00001a1a7812 */ /* 0x000fe200078ec0ff */
[----:B------:R-:W-:Y:S02]  /*bd30*/  IMAD.U32 R8, R73, 0x10000, RZ ;  /* 0x0001000049087824 */ /* 0x000fe400078e00ff */
        /* <DEDUP_REMOVED lines=11> */
[----:B------:R-:W-:Y:S01]  /*bdf0*/  FFMA.FTZ R30, R9, R79, R30 ;  /* 0x0000004f091e7223 */ /* 0x000fe2000001001e */
[----:B------:R-:W-:Y:S01]  /*be00*/  FMUL.FTZ R26, R26, R73 ;  /* 0x000000491a1a7220 */ /* 0x000fe20000410000 */
[C---:B------:R-:W-:Y:S01]  /*be10*/  FMUL.FTZ R9, R27.reuse, R78 ;  /* 0x0000004e1b097220 */ /* 0x040fe20000410000 */
[----:B------:R-:W-:Y:S01]  /*be20*/  FMUL.FTZ R27, R27, R74 ;  /* 0x0000004a1b1b7220 */ /* 0x000fe20000410000 */
[----:B------:R-:W-:Y:S01]  /*be30*/  FFMA.FTZ R11, R11, R10, R12 ;  /* 0x0000000a0b0b7223 */ /* 0x000fe2000001000c */
[C---:B------:R-:W-:Y:S01]  /*be40*/  FFMA.FTZ R26, R13.reuse, R77, R26 ;  /* 0x0000004d0d1a7223 */ /* 0x040fe2000001001a */
[----:B------:R-:W-:Y:S01]  /*be50*/  FFMA.FTZ R73, R13, R73, -R8 ;  /* 0x000000490d497223 */ /* 0x000fe20000010808 */
        /* <DEDUP_REMOVED lines=12> */
.L_x_1651:
[----:B------:R-:W-:Y:S05]  /*bf20*/  BSYNC B1 ;  /* 0x0000000000017941 */ /* 0x000fea0003800000 */
.L_x_1650:
[----:B------:R-:W-:Y:S05]  /*bf30*/  @P2 BRA `(.L_x_1624) ;  /* 0x0000000400982947 */ /* 0x000fea0003800000 */
[----:B------:R-:W-:Y:S02]  /*bf40*/  LEA.HI R32, R32, R219, RZ, 0x1d ;  /* 0x000000db20207211 */ /* 0x000fe400078fe8ff */
[--C-:B------:R-:W-:Y:S02]  /*bf50*/  SHF.R.U64 R29, R6, 0x10, R7.reuse ;  /* 0x00000010061d7819 */ /* 0x100fe40000001207 */
[----:B-1----:R-:W-:Y:S01]  /*bf60*/  SHF.R.S32.HI R11, RZ, 0x1f, R32 ;  /* 0x0000001fff0b7819 */ /* 0x002fe20000011420 */
[----:B------:R-:W-:Y:S01]  /*bf70*/  IMAD.SHL.U32 R9, R32, 0x8, RZ ;  /* 0x0000000820097824 */ /* 0x000fe200078e00ff */
[----:B------:R-:W-:Y:S02]  /*bf80*/  SHF.R.U32.HI R6, RZ, 0x10, R7 ;  /* 0x00000010ff067819 */ /* 0x000fe40000011607 */
[----:B------:R-:W-:Y:S02]  /*bf90*/  LEA.HI R11, R11, R32, RZ, 0x3 ;  /* 0x000000200b0b7211 */ /* 0x000fe400078f18ff */
[----:B------:R-:W-:-:S02]  /*bfa0*/  LOP3.LUT R8, R220, 0x38, R9, 0xf8, !PT ;  /* 0x00000038dc087812 */ /* 0x000fc400078ef809 */
[----:B------:R-:W-:Y:S01]  /*bfb0*/  SHF.R.U64 R7, R48, 0x10, R49 ;  /* 0x0000001030077819 */ /* 0x000fe20000001231 */
[----:B------:R-:W-:Y:S01]  /*bfc0*/  IMAD.SHL.U32 R11, R11, 0x400, RZ ;  /* 0x000004000b0b7824 */ /* 0x000fe200078e00ff */
[----:B------:R-:W-:Y:S02]  /*bfd0*/  LOP3.LUT R9, R8, R221, RZ, 0x3c, !PT ;  /* 0x000000dd08097212 */ /* 0x000fe400078e3cff */
[--C-:B0-----:R-:W-:Y:S02]  /*bfe0*/  SHF.R.U64 R25, R4, 0x10, R5.reuse ;  /* 0x0000001004197819 */ /* 0x101fe40000001205 */
[----:B------:R-:W-:Y:S02]  /*bff0*/  LOP3.LUT R11, R11, 0x7fffe000, RZ, 0xc0, !PT ;  /* 0x7fffe0000b0b7812 */ /* 0x000fe400078ec0ff */
[----:B------:R-:W-:Y:S02]  /*c000*/  SHF.R.U32.HI R4, RZ, 0x10, R5 ;  /* 0x00000010ff047819 */ /* 0x000fe40000011605 */
[----:B------:R-:W-:-:S02]  /*c010*/  IADD3 R12, R9, R11, R222 ;  /* 0x0000000b090c7210 */ /* 0x000fc40007ffe0de */
[----:B------:R-:W0:Y:S01]  /*c020*/  LDS.128 R8, [R228] ;  /* 0x00000000e4087984 */ /* 0x000e220000000c00 */
[----:B------:R-:W-:Y:S02]  /*c030*/  PRMT R70, R70, 0x5410, R7 ;  /* 0x0000541046467816 */ /* 0x000fe40000000007 */
[----:B------:R-:W-:Y:S02]  /*c040*/  LEA R24, R12, UR41, 0x1 ;  /* 0x000000290c187c11 */ /* 0x000fe4000f8e08ff */
[----:B------:R-:W-:Y:S01]  /*c050*/  PRMT R28, R0, 0x5410, R29 ;  /* 0x00005410001c7816 */ /* 0x000fe2000000001d */
[----:B------:R-:W-:Y:S01]  /*c060*/  IMAD.U32 R30, R70, 0x10000, RZ ;  /* 0x00010000461e7824 */ /* 0x000fe200078e00ff */
[----:B------:R-:W-:Y:S01]  /*c070*/  PRMT R29, R3, 0x5410, R6 ;  /* 0x00005410031d7816 */ /* 0x000fe20000000006 */
[----:B------:R-:W1:Y:S01]  /*c080*/  LDS.128 R12, [R24+0x12400] ;  /* 0x01240000180c7984 */ /* 0x000e620000000c00 */
[----:B------:R-:W-:Y:S02]  /*c090*/  PRMT R25, R20, 0x5410, R25 ;  /* 0x0000541014197816 */ /* 0x000fe40000000019 */
[----:B------:R-:W-:-:S02]  /*c0a0*/  PRMT R27, R21, 0x5410, R4 ;  /* 0x00005410151b7816 */ /* 0x000fc40000000004 */
[----:B------:R-:W-:Y:S01]  /*c0b0*/  SHF.R.U32.HI R48, RZ, 0x10, R49 ;  /* 0x00000010ff307819 */ /* 0x000fe20000011631 */
[----:B------:R-:W-:Y:S01]  /*c0c0*/  IMAD.U32 R26, R25, 0x10000, RZ ;  /* 0x00010000191a7824 */ /* 0x000fe200078e00ff */
[--C-:B------:R-:W-:Y:S02]  /*c0d0*/  SHF.R.U64 R5, R50, 0x10, R51.reuse ;  /* 0x0000001032057819 */ /* 0x100fe40000001233 */
[----:B------:R-:W-:Y:S02]  /*c0e0*/  SHF.R.U32.HI R50, RZ, 0x10, R51 ;  /* 0x00000010ff327819 */ /* 0x000fe40000011633 */
[----:B------:R-:W-:Y:S02]  /*c0f0*/  PRMT R71, R71, 0x5410, R48 ;  /* 0x0000541047477816 */ /* 0x000fe40000000030 */
[----:B------:R-:W-:Y:S02]  /*c100*/  PRMT R69, R69, 0x5410, R50 ;  /* 0x0000541045457816 */ /* 0x000fe40000000032 */
[----:B------:R-:W-:Y:S01]  /*c110*/  PRMT R68, R68, 0x5410, R5 ;  /* 0x0000541044447816 */ /* 0x000fe20000000005 */
[----:B------:R-:W-:Y:S01]  /*c120*/  IMAD.U32 R31, R71, 0x10000, RZ ;  /* 0x00010000471f7824 */ /* 0x000fe200078e00ff */
[----:B------:R-:W-:-:S02]  /*c130*/  LOP3.LUT R70, R70, 0xffff0000, RZ, 0xc0, !PT ;  /* 0xffff000046467812 */ /* 0x000fc400078ec0ff */
        /* <DEDUP_REMOVED lines=23> */
[C---:B------:R-:W-:Y:S01]  /*c2b0*/  FFMA.FTZ R37, R4.reuse, R9, -R37 ;  /* 0x0000000904257223 */ /* 0x040fe20000010825 */
[C---:B------:R-:W-:Y:S01]  /*c2c0*/  FMUL.FTZ R20, R21.reuse, R26 ;  /* 0x0000001a15147220 */ /* 0x040fe20000410000 */
[----:B------:R-:W-:Y:S01]  /*c2d0*/  FFMA.FTZ R9, R4, R31, R39 ;  /* 0x0000001f04097223 */ /* 0x000fe20000010027 */
[----:B------:R-:W-:Y:S01]  /*c2e0*/  FMUL.FTZ R41, R21, R0 ;  /* 0x0000000015297220 */ /* 0x000fe20000410000 */
[----:B------:R-:W-:Y:S01]  /*c2f0*/  FMUL.FTZ R4, R11, R70 ;  /* 0x000000460b047220 */ /* 0x000fe20000410000 */
[----:B------:R-:W-:Y:S01]  /*c300*/  FFMA.FTZ R21, R7, R0, -R20 ;  /* 0x0000000007157223 */ /* 0x000fe20000010814 */
[----:B------:R-:W-:Y:S01]  /*c310*/  LOP3.LUT R0, R25, 0xffff0000, RZ, 0xc0, !PT ;  /* 0xffff000019007812 */ /* 0x000fe200078ec0ff */
[----:B------:R-:W-:Y:S01]  /*c320*/  FFMA.FTZ R41, R7, R26, R41 ;  /* 0x0000001a07297223 */ /* 0x000fe20000010029 */
[----:B------:R-:W-:Y:S01]  /*c330*/  LOP3.LUT R27, R27, 0xffff0000, RZ, 0xc0, !PT ;  /* 0xffff00001b1b7812 */ /* 0x000fe200078ec0ff */
[----:B------:R-:W-:-:S02]  /*c340*/  IMAD.U32 R13, R14, 0x10000, RZ ;  /* 0x000100000e0d7824 */ /* 0x000fc400078e00ff */
[----:B------:R-:W-:Y:S01]  /*c350*/  FMUL.FTZ R7, R12, R71 ;  /* 0x000000470c077220 */ /* 0x000fe20000410000 */
[-C--:B------:R-:W-:Y:S01]  /*c360*/  FFMA.FTZ R20, R3, R0.reuse, -R4 ;  /* 0x0000000003147223 */ /* 0x080fe20000010804 */
[----:B------:R-:W-:Y:S01]  /*c370*/  FMUL.FTZ R26, R11, R0 ;  /* 0x000000000b1a7220 */ /* 0x000fe20000410000 */
[----:B------:R-:W-:Y:S02]  /*c380*/  IMAD.U32 R4, R68, 0x10000, RZ ;  /* 0x0001000044047824 */ /* 0x000fe400078e00ff */
[-C--:B------:R-:W-:Y:S01]  /*c390*/  FMUL.FTZ R30, R12, R27.reuse ;  /* 0x0000001b0c1e7220 */ /* 0x080fe20000410000 */
[----:B------:R-:W-:Y:S02]  /*c3a0*/  IMAD.U32 R0, R28, 0x10000, RZ ;  /* 0x000100001c007824 */ /* 0x000fe400078e00ff */
[C---:B------:R-:W-:Y:S01]  /*c3b0*/  FFMA.FTZ R12, R8.reuse, R27, -R7 ;  /* 0x0000001b080c7223 */ /* 0x040fe20000010807 */
[----:B------:R-:W-:Y:S01]  /*c3c0*/  FMUL.FTZ R32, R13, R4 ;  /* 0x000000040d207220 */ /* 0x000fe20000410000 */
[----:B------:R-:W-:Y:S01]  /*c3d0*/  FFMA.FTZ R30, R8, R71, R30 ;  /* 0x00000047081e7223 */ /* 0x000fe2000001001e */
[----:B------:R-:W-:Y:S01]  /*c3e0*/  LOP3.LUT R14, R14, 0xffff0000, RZ, 0xc0, !PT ;  /* 0xffff00000e0e7812 */ /* 0x000fe200078ec0ff */
[----:B------:R-:W-:Y:S01]  /*c3f0*/  FFMA.FTZ R26, R3, R70, R26 ;  /* 0x00000046031a7223 */ /* 0x000fe2000001001a */
[-C--:B------:R-:W-:Y:S01]  /*c400*/  FMUL.FTZ R8, R13, R0.reuse ;  /* 0x000000000d087220 */ /* 0x080fe20000410000 */
[----:B------:R-:W-:Y:S01]  /*c410*/  LOP3.LUT R7, R68, 0xffff0000, RZ, 0xc0, !PT ;  /* 0xffff000044077812 */ /* 0x000fe200078ec0ff */
[C---:B------:R-:W-:Y:S01]  /*c420*/  FFMA.FTZ R32, R5.reuse, R0, -R32 ;  /* 0x0000000005207223 */ /* 0x040fe20000010820 */
[----:B------:R-:W-:Y:S01]  /*c430*/  LOP3.LUT R3, R28, 0xffff0000, RZ, 0xc0, !PT ;  /* 0xffff00001c037812 */ /* 0x000fe200078ec0ff */
[----:B------:R-:W-:Y:S01]  /*c440*/  FFMA.FTZ R0, R5, R4, R8 ;  /* 0x0000000405007223 */ /* 0x000fe20000010008 */
[----:B------:R-:W-:Y:S01]  /*c450*/  LOP3.LUT R15, R15, 0xffff0000, RZ, 0xc0, !PT ;  /* 0xffff00000f0f7812 */ /* 0x000fe200078ec0ff */
[C---:B------:R-:W-:Y:S01]  /*c460*/  FMUL.FTZ R5, R14.reuse, R7 ;  /* 0x000000070e057220 */ /* 0x040fe20000410000 */
[----:B------:R-:W-:Y:S01]  /*c470*/  LOP3.LUT R69, R69, 0xffff0000, RZ, 0xc0, !PT ;  /* 0xffff000045457812 */ /* 0x000fe200078ec0ff */
[-C--:B------:R-:W-:Y:S01]  /*c480*/  FMUL.FTZ R14, R14, R3.reuse ;  /* 0x000000030e0e7220 */ /* 0x080fe20000410000 */
[----:B------:R-:W-:Y:S01]  /*c490*/  LOP3.LUT R29, R29, 0xffff0000, RZ, 0xc0, !PT ;  /* 0xffff00001d1d7812 */ /* 0x000fe200078ec0ff */
[----:B------:R-:W-:Y:S01]  /*c4a0*/  FFMA.FTZ R3, R6, R3, -R5 ;  /* 0x0000000306037223 */ /* 0x000fe20000010805 */
[----:B------:R-:W-:Y:S01]  /*c4b0*/  F2FP.BF16.F32.PACK_AB R5, R12, R37 ;  /* 0x000000250c05723e */ /* 0x000fe200000010ff */
[C---:B------:R-:W-:Y:S01]  /*c4c0*/  FMUL.FTZ R11, R15.reuse, R69 ;  /* 0x000000450f0b7220 */ /* 0x040fe20000410000 */
[----:B------:R-:W-:Y:S01]  /*c4d0*/  FFMA.FTZ R7, R6, R7, R14 ;  /* 0x0000000706077223 */ /* 0x000fe2000001000e */
[-C--:B------:R-:W-:Y:S01]  /*c4e0*/  FMUL.FTZ R4, R15, R29.reuse ;  /* 0x0000001d0f047220 */ /* 0x080fe20000410000 */
[----:B------:R-:W-:Y:S01]  /*c4f0*/  F2FP.BF16.F32.PACK_AB R6, R3, R32 ;  /* 0x000000200306723e */ /* 0x000fe200000010ff */
[----:B------:R-:W-:Y:S01]  /*c500*/  FFMA.FTZ R14, R10, R29, -R11 ;  /* 0x0000001d0a0e7223 */ /* 0x000fe2000001080b */
[----:B------:R-:W-:Y:S01]  /*c510*/  F2FP.BF16.F32.PACK_AB R8, R26, R35 ;  /* 0x000000231a08723e */ /* 0x000fe200000010ff */
[----:B------:R-:W-:Y:S01]  /*c520*/  FFMA.FTZ R28, R10, R69, R4 ;  /* 0x000000450a1c7223 */ /* 0x000fe20000010004 */
[----:B------:R-:W-:-:S02]  /*c530*/  F2FP.BF16.F32.PACK_AB R10, R7, R0 ;  /* 0x00000000070a723e */ /* 0x000fc400000010ff */
[----:B------:R-:W-:Y:S02]  /*c540*/  F2FP.BF16.F32.PACK_AB R4, R20, R33 ;  /* 0x000000211404723e */ /* 0x000fe400000010ff */
[----:B------:R-:W-:Y:S02]  /*c550*/  F2FP.BF16.F32.PACK_AB R7, R14, R21 ;  /* 0x000000150e07723e */ /* 0x000fe400000010ff */
[----:B------:R-:W-:Y:S02]  /*c560*/  F2FP.BF16.F32.PACK_AB R9, R30, R9 ;  /* 0x000000091e09723e */ /* 0x000fe400000010ff */
[----:B------:R-:W-:Y:S01]  /*c570*/  F2FP.BF16.F32.PACK_AB R11, R28, R41 ;  /* 0x000000291c0b723e */ /* 0x000fe200000010ff */
[----:B------:R3:W-:Y:S04]  /*c580*/  STS.128 [R228], R4 ;  /* 0x00000004e4007388 */ /* 0x0007e80000000c00 */
[----:B------:R3:W-:Y:S02]  /*c590*/  STS.128 [R24+0x12400], R8 ;  /* 0x0124000818007388 */ /* 0x0007e40000000c00 */
.L_x_1624:
[----:B------:R-:W-:Y:S05]  /*c5a0*/  BSYNC B0 ;  /* 0x0000000000007941 */ /* 0x000fea0003800000 */
.L_x_1603:
        /* <DEDUP_REMOVED lines=8> */
.L_x_1600:
[----:B01-3--:R-:W-:-:S05]  /*c630*/  IMAD.U32 R0, RZ, RZ, UR46 ;  /* 0x0000002eff007e24 */ /* 0x00bfca000f8e00ff */
[----:B------:R-:W-:-:S13]  /*c640*/  ISETP.NE.AND P0, PT, R0, 0x3, PT ;  /* 0x000000030000780c */ /* 0x000fda0003f05270 */
[----:B------:R-:W-:Y:S05]  /*c650*/  @!P0 BRA `(.L_x_1652) ;  /* 0x0000000000048947 */ /* 0x000fea0003800000 */
[----:B------:R-:W-:Y:S01]  /*c660*/  BPT.TRAP 0x1 ;  /* 0x000000040000795c */ /* 0x000fe20000300000 */
.L_x_1652:
[----:B------:R-:W-:Y:S02]  /*c670*/  IMAD.U32 R3, RZ, RZ, UR40 ;  /* 0x00000028ff037e24 */ /* 0x000fe4000f8e00ff */
[----:B------:R-:W-:-:S03]  /*c680*/  IMAD.U32 R0, RZ, RZ, UR42 ;  /* 0x0000002aff007e24 */ /* 0x000fc6000f8e00ff */
[----:B------:R-:W-:Y:S02]  /*c690*/  LEA R3, R3, UR41, 0x3 ;  /* 0x0000002903037c11 */ /* 0x000fe4000f8e18ff */
[----:B------:R-:W-:-:S04]  /*c6a0*/  SHF.L.U32 R0, R0, 0x1f, RZ ;  /* 0x0000001f00007819 */ /* 0x000fc800000006ff */
[----:B------:R0:W1:Y:S01]  /*c6b0*/  SYNCS.PHASECHK.TRANS64.TRYWAIT P1, [R3+URZ+0x30830], R0 ;  /* 0x03083000030075a7 */ /* 0x000062000802017f */
[----:B------:R-:W-:Y:S05]  /*c6c0*/  @!P0 BRA `(.L_x_1653) ;  /* 0x0000000000048947 */ /* 0x000fea0003800000 */
[----:B------:R-:W-:Y:S01]  /*c6d0*/  BPT.TRAP 0x1 ;  /* 0x000000040000795c */ /* 0x000fe20000300000 */
.L_x_1653:
[----:B-1----:R-:W-:Y:S05]  /*c6e0*/  @P1 BRA `(.L_x_1654) ;  /* 0x0000000000081947 */ /* 0x002fea0003800000 */
[----:B------:R-:W1:Y:S02]  /*c6f0*/  SYNCS.PHASECHK.TRANS64.TRYWAIT P1, [R3+URZ+0x30830], R0 ;  /* 0x03083000030075a7 */ /* 0x000e64000802017f */
[----:B-1----:R-:W-:Y:S05]  /*c700*/  @!P1 BRA `(.L_x_1655) ;  /* 0x0000018000789947 */ /* 0x002fea0003800000 */
.L_x_1654:
[----:B------:R-:W-:Y:S05]  /*c710*/  WARPSYNC.ALL ;  /* 0x0000000000007948 */ /* 0x000fea0003800000 */
[----:B------:R-:W-:Y:S01]  /*c720*/  UIADD3 UR4, UR41, 0x1e400, URZ ;  /* 0x0001e40029047890 */ /* 0x000fe2000fffe03f */
[----:B--2---:R-:W-:Y:S01]  /*c730*/  WARPGROUP.ARRIVE ;  /* 0x00000000000079c5 */ /* 0x004fe20000000000 */
        /* <DEDUP_REMOVED lines=23> */
[----:B----4-:R-:W-:Y:S01]  /*c8b0*/  IMAD.U32 R6, RZ, RZ, UR8 ;  /* 0x00000008ff067e24 */ /* 0x010fe2000f8e00ff */
        /* <DEDUP_REMOVED lines=72> */
.L_x_1656:
[----:B------:R-:W-:Y:S01]  /*cd40*/  ULDC UR4, c[0x0][0x448] ;  /* 0x0001120000047ab9 */ /* 0x000fe20000000800 */
[----:B------:R-:W-:Y:S01]  /*cd50*/  ULDC UR5, c[0x0][0x9d8] ;  /* 0x0002760000057ab9 */ /* 0x000fe20000000800 */
[----:B------:R-:W-:Y:S01]  /*cd60*/  UISETP.NE.AND UP0, UPT, UR4, 0x1, UPT ;  /* 0x000000010400788c */ /* 0x000fe2000bf05270 */
[----:B------:R-:W-:Y:S01]  /*cd70*/  FMUL.FTZ R28, R28, UR5 ;  /* 0x000000051c1c7c20 */ /* 0x000fe20008410000 */
[----:B------:R-:W-:Y:S01]  /*cd80*/  R2UR UR4, R3 ;  /* 0x00000000030472ca */ /* 0x000fe200000e0000 */
[----:B------:R-:W-:Y:S01]  /*cd90*/  FMUL.FTZ R37, R37, UR5 ;  /* 0x0000000525257c20 */ /* 0x000fe20008410000 */
[----:B------:R-:W-:Y:S01]  /*cda0*/  FMUL.FTZ R25, R25, UR5 ;  /* 0x0000000519197c20 */ /* 0x000fe20008410000 */
[----:B------:R2:W3:Y:S01]  /*cdb0*/  MUFU.TANH R74, R28 ;  /* 0x0000001c004a7308 */ /* 0x0004e20000002400 */
[----:B------:R-:W-:Y:S01]  /*cdc0*/  PLOP3.LUT P1, PT, PT, PT, UP0, 0x80, 0x0 ;  /* 0x000000000000781c */ /* 0x000fe20003f2f008 */
[----:B------:R-:W-:Y:S01]  /*cdd0*/  FMUL.FTZ R32, R32, UR5 ;  /* 0x0000000520207c20 */ /* 0x000fe20008410000 */
[----:B------:R-:W-:Y:S01]  /*cde0*/  PLOP3.LUT P2, PT, PT, PT, UP0, 0x80, 0x0 ;  /* 0x000000000000781c */ /* 0x000fe20003f4f008 */
[----:B------:R-:W-:Y:S01]  /*cdf0*/  FMUL.FTZ R36, R36, UR5 ;  /* 0x0000000524247c20 */ /* 0x000fe20008410000 */
[----:B------:R-:W-:Y:S01]  /*ce00*/  FMUL.FTZ R40, R40, UR5 ;  /* 0x0000000528287c20 */ /* 0x000fe20008410000 */
[----:B------:R-:W-:Y:S01]  /*ce10*/  @UP0 ULDC UR6, c[0x0][0x44c] ;  /* 0x0001130000060ab9 */ /* 0x000fe20000000800 */
[----:B------:R-:W-:Y:S01]  /*ce20*/  FMUL.FTZ R29, R29, UR5 ;  /* 0x000000051d1d7c20 */ /* 0x000fe20008410000 */
[----:B------:R-:W-:Y:S01]  /*ce30*/  FMUL.FTZ R5, R24, UR5 ;  /* 0x0000000518057c20 */ /* 0x000fe20008410000 */
[----:B--2---:R-:W-:Y:S01]  /*ce40*/  VIADD R28, R23, UR60 ;  /* 0x0000003c171c7c36 */ /* 0x004fe20008000000 */
[----:B------:R-:W-:Y:S01]  /*ce50*/  UIADD3 UR4, UR4, 0x30840, URZ ;  /* 0x0003084004047890 */ /* 0x000fe2000fffe03f */
[----:B------:R-:W-:Y:S01]  /*ce60*/  FMUL.FTZ R14, R35, UR5 ;  /* 0x00000005230e7c20 */ /* 0x000fe20008410000 */
[----:B------:R2:W4:Y:S01]  /*ce70*/  MUFU.TANH R73, R25 ;  /* 0x0000001900497308 */ /* 0x0005220000002400 */
[----:B------:R-:W-:Y:S01]  /*ce80*/  FMUL.FTZ R4, R26, UR5 ;  /* 0x000000051a047c20 */ /* 0x000fe20008410000 */
[----:B01----:R-:W-:Y:S01]  /*ce90*/  @P1 IMAD.HI.U32 R0, R28, UR6, RZ ;  /* 0x000000061c001c27 */ /* 0x003fe2000f8e00ff */
[----:B------:R-:W-:-:S03]  /*cea0*/  @UP0 ULDC UR6, c[0x0][0x450] ;  /* 0x0001140000060ab9 */ /* 0x000fc60000000800 */
[----:B------:R-:W-:Y:S01]  /*ceb0*/  FMUL.FTZ R10, R27, UR5 ;  /* 0x000000051b0a7c20 */ /* 0x000fe20008410000 */
[----:B------:R-:W-:Y:S01]  /*cec0*/  FMUL.FTZ R11, R30, UR5 ;  /* 0x000000051e0b7c20 */ /* 0x000fe20008410000 */
[----:B------:R-:W-:Y:S01]  /*ced0*/  FMUL.FTZ R13, R34, UR5 ;  /* 0x00000005220d7c20 */ /* 0x000fe20008410000 */
[----:B------:R-:W-:Y:S01]  /*cee0*/  @P2 SHF.R.U32.HI R28, RZ, UR6, R0 ;  /* 0x00000006ff1c2c19 */ /* 0x000fe20008011600 */
[----:B------:R0:W1:Y:S01]  /*cef0*/  MUFU.TANH R76, R32 ;  /* 0x00000020004c7308 */ /* 0x0000620000002400 */
[----:B------:R-:W-:Y:S01]  /*cf00*/  FMUL.FTZ R15, R38, UR5 ;  /* 0x00000005260f7c20 */ /* 0x000fe20008410000 */
[----:B------:R-:W-:Y:S01]  /*cf10*/  FMUL.FTZ R21, R42, UR5 ;  /* 0x000000052a157c20 */ /* 0x000fe20008410000 */
[----:B------:R-:W-:Y:S01]  /*cf20*/  FMUL.FTZ R24, R43, UR5 ;  /* 0x000000052b187c20 */ /* 0x000fe20008410000 */
[----:B------:R-:W-:Y:S01]  /*cf30*/  FMUL.FTZ R12, R31, UR5 ;  /* 0x000000051f0c7c20 */ /* 0x000fe20008410000 */
[----:B------:R-:W-:Y:S01]  /*cf40*/  FMUL.FTZ R33, R33, UR5 ;  /* 0x0000000521217c20 */ /* 0x000fe20008410000 */
[----:B------:R-:W-:Y:S01]  /*cf50*/  FMUL.FTZ R20, R39, UR5 ;  /* 0x0000000527147c20 */ /* 0x000fe20008410000 */
[----:B------:R-:W-:Y:S01]  /*cf60*/  FMUL.FTZ R41, R41, UR5 ;  /* 0x0000000529297c20 */ /* 0x000fe20008410000 */
[----:B------:R5:W0:Y:S01]  /*cf70*/  MUFU.TANH R35, R36 ;  /* 0x0000002400237308 */ /* 0x000a220000002400 */
[----:B------:R-:W-:Y:S01]  /*cf80*/  FMUL.FTZ R44, R44, UR5 ;  /* 0x000000052c2c7c20 */ /* 0x000fe20008410000 */
[----:B------:R-:W-:Y:S01]  /*cf90*/  FMUL.FTZ R45, R45, UR5 ;  /* 0x000000052d2d7c20 */ /* 0x000fe20008410000 */
[----:B--2---:R-:W-:Y:S01]  /*cfa0*/  FMUL.FTZ R25, R46, UR5 ;  /* 0x000000052e197c20 */ /* 0x004fe20008410000 */
        /* <DEDUP_REMOVED lines=12> */
[----:B------:R3:W1:Y:S01]  /*d070*/  MUFU.TANH R78, R40 ;  /* 0x00000028004e7308 */ /* 0x0006620000002400 */
[----:B------:R-:W-:Y:S01]  /*d080*/  FMUL.FTZ R58, R58, UR5 ;  /* 0x000000053a3a7c20 */ /* 0x000fe20008410000 */
[----:B0-----:R-:W-:Y:S01]  /*d090*/  FMUL.FTZ R32, R59, UR5 ;  /* 0x000000053b207c20 */ /* 0x001fe20008410000 */
[----:B------:R-:W-:Y:S01]  /*d0a0*/  FMUL.FTZ R60, R60, UR5 ;  /* 0x000000053c3c7c20 */ /* 0x000fe20008410000 */
[----:B------:R-:W-:Y:S01]  /*d0b0*/  FMUL.FTZ R61, R61, UR5 ;  /* 0x000000053d3d7c20 */ /* 0x000fe20008410000 */
[----:B-----5:R-:W-:Y:S01]  /*d0c0*/  FMUL.FTZ R36, R62, UR5 ;  /* 0x000000053e247c20 */ /* 0x020fe20008410000 */
[----:B------:R-:W-:Y:S01]  /*d0d0*/  FMUL.FTZ R34, R63, UR5 ;  /* 0x000000053f227c20 */ /* 0x000fe20008410000 */
[----:B------:R-:W-:Y:S01]  /*d0e0*/  FMUL.FTZ R64, R64, UR5 ;  /* 0x0000000540407c20 */ /* 0x000fe20008410000 */
[----:B------:R0:W1:Y:S01]  /*d0f0*/  MUFU.TANH R75, R29 ;  /* 0x0000001d004b7308 */ /* 0x0000620000002400 */
[----:B------:R-:W-:Y:S01]  /*d100*/  FMUL.FTZ R65, R65, UR5 ;  /* 0x0000000541417c20 */ /* 0x000fe20008410000 */
[----:B------:R-:W-:Y:S01]  /*d110*/  FMUL.FTZ R38, R66, UR5 ;  /* 0x0000000542267c20 */ /* 0x000fe20008410000 */
[----:B---3--:R-:W-:Y:S01]  /*d120*/  FMUL.FTZ R40, R67, UR5 ;  /* 0x0000000543287c20 */ /* 0x008fe20008410000 */
[----:B------:R-:W-:Y:S01]  /*d130*/  FMUL.FTZ R68, R68, UR5 ;  /* 0x0000000544447c20 */ /* 0x000fe20008410000 */
[----:B------:R-:W-:Y:S01]  /*d140*/  FMUL.FTZ R69, R69, UR5 ;  /* 0x0000000545457c20 */ /* 0x000fe20008410000 */
[----:B------:R-:W-:Y:S01]  /*d150*/  UPRMT UR6, UR43, 0x654, UR4 ;  /* 0x000006542b067896 */ /* 0x000fe20008000004 */
[----:B------:R-:W3:Y:S01]  /*d160*/  SHFL.IDX PT, R37, R28, RZ, 0x1c1f ;  /* 0x001c1fff1c257589 */ /* 0x000ee200000e0000 */
[----:B------:R-:W-:Y:S01]  /*d170*/  FMUL.FTZ R43, R70, UR5 ;  /* 0x00000005462b7c20 */ /* 0x000fe20008410000 */
[----:B------:R-:W-:Y:S01]  /*d180*/  FMUL.FTZ R42, R71, UR5 ;  /* 0x00000005472a7c20 */ /* 0x000fe20008410000 */
[----:B0-----:R-:W-:Y:S01]  /*d190*/  IMAD.MOV.U32 R29, RZ, RZ, -0x60 ;  /* 0xffffffa0ff1d7424 */ /* 0x001fe200078e00ff */
[----:B------:R-:W-:Y:S01]  /*d1a0*/  ULDC.64 UR4, c[0x0][0x9e0] ;  /* 0x0002780000047ab9 */ /* 0x000fe20000000a00 */
[C---:B------:R-:W-:Y:S01]  /*d1b0*/  IMAD R0, R2.reuse, -0x60, R17 ;  /* 0xffffffa002007824 */ /* 0x040fe200078e0211 */
[----:B------:R-:W-:Y:S01]  /*d1c0*/  UISETP.GE.AND UP1, UPT, UR5, 0x1, UPT ;  /* 0x000000010500788c */ /* 0x000fe2000bf26270 */
[----:B------:R-:W-:Y:S01]  /*d1d0*/  IMAD R29, R2, R29, 0x61 ;  /* 0x00000061021d7424 */ /* 0x000fe200078e021d */
[----:B------:R-:W0:Y:S01]  /*d1e0*/  MUFU.TANH R5, R5 ;  /* 0x0000000500057308 */ /* 0x000e220000002400 */
[----:B------:R-:W-:Y:S01]  /*d1f0*/  ULDC UR58, c[0x0][0x9dc] ;  /* 0x00027700003a7ab9 */ /* 0x000fe20000000800 */
[----:B------:R-:W-:Y:S01]  /*d200*/  VIADD R3, R0, 0x60 ;  /* 0x0000006000037836 */ /* 0x000fe20000000000 */
[----:B------:R-:W-:Y:S01]  /*d210*/  ULOP3.LUT UR58, URZ, UR58, URZ, 0x33, !UPT ;  /* 0x0000003a3f3a7292 */ /* 0x000fe2000f8e333f */
[----:B------:R-:W-:Y:S01]  /*d220*/  IMAD R31, R196, -0x2, R29 ;  /* 0xfffffffec41f7824 */ /* 0x000fe200078e021d */
[----:B------:R-:W-:Y:S01]  /*d230*/  PLOP3.LUT P1, PT, PT, PT, UP1, 0x40, 0x0 ;  /* 0x000000000000781c */ /* 0x000fe20003f2e818 */
[----:B------:R-:W-:Y:S01]  /*d240*/  SYNCS.ARRIVE.TRANS64.RED.A1T0 RZ, [UR6], RZ ;  /* 0x000000ffffff79a7 */ /* 0x000fe20008100406 */
[----:B------:R-:W-:Y:S01]  /*d250*/  VIADD R63, R29, 0xffffffff ;  /* 0xffffffff1d3f7836 */ /* 0x000fe20000000000 */
[----:B------:R-:W0:Y:S01]  /*d260*/  MUFU.TANH R4, R4 ;  /* 0x0000000400047308 */ /* 0x000e220000002400 */
[----:B------:R-:W-:Y:S01]  /*d270*/  IADD3 R0, -R16, R31, R17 ;  /* 0x0000001f10007210 */ /* 0x000fe20007ffe111 */
[----:B------:R-:W-:-:S04]  /*d280*/  VIADD R67, R31, 0xffffffff ;  /* 0xffffffff1f437836 */ /* 0x000fc80000000000 */
[C---:B------:R-:W-:Y:S02]  /*d290*/  VIADD R59, R0.reuse, UR4 ;  /* 0x00000004003b7c36 */ /* 0x040fe40008000000 */
[----:B------:R-:W0:Y:S01]  /*d2a0*/  MUFU.TANH R10, R10 ;  /* 0x0000000a000a7308 */ /* 0x000e220000002400 */
[----:B------:R-:W-:-:S04]  /*d2b0*/  VIADD R62, R0, UR58 ;  /* 0x0000003a003e7c36 */ /* 0x000fc80008000000 */
[----:B---3--:R-:W-:-:S03]  /*d2c0*/  IMAD.IADD R31, R62, 0x1, R37 ;  /* 0x000000013e1f7824 */ /* 0x008fc600078e0225 */
[----:B------:R-:W3:Y:S08]  /*d2d0*/  MUFU.TANH R11, R11 ;  /* 0x0000000b000b7308 */ /* 0x000ef00000002400 */
        /* <DEDUP_REMOVED lines=36> */
[----:B------:R5:W0:Y:S02]  /*d520*/  MUFU.TANH R82, R58 ;  /* 0x0000003a00527308 */ /* 0x000a240000002400 */
[----:B-----5:R-:W-:-:S05]  /*d530*/  IMAD R58, R196, -0x2, R3 ;  /* 0xfffffffec43a7824 */ /* 0x020fca00078e0203 */
[----:B------:R-:W-:Y:S01]  /*d540*/  VIADDMNMX R29, R37, R59, R58, PT ;  /* 0x0000003b251d7246 */ /* 0x000fe2000380013a */
[----:B-1234-:R-:W-:Y:S06]  /*d550*/  @P1 BRA `(.L_x_1657) ;  /* 0x0000000000541947 */ /* 0x01efec0003800000 */
[----:B------:R-:W-:Y:S01]  /*d560*/  IADD3 R0, -R16, R17, R37 ;  /* 0x0000001110007210 */ /* 0x000fe20007ffe125 */
[----:B------:R-:W-:Y:S03]  /*d570*/  BSSY B0, `(.L_x_1658) ;  /* 0x0000010000007945 */ /* 0x000fe60003800000 */
[----:B------:R-:W-:-:S13]  /*d580*/  ISETP.GT.AND P1, PT, R0, -0x1, PT ;  /* 0xffffffff0000780c */ /* 0x000fda0003f24270 */
[----:B------:R-:W-:Y:S05]  /*d590*/  @P1 BRA `(.L_x_1659) ;  /* 0x0000000000201947 */ /* 0x000fea0003800000 */
[----:B------:R-:W-:Y:S01]  /*d5a0*/  UISETP.NE.AND UP2, UPT, UR5, 0x1, UPT ;  /* 0x000000010500788c */ /* 0x000fe2000bf45270 */
[----:B------:R-:W-:-:S05]  /*d5b0*/  LOP3.LUT R0, RZ, R0, RZ, 0x33, !PT ;  /* 0x00000000ff007212 */ /* 0x000fca00078e33ff */
[----:B------:R-:W-:-:S05]  /*d5c0*/  PLOP3.LUT P1, PT, PT, PT, UP2, 0x80, 0x0 ;  /* 0x000000000000781c */ /* 0x000fca0003f2f028 */
[----:B------:R-:W-:-:S08]  /*d5d0*/  @UP2 ULDC.64 UR6, c[0x0][0x9e8] ;  /* 0x00027a0000062ab9 */ /* 0x000fd00000000a00 */
[----:B------:R-:W-:-:S05]  /*d5e0*/  @P1 IMAD.HI.U32 R3, R0, UR6, RZ ;  /* 0x0000000600031c27 */ /* 0x000fca000f8e00ff */
[----:B------:R-:W-:-:S04]  /*d5f0*/  @P1 SHF.R.U32.HI R0, RZ, UR7, R3 ;  /* 0x00000007ff001c19 */ /* 0x000fc80008011603 */
[----:B------:R-:W-:Y:S01]  /*d600*/  LOP3.LUT R0, RZ, R0, RZ, 0x33, !PT ;  /* 0x00000000ff007212 */ /* 0x000fe200078e33ff */
[----:B------:R-:W-:Y:S06]  /*d610*/  BRA `(.L_x_1660) ;  /* 0x0000000000147947 */ /* 0x000fec0003800000 */
.L_x_1659:
[----:B------:R-:W-:-:S06]  /*d620*/  UISETP.NE.AND UP2, UPT, UR5, 0x1, UPT ;  /* 0x000000010500788c */ /* 0x000fcc000bf45270 */
[----:B------:R-:W-:-:S05]  /*d630*/  PLOP3.LUT P1, PT, PT, PT, UP2, 0x80, 0x0 ;  /* 0x000000000000781c */ /* 0x000fca0003f2f028 */
[----:B------:R-:W-:-:S08]  /*d640*/  @UP2 ULDC.64 UR6, c[0x0][0x9e8] ;  /* 0x00027a0000062ab9 */ /* 0x000fd00000000a00 */
[----:B------:R-:W-:-:S05]  /*d650*/  @P1 IMAD.HI.U32 R3, R0, UR6, RZ ;  /* 0x0000000600031c27 */ /* 0x000fca000f8e00ff */
[----:B------:R-:W-:-:S07]  /*d660*/  @P1 SHF.R.U32.HI R0, RZ, UR7, R3 ;  /* 0x00000007ff001c19 */ /* 0x000fce0008011603 */
.L_x_1660:
[----:B------:R-:W-:Y:S05]  /*d670*/  BSYNC B0 ;  /* 0x0000000000007941 */ /* 0x000fea0003800000 */
.L_x_1658:
[----:B------:R-:W-:-:S05]  /*d680*/  IMAD R0, R0, UR5, R67 ;  /* 0x0000000500007c24 */ /* 0x000fca000f8e0243 */
[----:B------:R-:W-:Y:S02]  /*d690*/  VIMNMX R31, R31, R0, !PT ;  /* 0x000000001f1f7248 */ /* 0x000fe40007fe0100 */
[----:B------:R-:W-:-:S07]  /*d6a0*/  VIADDMNMX R29, R0, UR5, R29, PT ;  /* 0x00000005001d7c46 */ /* 0x000fce000b80011d */
.L_x_1657:
[C---:B------:R-:W-:Y:S02]  /*d6b0*/  ISETP.GE.AND P2, PT, R63.reuse, 0x9, PT ;  /* 0x000000093f00780c */ /* 0x040fe40003f46270 */
[----:B------:R-:W-:Y:S02]  /*d6c0*/  ISETP.GE.AND P1, PT, R63, 0x2, PT ;  /* 0x000000023f00780c */ /* 0x000fe40003f26270 */
[C---:B------:R-:W-:Y:S02]  /*d6d0*/  ISETP.GT.AND P3, PT, R31.reuse, 0x8, !P2 ;  /* 0x000000081f00780c */ /* 0x040fe40005764270 */
[----:B------:R-:W-:Y:S02]  /*d6e0*/  ISETP.GT.AND P4, PT, R31, 0x1, !P1 ;  /* 0x000000011f00780c */ /* 0x000fe40004f84270 */
[----:B------:R-:W-:Y:S02]  /*d6f0*/  ISETP.LT.OR P3, PT, R29, 0x9, P3 ;  /* 0x000000091d00780c */ /* 0x000fe40001f61670 */
[----:B------:R-:W-:-:S02]  /*d700*/  ISETP.GE.AND P5, PT, R63, 0x11, PT ;  /* 0x000000113f00780c */ /* 0x000fc40003fa6270 */
[----:B------:R-:W-:Y:S02]  /*d710*/  FSEL R71, R74, -INF , !P3 ;  /* 0xff8000004a477808 */ /* 0x000fe40005800000 */
[----:B------:R-:W-:Y:S02]  /*d720*/  ISETP.LT.OR P4, PT, R29, 0x2, P4 ;  /* 0x000000021d00780c */ /* 0x000fe40002781670 */
[----:B------:R-:W-:Y:S02]  /*d730*/  ISETP.GT.AND P3, PT, R31, 0x10, !P5 ;  /* 0x000000101f00780c */ /* 0x000fe40006f64270 */
[----:B------:R-:W-:Y:S02]  /*d740*/  ISETP.GE.AND P6, PT, R63, 0xa, PT ;  /* 0x0000000a3f00780c */ /* 0x000fe40003fc6270 */
[----:B------:R-:W-:Y:S02]  /*d750*/  FSEL R73, R73, -INF , !P4 ;  /* 0xff80000049497808 */ /* 0x000fe40006000000 */
[----:B------:R-:W-:-:S02]  /*d760*/  P2R R70, PR, RZ, 0x20 ;  /* 0x00000020ff467803 */ /* 0x000fc40000000000 */
[----:B------:R-:W-:Y:S02]  /*d770*/  ISETP.LT.OR P3, PT, R29, 0x11, P3 ;  /* 0x000000111d00780c */ /* 0x000fe40001f61670 */
[----:B------:R-:W-:Y:S02]  /*d780*/  ISETP.GT.AND P4, PT, R31, 0x9, !P6 ;  /* 0x000000091f00780c */ /* 0x000fe40007784270 */
[----:B------:R-:W-:Y:S02]  /*d790*/  ISETP.GE.AND P5, PT, R63, 0x12, PT ;  /* 0x000000123f00780c */ /* 0x000fe40003fa6270 */
[----:B------:R-:W-:Y:S02]  /*d7a0*/  FSEL R83, R76, -INF , !P3 ;  /* 0xff8000004c537808 */ /* 0x000fe40005800000 */
[----:B------:R-:W-:Y:S02]  /*d7b0*/  ISETP.LT.OR P4, PT, R29, 0xa, P4 ;  /* 0x0000000a1d00780c */ /* 0x000fe40002781670 */
[----:B------:R-:W-:-:S02]  /*d7c0*/  ISETP.GT.AND P3, PT, R31, 0x11, !P5 ;  /* 0x000000111f00780c */ /* 0x000fc40006f64270 */
[----:B------:R-:W-:Y:S02]  /*d7d0*/  FSEL R75, R75, -INF , !P4 ;  /* 0xff8000004b4b7808 */ /* 0x000fe40006000000 */
[----:B------:R-:W-:Y:S02]  /*d7e0*/  ISETP.LT.OR P3, PT, R29, 0x12, P3 ;  /* 0x000000121d00780c */ /* 0x000fe40001f61670 */
[----:B------:R-:W-:Y:S02]  /*d7f0*/  ISETP.GE.AND P4, PT, R63, 0x19, PT ;  /* 0x000000193f00780c */ /* 0x000fe40003f86270 */
[----:B0-----:R-:W-:Y:S02]  /*d800*/  FSEL R37, R33, -INF , !P3 ;  /* 0xff80000021257808 */ /* 0x001fe40005800000 */
        /* <DEDUP_REMOVED lines=70> */
[----:B------:R-:W-:Y:S02]  /*dc70*/  ISETP.GE.AND P3, PT, R63, 0x51, PT ;  /* 0x000000513f00780c */ /* 0x000fe40003f66270 */
[----:B------:R-:W-:Y:S02]  /*dc80*/  P2R R66, PR, RZ, 0x40 ;  /* 0x00000040ff427803 */ /* 0x000fe40000000000 */
        /* <DEDUP_REMOVED lines=12> */
[----:B------:R-:W-:Y:S02]  /*dd50*/  P2R R33, PR, RZ, 0x40 ;  /* 0x00000040ff217803 */ /* 0x000fe40000000000 */
[----:B------:R-:W-:-:S04]  /*dd60*/  ISETP.GT.AND P6, PT, R31, RZ, !P6 ;  /* 0x000000ff1f00720c */ /* 0x000fc800077c4270 */
[----:B------:R-:W-:-:S04]  /*dd70*/  ISETP.LT.OR P6, PT, R29, 0x1, P6 ;  /* 0x000000011d00780c */ /* 0x000fc800037c1670 */
[----:B------:R-:W-:Y:S02]  /*dd80*/  FSEL R61, R5, -INF , !P6 ;  /* 0xff800000053d7808 */ /* 0x000fe40007000000 */
[----:B------:R-:W-:-:S04]  /*dd90*/  ISETP.GE.AND P6, PT, R63, 0x5a, PT ;  /* 0x0000005a3f00780c */ /* 0x000fc80003fc6270 */
[----:B------:R-:W-:Y:S02]  /*dda0*/  P2R R63, PR, RZ, 0x40 ;  /* 0x00000040ff3f7803 */ /* 0x000fe40000000000 */
[----:B------:R-:W-:-:S04]  /*ddb0*/  ISETP.GT.AND P6, PT, R31, 0x59, !P6 ;  /* 0x000000591f00780c */ /* 0x000fc800077c4270 */
[----:B------:R-:W-:Y:S02]  /*ddc0*/  ISETP.LT.OR P6, PT, R29, 0x5a, P6 ;  /* 0x0000005a1d00780c */ /* 0x000fe400037c1670 */
[----:B------:R-:W0:Y:S02]  /*ddd0*/  SHFL.IDX PT, R29, R28, 0x1, 0x1c1f ;  /* 0x003c1f001c1d7f89 */ /* 0x000e2400000e0000 */
[----:B------:R-:W-:Y:S02]  /*dde0*/  FSEL R5, R69, -INF , !P6 ;  /* 0xff80000045057808 */ /* 0x000fe40007000000 */
[----:B------:R-:W-:Y:S02]  /*ddf0*/  PLOP3.LUT P6, PT, PT, PT, UP1, 0x40, 0x0 ;  /* 0x000000000000781c */ /* 0x000fe40003fce818 */
[----:B0-----:R-:W-:Y:S01]  /*de00*/  VIADDMNMX R57, R29, R59, R58, PT ;  /* 0x0000003b1d397246 */ /* 0x001fe2000380013a */
[----:B------:R-:W-:-:S10]  /*de10*/  IMAD.IADD R58, R62, 0x1, R29 ;  /* 0x000000013e3a7824 */ /* 0x000fd400078e021d */
[----:B------:R-:W-:Y:S05]  /*de20*/  @P6 BRA `(.L_x_1661) ;  /* 0x00000000005c6947 */ /* 0x000fea0003800000 */
        /* <DEDUP_REMOVED lines=8> */
[----:B------:R-:W-:Y:S01]  /*deb0*/  @P6 IMAD.HI.U32 R29, R28, UR6, RZ ;  /* 0x000000061c1d6c27 */ /* 0x000fe2000f8e00ff */
[----:B------:R-:W-:-:S13]  /*dec0*/  PLOP3.LUT P6, PT, PT, PT, UP2, 0x80, 0x0 ;  /* 0x000000000000781c */ /* 0x000fda0003fcf028 */
[----:B------:R-:W-:-:S04]  /*ded0*/  @P6 SHF.R.U32.HI R28, RZ, UR7, R29 ;  /* 0x00000007ff1c6c19 */ /* 0x000fc8000801161d */
[----:B------:R-:W-:Y:S01]  /*dee0*/  LOP3.LUT R28, RZ, R28, RZ, 0x33, !PT ;  /* 0x0000001cff1c7212 */ /* 0x000fe200078e33ff */
[----:B------:R-:W-:Y:S06]  /*def0*/  BRA `(.L_x_1664) ;  /* 0x0000000000187947 */ /* 0x000fec0003800000 */
.L_x_1663:
[----:B------:R-:W-:-:S06]  /*df00*/  UISETP.NE.AND UP2, UPT, UR5, 0x1, UPT ;  /* 0x000000010500788c */ /* 0x000fcc000bf45270 */
[----:B------:R-:W-:-:S05]  /*df10*/  PLOP3.LUT P6, PT, PT, PT, UP2, 0x80, 0x0 ;  /* 0x000000000000781c */ /* 0x000fca0003fcf028 */
[----:B------:R-:W-:-:S08]  /*df20*/  @UP2 ULDC.64 UR6, c[0x0][0x9e8] ;  /* 0x00027a0000062ab9 */ /* 0x000fd00000000a00 */
[----:B------:R-:W-:Y:S01]  /*df30*/  @P6 IMAD.HI.U32 R29, R28, UR6, RZ ;  /* 0x000000061c1d6c27 */ /* 0x000fe2000f8e00ff */
[----:B------:R-:W-:-:S13]  /*df40*/  PLOP3.LUT P6, PT, PT, PT, UP2, 0x80, 0x0 ;  /* 0x000000000000781c */ /* 0x000fda0003fcf028 */
[----:B------:R-:W-:-:S07]  /*df50*/  @P6 SHF.R.U32.HI R28, RZ, UR7, R29 ;  /* 0x00000007ff1c6c19 */ /* 0x000fce000801161d */
.L_x_1664:
[----:B------:R-:W-:Y:S05]  /*df60*/  BSYNC B0 ;  /* 0x0000000000007941 */ /* 0x000fea0003800000 */
.L_x_1662:
[----:B------:R-:W-:-:S05]  /*df70*/  IMAD R28, R28, UR5, R67 ;  /* 0x000000051c1c7c24 */ /* 0x000fca000f8e0243 */
[----:B------:R-:W-:Y:S02]  /*df80*/  VIMNMX R58, R58, R28, !PT ;  /* 0x0000001c3a3a7248 */ /* 0x000fe40007fe0100 */
[----:B------:R-:W-:-:S07]  /*df90*/  VIADDMNMX R57, R28, UR5, R57, PT ;  /* 0x000000051c397c46 */ /* 0x000fce000b800139 */
.L_x_1661:
[C---:B------:R-:W-:Y:S01]  /*dfa0*/  ISETP.GT.AND P1, PT, R58.reuse, 0x1, !P1 ;  /* 0x000000013a00780c */ /* 0x040fe20004f24270 */
[----:B------:R-:W-:Y:S01]  /*dfb0*/  ULDC UR10, c[0x0][0x988] ;  /* 0x00026200000a7ab9 */ /* 0x000fe20000000800 */
[----:B------:R-:W-:Y:S01]  /*dfc0*/  ISETP.GT.AND P2, PT, R58, 0x8, !P2 ;  /* 0x000000083a00780c */ /* 0x000fe20005744270 */
[----:B------:R-:W-:Y:S01]  /*dfd0*/  @UP0 ULDC UR6, c[0x0][0x44c] ;  /* 0x0001130000060ab9 */ /* 0x000fe20000000800 */
[C---:B------:R-:W-:Y:S01]  /*dfe0*/  ISETP.LT.OR P1, PT, R57.reuse, 0x2, P1 ;  /* 0x000000023900780c */ /* 0x040fe20000f21670 */
[----:B------:R-:W-:Y:S01]  /*dff0*/  UIMAD.WIDE.U32 UR6, UR60, UR6, URZ ;  /* 0x000000063c0672a5 */ /* 0x000fe2000f8e003f */
[----:B------:R-:W-:Y:S01]  /*e000*/  ISETP.LT.OR P2, PT, R57, 0x9, P2 ;  /* 0x000000093900780c */ /* 0x000fe20001741670 */
[----:B------:R-:W-:Y:S01]  /*e010*/  @UP0 ULDC UR15, c[0x0][0x450] ;  /* 0x00011400000f0ab9 */ /* 0x000fe20000000800 */
[----:B------:R-:W-:Y:S01]  /*e020*/  FSEL R10, R10, -INF , !P1 ;  /* 0xff8000000a0a7808 */ /* 0x000fe20004800000 */
[----:B------:R-:W-:Y:S01]  /*e030*/  UMOV UR11, UR60 ;  /* 0x0000003c000b7c82 */ /* 0x000fe20008000000 */
[----:B------:R-:W-:Y:S01]  /*e040*/  ISETP.NE.AND P1, PT, R66, RZ, PT ;  /* 0x000000ff4200720c */ /* 0x000fe20003f25270 */
[----:B------:R-:W-:Y:S01]  /*e050*/  @UP0 USHF.R.U32.HI UR11, URZ, UR15, UR7 ;  /* 0x0000000f3f0b0299 */ /* 0x000fe20008011607 */
[----:B------:R-:W-:-:S02]  /*e060*/  FSEL R11, R11, -INF , !P2 ;  /* 0xff8000000b0b7808 */ /* 0x000fc40005000000 */
[----:B------:R-:W-:Y:S02]  /*e070*/  ISETP.GT.AND P1, PT, R58, 0x9, !P1 ;  /* 0x000000093a00780c */ /* 0x000fe40004f24270 */
[----:B------:R-:W-:Y:S02]  /*e080*/  ISETP.NE.AND P2, PT, R74, RZ, PT ;  /* 0x000000ff4a00720c */ /* 0x000fe40003f45270 */
[----:B------:R-:W-:Y:S02]  /*e090*/  ISETP.LT.OR P1, PT, R57, 0xa, P1 ;  /* 0x0000000a3900780c */ /* 0x000fe40000f21670 */
[----:B------:R-:W-:Y:S02]  /*e0a0*/  ISETP.NE.AND P6, PT, R76, RZ, PT ;  /* 0x000000ff4c00720c */ /* 0x000fe40003fc5270 */
[----:B------:R-:W-:Y:S02]  /*e0b0*/  FSEL R12, R12, -INF , !P1 ;  /* 0xff8000000c0c7808 */ /* 0x000fe40004800000 */
[----:B------:R-:W-:-:S02]  /*e0c0*/  ISETP.NE.AND P1, PT, R70, RZ, PT ;  /* 0x000000ff4600720c */ /* 0x000fc40003f25270 */
[C---:B------:R-:W-:Y:S02]  /*e0d0*/  ISETP.GT.AND P3, PT, R58.reuse, 0x50, !P3 ;  /* 0x000000503a00780c */ /* 0x040fe40005f64270 */
[C---:B------:R-:W-:Y:S02]  /*e0e0*/  ISETP.GT.AND P1, PT, R58.reuse, 0x10, !P1 ;  /* 0x000000103a00780c */ /* 0x040fe40004f24270 */
[----:B------:R-:W-:Y:S02]  /*e0f0*/  ISETP.GT.AND P4, PT, R58, 0x51, !P4 ;  /* 0x000000513a00780c */ /* 0x000fe40006784270 */
[C---:B------:R-:W-:Y:S02]  /*e100*/  ISETP.LT.OR P1, PT, R57.reuse, 0x11, P1 ;  /* 0x000000113900780c */ /* 0x040fe40000f21670 */
[----:B------:R-:W-:Y:S02]  /*e110*/  ISETP.LT.OR P3, PT, R57, 0x51, P3 ;  /* 0x000000513900780c */ /* 0x000fe40001f61670 */
[----:B------:R-:W-:-:S02]  /*e120*/  FSEL R13, R13, -INF , !P1 ;  /* 0xff8000000d0d7808 */ /* 0x000fc40004800000 */
[----:B------:R-:W-:Y:S02]  /*e130*/  ISETP.GT.AND P1, PT, R58, 0x11, !P2 ;  /* 0x000000113a00780c */ /* 0x000fe40005724270 */
[----:B------:R-:W-:Y:S02]  /*e140*/  ISETP.NE.AND P2, PT, R90, RZ, PT ;  /* 0x000000ff5a00720c */ /* 0x000fe40003f45270 */
[----:B------:R-:W-:Y:S02]  /*e150*/  ISETP.LT.OR P1, PT, R57, 0x12, P1 ;  /* 0x000000123900780c */ /* 0x000fe40000f21670 */
[----:B------:R-:W-:Y:S02]  /*e160*/  ISETP.GT.AND P5, PT, R58, 0x58, !P5 ;  /* 0x000000583a00780c */ /* 0x000fe40006fa4270 */
[----:B------:R-:W-:Y:S02]  /*e170*/  FSEL R14, R14, -INF , !P1 ;  /* 0xff8000000e0e7808 */ /* 0x000fe40004800000 */
[----:B------:R-:W-:-:S02]  /*e180*/  ISETP.GT.AND P1, PT, R58, 0x18, !P6 ;  /* 0x000000183a00780c */ /* 0x000fc40007724270 */
[----:B------:R-:W-:Y:S02]  /*e190*/  ISETP.NE.AND P6, PT, R33, RZ, PT ;  /* 0x000000ff2100720c */ /* 0x000fe40003fc5270 */
[C---:B------:R-:W-:Y:S02]  /*e1a0*/  ISETP.LT.OR P1, PT, R57.reuse, 0x19, P1 ;  /* 0x000000193900780c */ /* 0x040fe40000f21670 */
[----:B------:R-:W-:Y:S02]  /*e1b0*/  ISETP.LT.OR P4, PT, R57, 0x52, P4 ;  /* 0x000000523900780c */ /* 0x000fe40002781670 */
[----:B------:R-:W-:Y:S02]  /*e1c0*/  FSEL R15, R15, -INF , !P1 ;  /* 0xff8000000f0f7808 */ /* 0x000fe40004800000 */
[----:B------:R-:W-:Y:S02]  /*e1d0*/  ISETP.NE.AND P1, PT, R35, RZ, PT ;  /* 0x000000ff2300720c */ /* 0x000fe40003f25270 */
[----:B------:R-:W-:-:S02]  /*e1e0*/  FSEL R38, R38, -INF , !P3 ;  /* 0xff80000026267808 */ /* 0x000fc40005800000 */
[----:B------:R-:W-:Y:S02]  /*e1f0*/  ISETP.GT.AND P1, PT, R58, 0x19, !P1 ;  /* 0x000000193a00780c */ /* 0x000fe40004f24270 */
[C---:B------:R-:W-:Y:S02]  /*e200*/  ISETP.LT.OR P5, PT, R57.reuse, 0x59, P5 ;  /* 0x000000593900780c */ /* 0x040fe40002fa1670 */
[----:B------:R-:W-:Y:S02]  /*e210*/  ISETP.LT.OR P1, PT, R57, 0x1a, P1 ;  /* 0x0000001a3900780c */ /* 0x000fe40000f21670 */
[----:B------:R-:W-:Y:S02]  /*e220*/  FSEL R40, R40, -INF , !P4 ;  /* 0xff80000028287808 */ /* 0x000fe40006000000 */
[----:B------:R-:W-:Y:S02]  /*e230*/  FSEL R20, R20, -INF , !P1 ;  /* 0xff80000014147808 */ /* 0x000fe40004800000 */
[----:B------:R-:W-:-:S02]  /*e240*/  ISETP.NE.AND P1, PT, R77, RZ, PT ;  /* 0x000000ff4d00720c */ /* 0x000fc40003f25270 */
[----:B------:R-:W-:Y:S02]  /*e250*/  FSEL R43, R43, -INF , !P5 ;  /* 0xff8000002b2b7808 */ /* 0x000fe40006800000 */
[----:B------:R-:W-:Y:S02]  /*e260*/  ISETP.GT.AND P1, PT, R58, 0x20, !P1 ;  /* 0x000000203a00780c */ /* 0x000fe40004f24270 */
[----:B------:R-:W-:Y:S02]  /*e270*/  R2UR UR14, R72 ;  /* 0x00000000480e72ca */ /* 0x000fe400000e0000 */
[----:B------:R-:W-:-:S04]  /*e280*/  ISETP.LT.OR P1, PT, R57, 0x21, P1 ;  /* 0x000000213900780c */ /* 0x000fc80000f21670 */
[----:B------:R-:W-:Y:S02]  /*e290*/  FSEL R21, R21, -INF , !P1 ;  /* 0xff80000015157808 */ /* 0x000fe40004800000 */
[----:B------:R-:W-:-:S04]  /*e2a0*/  ISETP.NE.AND P1, PT, R78, RZ, PT ;  /* 0x000000ff4e00720c */ /* 0x000fc80003f25270 */
[----:B------:R-:W-:Y:S01]  /*e2b0*/  ISETP.GT.AND P1, PT, R58, 0x21, !P1 ;  /* 0x000000213a00780c */ /* 0x000fe20004f24270 */
[----:B------:R-:W-:-:S03]  /*e2c0*/  UIADD3 UR6, UR14, UR11, URZ ;  /* 0x0000000b0e067290 */ /* 0x000fc6000fffe03f */
[----:B------:R-:W-:Y:S01]  /*e2d0*/  ISETP.LT.OR P1, PT, R57, 0x22, P1 ;  /* 0x000000223900780c */ /* 0x000fe20000f21670 */
[----:B------:R-:W-:-:S03]  /*e2e0*/  UIADD3 UR4, UR6, UR4, URZ ;  /* 0x0000000406047290 */ /* 0x000fc6000fffe03f */
[----:B------:R-:W-:Y:S02]  /*e2f0*/  FSEL R24, R24, -INF , !P1 ;  /* 0xff80000018187808 */ /* 0x000fe40004800000 */
[----:B------:R-:W-:-:S04]  /*e300*/  ISETP.NE.AND P1, PT, R84, RZ, PT ;  /* 0x000000ff5400720c */ /* 0x000fc80003f25270 */
[----:B------:R-:W-:-:S04]  /*e310*/  ISETP.GT.AND P1, PT, R58, 0x28, !P1 ;  /* 0x000000283a00780c */ /* 0x000fc80004f24270 */
[----:B------:R-:W-:-:S04]  /*e320*/  ISETP.LT.OR P1, PT, R57, 0x29, P1 ;  /* 0x000000293900780c */ /* 0x000fc80000f21670 */
        /* <DEDUP_REMOVED lines=21> */
[----:B------:R-:W-:Y:S02]  /*e480*/  ISETP.GT.AND P1, PT, R58, 0x40, !P2 ;  /* 0x000000403a00780c */ /* 0x000fe40005724270 */
[----:B------:R-:W-:Y:S02]  /*e490*/  ISETP.NE.AND P2, PT, R60, RZ, PT ;  /* 0x000000ff3c00720c */ /* 0x000fe40003f45270 */
[----:B------:R-:W-:Y:S02]  /*e4a0*/  ISETP.LT.OR P1, PT, R57, 0x41, P1 ;  /* 0x000000413900780c */ /* 0x000fe40000f21670 */
[----:B------:R-:W-:Y:S02]  /*e4b0*/  ISETP.GT.AND P2, PT, R58, 0x49, !P2 ;  /* 0x000000493a00780c */ /* 0x000fe40005744270 */
[----:B------:R-:W-:-:S02]  /*e4c0*/  FSEL R28, R82, -INF , !P1 ;  /* 0xff800000521c7808 */ /* 0x000fc40004800000 */
[----:B------:R-:W-:Y:S02]  /*e4d0*/  ISETP.GT.AND P1, PT, R58, RZ, !P6 ;  /* 0x000000ff3a00720c */ /* 0x000fe40007724270 */
[----:B------:R-:W-:Y:S02]  /*e4e0*/  ISETP.NE.AND P6, PT, R81, RZ, PT ;  /* 0x000000ff5100720c */ /* 0x000fe40003fc5270 */
[C---:B------:R-:W-:Y:S02]  /*e4f0*/  ISETP.LT.OR P1, PT, R57.reuse, 0x1, P1 ;  /* 0x000000013900780c */ /* 0x040fe40000f21670 */
[----:B------:R-:W-:Y:S02]  /*e500*/  ISETP.LT.OR P2, PT, R57, 0x4a, P2 ;  /* 0x0000004a3900780c */ /* 0x000fe40001741670 */
[----:B------:R-:W-:Y:S02]  /*e510*/  FSEL R59, R4, -INF , !P1 ;  /* 0xff800000043b7808 */ /* 0x000fe40004800000 */
[----:B------:R-:W-:-:S02]  /*e520*/  FMNMX.FTZ R4, R61, R73, !PT ;  /* 0x000000493d047209 */ /* 0x000fc40007810000 */
[----:B------:R-:W-:Y:S02]  /*e530*/  FSEL R34, R34, -INF , !P2 ;  /* 0xff80000022227808 */ /* 0x000fe40005000000 */
[----:B------:R-:W-:-:S04]  /*e540*/  FMNMX.FTZ R4, R71, R4, !PT ;  /* 0x0000000447047209 */ /* 0x000fc80007810000 */
        /* <DEDUP_REMOVED lines=20> */
[----:B------:R-:W-:-:S05]  /*e690*/  FMNMX.FTZ R33, R5, R4, !PT ;  /* 0x0000000405217209 */ /* 0x000fca0007810000 */
[----:B------:R-:W0:Y:S02]  /*e6a0*/  SHFL.BFLY PT, R4, R33, 0x2, 0x1f ;  /* 0x0c401f0021047f89 */ /* 0x000e2400000e0000 */
[----:B0-----:R-:W-:-:S05]  /*e6b0*/  FMNMX.FTZ R35, R33, R4, !PT ;  /* 0x0000000421237209 */ /* 0x001fca0007810000 */
[----:B------:R-:W0:Y:S02]  /*e6c0*/  SHFL.BFLY PT, R4, R35, 0x1, 0x1f ;  /* 0x0c201f0023047f89 */ /* 0x000e2400000e0000 */
[----:B0-----:R-:W-:-:S04]  /*e6d0*/  FMNMX.FTZ R4, R35, R4, !PT ;  /* 0x0000000423047209 */ /* 0x001fc80007810000 */
[C---:B------:R-:W-:Y:S01]  /*e6e0*/  FSETP.NEU.FTZ.AND P1, PT, R4.reuse, -INF , PT ;  /* 0xff8000000400780b */ /* 0x040fe20003f3d000 */
[----:B------:R-:W-:-:S05]  /*e6f0*/  FMUL.FTZ R60, R4, UR10 ;  /* 0x0000000a043c7c20 */ /* 0x000fca0008410000 */
[----:B------:R-:W-:Y:S02]  /*e700*/  FSEL R62, R60, RZ, P1 ;  /* 0x000000ff3c3e7208 */ /* 0x000fe40000800000 */
[----:B------:R-:W-:Y:S02]  /*e710*/  FMNMX.FTZ R60, R59, R10, !PT ;  /* 0x0000000a3b3c7209 */ /* 0x000fe40007810000 */
[----:B------:R-:W-:Y:S01]  /*e720*/  ISETP.GT.AND P1, PT, R58, 0x41, !P6 ;  /* 0x000000413a00780c */ /* 0x000fe20007724270 */
[--C-:B------:R-:W-:Y:S01]  /*e730*/  FFMA.FTZ R188, R61, UR10, -R62.reuse ;  /* 0x0000000a3dbc7c23 */ /* 0x100fe2000801083e */
[----:B------:R-:W-:Y:S01]  /*e740*/  FMNMX.FTZ R33, R11, R60, !PT ;  /* 0x0000003c0b217209 */ /* 0x000fe20007810000 */
[--C-:B------:R-:W-:Y:S01]  /*e750*/  FFMA.FTZ R180, R55, UR10, -R62.reuse ;  /* 0x0000000a37b47c23 */ /* 0x100fe2000801083e */
        /* <DEDUP_REMOVED lines=8> */
[----:B------:R-:W-:Y:S01]  /*e7e0*/  ISETP.NE.AND P1, PT, R91, RZ, PT ;  /* 0x000000ff5b00720c */ /* 0x000fe20003f25270 */
        /* <DEDUP_REMOVED lines=11> */
[----:B------:R-:W-:Y:S01]  /*e8a0*/  FSEL R36, R36, -INF , !P1 ;  /* 0xff80000024247808 */ /* 0x000fe20004800000 */
[----:B------:R-:W-:Y:S01]  /*e8b0*/  MUFU.EX2 R33, R33 ;  /* 0x0000002100217308 */ /* 0x000fe20000000800 */
[----:B------:R-:W-:Y:S01]  /*e8c0*/  FMNMX.FTZ R61, R21, R60, !PT ;  /* 0x0000003c153d7209 */ /* 0x000fe20007810000 */
[--C-:B------:R-:W-:Y:S01]  /*e8d0*/  FFMA.FTZ R39, R39, UR10, -R62.reuse ;  /* 0x0000000a27277c23 */ /* 0x100fe2000801083e */
[----:B------:R-:W-:Y:S01]  /*e8e0*/  ISETP.NE.AND P6, PT, R63, RZ, PT ;  /* 0x000000ff3f00720c */ /* 0x000fe20003fc5270 */
[--C-:B------:R-:W-:Y:S01]  /*e8f0*/  FFMA.FTZ R51, R51, UR10, -R62.reuse ;  /* 0x0000000a33337c23 */ /* 0x100fe2000801083e */
[----:B------:R-:W-:Y:S01]  /*e900*/  FMNMX.FTZ R60, R24, R61, !PT ;  /* 0x0000003d183c7209 */ /* 0x000fe20007810000 */
[--C-:B------:R-:W-:Y:S01]  /*e910*/  FFMA.FTZ R50, R50, UR10, -R62.reuse ;  /* 0x0000000a32327c23 */ /* 0x100fe2000801083e */
[----:B------:R-:W-:Y:S01]  /*e920*/  ISETP.GT.AND P6, PT, R58, 0x59, !P6 ;  /* 0x000000593a00780c */ /* 0x000fe200077c4270 */
[--C-:B------:R-:W-:Y:S01]  /*e930*/  FFMA.FTZ R58, R47, UR10, -R62.reuse ;  /* 0x0000000a2f3a7c23 */ /* 0x100fe2000801083e */
[----:B------:R-:W-:Y:S01]  /*e940*/  FMNMX.FTZ R61, R25, R60, !PT ;  /* 0x0000003c193d7209 */ /* 0x000fe20007810000 */
[----:B------:R-:W-:Y:S01]  /*e950*/  MUFU.EX2 R190, R190 ;  /* 0x000000be00be7308 */ /* 0x000fe20000000800 */
[----:B------:R-:W-:Y:S01]  /*e960*/  ISETP.LT.OR P6, PT, R57, 0x5a, P6 ;  /* 0x0000005a3900780c */ /* 0x000fe200037c1670 */
[--C-:B------:R-:W-:Y:S01]  /*e970*/  FFMA.FTZ R49, R49, UR10, -R62.reuse ;  /* 0x0000000a31317c23 */ /* 0x100fe2000801083e */
[----:B------:R-:W-:Y:S01]  /*e980*/  FMNMX.FTZ R60, R26, R61, !PT ;  /* 0x0000003d1a3c7209 */ /* 0x000fe20007810000 */
[--C-:B------:R-:W-:Y:S01]  /*e990*/  FFMA.FTZ R48, R48, UR10, -R62.reuse ;  /* 0x0000000a30307c23 */ /* 0x100fe2000801083e */
[----:B------:R-:W-:Y:S01]  /*e9a0*/  FSEL R42, R42, -INF , !P6 ;  /* 0xff8000002a2a7808 */ /* 0x000fe20007000000 */
[--C-:B------:R-:W-:Y:S01]  /*e9b0*/  FFMA.FTZ R45, R45, UR10, -R62.reuse ;  /* 0x0000000a2d2d7c23 */ /* 0x100fe2000801083e */
[----:B------:R-:W-:Y:S01]  /*e9c0*/  FMNMX.FTZ R61, R27, R60, !PT ;  /* 0x0000003c1b3d7209 */ /* 0x000fe20007810000 */
[----:B------:R-:W-:Y:S01]  /*e9d0*/  MUFU.EX2 R35, R35 ;  /* 0x0000002300237308 */ /* 0x000fe20000000800 */
[--C-:B------:R-:W-:Y:S01]  /*e9e0*/  FFMA.FTZ R44, R44, UR10, -R62.reuse ;  /* 0x0000000a2c2c7c23 */ /* 0x100fe2000801083e */
[--C-:B------:R-:W-:Y:S01]  /*e9f0*/  FFMA.FTZ R41, R41, UR10, -R62.reuse ;  /* 0x0000000a29297c23 */ /* 0x100fe2000801083e */
[----:B------:R-:W-:Y:S01]  /*ea00*/  FMNMX.FTZ R60, R30, R61, !PT ;  /* 0x0000003d1e3c7209 */ /* 0x000fe20007810000 */
[--C-:B------:R-:W-:Y:S01]  /*ea10*/  FFMA.FTZ R0, R0, UR10, -R62.reuse ;  /* 0x0000000a00007c23 */ /* 0x100fe2000801083e */
[----:B------:R-:W-:-:S02]  /*ea20*/  FFMA.FTZ R5, R5, UR10, -R62 ;  /* 0x0000000a05057c23 */ /* 0x000fc4000801083e */
        /* <DEDUP_REMOVED lines=13> */
[----:B------:R-:W-:Y:S01]  /*eb00*/  FFMA.FTZ R54, R52, UR10, -R62 ;  /* 0x0000000a34367c23 */ /* 0x000fe2000801083e */
[----:B------:R-:W-:Y:S02]  /*eb10*/  MUFU.EX2 R180, R180 ;  /* 0x000000b400b47308 */ /* 0x000fe40000000800 */
[----:B------:R-:W-:-:S05]  /*eb20*/  FMNMX.FTZ R53, R42, R53, !PT ;  /* 0x000000352a357209 */ /* 0x000fca0007810000 */
[----:B------:R-:W0:Y:S01]  /*eb30*/  SHFL.BFLY PT, R52, R53, 0x2, 0x1f ;  /* 0x0c401f0035347f89 */ /* 0x000e2200000e0000 */
[----:B------:R1:W-:Y:S08]  /*eb40*/  MUFU.EX2 R57, R54 ;  /* 0x0000003600397308 */ /* 0x0003f00000000800 */
[----:B------:R-:W-:Y:S01]  /*eb50*/  MUFU.EX2 R55, R55 ;  /* 0x0000003700377308 */ /* 0x000fe20000000800 */
[----:B-1----:R-:W-:-:S07]  /*eb60*/  FFMA.FTZ R54, R3, UR10, -R62 ;  /* 0x0000000a03367c23 */ /* 0x002fce000801083e */
[----:B------:R-:W1:Y:S01]  /*eb70*/  MUFU.EX2 R56, R56 ;  /* 0x0000003800387308 */ /* 0x000e620000000800 */
[----:B0-----:R-:W-:-:S07]  /*eb80*/  FMNMX.FTZ R52, R53, R52, !PT ;  /* 0x0000003435347209 */ /* 0x001fce0007810000 */
[----:B------:R-:W-:Y:S01]  /*eb90*/  MUFU.EX2 R51, R51 ;  /* 0x0000003300337308 */ /* 0x000fe20000000800 */
[----:B------:R-:W0:Y:S07]  /*eba0*/  SHFL.BFLY PT, R47, R52, 0x1, 0x1f ;  /* 0x0c201f00342f7f89 */ /* 0x000e2e00000e0000 */
[----:B------:R2:W-:Y:S01]  /*ebb0*/  MUFU.EX2 R53, R46 ;  /* 0x0000002e00357308 */ /* 0x0005e20000000800 */
[----:B-1----:R-:W-:-:S07]  /*ebc0*/  F2FP.BF16.F32.PACK_AB R182, R57, R56 ;  /* 0x0000003839b6723e */ /* 0x002fce00000010ff */
[----:B------:R-:W1:Y:S08]  /*ebd0*/  MUFU.EX2 R50, R50 ;  /* 0x0000003200327308 */ /* 0x000e700000000800 */
[----:B------:R-:W-:Y:S01]  /*ebe0*/  MUFU.EX2 R49, R49 ;  /* 0x0000003100317308 */ /* 0x000fe20000000800 */
[----:B0-----:R-:W-:-:S04]  /*ebf0*/  FMNMX.FTZ R3, R52, R47, !PT ;  /* 0x0000002f34037209 */ /* 0x001fc80007810000 */
[C---:B------:R-:W-:Y:S01]  /*ec00*/  FSETP.NEU.FTZ.AND P1, PT, R3.reuse, -INF , PT ;  /* 0xff8000000300780b */ /* 0x040fe20003f3d000 */
[----:B--2---:R-:W-:Y:S02]  /*ec10*/  FMUL.FTZ R46, R3, UR10 ;  /* 0x0000000a032e7c20 */ /* 0x004fe40008410000 */
[----:B------:R-:W-:Y:S01]  /*ec20*/  MUFU.EX2 R48, R48 ;  /* 0x0000003000307308 */ /* 0x000fe20000000800 */
[----:B-1----:R-:W-:Y:S02]  /*ec30*/  F2FP.BF16.F32.PACK_AB R176, R50, R51 ;  /* 0x0000003332b0723e */ /* 0x002fe400000010ff */
[----:B------:R-:W-:Y:S02]  /*ec40*/  FSEL R47, R46, RZ, P1 ;  /* 0x000000ff2e2f7208 */ /* 0x000fe40000800000 */
[----:B------:R-:W-:-:S03]  /*ec50*/  PLOP3.LUT P1, PT, PT, PT, UP1, 0x40, 0x0 ;  /* 0x000000000000781c */ /* 0x000fc60003f2e818 */
        /* <DEDUP_REMOVED lines=8> */
[----:B------:R0:W-:Y:S01]  /*ece0*/  MUFU.EX2 R191, R11 ;  /* 0x0000000b00bf7308 */ /* 0x0001e20000000800 */
[--C-:B------:R-:W-:Y:S01]  /*ecf0*/  FFMA.FTZ R20, R20, UR10, -R47.reuse ;  /* 0x0000000a14147c23 */ /* 0x100fe2000801082f */
[--C-:B------:R-:W-:Y:S01]  /*ed00*/  FFMA.FTZ R21, R21, UR10, -R47.reuse ;  /* 0x0000000a15157c23 */ /* 0x100fe2000801082f */
[--C-:B------:R-:W-:Y:S01]  /*ed10*/  FFMA.FTZ R24, R24, UR10, -R47.reuse ;  /* 0x0000000a18187c23 */ /* 0x100fe2000801082f */
[--C-:B------:R-:W-:Y:S01]  /*ed20*/  FFMA.FTZ R25, R25, UR10, -R47.reuse ;  /* 0x0000000a19197c23 */ /* 0x100fe2000801082f */
[--C-:B------:R-:W-:Y:S01]  /*ed30*/  FFMA.FTZ R31, R31, UR10, -R47.reuse ;  /* 0x0000000a1f1f7c23 */ /* 0x100fe2000801082f */
[--C-:B------:R-:W-:Y:S01]  /*ed40*/  FFMA.FTZ R26, R26, UR10, -R47.reuse ;  /* 0x0000000a1a1a7c23 */ /* 0x100fe2000801082f */
[----:B------:R-:W-:Y:S01]  /*ed50*/  FFMA.FTZ R27, R27, UR10, -R47 ;  /* 0x0000000a1b1b7c23 */ /* 0x000fe2000801082f */
[----:B------:R-:W-:Y:S01]  /*ed60*/  MUFU.EX2 R59, R59 ;  /* 0x0000003b003b7308 */ /* 0x000fe20000000800 */
[----:B0-----:R-:W-:Y:S01]  /*ed70*/  FADD.FTZ R11, R188, R33 ;  /* 0x00000021bc0b7221 */ /* 0x001fe20000010000 */
[--C-:B------:R-:W-:Y:S01]  /*ed80*/  FFMA.FTZ R30, R30, UR10, -R47.reuse ;  /* 0x0000000a1e1e7c23 */ /* 0x100fe2000801082f */
[--C-:B------:R-:W-:Y:S01]  /*ed90*/  FFMA.FTZ R29, R29, UR10, -R47.reuse ;  /* 0x0000000a1d1d7c23 */ /* 0x100fe2000801082f */
[----:B------:R-:W-:Y:S01]  /*eda0*/  FFMA.FTZ R32, R32, UR10, -R47 ;  /* 0x0000000a20207c23 */ /* 0x000fe2000801082f */
[----:B------:R-:W-:Y:S01]  /*edb0*/  FADD.FTZ R46, R190, R11 ;  /* 0x0000000bbe2e7221 */ /* 0x000fe20000010000 */
[--C-:B------:R-:W-:Y:S01]  /*edc0*/  FFMA.FTZ R36, R36, UR10, -R47.reuse ;  /* 0x0000000a24247c23 */ /* 0x100fe2000801082f */
[--C-:B------:R-:W-:Y:S01]  /*edd0*/  FFMA.FTZ R34, R34, UR10, -R47.reuse ;  /* 0x0000000a22227c23 */ /* 0x100fe2000801082f */
[----:B------:R-:W0:Y:S01]  /*ede0*/  MUFU.EX2 R10, R10 ;  /* 0x0000000a000a7308 */ /* 0x000e220000000800 */
[----:B------:R-:W-:Y:S01]  /*edf0*/  FADD.FTZ R11, R35, R46 ;  /* 0x0000002e230b7221 */ /* 0x000fe20000010000 */
[--C-:B------:R-:W-:Y:S01]  /*ee00*/  FFMA.FTZ R38, R38, UR10, -R47.reuse ;  /* 0x0000000a26267c23 */ /* 0x100fe2000801082f */
[--C-:B------:R-:W-:Y:S01]  /*ee10*/  FFMA.FTZ R40, R40, UR10, -R47.reuse ;  /* 0x0000000a28287c23 */ /* 0x100fe2000801082f */
[----:B------:R-:W-:Y:S01]  /*ee20*/  FFMA.FTZ R43, R43, UR10, -R47 ;  /* 0x0000000a2b2b7c23 */ /* 0x000fe2000801082f */
[----:B------:R-:W-:Y:S01]  /*ee30*/  FADD.FTZ R46, R184, R11 ;  /* 0x0000000bb82e7221 */ /* 0x000fe20000010000 */
[----:B------:R-:W-:Y:S01]  /*ee40*/  FFMA.FTZ R42, R42, UR10, -R47 ;  /* 0x0000000a2a2a7c23 */ /* 0x000fe2000801082f */
[----:B------:R-:W-:Y:S01]  /*ee50*/  F2FP.BF16.F32.PACK_AB R188, R33, R188 ;  /* 0x000000bc21bc723e */ /* 0x000fe200000010ff */
[----:B------:R-:W1:Y:S01]  /*ee60*/  MUFU.EX2 R12, R12 ;  /* 0x0000000c000c7308 */ /* 0x000e620000000800 */
[----:B------:R-:W-:Y:S01]  /*ee70*/  FADD.FTZ R11, R37, R46 ;  /* 0x0000002e250b7221 */ /* 0x000fe20000010000 */
[----:B------:R-:W-:-:S02]  /*ee80*/  F2FP.BF16.F32.PACK_AB R190, R35, R190 ;  /* 0x000000be23be723e */ /* 0x000fc400000010ff */
[----:B------:R-:W-:Y:S01]  /*ee90*/  F2FP.BF16.F32.PACK_AB R184, R37, R184 ;  /* 0x000000b825b8723e */ /* 0x000fe200000010ff */
[----:B------:R-:W-:Y:S01]  /*eea0*/  FADD.FTZ R46, R186, R11 ;  /* 0x0000000bba2e7221 */ /* 0x000fe20000010000 */
[C---:B------:R-:W-:Y:S02]  /*eeb0*/  F2FP.BF16.F32.PACK_AB R186, R39.reuse, R186 ;  /* 0x000000ba27ba723e */ /* 0x040fe400000010ff */
[----:B------:R-:W2:Y:S01]  /*eec0*/  MUFU.EX2 R13, R13 ;  /* 0x0000000d000d7308 */ /* 0x000ea20000000800 */
[----:B------:R-:W-:Y:S01]  /*eed0*/  FADD.FTZ R11, R39, R46 ;  /* 0x0000002e270b7221 */ /* 0x000fe20000010000 */
[----:B0-----:R-:W-:Y:S01]  /*eee0*/  FADD.FTZ R46, R59, R10 ;  /* 0x0000000a3b2e7221 */ /* 0x001fe20000010000 */
[----:B------:R-:W-:Y:S01]  /*eef0*/  F2FP.BF16.F32.PACK_AB R189, R10, R59 ;  /* 0x0000003b0abd723e */ /* 0x000fe200000010ff */
[----:B------:R-:W-:Y:S02]  /*ef00*/  VIADD R10, R2, 0xfffffffe ;  /* 0xfffffffe020a7836 */ /* 0x000fe40000000000 */
[----:B------:R-:W-:Y:S01]  /*ef10*/  FADD.FTZ R52, R180, R11 ;  /* 0x0000000bb4347221 */ /* 0x000fe20000010000 */
[----:B------:R-:W-:Y:S01]  /*ef20*/  FADD.FTZ R61, R191, R46 ;  /* 0x0000002ebf3d7221 */ /* 0x000fe20000010000 */
[C---:B------:R-:W-:Y:S01]  /*ef30*/  F2FP.BF16.F32.PACK_AB R180, R55.reuse, R180 ;  /* 0x000000b437b4723e */ /* 0x040fe200000010ff */
[----:B------:R-:W0:Y:S01]  /*ef40*/  MUFU.EX2 R14, R14 ;  /* 0x0000000e000e7308 */ /* 0x000e220000000800 */
[----:B------:R-:W-:Y:S01]  /*ef50*/  FADD.FTZ R11, R55, R52 ;  /* 0x00000034370b7221 */ /* 0x000fe20000010000 */
[----:B-1----:R-:W-:Y:S01]  /*ef60*/  FADD.FTZ R46, R12, R61 ;  /* 0x0000003d0c2e7221 */ /* 0x002fe20000010000 */
[----:B------:R-:W-:-:S02]  /*ef70*/  F2FP.BF16.F32.PACK_AB R178, R48, R49 ;  /* 0x0000003130b2723e */ /* 0x000fc400000010ff */
[----:B------:R-:W-:Y:S01]  /*ef80*/  FADD.FTZ R52, R56, R11 ;  /* 0x0000000b38347221 */ /* 0x000fe20000010000 */
[----:B------:R-:W-:Y:S01]  /*ef90*/  FFMA.FTZ R11, R28, UR10, -R47 ;  /* 0x0000000a1c0b7c23 */ /* 0x000fe2000801082f */
[----:B------:R-:W-:Y:S01]  /*efa0*/  F2FP.BF16.F32.PACK_AB R172, R53, R58 ;  /* 0x0000003a35ac723e */ /* 0x000fe200000010ff */
[----:B------:R-:W-:Y:S01]  /*efb0*/  MUFU.EX2 R15, R15 ;  /* 0x0000000f000f7308 */ /* 0x000fe20000000800 */
[----:B------:R-:W-:Y:S01]  /*efc0*/  FADD.FTZ R52, R57, R52 ;  /* 0x0000003439347221 */ /* 0x000fe20000010000 */
[----:B--2---:R-:W-:Y:S01]  /*efd0*/  FADD.FTZ R61, R13, R46 ;  /* 0x0000002e0d3d7221 */ /* 0x004fe20000010000 */
[----:B------:R-:W-:Y:S02]  /*efe0*/  F2FP.BF16.F32.PACK_AB R191, R12, R191 ;  /* 0x000000bf0cbf723e */ /* 0x000fe400000010ff */
[----:B------:R-:W-:-:S03]  /*eff0*/  FADD.FTZ R63, R51, R52 ;  /* 0x00000034333f7221 */ /* 0x000fc60000010000 */
[----:B------:R-:W1:Y:S01]  /*f000*/  MUFU.EX2 R20, R20 ;  /* 0x0000001400147308 */ /* 0x000e620000000800 */
[----:B0-----:R-:W-:Y:S01]  /*f010*/  FADD.FTZ R46, R14, R61 ;  /* 0x0000003d0e2e7221 */ /* 0x001fe20000010000 */
[----:B------:R-:W-:Y:S01]  /*f020*/  FADD.FTZ R52, R50, R63 ;  /* 0x0000003f32347221 */ /* 0x000fe20000010000 */
[----:B------:R-:W-:-:S03]  /*f030*/  F2FP.BF16.F32.PACK_AB R185, R14, R13 ;  /* 0x0000000d0eb9723e */ /* 0x000fc600000010ff */
[----:B------:R-:W-:Y:S02]  /*f040*/  FADD.FTZ R61, R49, R52 ;  /* 0x00000034313d7221 */ /* 0x000fe40000010000 */
[----:B------:R-:W-:Y:S02]  /*f050*/  MUFU.EX2 R21, R21 ;  /* 0x0000001500157308 */ /* 0x000fe40000000800 */
[----:B------:R-:W-:-:S04]  /*f060*/  FADD.FTZ R61, R48, R61 ;  /* 0x0000003d303d7221 */ /* 0x000fc80000010000 */
[----:B------:R-:W-:Y:S02]  /*f070*/  FADD.FTZ R52, R58, R61 ;  /* 0x0000003d3a347221 */ /* 0x000fe40000010000 */
[----:B------:R-:W0:Y:S01]  /*f080*/  MUFU.EX2 R24, R24 ;  /* 0x0000001800187308 */ /* 0x000e220000000800 */
[----:B-1----:R-:W-:Y:S01]  /*f090*/  F2FP.BF16.F32.PACK_AB R187, R20, R15 ;  /* 0x0000000f14bb723e */ /* 0x002fe200000010ff */
[----:B------:R-:W-:-:S06]  /*f0a0*/  FADD.FTZ R52, R53, R52 ;  /* 0x0000003435347221 */ /* 0x000fcc0000010000 */
[----:B------:R-:W-:Y:S08]  /*f0b0*/  MUFU.EX2 R25, R25 ;  /* 0x0000001900197308 */ /* 0x000ff00000000800 */
[----:B------:R1:W-:Y:S01]  /*f0c0*/  MUFU.EX2 R28, R31 ;  /* 0x0000001f001c7308 */ /* 0x0003e20000000800 */
[----:B0-----:R-:W-:-:S07]  /*f0d0*/  F2FP.BF16.F32.PACK_AB R181, R24, R21 ;  /* 0x0000001518b5723e */ /* 0x001fce00000010ff */
[----:B------:R-:W0:Y:S01]  /*f0e0*/  MUFU.EX2 R45, R45 ;  /* 0x0000002d002d7308 */ /* 0x000e220000000800 */
[----:B-1----:R-:W-:-:S04]  /*f0f0*/  FADD.FTZ R31, R15, R46 ;  /* 0x0000002e0f1f7221 */ /* 0x002fc80000010000 */
[----:B------:R-:W-:-:S03]  /*f100*/  FADD.FTZ R46, R20, R31 ;  /* 0x0000001f142e7221 */ /* 0x000fc60000010000 */
[----:B------:R-:W1:Y:S08]  /*f110*/  MUFU.EX2 R26, R26 ;  /* 0x0000001a001a7308 */ /* 0x000e700000000800 */
[----:B------:R-:W2:Y:S01]  /*f120*/  MUFU.EX2 R44, R44 ;  /* 0x0000002c002c7308 */ /* 0x000ea20000000800 */
[----:B0-----:R-:W-:-:S07]  /*f130*/  FADD.FTZ R31, R45, R52 ;  /* 0x000000342d1f7221 */ /* 0x001fce0000010000 */
[----:B------:R-:W0:Y:S01]  /*f140*/  MUFU.EX2 R27, R27 ;  /* 0x0000001b001b7308 */ /* 0x000e220000000800 */
[----:B-1----:R-:W-:-:S07]  /*f150*/  F2FP.BF16.F32.PACK_AB R183, R26, R25 ;  /* 0x000000191ab7723e */ /* 0x002fce00000010ff */
[----:B------:R1:W-:Y:S01]  /*f160*/  MUFU.EX2 R173, R11 ;  /* 0x0000000b00ad7308 */ /* 0x0003e20000000800 */
[C---:B--2---:R-:W-:Y:S01]  /*f170*/  FADD.FTZ R52, R44.reuse, R31 ;  /* 0x0000001f2c347221 */ /* 0x044fe20000010000 */
[----:B------:R-:W-:-:S06]  /*f180*/  F2FP.BF16.F32.PACK_AB R174, R44, R45 ;  /* 0x0000002d2cae723e */ /* 0x000fcc00000010ff */
[----:B------:R-:W2:Y:S01]  /*f190*/  MUFU.EX2 R41, R41 ;  /* 0x0000002900297308 */ /* 0x000ea20000000800 */
[----:B-1----:R-:W-:-:S04]  /*f1a0*/  FADD.FTZ R11, R21, R46 ;  /* 0x0000002e150b7221 */ /* 0x002fc80000010000 */
[----:B------:R-:W-:-:S03]  /*f1b0*/  FADD.FTZ R46, R24, R11 ;  /* 0x0000000b182e7221 */ /* 0x000fc60000010000 */
[----:B------:R-:W1:Y:S01]  /*f1c0*/  MUFU.EX2 R30, R30 ;  /* 0x0000001e001e7308 */ /* 0x000e620000000800 */
[----:B------:R-:W-:-:S04]  /*f1d0*/  FADD.FTZ R11, R25, R46 ;  /* 0x0000002e190b7221 */ /* 0x000fc80000010000 */
[----:B------:R-:W-:-:S03]  /*f1e0*/  FADD.FTZ R46, R26, R11 ;  /* 0x0000000b1a2e7221 */ /* 0x000fc60000010000 */
[----:B------:R-:W3:Y:S01]  /*f1f0*/  MUFU.EX2 R54, R54 ;  /* 0x0000003600367308 */ /* 0x000ee20000000800 */
[----:B0-----:R-:W-:Y:S01]  /*f200*/  FADD.FTZ R11, R27, R46 ;  /* 0x0000002e1b0b7221 */ /* 0x001fe20000010000 */
[----:B--2---:R-:W-:-:S06]  /*f210*/  FADD.FTZ R31, R41, R52 ;  /* 0x00000034291f7221 */ /* 0x004fcc0000010000 */
[----:B------:R-:W0:Y:S01]  /*f220*/  MUFU.EX2 R29, R29 ;  /* 0x0000001d001d7308 */ /* 0x000e220000000800 */
[C---:B-1----:R-:W-:Y:S01]  /*f230*/  FADD.FTZ R46, R30.reuse, R11 ;  /* 0x0000000b1e2e7221 */ /* 0x042fe20000010000 */
[----:B------:R-:W-:-:S06]  /*f240*/  F2FP.BF16.F32.PACK_AB R177, R30, R27 ;  /* 0x0000001b1eb1723e */ /* 0x000fcc00000010ff */
[----:B------:R-:W1:Y:S01]  /*f250*/  MUFU.EX2 R0, R0 ;  /* 0x0000000000007308 */ /* 0x000e620000000800 */
[C---:B---3--:R-:W-:Y:S01]  /*f260*/  FADD.FTZ R31, R54.reuse, R31 ;  /* 0x0000001f361f7221 */ /* 0x048fe20000010000 */
[----:B------:R-:W-:-:S06]  /*f270*/  F2FP.BF16.F32.PACK_AB R168, R54, R41 ;  /* 0x0000002936a8723e */ /* 0x000fcc00000010ff */
[----:B------:R-:W2:Y:S01]  /*f280*/  MUFU.EX2 R5, R5 ;  /* 0x0000000500057308 */ /* 0x000ea20000000800 */
[----:B0-----:R-:W-:Y:S01]  /*f290*/  FADD.FTZ R11, R29, R46 ;  /* 0x0000002e1d0b7221 */ /* 0x001fe20000010000 */
[----:B------:R-:W-:-:S06]  /*f2a0*/  F2FP.BF16.F32.PACK_AB R179, R28, R29 ;  /* 0x0000001d1cb3723e */ /* 0x000fcc00000010ff */
[----:B------:R-:W0:Y:S01]  /*f2b0*/  MUFU.EX2 R32, R32 ;  /* 0x0000002000207308 */ /* 0x000e220000000800 */
[----:B-1----:R-:W-:-:S07]  /*f2c0*/  FADD.FTZ R44, R0, R31 ;  /* 0x0000001f002c7221 */ /* 0x002fce0000010000 */
[----:B------:R-:W1:Y:S01]  /*f2d0*/  MUFU.EX2 R36, R36 ;  /* 0x0000002400247308 */ /* 0x000e620000000800 */
[----:B--2---:R-:W-:-:S07]  /*f2e0*/  F2FP.BF16.F32.PACK_AB R170, R5, R0 ;  /* 0x0000000005aa723e */ /* 0x004fce00000010ff */
[----:B------:R2:W3:Y:S08]  /*f2f0*/  MUFU.EX2 R175, R34 ;  /* 0x0000002200af7308 */ /* 0x0004f00000000800 */
[----:B------:R-:W4:Y:S01]  /*f300*/  MUFU.EX2 R38, R38 ;  /* 0x0000002600267308 */ /* 0x000f220000000800 */
[----:B--2---:R-:W-:Y:S01]  /*f310*/  FADD.FTZ R34, R28, R11 ;  /* 0x0000000b1c227221 */ /* 0x004fe20000010000 */
[----:B------:R-:W-:-:S03]  /*f320*/  FADD.FTZ R11, R5, R44 ;  /* 0x0000002c050b7221 */ /* 0x000fc60000010000 */
[----:B------:R-:W-:Y:S01]  /*f330*/  FADD.FTZ R5, R173, R34 ;  /* 0x00000022ad057221 */ /* 0x000fe20000010000 */
[C---:B0-----:R-:W-:Y:S02]  /*f340*/  F2FP.BF16.F32.PACK_AB R173, R32.reuse, R173 ;  /* 0x000000ad20ad723e */ /* 0x041fe400000010ff */
[----:B------:R-:W0:Y:S01]  /*f350*/  MUFU.EX2 R169, R40 ;  /* 0x0000002800a97308 */ /* 0x000e220000000800 */
[----:B------:R-:W-:-:S04]  /*f360*/  FADD.FTZ R5, R32, R5 ;  /* 0x0000000520057221 */ /* 0x000fc80000010000 */
[----:B-1----:R-:W-:-:S03]  /*f370*/  FADD.FTZ R0, R36, R5 ;  /* 0x0000000524007221 */ /* 0x002fc60000010000 */
[----:B------:R-:W1:Y:S01]  /*f380*/  MUFU.EX2 R43, R43 ;  /* 0x0000002b002b7308 */ /* 0x000e620000000800 */
[C---:B---3--:R-:W-:Y:S01]  /*f390*/  FADD.FTZ R5, R175.reuse, R0 ;  /* 0x00000000af057221 */ /* 0x048fe20000010000 */
[----:B------:R-:W-:-:S03]  /*f3a0*/  F2FP.BF16.F32.PACK_AB R175, R175, R36 ;  /* 0x00000024afaf723e */ /* 0x000fc600000010ff */
[----:B----4-:R-:W-:-:S03]  /*f3b0*/  FADD.FTZ R0, R38, R5 ;  /* 0x0000000526007221 */ /* 0x010fc60000010000 */
[----:B------:R-:W2:Y:S01]  /*f3c0*/  MUFU.EX2 R42, R42 ;  /* 0x0000002a002a7308 */ /* 0x000ea20000000800 */
[C---:B0-----:R-:W-:Y:S01]  /*f3d0*/  FADD.FTZ R0, R169.reuse, R0 ;  /* 0x00000000a9007221 */ /* 0x041fe20000010000 */
[----:B------:R-:W-:-:S03]  /*f3e0*/  F2FP.BF16.F32.PACK_AB R169, R169, R38 ;  /* 0x00000026a9a9723e */ /* 0x000fc600000010ff */
[----:B-1----:R-:W-:-:S04]  /*f3f0*/  FADD.FTZ R5, R43, R0 ;  /* 0x000000002b057221 */ /* 0x002fc80000010000 */
[C---:B--2---:R-:W-:Y:S01]  /*f400*/  FADD.FTZ R5, R42.reuse, R5 ;  /* 0x000000052a057221 */ /* 0x044fe20000010000 */
[----:B------:R-:W-:Y:S01]  /*f410*/  F2FP.BF16.F32.PACK_AB R171, R42, R43 ;  /* 0x0000002b2aab723e */ /* 0x000fe200000010ff */
[----:B------:R-:W-:Y:S06]  /*f420*/  @P1 BRA `(.L_x_1665) ;  /* 0x0000000000441947 */ /* 0x000fec0003800000 */
        /* <DEDUP_REMOVED lines=10> */
.L_x_1666:
[----:B------:R-:W-:-:S11]  /*f4d0*/  UISETP.NE.AND UP2, UPT, UR5, 0x1, UPT ;  /* 0x000000010500788c */ /* 0x000fd6000bf45270 */
[----:B------:R-:W-:Y:S02]  /*f4e0*/  @UP2 ULDC.64 UR6, c[0x0][0x9e8] ;  /* 0x00027a0000062ab9 */ /* 0x000fe40000000a00 */
[----:B------:R-:W-:-:S04]  /*f4f0*/  UIMAD.WIDE.U32 UR14, UR11, UR6, URZ ;  /* 0x000000060b0e72a5 */ /* 0x000fc8000f8e003f */
[----:B------:R-:W-:-:S12]  /*f500*/  @UP2 USHF.R.U32.HI UR11, URZ, UR7, UR15 ;  /* 0x000000073f0b2299 */ /* 0x000fd8000801160f */
.L_x_1667:
[----:B------:R-:W-:-:S04]  /*f510*/  UIMAD UR5, UR11, UR5, UR5 ;  /* 0x000000050b0572a4 */ /* 0x000fc8000f8e0205 */
[----:B------:R-:W-:-:S04]  /*f520*/  UISETP.LT.AND UP2, UPT, UR4, UR5, UPT ;  /* 0x000000050400728c */ /* 0x000fc8000bf41270 */
[----:B------:R-:W-:-:S12]  /*f530*/  USEL UR4, UR4, UR5, UP2 ;  /* 0x0000000504047287 */ /* 0x000fd80009000000 */
.L_x_1665:
        /* <DEDUP_REMOVED lines=57> */
[----:B------:R-:W-:Y:S01]  /*f8d0*/  IMAD.MOV.U32 R2, RZ, RZ, 0x3f800000 ;  /* 0x3f800000ff027424 */ /* 0x000fe200078e00ff */
[----:B------:R-:W-:Y:S01]  /*f8e0*/  ULDC UR55, c[0x0][0x9e4] ;  /* 0x0002790000377ab9 */ /* 0x000fe20000000800 */
[----:B------:R-:W-:Y:S01]  /*f8f0*/  IMAD.MOV.U32 R119, RZ, RZ, RZ ;  /* 0x000000ffff777224 */ /* 0x000fe200078e00ff */
[----:B------:R-:W-:Y:S01]  /*f900*/  ULDC UR4, c[0x0][0x9d8] ;  /* 0x0002760000047ab9 */ /* 0x000fe20000000800 */
[----:B------:R-:W-:-:S05]  /*f910*/  ULDC UR59, c[0x0][0x988] ;  /* 0x00026200003b7ab9 */ /* 0x000fca0000000800 */
.L_x_1687:
[----:B------:R-:W-:-:S04]  /*f920*/  UIADD3 UR5, UR40, 0x1, URZ ;  /* 0x0000000128057890 */ /* 0x000fc8000fffe03f */
[----:B------:R-:W-:-:S04]  /*f930*/  UISETP.NE.AND UP2, UPT, UR5, 0x2, UPT ;  /* 0x000000020500788c */ /* 0x000fc8000bf45270 */
[----:B------:R-:W-:Y:S02]  /*f940*/  USEL UR37, URZ, 0x1, UP2 ;  /* 0x000000013f257887 */ /* 0x000fe40009000000 */
[----:B------:R-:W-:Y:S02]  /*f950*/  USEL UR5, UR5, URZ, UP2 ;  /* 0x0000003f05057287 */ /* 0x000fe40009000000 */
[----:B------:R-:W-:Y:S01]  /*f960*/  ULOP3.LUT UR37, UR42, UR37, URZ, 0x3c, !UPT ;  /* 0x000000252a257292 */ /* 0x000fe2000f8e3c3f */
[----:B------:R-:W-:Y:S11]  /*f970*/  @!P0 BRA `(.L_x_1669) ;  /* 0x0000000000048947 */ /* 0x000ff60003800000 */
[----:B------:R-:W-:Y:S01]  /*f980*/  BPT.TRAP 0x1 ;  /* 0x000000040000795c */ /* 0x000fe20000300000 */
.L_x_1669:
[----:B------:R-:W-:Y:S01]  /*f990*/  ULEA UR7, UR5, UR41, 0x3 ;  /* 0x0000002905077291 */ /* 0x000fe2000f8e183f */
[----:B------:R-:W-:-:S05]  /*f9a0*/  IMAD.U32 R12, RZ, RZ, UR37 ;  /* 0x00000025ff0c7e24 */ /* 0x000fca000f8e00ff */
[----:B------:R-:W-:-:S04]  /*f9b0*/  SHF.L.U32 R12, R12, 0x1f, RZ ;  /* 0x0000001f0c0c7819 */ /* 0x000fc800000006ff */
[----:B------:R0:W1:Y:S01]  /*f9c0*/  SYNCS.PHASECHK.TRANS64.TRYWAIT P1, [UR7+0x30830], R12 ;  /* 0x0308300cff0075a7 */ /* 0x0000620008020147 */
[----:B------:R-:W-:Y:S05]  /*f9d0*/  @!P0 BRA `(.L_x_1670) ;  /* 0x0000000000048947 */ /* 0x000fea0003800000 */
[----:B------:R-:W-:Y:S01]  /*f9e0*/  BPT.TRAP 0x1 ;  /* 0x000000040000795c */ /* 0x000fe20000300000 */
.L_x_1670:
[----:B-1----:R-:W-:Y:S05]  /*f9f0*/  @P1 BRA `(.L_x_1671) ;  /* 0x0000000000081947 */ /* 0x002fea0003800000 */
[----:B------:R-:W1:Y:S02]  /*fa00*/  SYNCS.PHASECHK.TRANS64.TRYWAIT P1, [UR7+0x30830], R12 ;  /* 0x0308300cff0075a7 */ /* 0x000e640008020147 */
[----:B-1----:R-:W-:Y:S05]  /*fa10*/  @!P1 BRA `(.L_x_1672) ;  /* 0x0000014c00c89947 */ /* 0x002fea0003800000 */
.L_x_1671:
        /* <DEDUP_REMOVED lines=122> */
[-C--:B------:R-:W-:Y:S01]  /*101c0*/  FMUL.FTZ R115, R115, R2.reuse ;  /* 0x0000000273737220 */ /* 0x080fe20000410000 */
[-C--:B------:R-:W-:Y:S01]  /*101d0*/  FMUL.FTZ R118, R118, R2.reuse ;  /* 0x0000000276767220 */ /* 0x080fe20000410000 */
[----:B------:R-:W-:Y:S01]  /*101e0*/  HGMMA.64x96x16.F32.BF16 R120, gdesc[UR48], R120, gsb0 ;  /* 0x01600000307879f0 */ /* 0x000fe20008001878 */
[----:B------:R-:W-:Y:S01]  /*101f0*/  UIADD3 UR50, UR6, 0x4, URZ ;  /* 0x0000000406327890 */ /* 0x000fe2000fffe03f */
[----:B------:R-:W-:Y:S01]  /*10200*/  FMUL.FTZ R119, R119, R2 ;  /* 0x0000000277777220 */ /* 0x000fe20000410000 */
        /* <DEDUP_REMOVED lines=40> */
.L_x_1673:
[----:B------:R-:W-:Y:S01]  /*10490*/  ULEA UR6, UR40, UR41, 0x3 ;  /* 0x0000002928067291 */ /* 0x000fe2000f8e183f */
[----:B------:R-:W-:-:S05]  /*104a0*/  IMAD.U32 R0, RZ, RZ, UR42 ;  /* 0x0000002aff007e24 */ /* 0x000fca000f8e00ff */
[----:B------:R-:W-:-:S04]  /*104b0*/  SHF.L.U32 R0, R0, 0x1f, RZ ;  /* 0x0000001f00007819 */ /* 0x000fc800000006ff */
[----:B------:R2:W3:Y:S01]  /*104c0*/  SYNCS.PHASECHK.TRANS64.TRYWAIT P1, [UR6+0x30850], R0 ;  /* 0x03085000ff0075a7 */ /* 0x0004e20008020146 */
[----:B------:R-:W-:Y:S05]  /*104d0*/  @!P0 BRA `(.L_x_1674) ;  /* 0x0000000000048947 */ /* 0x000fea0003800000 */
[----:B------:R-:W-:Y:S01]  /*104e0*/  BPT.TRAP 0x1 ;  /* 0x000000040000795c */ /* 0x000fe20000300000 */
.L_x_1674:
[----:B---3--:R-:W-:Y:S05]  /*104f0*/  @P1 BRA `(.L_x_1675) ;  /* 0x0000000000081947 */ /* 0x008fea0003800000 */
[----:B------:R-:W3:Y:S02]  /*10500*/  SYNCS.PHASECHK.TRANS64.TRYWAIT P1, [UR6+0x30850], R0 ;  /* 0x03085000ff0075a7 */ /* 0x000ee40008020146 */
[----:B---3--:R-:W-:Y:S05]  /*10510*/  @!P1 BRA `(.L_x_1676) ;  /* 0x0000014400209947 */ /* 0x008fea0003800000 */
.L_x_1675:
        /* <DEDUP_REMOVED lines=37> */
.L_x_1677:
[----:B------:R-:W-:Y:S01]  /*10770*/  PLOP3.LUT P1, PT, PT, PT, UP0, 0x80, 0x0 ;  /* 0x000000000000781c */ /* 0x000fe20003f2f008 */
[----:B------:R-:W-:Y:S01]  /*10780*/  FMUL.FTZ R14, R124, UR4 ;  /* 0x000000047c0e7c20 */ /* 0x000fe20008410000 */
[----:B------:R-:W-:Y:S01]  /*10790*/  FMUL.FTZ R124, R130, UR4 ;  /* 0x00000004827c7c20 */ /* 0x000fe20008410000 */
[----:B------:R-:W-:Y:S01]  /*107a0*/  FMUL.FTZ R130, R138, UR4 ;  /* 0x000000048a827c20 */ /* 0x000fe20008410000 */
[----:B------:R-:W-:Y:S01]  /*107b0*/  PLOP3.LUT P2, PT, PT, PT, UP0, 0x80, 0x0 ;  /* 0x000000000000781c */ /* 0x000fe20003f4f008 */
[----:B------:R-:W-:Y:S01]  /*107c0*/  FMUL.FTZ R138, R146, UR4 ;  /* 0x00000004928a7c20 */ /* 0x000fe20008410000 */
[----:B------:R-:W-:Y:S01]  /*107d0*/  FMUL.FTZ R146, R154, UR4 ;  /* 0x000000049a927c20 */ /* 0x000fe20008410000 */
[----:B------:R-:W-:Y:S01]  /*107e0*/  FMUL.FTZ R154, R162, UR4 ;  /* 0x00000004a29a7c20 */ /* 0x000fe20008410000 */
[----:B------:R-:W-:Y:S01]  /*107f0*/  VIADD R162, R23, UR60 ;  /* 0x0000003c17a27c36 */ /* 0x000fe20008000000 */
[----:B------:R-:W-:Y:S01]  /*10800*/  @UP0 ULDC UR10, c[0x0][0x44c] ;  /* 0x00011300000a0ab9 */ /* 0x000fe20000000800 */
[----:B01----:R-:W-:Y:S01]  /*10810*/  FMUL.FTZ R12, R122, UR4 ;  /* 0x000000047a0c7c20 */ /* 0x003fe20008410000 */
[----:B------:R-:W-:Y:S01]  /*10820*/  FMUL.FTZ R15, R125, UR4 ;  /* 0x000000047d0f7c20 */ /* 0x000fe20008410000 */
[----:B------:R-:W-:Y:S01]  /*10830*/  FMUL.FTZ R21, R127, UR4 ;  /* 0x000000047f157c20 */ /* 0x000fe20008410000 */
[----:B------:R-:W-:Y:S01]  /*10840*/  @P1 IMAD.HI.U32 R122, R162, UR10, RZ ;  /* 0x0000000aa27a1c27 */ /* 0x000fe2000f8e00ff */
[----:B------:R-:W-:-:S03]  /*10850*/  @UP0 ULDC UR10, c[0x0][0x450] ;  /* 0x00011400000a0ab9 */ /* 0x000fc60000000800 */
[----:B------:R-:W-:Y:S01]  /*10860*/  FMUL.FTZ R125, R131, UR4 ;  /* 0x00000004837d7c20 */ /* 0x000fe20008410000 */
[----:B------:R-:W-:Y:S01]  /*10870*/  FMUL.FTZ R20, R126, UR4 ;  /* 0x000000047e147c20 */ /* 0x000fe20008410000 */
[----:B------:R-:W-:Y:S01]  /*10880*/  FMUL.FTZ R127, R133, UR4 ;  /* 0x00000004857f7c20 */ /* 0x000fe20008410000 */
[----:B------:R-:W-:Y:S01]  /*10890*/  @P2 SHF.R.U32.HI R162, RZ, UR10, R122 ;  /* 0x0000000affa22c19 */ /* 0x000fe2000801167a */
[----:B------:R-:W-:Y:S01]  /*108a0*/  FMUL.FTZ R131, R139, UR4 ;  /* 0x000000048b837c20 */ /* 0x000fe20008410000 */
[----:B------:R-:W-:Y:S01]  /*108b0*/  FMUL.FTZ R126, R132, UR4 ;  /* 0x00000004847e7c20 */ /* 0x000fe20008410000 */
[----:B------:R-:W-:Y:S01]  /*108c0*/  FMUL.FTZ R133, R137, UR4 ;  /* 0x0000000489857c20 */ /* 0x000fe20008410000 */
[----:B------:R-:W-:Y:S01]  /*108d0*/  FMUL.FTZ R139, R147, UR4 ;  /* 0x00000004938b7c20 */ /* 0x000fe20008410000 */
[----:B------:R-:W-:Y:S01]  /*108e0*/  FMUL.FTZ R132, R136, UR4 ;  /* 0x0000000488847c20 */ /* 0x000fe20008410000 */
[----:B------:R-:W-:Y:S01]  /*108f0*/  FMUL.FTZ R137, R141, UR4 ;  /* 0x000000048d897c20 */ /* 0x000fe20008410000 */
[----:B------:R-:W-:Y:S01]  /*10900*/  FMUL.FTZ R147, R155, UR4 ;  /* 0x000000049b937c20 */ /* 0x000fe20008410000 */
[----:B--23--:R-:W-:Y:S01]  /*10910*/  FMUL.FTZ R0, R120, UR4 ;  /* 0x0000000478007c20 */ /* 0x00cfe20008410000 */
        /* <DEDUP_REMOVED lines=8> */
[----:B------:R-:W-:-:S02]  /*109a0*/  IMAD R163, R10, -0x60, RZ ;  /* 0xffffffa00aa37824 */ /* 0x000fc400078e02ff */
        /* <DEDUP_REMOVED lines=20> */
[----:B------:R-:W-:Y:S01]  /*10af0*/  FMUL.FTZ R158, R166, UR4 ;  /* 0x00000004a69e7c20 */ /* 0x000fe20008410000 */
[----:B------:R-:W-:Y:S01]  /*10b00*/  FMUL.FTZ R160, R167, UR4 ;  /* 0x00000004a7a07c20 */ /* 0x000fe20008410000 */
[----:B------:R-:W-:Y:S01]  /*10b10*/  UIADD3 UR7, UR7, 0x30840, URZ ;  /* 0x0003084007077890 */ /* 0x000fe2000fffe03f */
[----:B------:R-:W-:Y:S01]  /*10b20*/  IMAD R123, R196, -0x2, R123 ;  /* 0xfffffffec47b7824 */ /* 0x000fe200078e027b */
[----:B------:R-:W-:Y:S01]  /*10b30*/  PLOP3.LUT P1, PT, PT, PT, UP1, 0x40, 0x0 ;  /* 0x000000000000781c */ /* 0x000fe20003f2e818 */
[----:B------:R-:W1:Y:S01]  /*10b40*/  MUFU.TANH R0, R0 ;  /* 0x0000000000007308 */ /* 0x000e620000002400 */
[----:B------:R-:W-:Y:S01]  /*10b50*/  UPRMT UR7, UR43, 0x654, UR7 ;  /* 0x000006542b077896 */ /* 0x000fe20008000007 */
[----:B------:R-:W-:Y:S01]  /*10b60*/  VIADD R159, R123, 0xffffffff ;  /* 0xffffffff7b9f7836 */ /* 0x000fe20000000000 */
[----:B------:R-:W-:Y:S01]  /*10b70*/  IADD3 R167, -R16, R123, R17 ;  /* 0x0000007b10a77210 */ /* 0x000fe20007ffe111 */
[----:B------:R-:W-:-:S04]  /*10b80*/  ULDC UR11, c[0x0][0x9e0] ;  /* 0x00027800000b7ab9 */ /* 0x000fc80000000800 */
[----:B------:R-:W2:Y:S01]  /*10b90*/  MUFU.TANH R2, R2 ;  /* 0x0000000200027308 */ /* 0x000ea20000002400 */
[C---:B------:R-:W-:Y:S01]  /*10ba0*/  VIADD R168, R167.reuse, UR11 ;  /* 0x0000000ba7a87c36 */ /* 0x040fe20008000000 */
[----:B------:R-:W-:Y:S01]  /*10bb0*/  SYNCS.ARRIVE.TRANS64.RED.A1T0 RZ, [UR7], RZ ;  /* 0x000000ffffff79a7 */ /* 0x000fe20008100407 */
        /* <DEDUP_REMOVED lines=49> */
[----:B-1234-:R-:W-:Y:S05]  /*10ed0*/  @P1 BRA `(.L_x_1678) ;  /* 0x0000000000541947 */ /* 0x01efea0003800000 */
        /* <DEDUP_REMOVED lines=12> */
.L_x_1680:
[----:B------:R-:W-:-:S05]  /*10fa0*/  IMAD.U32 R170, RZ, RZ, UR55 ;  /* 0x00000037ffaa7e24 */ /* 0x000fca000f8e00ff */
[----:B------:R-:W-:-:S13]  /*10fb0*/  ISETP.NE.AND P1, PT, R170, 0x1, PT ;  /* 0x00000001aa00780c */ /* 0x000fda0003f25270 */
[----:B------:R-:W1:Y:S02]  /*10fc0*/  @P1 LDC.64 R122, c[0x0][0x9e8] ;  /* 0x00027a00ff7a1b82 */ /* 0x000e640000000a00 */
[----:B-1----:R-:W-:-:S05]  /*10fd0*/  @P1 IMAD.HI.U32 R122, R169, R122, RZ ;  /* 0x0000007aa97a1227 */ /* 0x002fca00078e00ff */
[----:B------:R-:W-:-:S07]  /*10fe0*/  @P1 SHF.R.U32.HI R169, RZ, R123, R122 ;  /* 0x0000007bffa91219 */ /* 0x000fce000001167a */
.L_x_1681:
[----:B------:R-:W-:Y:S05]  /*10ff0*/  BSYNC B0 ;  /* 0x0000000000007941 */ /* 0x000fea0003800000 */
.L_x_1679:
[----:B------:R-:W-:-:S05]  /*11000*/  IMAD R169, R169, R170, R159 ;  /* 0x000000aaa9a97224 */ /* 0x000fca00078e029f */
[----:B------:R-:W-:Y:S02]  /*11010*/  VIADDMNMX R166, R169, R170, R166, PT ;  /* 0x000000aaa9a67246 */ /* 0x000fe400038001a6 */
[----:B------:R-:W-:-:S07]  /*11020*/  VIMNMX R165, R165, R169, !PT ;  /* 0x000000a9a5a57248 */ /* 0x000fce0007fe0100 */
.L_x_1678:
[C---:B------:R-:W-:Y:S01]  /*11030*/  ISETP.GE.AND P6, PT, R163.reuse, 0xa, PT ;  /* 0x0000000aa300780c */ /* 0x040fe20003fc6270 */
[----:B------:R-:W1:Y:S01]  /*11040*/  SHFL.IDX PT, R162, R162, 0x1, 0x1c1f ;  /* 0x003c1f00a2a27f89 */ /* 0x000e6200000e0000 */
[C---:B------:R-:W-:Y:S02]  /*11050*/  ISETP.GE.AND P1, PT, R163.reuse, 0x2, PT ;  /* 0x00000002a300780c */ /* 0x040fe40003f26270 */
[C---:B------:R-:W-:Y:S02]  /*11060*/  ISETP.GE.AND P2, PT, R163.reuse, 0x9, PT ;  /* 0x00000009a300780c */ /* 0x040fe40003f46270 */
[----:B------:R-:W-:Y:S02]  /*11070*/  ISETP.GE.AND P5, PT, R163, 0x11, PT ;  /* 0x00000011a300780c */ /* 0x000fe40003fa6270 */
[----:B------:R-:W-:Y:S02]  /*11080*/  LOP3.LUT R22, R22, 0xfffffffb, RZ, 0xc0, !PT ;  /* 0xfffffffb16167812 */ /* 0x000fe400078ec0ff */
[----:B------:R-:W-:-:S02]  /*11090*/  ISETP.GT.AND P4, PT, R165, 0x1, !P1 ;  /* 0x00000001a500780c */ /* 0x000fc40004f84270 */
[----:B------:R-:W-:Y:S02]  /*110a0*/  ISETP.GT.AND P3, PT, R165, 0x8, !P2 ;  /* 0x00000008a500780c */ /* 0x000fe40005764270 */
[----:B------:R-:W-:Y:S02]  /*110b0*/  @P6 LOP3.LUT R22, R22, 0x4, RZ, 0xfc, !PT ;  /* 0x0000000416166812 */ /* 0x000fe400078efcff */
[C---:B------:R-:W-:Y:S02]  /*110c0*/  ISETP.LT.OR P4, PT, R166.reuse, 0x2, P4 ;  /* 0x00000002a600780c */ /* 0x040fe40002781670 */
[----:B------:R-:W-:Y:S02]  /*110d0*/  ISETP.LT.OR P3, PT, R166, 0x9, P3 ;  /* 0x00000009a600780c */ /* 0x000fe40001f61670 */
[----:B------:R-:W-:Y:S02]  /*110e0*/  LOP3.LUT R22, R22, 0xfffffff7, RZ, 0xc0, !PT ;  /* 0xfffffff716167812 */ /* 0x000fe400078ec0ff */
[----:B------:R-:W-:-:S02]  /*110f0*/  FSEL R2, R2, -INF , !P4 ;  /* 0xff80000002027808 */ /* 0x000fc40006000000 */
[----:B------:R-:W-:Y:S01]  /*11100*/  FSEL R122, R14, -INF , !P3 ;  /* 0xff8000000e7a7808 */ /* 0x000fe20005800000 */
[--C-:B-1----:R-:W-:Y:S01]  /*11110*/  IMAD.IADD R168, R168, 0x1, R162.reuse ;  /* 0x00000001a8a87824 */ /* 0x102fe200078e02a2 */
[----:B------:R-:W-:Y:S01]  /*11120*/  ISETP.GT.AND P4, PT, R165, 0x9, !P6 ;  /* 0x00000009a500780c */ /* 0x000fe20007784270 */
[----:B------:R-:W-:Y:S01]  /*11130*/  IMAD.IADD R167, R167, 0x1, R162 ;  /* 0x00000001a7a77824 */ /* 0x000fe200078e02a2 */
[----:B------:R-:W-:Y:S02]  /*11140*/  @P5 LOP3.LUT R22, R22, 0x8, RZ, 0xfc, !PT ;  /* 0x0000000816165812 */ /* 0x000fe400078efcff */
[----:B------:R-:W-:Y:S02]  /*11150*/  ISETP.GT.AND P3, PT, R165, 0x10, !P5 ;  /* 0x00000010a500780c */ /* 0x000fe40006f64270 */
[----:B------:R-:W-:Y:S02]  /*11160*/  ISETP.GE.AND P5, PT, R163, 0x12, PT ;  /* 0x00000012a300780c */ /* 0x000fe40003fa6270 */
        /* <DEDUP_REMOVED lines=117> */
[----:B------:R-:W-:-:S13]  /*118c0*/  PLOP3.LUT P6, PT, PT, PT, UP1, 0x40, 0x0 ;  /* 0x000000000000781c */ /* 0x000fda0003fce818 */
[----:B------:R-:W-:Y:S05]  /*118d0*/  @P6 BRA `(.L_x_1682) ;  /* 0x0000000000546947 */ /* 0x000fea0003800000 */
        /* <DEDUP_REMOVED lines=12> */
.L_x_1684:
[----:B------:R-:W-:-:S05]  /*119a0*/  IMAD.U32 R165, RZ, RZ, UR55 ;  /* 0x00000037ffa57e24 */ /* 0x000fca000f8e00ff */
[----:B------:R-:W-:-:S13]  /*119b0*/  ISETP.NE.AND P6, PT, R165, 0x1, PT ;  /* 0x00000001a500780c */ /* 0x000fda0003fc5270 */
[----:B------:R-:W0:Y:S02]  /*119c0*/  @P6 LDC.64 R14, c[0x0][0x9e8] ;  /* 0x00027a00ff0e6b82 */ /* 0x000e240000000a00 */
[----:B0-----:R-:W-:-:S05]  /*119d0*/  @P6 IMAD.HI.U32 R14, R162, R14, RZ ;  /* 0x0000000ea20e6227 */ /* 0x001fca00078e00ff */
[----:B------:R-:W-:-:S07]  /*119e0*/  @P6 SHF.R.U32.HI R162, RZ, R15, R14 ;  /* 0x0000000fffa26219 */ /* 0x000fce000001160e */
.L_x_1685:
[----:B------:R-:W-:Y:S05]  /*119f0*/  BSYNC B0 ;  /* 0x0000000000007941 */ /* 0x000fea0003800000 */
.L_x_1683:
[----:B------:R-:W-:-:S05]  /*11a00*/  IMAD R159, R162, R165, R159 ;  /* 0x000000a5a29f7224 */ /* 0x000fca00078e029f */
[----:B------:R-:W-:Y:S02]  /*11a10*/  VIADDMNMX R168, R159, R165, R168, PT ;  /* 0x000000a59fa87246 */ /* 0x000fe400038001a8 */
[----:B------:R-:W-:-:S07]  /*11a20*/  VIMNMX R167, R167, R159, !PT ;  /* 0x0000009fa7a77248 */ /* 0x000fce0007fe0100 */
.L_x_1682:
[C---:B------:R-:W-:Y:S01]  /*11a30*/  ISETP.GT.AND P1, PT, R167.reuse, 0x1, !P1 ;  /* 0x00000001a700780c */ /* 0x040fe20004f24270 */
[----:B------:R-:W-:Y:S01]  /*11a40*/  UMOV UR10, UR59 ;  /* 0x0000003b000a7c82 */ /* 0x000fe20008000000 */
[----:B------:R-:W-:Y:S02]  /*11a50*/  LOP3.LUT P6, RZ, R22, 0x20000, RZ, 0xc0, !PT ;  /* 0x0002000016ff7812 */ /* 0x000fe400078cc0ff */
[----:B------:R-:W-:Y:S02]  /*11a60*/  ISETP.LT.OR P1, PT, R168, 0x2, P1 ;  /* 0x00000002a800780c */ /* 0x000fe40000f21670 */
[----:B------:R-:W-:Y:S02]  /*11a70*/  ISETP.GT.AND P2, PT, R167, 0x8, !P2 ;  /* 0x00000008a700780c */ /* 0x000fe40005744270 */
[----:B------:R-:W-:Y:S02]  /*11a80*/  FSEL R14, R13, -INF , !P1 ;  /* 0xff8000000d0e7808 */ /* 0x000fe40004800000 */
[----:B------:R-:W-:-:S02]  /*11a90*/  LOP3.LUT P1, RZ, R22, 0x4, RZ, 0xc0, !PT ;  /* 0x0000000416ff7812 */ /* 0x000fc4000782c0ff */
[----:B------:R-:W-:Y:S02]  /*11aa0*/  FMNMX.FTZ R13, R0, R4, !PT ;  /* 0x00000004000d7209 */ /* 0x000fe40007810000 */
[----:B------:R-:W-:Y:S02]  /*11ab0*/  ISETP.GT.AND P1, PT, R167, 0x9, !P1 ;  /* 0x00000009a700780c */ /* 0x000fe40004f24270 */
[----:B------:R-:W-:Y:S02]  /*11ac0*/  FMNMX.FTZ R13, R2, R13, !PT ;  /* 0x0000000d020d7209 */ /* 0x000fe40007810000 */
[C---:B------:R-:W-:Y:S02]  /*11ad0*/  ISETP.LT.OR P1, PT, R168.reuse, 0xa, P1 ;  /* 0x0000000aa800780c */ /* 0x040fe40000f21670 */
[----:B------:R-:W-:Y:S02]  /*11ae0*/  ISETP.LT.OR P2, PT, R168, 0x9, P2 ;  /* 0x00000009a800780c */ /* 0x000fe40001741670 */
[----:B------:R-:W-:-:S02]  /*11af0*/  FSEL R21, R21, -INF , !P1 ;  /* 0xff80000015157808 */ /* 0x000fc40004800000 */
[----:B------:R-:W-:Y:S02]  /*11b00*/  LOP3.LUT P1, RZ, R22, 0x8, RZ, 0xc0, !PT ;  /* 0x0000000816ff7812 */ /* 0x000fe4000782c0ff */
[----:B------:R-:W-:Y:S02]  /*11b10*/  FMNMX.FTZ R162, R122, R13, !PT ;  /* 0x0000000d7aa27209 */ /* 0x000fe40007810000 */
[----:B------:R-:W-:Y:S02]  /*11b20*/  ISETP.GT.AND P1, PT, R167, 0x10, !P1 ;  /* 0x00000010a700780c */ /* 0x000fe40004f24270 */
[----:B------:R-:W-:Y:S02]  /*11b30*/  FSEL R20, R20, -INF , !P2 ;  /* 0xff80000014147808 */ /* 0x000fe40005000000 */
[----:B------:R-:W-:Y:S02]  /*11b40*/  ISETP.LT.OR P1, PT, R168, 0x11, P1 ;  /* 0x00000011a800780c */ /* 0x000fe40000f21670 */
[----:B------:R-:W-:-:S02]  /*11b50*/  LOP3.LUT P2, RZ, R22, 0x10000, RZ, 0xc0, !PT ;  /* 0x0001000016ff7812 */ /* 0x000fc4000784c0ff */
        /* <DEDUP_REMOVED lines=57> */
[C---:B------:R-:W-:Y:S02]  /*11ef0*/  ISETP.GT.AND P3, PT, R167.reuse, 0x50, !P3 ;  /* 0x00000050a700780c */ /* 0x040fe40005f64270 */
[----:B------:R-:W-:Y:S02]  /*11f00*/  ISETP.LT.OR P1, PT, R168, 0x32, P1 ;  /* 0x00000032a800780c */ /* 0x000fe40000f21670 */
[----:B------:R-:W-:Y:S02]  /*11f10*/  ISETP.GT.AND P4, PT, R167, 0x51, !P4 ;  /* 0x00000051a700780c */ /* 0x000fe40006784270 */
[----:B------:R-:W-:-:S02]  /*11f20*/  FSEL R139, R139, -INF , !P1 ;  /* 0xff8000008b8b7808 */ /* 0x000fc40004800000 */
[----:B------:R-:W-:Y:S02]  /*11f30*/  LOP3.LUT P1, RZ, R22, 0x400, RZ, 0xc0, !PT ;  /* 0x0000040016ff7812 */ /* 0x000fe4000782c0ff */
[C---:B------:R-:W-:Y:S02]  /*11f40*/  ISETP.LT.OR P3, PT, R168.reuse, 0x51, P3 ;  /* 0x00000051a800780c */ /* 0x040fe40001f61670 */
[C---:B------:R-:W-:Y:S02]  /*11f50*/  ISETP.GT.AND P1, PT, R167.reuse, 0x38, !P1 ;  /* 0x00000038a700780c */ /* 0x040fe40004f24270 */
[----:B------:R-:W-:Y:S02]  /*11f60*/  ISETP.GT.AND P5, PT, R167, 0x58, !P5 ;  /* 0x00000058a700780c */ /* 0x000fe40006fa4270 */
[----:B------:R-:W-:Y:S02]  /*11f70*/  ISETP.LT.OR P1, PT, R168, 0x39, P1 ;  /* 0x00000039a800780c */ /* 0x000fe40000f21670 */
[----:B0-----:R-:W-:-:S02]  /*11f80*/  FMNMX.FTZ R159, R15, R162, !PT ;  /* 0x000000a20f9f7209 */ /* 0x001fc40007810000 */
[----:B------:R-:W-:Y:S02]  /*11f90*/  FSEL R142, R142, -INF , !P1 ;  /* 0xff8000008e8e7808 */ /* 0x000fe40004800000 */
[----:B------:R-:W-:Y:S01]  /*11fa0*/  LOP3.LUT P1, RZ, R22, 0x200, RZ, 0xc0, !PT ;  /* 0x0000020016ff7812 */ /* 0x000fe2000782c0ff */
[----:B------:R-:W0:Y:S01]  /*11fb0*/  SHFL.BFLY PT, R162, R159, 0x1, 0x1f ;  /* 0x0c201f009fa27f89 */ /* 0x000e2200000e0000 */
[----:B------:R-:W-:Y:S02]  /*11fc0*/  ISETP.LT.OR P4, PT, R168, 0x52, P4 ;  /* 0x00000052a800780c */ /* 0x000fe40002781670 */
[----:B------:R-:W-:Y:S02]  /*11fd0*/  ISETP.GT.AND P1, PT, R167, 0x39, !P1 ;  /* 0x00000039a700780c */ /* 0x000fe40004f24270 */
[----:B------:R-:W-:Y:S02]  /*11fe0*/  FSEL R154, R154, -INF , !P3 ;  /* 0xff8000009a9a7808 */ /* 0x000fe40005800000 */
[----:B------:R-:W-:-:S02]  /*11ff0*/  ISETP.LT.OR P1, PT, R168, 0x3a, P1 ;  /* 0x0000003aa800780c */ /* 0x000fc40000f21670 */
[----:B------:R-:W-:Y:S02]  /*12000*/  ISETP.LT.OR P5, PT, R168, 0x59, P5 ;  /* 0x00000059a800780c */ /* 0x000fe40002fa1670 */
[----:B------:R-:W-:Y:S02]  /*12010*/  FSEL R143, R143, -INF , !P1 ;  /* 0xff8000008f8f7808 */ /* 0x000fe40004800000 */
[----:B------:R-:W-:Y:S02]  /*12020*/  LOP3.LUT P1, RZ, R22, 0x100, RZ, 0xc0, !PT ;  /* 0x0000010016ff7812 */ /* 0x000fe4000782c0ff */
[----:B------:R-:W-:Y:S02]  /*12030*/  FSEL R155, R155, -INF , !P4 ;  /* 0xff8000009b9b7808 */ /* 0x000fe40006000000 */
[----:B------:R-:W-:Y:S02]  /*12040*/  ISETP.GT.AND P1, PT, R167, 0x40, !P1 ;  /* 0x00000040a700780c */ /* 0x000fe40004f24270 */
[----:B------:R-:W-:-:S02]  /*12050*/  FSEL R158, R158, -INF , !P5 ;  /* 0xff8000009e9e7808 */ /* 0x000fc40006800000 */
[----:B------:R-:W-:Y:S02]  /*12060*/  ISETP.LT.OR P1, PT, R168, 0x41, P1 ;  /* 0x00000041a800780c */ /* 0x000fe40000f21670 */
[----:B0-----:R-:W-:Y:S02]  /*12070*/  FMNMX.FTZ R13, R159, R162, !PT ;  /* 0x000000a29f0d7209 */ /* 0x001fe40007810000 */
[----:B------:R-:W-:Y:S02]  /*12080*/  FSEL R146, R146, -INF , !P1 ;  /* 0xff80000092927808 */ /* 0x000fe40004800000 */
[----:B------:R-:W-:Y:S01]  /*12090*/  ISETP.GT.AND P1, PT, R167, 0x41, !P6 ;  /* 0x00000041a700780c */ /* 0x000fe20007724270 */
[----:B------:R-:W-:Y:S01]  /*120a0*/  FMUL.FTZ R162, R13, UR10 ;  /* 0x0000000a0da27c20 */ /* 0x000fe20008410000 */
[----:B------:R-:W-:Y:S02]  /*120b0*/  LOP3.LUT P6, RZ, R22, 0x2, RZ, 0xc0, !PT ;  /* 0x0000000216ff7812 */ /* 0x000fe400078cc0ff */
[----:B------:R-:W-:-:S04]  /*120c0*/  ISETP.LT.OR P1, PT, R168, 0x42, P1 ;  /* 0x00000042a800780c */ /* 0x000fc80000f21670 */
[----:B------:R-:W-:Y:S02]  /*120d0*/  FSEL R147, R147, -INF , !P1 ;  /* 0xff80000093937808 */ /* 0x000fe40004800000 */
[C---:B------:R-:W-:Y:S02]  /*120e0*/  ISETP.GT.AND P1, PT, R167.reuse, 0x48, !P2 ;  /* 0x00000048a700780c */ /* 0x040fe40005724270 */
[----:B------:R-:W-:Y:S02]  /*120f0*/  LOP3.LUT P2, RZ, R22, 0x20, RZ, 0xc0, !PT ;  /* 0x0000002016ff7812 */ /* 0x000fe4000784c0ff */
[----:B------:R-:W-:Y:S02]  /*12100*/  ISETP.LT.OR P1, PT, R168, 0x49, P1 ;  /* 0x00000049a800780c */ /* 0x000fe40000f21670 */
[----:B------:R-:W-:Y:S02]  /*12110*/  ISETP.GT.AND P2, PT, R167, 0x49, !P2 ;  /* 0x00000049a700780c */ /* 0x000fe40005744270 */
[----:B------:R-:W-:-:S02]  /*12120*/  FSEL R150, R150, -INF , !P1 ;  /* 0xff80000096967808 */ /* 0x000fc40004800000 */
[----:B------:R-:W-:Y:S02]  /*12130*/  ISETP.GT.AND P1, PT, R167, RZ, !P6 ;  /* 0x000000ffa700720c */ /* 0x000fe40007724270 */
[C---:B------:R-:W-:Y:S02]  /*12140*/  ISETP.LT.OR P2, PT, R168.reuse, 0x4a, P2 ;  /* 0x0000004aa800780c */ /* 0x040fe40001741670 */
[----:B------:R-:W-:Y:S02]  /*12150*/  ISETP.LT.OR P1, PT, R168, 0x1, P1 ;  /* 0x00000001a800780c */ /* 0x000fe40000f21670 */
[----:B------:R-:W-:Y:S02]  /*12160*/  FSEL R151, R151, -INF , !P2 ;  /* 0xff80000097977808 */ /* 0x000fe40005000000 */
[----:B------:R-:W-:Y:S02]  /*12170*/  FSEL R12, R12, -INF , !P1 ;  /* 0xff8000000c0c7808 */ /* 0x000fe40004800000 */
[----:B------:R-:W-:-:S02]  /*12180*/  FSETP.NEU.FTZ.AND P1, PT, R13, -INF , PT ;  /* 0xff8000000d00780b */ /* 0x000fc40003f3d000 */
[----:B------:R-:W-:Y:S02]  /*12190*/  FMNMX.FTZ R15, R12, R3, !PT ;  /* 0x000000030c0f7209 */ /* 0x000fe40007810000 */
[----:B------:R-:W-:Y:S02]  /*121a0*/  FSEL R162, R162, RZ, P1 ;  /* 0x000000ffa2a27208 */ /* 0x000fe40000800000 */
[----:B------:R-:W-:Y:S02]  /*121b0*/  FMNMX.FTZ R15, R14, R15, !PT ;  /* 0x0000000f0e0f7209 */ /* 0x000fe40007810000 */
[----:B------:R-:W-:Y:S01]  /*121c0*/  LOP3.LUT P6, RZ, R22, 0x1, RZ, 0xc0, !PT ;  /* 0x0000000116ff7812 */ /* 0x000fe200078cc0ff */
[--C-:B------:R-:W-:Y:S01]  /*121d0*/  FFMA.FTZ R188, R0, UR10, -R162.reuse ;  /* 0x0000000a00bc7c23 */ /* 0x100fe200080108a2 */
[----:B------:R-:W-:Y:S01]  /*121e0*/  FMNMX.FTZ R0, R20, R15, !PT ;  /* 0x0000000f14007209 */ /* 0x000fe20007810000 */
[--C-:B------:R-:W-:Y:S01]  /*121f0*/  FFMA.FTZ R184, R120, UR10, -R162.reuse ;  /* 0x0000000a78b87c23 */ /* 0x100fe200080108a2 */
[--C-:B------:R-:W-:Y:S01]  /*12200*/  FFMA.FTZ R120, R121, UR10, -R162.reuse ;  /* 0x0000000a79787c23 */ /* 0x100fe200080108a2 */
[--C-:B------:R-:W-:Y:S01]  /*12210*/  FFMA.FTZ R190, R122, UR10, -R162.reuse ;  /* 0x0000000a7abe7c23 */ /* 0x100fe200080108a2 */
[----:B------:R-:W-:Y:S01]  /*12220*/  FMNMX.FTZ R15, R21, R0, !PT ;  /* 0x00000000150f7209 */ /* 0x000fe20007810000 */
[--C-:B------:R-:W-:Y:S01]  /*12230*/  FFMA.FTZ R122, R123, UR10, -R162.reuse ;  /* 0x0000000a7b7a7c23 */ /* 0x100fe200080108a2 */
        /* <DEDUP_REMOVED lines=12> */
[----:B------:R-:W-:Y:S01]  /*12300*/  FSEL R141, R13, RZ, P1 ;  /* 0x000000ff0d8d7208 */ /* 0x000fe20000800000 */
[--C-:B------:R-:W-:Y:S01]  /*12310*/  FFMA.FTZ R180, R132, UR10, -R162.reuse ;  /* 0x0000000a84b47c23 */ /* 0x100fe200080108a2 */
[----:B------:R-:W-:Y:S01]  /*12320*/  FMNMX.FTZ R15, R129, R0, !PT ;  /* 0x00000000810f7209 */ /* 0x000fe20007810000 */
[--C-:B------:R-:W-:Y:S01]  /*12330*/  FFMA.FTZ R137, R137, UR10, -R162.reuse ;  /* 0x0000000a89897c23 */ /* 0x100fe200080108a2 */
[----:B------:R-:W-:Y:S01]  /*12340*/  FFMA.FTZ R178, R144, UR10, -R162 ;  /* 0x0000000a90b27c23 */ /* 0x000fe200080108a2 */
[----:B------:R-:W-:Y:S01]  /*12350*/  FADD.FTZ R141, -R141, R4 ;  /* 0x000000048d8d7221 */ /* 0x000fe20000010100 */
[----:B------:R-:W-:Y:S01]  /*12360*/  FMNMX.FTZ R0, R130, R15, !PT ;  /* 0x0000000f82007209 */ /* 0x000fe20007810000 */
[----:B------:R-:W-:Y:S01]  /*12370*/  MUFU.EX2 R159, R159 ;  /* 0x0000009f009f7308 */ /* 0x000fe20000000800 */
[--C-:B------:R-:W-:Y:S01]  /*12380*/  FFMA.FTZ R172, R148, UR10, -R162.reuse ;  /* 0x0000000a94ac7c23 */ /* 0x100fe200080108a2 */
[--C-:B------:R-:W-:Y:S01]  /*12390*/  FFMA.FTZ R132, R149, UR10, -R162.reuse ;  /* 0x0000000a95847c23 */ /* 0x100fe200080108a2 */
[----:B------:R-:W-:Y:S01]  /*123a0*/  FMNMX.FTZ R15, R131, R0, !PT ;  /* 0x00000000830f7209 */ /* 0x000fe20007810000 */
[--C-:B------:R-:W-:Y:S01]  /*123b0*/  FFMA.FTZ R174, R152, UR10, -R162.reuse ;  /* 0x0000000a98ae7c23 */ /* 0x100fe200080108a2 */
[--C-:B------:R-:W-:Y:S01]  /*123c0*/  FFMA.FTZ R168, R156, UR10, -R162.reuse ;  /* 0x0000000a9ca87c23 */ /* 0x100fe200080108a2 */
[--C-:B------:R-:W-:Y:S01]  /*123d0*/  FFMA.FTZ R126, R157, UR10, -R162.reuse ;  /* 0x0000000a9d7e7c23 */ /* 0x100fe200080108a2 */
[----:B------:R-:W-:Y:S01]  /*123e0*/  FMNMX.FTZ R0, R134, R15, !PT ;  /* 0x0000000f86007209 */ /* 0x000fe20007810000 */
[----:B------:R-:W-:Y:S01]  /*123f0*/  MUFU.EX2 R190, R190 ;  /* 0x000000be00be7308 */ /* 0x000fe20000000800 */
[----:B------:R-:W-:-:S02]  /*12400*/  FFMA.FTZ R170, R161, UR10, -R162 ;  /* 0x0000000aa1aa7c23 */ /* 0x000fc400080108a2 */
[----:B------:R-:W-:-:S04]  /*12410*/  FMNMX.FTZ R15, R135, R0, !PT ;  /* 0x00000000870f7209 */ /* 0x000fc80007810000 */
[----:B------:R-:W-:Y:S01]  /*12420*/  FMNMX.FTZ R0, R138, R15, !PT ;  /* 0x0000000f8a007209 */ /* 0x000fe20007810000 */
[----:B------:R-:W-:Y:S01]  /*12430*/  MUFU.EX2 R122, R122 ;  /* 0x0000007a007a7308 */ /* 0x000fe20000000800 */
[--C-:B------:R-:W-:Y:S01]  /*12440*/  FFMA.FTZ R15, R127, UR10, -R162.reuse ;  /* 0x0000000a7f0f7c23 */ /* 0x100fe200080108a2 */
[----:B------:R-:W-:Y:S01]  /*12450*/  FFMA.FTZ R127, R153, UR10, -R162 ;  /* 0x0000000a997f7c23 */ /* 0x000fe200080108a2 */
[----:B------:R-:W-:-:S04]  /*12460*/  FMNMX.FTZ R121, R139, R0, !PT ;  /* 0x000000008b797209 */ /* 0x000fc80007810000 */
[----:B------:R-:W-:Y:S01]  /*12470*/  FMNMX.FTZ R0, R142, R121, !PT ;  /* 0x000000798e007209 */ /* 0x000fe20007810000 */
[----:B------:R-:W-:Y:S03]  /*12480*/  MUFU.EX2 R184, R184 ;  /* 0x000000b800b87308 */ /* 0x000fe60000000800 */
[----:B------:R-:W-:-:S04]  /*12490*/  FMNMX.FTZ R121, R143, R0, !PT ;  /* 0x000000008f797209 */ /* 0x000fc80007810000 */
[----:B------:R-:W-:Y:S01]  /*124a0*/  FMNMX.FTZ R0, R146, R121, !PT ;  /* 0x0000007992007209 */ /* 0x000fe20007810000 */
[----:B------:R-:W-:Y:S01]  /*124b0*/  MUFU.EX2 R120, R120 ;  /* 0x0000007800787308 */ /* 0x000fe20000000800 */
[--C-:B------:R-:W-:Y:S01]  /*124c0*/  FFMA.FTZ R121, R133, UR10, -R162.reuse ;  /* 0x0000000a85797c23 */ /* 0x100fe200080108a2 */
[--C-:B------:R-:W-:Y:S01]  /*124d0*/  FFMA.FTZ R133, R145, UR10, -R162.reuse ;  /* 0x0000000a91857c23 */ /* 0x100fe200080108a2 */
[----:B------:R-:W-:Y:S01]  /*124e0*/  FMNMX.FTZ R123, R147, R0, !PT ;  /* 0x00000000937b7209 */ /* 0x000fe20007810000 */
[----:B------:R-:W-:-:S03]  /*124f0*/  FFMA.FTZ R162, R164, UR10, -R162 ;  /* 0x0000000aa4a27c23 */ /* 0x000fc600080108a2 */
        /* <DEDUP_REMOVED lines=22> */
[C---:B------:R-:W-:Y:S02]  /*12660*/  FMUL.FTZ R140, R123.reuse, UR10 ;  /* 0x0000000a7b8c7c20 */ /* 0x040fe40008410000 */
[----:B------:R-:W-:Y:S01]  /*12670*/  MUFU.EX2 R172, R172 ;  /* 0x000000ac00ac7308 */ /* 0x000fe20000000800 */
[----:B------:R-:W-:Y:S02]  /*12680*/  FSEL R2, R123, RZ, P1 ;  /* 0x000000ff7b027208 */ /* 0x000fe40000800000 */
[----:B------:R-:W-:-:S03]  /*12690*/  FSEL R140, R140, RZ, P1 ;  /* 0x000000ff8c8c7208 */ /* 0x000fc60000800000 */
[----:B------:R-:W-:Y:S02]  /*126a0*/  FADD.FTZ R2, -R2, R3 ;  /* 0x0000000302027221 */ /* 0x000fe40000010100 */
[----:B------:R-:W0:Y:S01]  /*126b0*/  MUFU.EX2 R0, R0 ;  /* 0x0000000000007308 */ /* 0x000e220000000800 */
[--C-:B------:R-:W-:Y:S01]  /*126c0*/  FFMA.FTZ R189, R12, UR10, -R140.reuse ;  /* 0x0000000a0cbd7c23 */ /* 0x100fe2000801088c */
[--C-:B------:R-:W-:Y:S01]  /*126d0*/  FFMA.FTZ R141, R14, UR10, -R140.reuse ;  /* 0x0000000a0e8d7c23 */ /* 0x100fe2000801088c */
[----:B------:R-:W-:Y:S01]  /*126e0*/  FMUL.FTZ R2, R2, UR10 ;  /* 0x0000000a02027c20 */ /* 0x000fe20008410000 */
        /* <DEDUP_REMOVED lines=11> */
[----:B------:R-:W-:Y:S01]  /*127a0*/  FFMA.FTZ R177, R138, UR10, -R140 ;  /* 0x0000000a8ab17c23 */ /* 0x000fe2000801088c */
[----:B------:R-:W1:Y:S01]  /*127b0*/  MUFU.EX2 R2, R2 ;  /* 0x0000000200027308 */ /* 0x000e620000000800 */
[----:B0-----:R-:W-:Y:S01]  /*127c0*/  FFMA.FTZ R124, R0, R11, R188 ;  /* 0x0000000b007c7223 */ /* 0x001fe200000100bc */
        /* <DEDUP_REMOVED lines=11> */
[----:B------:R-:W-:-:S03]  /*12880*/  FADD.FTZ R3, R122, R3 ;  /* 0x000000037a037221 */ /* 0x000fc60000010000 */
[----:B------:R-:W2:Y:S01]  /*12890*/  MUFU.EX2 R191, R191 ;  /* 0x000000bf00bf7308 */ /* 0x000ea20000000800 */
[----:B-1----:R-:W-:Y:S01]  /*128a0*/  FFMA.FTZ R128, R2, R5, R189 ;  /* 0x0000000502807223 */ /* 0x002fe200000100bd */
[----:B------:R-:W-:-:S04]  /*128b0*/  FADD.FTZ R3, R184, R3 ;  /* 0x00000003b8037221 */ /* 0x000fc80000010000 */
[----:B------:R-:W-:Y:S02]  /*128c0*/  FADD.FTZ R3, R120, R3 ;  /* 0x0000000378037221 */ /* 0x000fe40000010000 */
[----:B------:R-:W1:Y:S01]  /*128d0*/  MUFU.EX2 R21, R21 ;  /* 0x0000001500157308 */ /* 0x000e620000000800 */
[----:B0-----:R-:W-:Y:S01]  /*128e0*/  FADD.FTZ R124, R141, R128 ;  /* 0x000000808d7c7221 */ /* 0x001fe20000010000 */
[----:B------:R-:W-:Y:S01]  /*128f0*/  FADD.FTZ R134, R186, R3 ;  /* 0x00000003ba867221 */ /* 0x000fe20000010000 */
[----:B------:R-:W-:-:S05]  /*12900*/  FFMA.FTZ R128, R143, UR10, -R140 ;  /* 0x0000000a8f807c23 */ /* 0x000fca000801088c */
        /* <DEDUP_REMOVED lines=20> */
[----:B------:R-:W-:Y:S01]  /*12a50*/  FADD.FTZ R5, R136, R5 ;  /* 0x0000000588057221 */ /* 0x000fe20000010000 */
[----:B------:R-:W-:-:S03]  /*12a60*/  FFMA.FTZ R124, R151, UR10, -R140 ;  /* 0x0000000a977c7c23 */ /* 0x000fc6000801088c */
[----:B------:R-:W-:Y:S02]  /*12a70*/  FADD.FTZ R138, R178, R5 ;  /* 0x00000005b28a7221 */ /* 0x000fe40000010000 */
[----:B------:R-:W2:Y:S01]  /*12a80*/  MUFU.EX2 R130, R130 ;  /* 0x0000008200827308 */ /* 0x000ea20000000800 */
[----:B-1----:R-:W-:Y:S01]  /*12a90*/  FADD.FTZ R134, R12, R3 ;  /* 0x000000030c867221 */ /* 0x002fe20000010000 */
[----:B------:R-:W-:-:S04]  /*12aa0*/  FADD.FTZ R11, R133, R138 ;  /* 0x0000008a850b7221 */ /* 0x000fc80000010000 */
[----:B------:R-:W-:Y:S02]  /*12ab0*/  FADD.FTZ R11, R172, R11 ;  /* 0x0000000bac0b7221 */ /* 0x000fe40000010000 */
[----:B------:R-:W1:Y:S01]  /*12ac0*/  MUFU.EX2 R177, R177 ;  /* 0x000000b100b17308 */ /* 0x000e620000000800 */
[----:B0-----:R-:W-:-:S07]  /*12ad0*/  FADD.FTZ R3, R183, R134 ;  /* 0x00000086b7037221 */ /* 0x001fce0000010000 */
[----:B------:R-:W0:Y:S01]  /*12ae0*/  MUFU.EX2 R129, R129 ;  /* 0x0000008100817308 */ /* 0x000e220000000800 */
[----:B--2---:R-:W-:Y:S01]  /*12af0*/  FADD.FTZ R134, R130, R3 ;  /* 0x0000000382867221 */ /* 0x004fe20000010000 */
[----:B------:R-:W-:-:S06]  /*12b00*/  FFMA.FTZ R3, R155, UR10, -R140 ;  /* 0x0000000a9b037c23 */ /* 0x000fcc000801088c */
        /* <DEDUP_REMOVED lines=38> */
.L_x_1686:
        /* <DEDUP_REMOVED lines=34> */
[----:B------:R-:W-:Y:S01]  /*12f90*/  IMAD.MOV.U32 R3, RZ, RZ, R123 ;  /* 0x000000ffff037224 */ /* 0x000fe200078e007b */
[----:B------:R-:W-:Y:S01]  /*12fa0*/  UMOV UR40, UR5 ;  /* 0x0000000500287c82 */ /* 0x000fe20008000000 */
[----:B------:R-:W-:Y:S01]  /*12fb0*/  IMAD.MOV.U32 R4, RZ, RZ, R13 ;  /* 0x000000ffff047224 */ /* 0x000fe200078e000d */
[----:B------:R-:W-:-:S06]  /*12fc0*/  UMOV UR42, UR37 ;  /* 0x00000025002a7c82 */ /* 0x000fcc0008000000 */
.L_x_1668:
[----:B------:R-:W-:Y:S01]  /*12fd0*/  ULDC UR4, c[0x0][0x448] ;  /* 0x0001120000047ab9 */ /* 0x000fe20000000800 */
[----:B------:R-:W-:Y:S01]  /*12fe0*/  IADD3 R12, R17, 0x1, -R16 ;  /* 0x00000001110c7810 */ /* 0x000fe20007ffe810 */
[----:B------:R-:W-:Y:S01]  /*12ff0*/  UISETP.NE.AND UP0, UPT, UR4, 0x1, UPT ;  /* 0x000000010400788c */ /* 0x000fe2000bf05270 */
[----:B------:R-:W-:Y:S02]  /*13000*/  ULDC UR11, c[0x0][0x9e4] ;  /* 0x00027900000b7ab9 */ /* 0x000fe40000000800 */
[----:B------:R-:W-:Y:S01]  /*13010*/  R2UR UR7, R12 ;  /* 0x000000000c0772ca */ /* 0x000fe200000e0000 */
[----:B------:R-:W-:Y:S02]  /*13020*/  UISETP.GE.AND UP1, UPT, UR11, 0x1, UPT ;  /* 0x000000010b00788c */ /* 0x000fe4000bf26270 */
[----:B------:R-:W-:Y:S01]  /*13030*/  UIADD3 UR6, UR60, 0x7f, URZ ;  /* 0x0000007f3c067890 */ /* 0x000fe2000fffe03f */
[----:B------:R-:W-:-:S03]  /*13040*/  ULDC UR15, c[0x0][0x9dc] ;  /* 0x00027700000f7ab9 */ /* 0x000fc60000000800 */
[----:B------:R-:W-:Y:S01]  /*13050*/  PLOP3.LUT P1, PT, PT, PT, UP1, 0x40, 0x0 ;  /* 0x000000000000781c */ /* 0x000fe20003f2e818 */
[----:B------:R-:W-:Y:S01]  /*13060*/  @UP0 ULDC UR4, c[0x0][0x44c] ;  /* 0x0001130000040ab9 */ /* 0x000fe20000000800 */
[----:B------:R-:W-:Y:S01]  /*13070*/  @UP0 ULDC UR14, c[0x0][0x450] ;  /* 0x00011400000e0ab9 */ /* 0x000fe20000000800 */
[----:B------:R-:W-:-:S04]  /*13080*/  UIMAD.WIDE.U32 UR4, UR6, UR4, URZ ;  /* 0x00000004060472a5 */ /* 0x000fc8000f8e003f */
[----:B------:R-:W-:-:S04]  /*13090*/  @UP0 USHF.R.U32.HI UR6, URZ, UR14, UR5 ;  /* 0x0000000e3f060299 */ /* 0x000fc80008011605 */
[----:B------:R-:W-:-:S04]  /*130a0*/  UIADD3 UR6, UR6, UR7, URZ ;  /* 0x0000000706067290 */ /* 0x000fc8000fffe03f */
        /* <DEDUP_REMOVED lines=13> */
.L_x_1689:
[----:B------:R-:W-:-:S11]  /*13180*/  UISETP.NE.AND UP2, UPT, UR11, 0x1, UPT ;  /* 0x000000010b00788c */ /* 0x000fd6000bf45270 */
[----:B------:R-:W-:Y:S02]  /*13190*/  @UP2 ULDC.64 UR4, c[0x0][0x9e8] ;  /* 0x00027a0000042ab9 */ /* 0x000fe40000000a00 */
[----:B------:R-:W-:-:S04]  /*131a0*/  UIMAD.WIDE.U32 UR6, UR14, UR4, URZ ;  /* 0x000000040e0672a5 */ /* 0x000fc8000f8e003f */
[----:B------:R-:W-:-:S12]  /*131b0*/  @UP2 USHF.R.U32.HI UR14, URZ, UR5, UR7 ;  /* 0x000000053f0e2299 */ /* 0x000fd80008011607 */
.L_x_1690:
[----:B------:R-:W-:-:S04]  /*131c0*/  UIMAD UR11, UR14, UR11, URZ ;  /* 0x0000000b0e0b72a4 */ /* 0x000fc8000f8e023f */
[----:B------:R-:W-:-:S04]  /*131d0*/  UISETP.LT.AND UP2, UPT, UR15, UR11, UPT ;  /* 0x0000000b0f00728c */ /* 0x000fc8000bf41270 */
[----:B------:R-:W-:-:S12]  /*131e0*/  USEL UR15, UR15, UR11, !UP2 ;  /* 0x0000000b0f0f7287 */ /* 0x000fd8000d000000 */
.L_x_1688:
        /* <DEDUP_REMOVED lines=14> */
.L_x_1702:
[----:B------:R-:W-:-:S04]  /*132d0*/  UISETP.NE.AND UP2, UPT, UR4, 0x1, UPT ;  /* 0x000000010400788c */ /* 0x000fc8000bf45270 */
[----:B------:R-:W-:-:S04]  /*132e0*/  USEL UR42, URZ, 0x1, UP2 ;  /* 0x000000013f2a7887 */ /* 0x000fc80009000000 */
[----:B------:R-:W-:Y:S01]  /*132f0*/  ULOP3.LUT UR42, UR37, UR42, URZ, 0x3c, !UPT ;  /* 0x0000002a252a7292 */ /* 0x000fe2000f8e3c3f */
[----:B------:R-:W-:Y:S11]  /*13300*/  @!P0 BRA `(.L_x_1692) ;  /* 0x0000000000048947 */ /* 0x000ff60003800000 */
[----:B------:R-:W-:Y:S01]  /*13310*/  BPT.TRAP 0x1 ;  /* 0x000000040000795c */ /* 0x000fe20000300000 */
.L_x_1692:
        /* <DEDUP_REMOVED lines=9> */
.L_x_1693:
[----:B-1----:R-:W-:Y:S05]  /*133b0*/  @P1 BRA `(.L_x_1694) ;  /* 0x0000000000081947 */ /* 0x002fea0003800000 */
[----:B------:R-:W1:Y:S02]  /*133c0*/  SYNCS.PHASECHK.TRANS64.TRYWAIT P1, [UR7+0x30830], R3 ;  /* 0x03083003ff0075a7 */ /* 0x000e640008020147 */
[----:B-1----:R-:W-:Y:S05]  /*133d0*/  @!P1 BRA `(.L_x_1695) ;  /* 0x0000011400889947 */ /* 0x002fea0003800000 */
.L_x_1694:
        /* <DEDUP_REMOVED lines=167> */
.L_x_1696:
[----:B------:R-:W-:Y:S01]  /*13e50*/  ULEA UR6, UR4, UR41, 0x3 ;  /* 0x0000002904067291 */ /* 0x000fe2000f8e183f */
[----:B------:R-:W-:-:S05]  /*13e60*/  IMAD.U32 R0, RZ, RZ, UR37 ;  /* 0x00000025ff007e24 */ /* 0x000fca000f8e00ff */
[----:B------:R-:W-:-:S04]  /*13e70*/  SHF.L.U32 R0, R0, 0x1f, RZ ;  /* 0x0000001f00007819 */ /* 0x000fc800000006ff */
[----:B------:R2:W3:Y:S01]  /*13e80*/  SYNCS.PHASECHK.TRANS64.TRYWAIT P1, [UR6+0x30850], R0 ;  /* 0x03085000ff0075a7 */ /* 0x0004e20008020146 */
[----:B------:R-:W-:Y:S05]  /*13e90*/  @!P0 BRA `(.L_x_1697) ;  /* 0x0000000000048947 */ /* 0x000fea0003800000 */
[----:B------:R-:W-:Y:S01]  /*13ea0*/  BPT.TRAP 0x1 ;  /* 0x000000040000795c */ /* 0x000fe20000300000 */
.L_x_1697:
[----:B---3--:R-:W-:Y:S05]  /*13eb0*/  @P1 BRA `(.L_x_1698) ;  /* 0x0000000000081947 */ /* 0x008fea0003800000 */
[----:B------:R-:W3:Y:S02]  /*13ec0*/  SYNCS.PHASECHK.TRANS64.TRYWAIT P1, [UR6+0x30850], R0 ;  /* 0x03085000ff0075a7 */ /* 0x000ee40008020146 */
[----:B---3--:R-:W-:Y:S05]  /*13ed0*/  @!P1 BRA `(.L_x_1699) ;  /* 0x0000010800e09947 */ /* 0x008fea0003800000 */
.L_x_1698:
        /* <DEDUP_REMOVED lines=37> */
.L_x_1700:
        /* <DEDUP_REMOVED lines=23> */
[----:B--23--:R-:W-:Y:S01]  /*142a0*/  FMNMX.FTZ R0, R14, R12, !PT ;  /* 0x0000000c0e007209 */ /* 0x00cfe20007810000 */
[----:B------:R-:W-:Y:S01]  /*142b0*/  FMUL.FTZ R153, R157, UR5 ;  /* 0x000000059d997c20 */ /* 0x000fe20008410000 */
[----:B------:R-:W-:Y:S01]  /*142c0*/  FMUL.FTZ R132, R136, UR5 ;  /* 0x0000000588847c20 */ /* 0x000fe20008410000 */
[----:B------:R-:W-:Y:S01]  /*142d0*/  FMUL.FTZ R131, R135, UR5 ;  /* 0x0000000587837c20 */ /* 0x000fe20008410000 */
[----:B------:R-:W-:Y:S01]  /*142e0*/  FMUL.FTZ R134, R138, UR5 ;  /* 0x000000058a867c20 */ /* 0x000fe20008410000 */
[----:B------:R-:W-:Y:S01]  /*142f0*/  FMUL.FTZ R136, R140, UR5 ;  /* 0x000000058c887c20 */ /* 0x000fe20008410000 */
[----:B------:R-:W-:Y:S01]  /*14300*/  FMUL.FTZ R135, R139, UR5 ;  /* 0x000000058b877c20 */ /* 0x000fe20008410000 */
[----:B------:R-:W2:Y:S01]  /*14310*/  MUFU.TANH R120, R120 ;  /* 0x0000007800787308 */ /* 0x000ea20000002400 */
        /* <DEDUP_REMOVED lines=8> */
[----:B----4-:R-:W-:Y:S01]  /*143a0*/  FMNMX.FTZ R2, R20, R13, !PT ;  /* 0x0000000d14027209 */ /* 0x010fe20007810000 */
        /* <DEDUP_REMOVED lines=16> */
[----:B------:R-:W-:Y:S01]  /*144b0*/  UMOV UR10, UR55 ;  /* 0x00000037000a7c82 */ /* 0x000fe20008000000 */
[----:B------:R-:W-:-:S04]  /*144c0*/  UIADD3 UR7, UR7, 0x30840, URZ ;  /* 0x0003084007077890 */ /* 0x000fc8000fffe03f */
[----:B------:R-:W-:Y:S01]  /*144d0*/  UPRMT UR7, UR43, 0x654, UR7 ;  /* 0x000006542b077896 */ /* 0x000fe20008000007 */
[----:B------:R-:W0:Y:S01]  /*144e0*/  MUFU.TANH R124, R124 ;  /* 0x0000007c007c7308 */ /* 0x000e220000002400 */
[----:B-1----:R-:W-:-:S07]  /*144f0*/  FMNMX.FTZ R3, R121, R0, !PT ;  /* 0x0000000079037209 */ /* 0x002fce0007810000 */
[----:B------:R-:W1:Y:S01]  /*14500*/  MUFU.TANH R123, R123 ;  /* 0x0000007b007b7308 */ /* 0x000e620000002400 */
[----:B--2---:R-:W-:Y:S01]  /*14510*/  FMNMX.FTZ R2, R122, R157, !PT ;  /* 0x0000009d7a027209 */ /* 0x004fe20007810000 */
[----:B------:R-:W-:Y:S06]  /*14520*/  SYNCS.ARRIVE.TRANS64.RED.A1T0 RZ, [UR7], RZ ;  /* 0x000000ffffff79a7 */ /* 0x000fec0008100407 */
        /* <DEDUP_REMOVED lines=24> */
[----:B--2---:R-:W-:Y:S01]  /*146b0*/  FMNMX.FTZ R2, R134, R159, !PT ;  /* 0x0000009f86027209 */ /* 0x004fe20007810000 */
[----:B------:R-:W-:-:S06]  /*146c0*/  FMUL.FTZ R159, R163, UR5 ;  /* 0x00000005a39f7c20 */ /* 0x000fcc0008410000 */
        /* <DEDUP_REMOVED lines=15> */
[----:B-1----:R-:W-:Y:S01]  /*147c0*/  FMNMX.FTZ R2, R142, R161, !PT ;  /* 0x000000a18e027209 */ /* 0x002fe20007810000 */
[----:B------:R-:W-:-:S06]  /*147d0*/  FMUL.FTZ R161, R165, UR5 ;  /* 0x00000005a5a17c20 */ /* 0x000fcc0008410000 */
        /* <DEDUP_REMOVED lines=38> */
[----:B--2---:R-:W-:-:S05]  /*14a40*/  FMNMX.FTZ R0, R161, R0, !PT ;  /* 0x00000000a1007209 */ /* 0x004fca0007810000 */
[----:B------:R-:W2:Y:S01]  /*14a50*/  SHFL.BFLY PT, R3, R0, 0x2, 0x1f ;  /* 0x0c401f0000037f89 */ /* 0x000ea200000e0000 */
[----:B0-----:R-:W-:-:S04]  /*14a60*/  FMNMX.FTZ R2, R162, R165, !PT ;  /* 0x000000a5a2027209 */ /* 0x001fc80007810000 */
[----:B-1----:R-:W-:-:S05]  /*14a70*/  FMNMX.FTZ R2, R163, R2, !PT ;  /* 0x00000002a3027209 */ /* 0x002fca0007810000 */
[----:B------:R-:W0:Y:S01]  /*14a80*/  SHFL.BFLY PT, R165, R2, 0x2, 0x1f ;  /* 0x0c401f0002a57f89 */ /* 0x000e2200000e0000 */
[----:B--2---:R-:W-:-:S05]  /*14a90*/  FMNMX.FTZ R164, R0, R3, !PT ;  /* 0x0000000300a47209 */ /* 0x004fca0007810000 */
[----:B------:R-:W1:Y:S01]  /*14aa0*/  SHFL.BFLY PT, R3, R164, 0x1, 0x1f ;  /* 0x0c201f00a4037f89 */ /* 0x000e6200000e0000 */
[----:B0-----:R-:W-:-:S05]  /*14ab0*/  FMNMX.FTZ R165, R2, R165, !PT ;  /* 0x000000a502a57209 */ /* 0x001fca0007810000 */
[----:B------:R-:W0:Y:S01]  /*14ac0*/  SHFL.BFLY PT, R166, R165, 0x1, 0x1f ;  /* 0x0c201f00a5a67f89 */ /* 0x000e2200000e0000 */
[----:B-1----:R-:W-:-:S05]  /*14ad0*/  FMNMX.FTZ R4, R164, R3, !PT ;  /* 0x00000003a4047209 */ /* 0x002fca0007810000 */
[----:B------:R-:W-:-:S04]  /*14ae0*/  FADD.FTZ R12, -R4, R12 ;  /* 0x0000000c040c7221 */ /* 0x000fc80000010100 */
[----:B------:R-:W-:-:S04]  /*14af0*/  FMUL.FTZ R167, R12, UR10 ;  /* 0x0000000a0ca77c20 */ /* 0x000fc80008410000 */
[----:B------:R-:W-:Y:S01]  /*14b00*/  MUFU.EX2 R0, R167 ;  /* 0x000000a700007308 */ /* 0x000fe20000000800 */
[----:B0-----:R-:W-:-:S05]  /*14b10*/  FMNMX.FTZ R3, R165, R166, !PT ;  /* 0x000000a6a5037209 */ /* 0x001fca0007810000 */
[----:B------:R-:W-:-:S04]  /*14b20*/  FADD.FTZ R12, -R3, R13 ;  /* 0x0000000d030c7221 */ /* 0x000fc80000010100 */
[----:B------:R-:W-:Y:S01]  /*14b30*/  FMUL.FTZ R2, R12, UR10 ;  /* 0x0000000a0c027c20 */ /* 0x000fe20008410000 */
[----:B------:R-:W-:-:S04]  /*14b40*/  FMUL.FTZ R12, R4, UR10 ;  /* 0x0000000a040c7c20 */ /* 0x000fc80008410000 */
[--C-:B------:R-:W-:Y:S01]  /*14b50*/  FFMA.FTZ R186, R128, UR10, -R12.reuse ;  /* 0x0000000a80ba7c23 */ /* 0x100fe2000801080c */
[--C-:B------:R-:W-:Y:S01]  /*14b60*/  FFMA.FTZ R128, R129, UR10, -R12.reuse ;  /* 0x0000000a81807c23 */ /* 0x100fe2000801080c */
[----:B------:R-:W-:Y:S01]  /*14b70*/  FMUL.FTZ R129, R3, UR10 ;  /* 0x0000000a03817c20 */ /* 0x000fe20008410000 */
        /* <DEDUP_REMOVED lines=27> */
[----:B------:R-:W-:Y:S01]  /*14d30*/  FFMA.FTZ R121, R141, UR10, -R12 ;  /* 0x0000000a8d797c23 */ /* 0x000fe2000801080c */
[--C-:B------:R-:W-:Y:S01]  /*14d40*/  FFMA.FTZ R126, R143, UR10, -R129.reuse ;  /* 0x0000000a8f7e7c23 */ /* 0x100fe20008010881 */
[----:B------:R-:W2:Y:S01]  /*14d50*/  MUFU.EX2 R166, R166 ;  /* 0x000000a600a67308 */ /* 0x000ea20000000800 */
[----:B0-----:R-:W-:Y:S01]  /*14d60*/  FFMA.FTZ R11, R0, R11, R188 ;  /* 0x0000000b000b7223 */ /* 0x001fe200000100bc */
[--C-:B------:R-:W-:Y:S01]  /*14d70*/  FFMA.FTZ R178, R144, UR10, -R12.reuse ;  /* 0x0000000a90b27c23 */ /* 0x100fe2000801080c */
[--C-:B------:R-:W-:Y:S01]  /*14d80*/  FFMA.FTZ R179, R146, UR10, -R129.reuse ;  /* 0x0000000a92b37c23 */ /* 0x100fe20008010881 */
[--C-:B------:R-:W-:Y:S01]  /*14d90*/  FFMA.FTZ R120, R145, UR10, -R12.reuse ;  /* 0x0000000a91787c23 */ /* 0x100fe2000801080c */
[--C-:B------:R-:W-:Y:S01]  /*14da0*/  FFMA.FTZ R123, R147, UR10, -R129.reuse ;  /* 0x0000000a937b7c23 */ /* 0x100fe20008010881 */
[--C-:B------:R-:W-:Y:S01]  /*14db0*/  FFMA.FTZ R172, R148, UR10, -R12.reuse ;  /* 0x0000000a94ac7c23 */ /* 0x100fe2000801080c */
[----:B------:R-:W-:Y:S01]  /*14dc0*/  FFMA.FTZ R173, R150, UR10, -R129 ;  /* 0x0000000a96ad7c23 */ /* 0x000fe20008010881 */
[----:B------:R-:W0:Y:S01]  /*14dd0*/  MUFU.EX2 R136, R136 ;  /* 0x0000008800887308 */ /* 0x000e220000000800 */
[----:B-1----:R-:W-:Y:S01]  /*14de0*/  FFMA.FTZ R5, R2, R5, R189 ;  /* 0x0000000502057223 */ /* 0x002fe200000100bd */
[--C-:B------:R-:W-:Y:S01]  /*14df0*/  FFMA.FTZ R15, R149, UR10, -R12.reuse ;  /* 0x0000000a950f7c23 */ /* 0x100fe2000801080c */
[--C-:B------:R-:W-:Y:S01]  /*14e00*/  FFMA.FTZ R174, R152, UR10, -R12.reuse ;  /* 0x0000000a98ae7c23 */ /* 0x100fe2000801080c */
[--C-:B------:R-:W-:Y:S01]  /*14e10*/  FFMA.FTZ R175, R154, UR10, -R129.reuse ;  /* 0x0000000a9aaf7c23 */ /* 0x100fe20008010881 */
[--C-:B------:R-:W-:Y:S01]  /*14e20*/  FFMA.FTZ R14, R153, UR10, -R12.reuse ;  /* 0x0000000a990e7c23 */ /* 0x100fe2000801080c */
[----:B------:R-:W-:Y:S01]  /*14e30*/  FFMA.FTZ R21, R155, UR10, -R129 ;  /* 0x0000000a9b157c23 */ /* 0x000fe20008010881 */
[--C-:B------:R-:W-:Y:S01]  /*14e40*/  FFMA.FTZ R168, R156, UR10, -R12.reuse ;  /* 0x0000000a9ca87c23 */ /* 0x100fe2000801080c */
[----:B------:R-:W1:Y:S01]  /*14e50*/  MUFU.EX2 R190, R190 ;  /* 0x000000be00be7308 */ /* 0x000e620000000800 */
[----:B--2---:R-:W-:Y:S01]  /*14e60*/  FADD.FTZ R11, R166, R11 ;  /* 0x0000000ba60b7221 */ /* 0x004fe20000010000 */
[--C-:B------:R-:W-:Y:S01]  /*14e70*/  FFMA.FTZ R169, R158, UR10, -R129.reuse ;  /* 0x0000000a9ea97c23 */ /* 0x100fe20008010881 */
[--C-:B------:R-:W-:Y:S01]  /*14e80*/  FFMA.FTZ R13, R157, UR10, -R12.reuse ;  /* 0x0000000a9d0d7c23 */ /* 0x100fe2000801080c */
[--C-:B------:R-:W-:Y:S01]  /*14e90*/  FFMA.FTZ R170, R160, UR10, -R12.reuse ;  /* 0x0000000aa0aa7c23 */ /* 0x100fe2000801080c */
[----:B------:R-:W-:Y:S01]  /*14ea0*/  FFMA.FTZ R171, R162, UR10, -R129 ;  /* 0x0000000aa2ab7c23 */ /* 0x000fe20008010881 */
[----:B------:R-:W-:-:S02]  /*14eb0*/  FFMA.FTZ R12, R161, UR10, -R12 ;  /* 0x0000000aa10c7c23 */ /* 0x000fc4000801080c */
        /* <DEDUP_REMOVED lines=47> */
[--C-:B------:R-:W-:Y:S01]  /*151b0*/  FFMA.FTZ R20, R159, UR10, -R129.reuse ;  /* 0x0000000a9f147c23 */ /* 0x100fe20008010881 */
[----:B------:R-:W-:-:S05]  /*151c0*/  FFMA.FTZ R129, R163, UR10, -R129 ;  /* 0x0000000aa3817c23 */ /* 0x000fca0008010881 */
        /* <DEDUP_REMOVED lines=44> */
.L_x_1701:
        /* <DEDUP_REMOVED lines=34> */
.L_x_1691:
        /* <DEDUP_REMOVED lines=10> */
.L_x_1722:
[----:B------:R-:W-:-:S04]  /*15750*/  UISETP.NE.AND UP2, UPT, UR4, 0x1, UPT ;  /* 0x000000010400788c */ /* 0x000fc8000bf45270 */
[----:B------:R-:W-:-:S04]  /*15760*/  USEL UR42, URZ, 0x1, UP2 ;  /* 0x000000013f2a7887 */ /* 0x000fc80009000000 */
[----:B------:R-:W-:Y:S01]  /*15770*/  ULOP3.LUT UR42, UR37, UR42, URZ, 0x3c, !UPT ;  /* 0x0000002a252a7292 */ /* 0x000fe2000f8e3c3f */
[----:B------:R-:W-:Y:S11]  /*15780*/  @!P0 BRA `(.L_x_1704) ;  /* 0x0000000000048947 */ /* 0x000ff60003800000 */
[----:B------:R-:W-:Y:S01]  /*15790*/  BPT.TRAP 0x1 ;  /* 0x000000040000795c */ /* 0x000fe20000300000 */
.L_x_1704:
        /* <DEDUP_REMOVED lines=9> */
.L_x_1705:
[----:B-1----:R-:W-:Y:S05]  /*15830*/  @P1 BRA `(.L_x_1706) ;  /* 0x0000000000081947 */ /* 0x002fea0003800000 */
[----:B------:R-:W1:Y:S02]  /*15840*/  SYNCS.PHASECHK.TRANS64.TRYWAIT P1, [UR7+0x30830], R3 ;  /* 0x03083003ff0075a7 */ /* 0x000e640008020147 */
[----:B-1----:R-:W-:Y:S05]  /*15850*/  @!P1 BRA `(.L_x_1707) ;  /* 0x000000f000989947 */ /* 0x002fea0003800000 */
.L_x_1706:
        /* <DEDUP_REMOVED lines=167> */
.L_x_1708:
[----:B------:R-:W-:Y:S01]  /*162d0*/  ULEA UR6, UR4, UR41, 0x3 ;  /* 0x0000002904067291 */ /* 0x000fe2000f8e183f */
[----:B------:R-:W-:-:S05]  /*162e0*/  IMAD.U32 R0, RZ, RZ, UR37 ;  /* 0x00000025ff007e24 */ /* 0x000fca000f8e00ff */
[----:B------:R-:W-:-:S04]  /*162f0*/  SHF.L.U32 R0, R0, 0x1f, RZ ;  /* 0x0000001f00007819 */ /* 0x000fc800000006ff */
[----:B------:R2:W3:Y:S01]  /*16300*/  SYNCS.PHASECHK.TRANS64.TRYWAIT P1, [UR6+0x30850], R0 ;  /* 0x03085000ff0075a7 */ /* 0x0004e20008020146 */
[----:B------:R-:W-:Y:S05]  /*16310*/  @!P0 BRA `(.L_x_1709) ;  /* 0x0000000000048947 */ /* 0x000fea0003800000 */
[----:B------:R-:W-:Y:S01]  /*16320*/  BPT.TRAP 0x1 ;  /* 0x000000040000795c */ /* 0x000fe20000300000 */
.L_x_1709:
[----:B---3--:R-:W-:Y:S05]  /*16330*/  @P1 BRA `(.L_x_1710) ;  /* 0x0000000000081947 */ /* 0x008fea0003800000 */
[----:B------:R-:W3:Y:S02]  /*16340*/  SYNCS.PHASECHK.TRANS64.TRYWAIT P1, [UR6+0x30850], R0 ;  /* 0x03085000ff0075a7 */ /* 0x000ee40008020146 */
[----:B---3--:R-:W-:Y:S05]  /*16350*/  @!P1 BRA `(.L_x_1711) ;  /* 0x000000e400f09947 */ /* 0x008fea0003800000 */
.L_x_1710:
        /* <DEDUP_REMOVED lines=37> */
.L_x_1712:
[----:B------:R-:W-:Y:S01]  /*165b0*/  PLOP3.LUT P1, PT, PT, PT, UP0, 0x80, 0x0 ;  /* 0x000000000000781c */ /* 0x000fe20003f2f008 */
[----:B------:R-:W-:Y:S01]  /*165c0*/  FMUL.FTZ R21, R127, UR5 ;  /* 0x000000057f157c20 */ /* 0x000fe20008410000 */
[----:B------:R-:W-:Y:S01]  /*165d0*/  FMUL.FTZ R127, R133, UR5 ;  /* 0x00000005857f7c20 */ /* 0x000fe20008410000 */
        /* <DEDUP_REMOVED lines=9> */
[----:B---3--:R-:W-:Y:S01]  /*16670*/  FMUL.FTZ R2, R122, UR5 ;  /* 0x000000057a027c20 */ /* 0x008fe20008410000 */
[----:B------:R-:W-:Y:S01]  /*16680*/  FMUL.FTZ R15, R125, UR5 ;  /* 0x000000057d0f7c20 */ /* 0x000fe20008410000 */
[----:B------:R-:W-:Y:S01]  /*16690*/  @P1 IMAD.HI.U32 R122, R162, UR4, RZ ;  /* 0x00000004a27a1c27 */ /* 0x000fe2000f8e00ff */
[----:B------:R-:W-:-:S03]  /*166a0*/  @UP0 ULDC UR4, c[0x0][0x450] ;  /* 0x0001140000040ab9 */ /* 0x000fc60000000800 */
[----:B------:R-:W-:Y:S01]  /*166b0*/  FMUL.FTZ R125, R131, UR5 ;  /* 0x00000005837d7c20 */ /* 0x000fe20008410000 */
[----:B------:R-:W-:Y:S01]  /*166c0*/  FMUL.FTZ R131, R139, UR5 ;  /* 0x000000058b837c20 */ /* 0x000fe20008410000 */
[----:B01----:R-:W-:Y:S01]  /*166d0*/  FMUL.FTZ R3, R121, UR5 ;  /* 0x0000000579037c20 */ /* 0x003fe20008410000 */
[----:B------:R-:W-:Y:S01]  /*166e0*/  @P2 SHF.R.U32.HI R162, RZ, UR4, R122 ;  /* 0x00000004ffa22c19 */ /* 0x000fe2000801167a */
[----:B------:R-:W-:Y:S01]  /*166f0*/  FMUL.FTZ R20, R126, UR5 ;  /* 0x000000057e147c20 */ /* 0x000fe20008410000 */
[----:B------:R-:W-:Y:S01]  /*16700*/  FMUL.FTZ R139, R147, UR5 ;  /* 0x00000005938b7c20 */ /* 0x000fe20008410000 */
[----:B------:R-:W-:Y:S01]  /*16710*/  FMUL.FTZ R121, R129, UR5 ;  /* 0x0000000581797c20 */ /* 0x000fe20008410000 */
[----:B------:R-:W-:Y:S01]  /*16720*/  FMUL.FTZ R126, R132, UR5 ;  /* 0x00000005847e7c20 */ /* 0x000fe20008410000 */
[----:B------:R-:W-:Y:S01]  /*16730*/  FMUL.FTZ R147, R155, UR5 ;  /* 0x000000059b937c20 */ /* 0x000fe20008410000 */
[----:B--2---:R-:W-:Y:S01]  /*16740*/  FMUL.FTZ R0, R120, UR5 ;  /* 0x0000000578007c20 */ /* 0x004fe20008410000 */
        /* <DEDUP_REMOVED lines=38> */
[----:B------:R-:W-:-:S05]  /*169b0*/  IADD3 R167, -R16, R123, R17 ;  /* 0x0000007b10a77210 */ /* 0x000fca0007ffe111 */
        /* <DEDUP_REMOVED lines=65> */
.L_x_1715:
[----:B------:R-:W-:-:S05]  /*16dd0*/  IMAD.U32 R170, RZ, RZ, UR54 ;  /* 0x00000036ffaa7e24 */ /* 0x000fca000f8e00ff */
[----:B------:R-:W-:-:S13]  /*16de0*/  ISETP.NE.AND P1, PT, R170, 0x1, PT ;  /* 0x00000001aa00780c */ /* 0x000fda0003f25270 */
[----:B------:R-:W1:Y:S02]  /*16df0*/  @P1 LDC.64 R122, c[0x0][0x9e8] ;  /* 0x00027a00ff7a1b82 */ /* 0x000e640000000a00 */
[----:B-1----:R-:W-:-:S05]  /*16e00*/  @P1 IMAD.HI.U32 R122, R169, R122, RZ ;  /* 0x0000007aa97a1227 */ /* 0x002fca00078e00ff */
[----:B------:R-:W-:-:S07]  /*16e10*/  @P1 SHF.R.U32.HI R169, RZ, R123, R122 ;  /* 0x0000007bffa91219 */ /* 0x000fce000001167a */
.L_x_1716:
[----:B------:R-:W-:Y:S05]  /*16e20*/  BSYNC B0 ;  /* 0x0000000000007941 */ /* 0x000fea0003800000 */
.L_x_1714:
[----:B------:R-:W-:-:S05]  /*16e30*/  IMAD R169, R169, R170, R160 ;  /* 0x000000aaa9a97224 */ /* 0x000fca00078e02a0 */
[----:B------:R-:W-:Y:S02]  /*16e40*/  VIADDMNMX R166, R169, R170, R166, PT ;  /* 0x000000aaa9a67246 */ /* 0x000fe400038001a6 */
[----:B------:R-:W-:-:S07]  /*16e50*/  VIMNMX R165, R165, R169, !PT ;  /* 0x000000a9a5a57248 */ /* 0x000fce0007fe0100 */
.L_x_1713:
        /* <DEDUP_REMOVED lines=151> */
.L_x_1719:
[----:B------:R-:W-:-:S05]  /*177d0*/  IMAD.U32 R165, RZ, RZ, UR54 ;  /* 0x00000036ffa57e24 */ /* 0x000fca000f8e00ff */
[----:B------:R-:W-:-:S13]  /*177e0*/  ISETP.NE.AND P6, PT, R165, 0x1, PT ;  /* 0x00000001a500780c */ /* 0x000fda0003fc5270 */
[----:B------:R-:W0:Y:S02]  /*177f0*/  @P6 LDC.64 R14, c[0x0][0x9e8] ;  /* 0x00027a00ff0e6b82 */ /* 0x000e240000000a00 */
[----:B0-----:R-:W-:-:S05]  /*17800*/  @P6 IMAD.HI.U32 R14, R163, R14, RZ ;  /* 0x0000000ea30e6227 */ /* 0x001fca00078e00ff */
[----:B------:R-:W-:-:S07]  /*17810*/  @P6 SHF.R.U32.HI R163, RZ, R15, R14 ;  /* 0x0000000fffa36219 */ /* 0x000fce000001160e */
.L_x_1720:
[----:B------:R-:W-:Y:S05]  /*17820*/  BSYNC B0 ;  /* 0x0000000000007941 */ /* 0x000fea0003800000 */
.L_x_1718:
[----:B------:R-:W-:-:S05]  /*17830*/  IMAD R160, R163, R165, R160 ;  /* 0x000000a5a3a07224 */ /* 0x000fca00078e02a0 */
[----:B------:R-:W-:Y:S02]  /*17840*/  VIADDMNMX R168, R160, R165, R168, PT ;  /* 0x000000a5a0a87246 */ /* 0x000fe400038001a8 */
[----:B------:R-:W-:-:S07]  /*17850*/  VIMNMX R167, R167, R160, !PT ;  /* 0x000000a0a7a77248 */ /* 0x000fce0007fe0100 */
.L_x_1717:
        /* <DEDUP_REMOVED lines=89> */
[C---:B------:R-:W-:Y:S02]  /*17df0*/  ISETP.LT.OR P4, PT, R168.reuse, 0x52, P4 ;  /* 0x00000052a800780c */ /* 0x040fe40002781670 */
        /* <DEDUP_REMOVED lines=47> */
[----:B------:R-:W-:Y:S01]  /*180f0*/  FSEL R140, R4, RZ, P1 ;  /* 0x000000ff048c7208 */ /* 0x000fe20000800000 */
[--C-:B------:R-:W-:Y:S01]  /*18100*/  FFMA.FTZ R133, R141, UR10, -R162.reuse ;  /* 0x0000000a8d857c23 */ /* 0x100fe200080108a2 */
[----:B------:R-:W-:Y:S01]  /*18110*/  FMNMX.FTZ R0, R128, R3, !PT ;  /* 0x0000000380007209 */ /* 0x000fe20007810000 */
[----:B------:R-:W-:Y:S01]  /*18120*/  MUFU.EX2 R188, R188 ;  /* 0x000000bc00bc7308 */ /* 0x000fe20000000800 */
[--C-:B------:R-:W-:Y:S01]  /*18130*/  FFMA.FTZ R190, R122, UR10, -R162.reuse ;  /* 0x0000000a7abe7c23 */ /* 0x100fe200080108a2 */
[----:B------:R-:W-:Y:S01]  /*18140*/  FADD.FTZ R140, -R140, R13 ;  /* 0x0000000d8c8c7221 */ /* 0x000fe20000010100 */
[----:B------:R-:W-:Y:S01]  /*18150*/  FMNMX.FTZ R3, R129, R0, !PT ;  /* 0x0000000081037209 */ /* 0x000fe20007810000 */
[--C-:B------:R-:W-:Y:S01]  /*18160*/  FFMA.FTZ R122, R123, UR10, -R162.reuse ;  /* 0x0000000a7b7a7c23 */ /* 0x100fe200080108a2 */
[--C-:B------:R-:W-:Y:S01]  /*18170*/  FFMA.FTZ R186, R126, UR10, -R162.reuse ;  /* 0x0000000a7eba7c23 */ /* 0x100fe200080108a2 */
[--C-:B------:R-:W-:Y:S01]  /*18180*/  FFMA.FTZ R15, R127, UR10, -R162.reuse ;  /* 0x0000000a7f0f7c23 */ /* 0x100fe200080108a2 */
        /* <DEDUP_REMOVED lines=80> */
[----:B------:R-:W-:Y:S01]  /*18690*/  FFMA.FTZ R171, R157, UR10, -R137 ;  /* 0x0000000a9dab7c23 */ /* 0x000fe20008010889 */
[----:B------:R-:W-:Y:S01]  /*186a0*/  FADD.FTZ R11, R122, R11 ;  /* 0x0000000b7a0b7221 */ /* 0x000fe20000010000 */
[----:B------:R-:W-:-:S02]  /*186b0*/  FFMA.FTZ R131, R159, UR10, -R137 ;  /* 0x0000000a9f837c23 */ /* 0x000fc40008010889 */
[----:B------:R-:W2:Y:S01]  /*186c0*/  MUFU.EX2 R141, R141 ;  /* 0x0000008d008d7308 */ /* 0x000ea20000000800 */
[----:B------:R-:W-:Y:S01]  /*186d0*/  FADD.FTZ R11, R184, R11 ;  /* 0x0000000bb80b7221 */ /* 0x000fe20000010000 */
[----:B0-----:R-:W-:-:S03]  /*186e0*/  FFMA.FTZ R125, R147, UR10, -R137 ;  /* 0x0000000a937d7c23 */ /* 0x001fc60008010889 */
[----:B------:R-:W-:-:S03]  /*186f0*/  FADD.FTZ R11, R120, R11 ;  /* 0x0000000b780b7221 */ /* 0x000fc60000010000 */
[----:B------:R-:W0:Y:S01]  /*18700*/  MUFU.EX2 R191, R191 ;  /* 0x000000bf00bf7308 */ /* 0x000e220000000800 */
[----:B-1----:R-:W-:Y:S01]  /*18710*/  FFMA.FTZ R12, R2, R5, R189 ;  /* 0x00000005020c7223 */ /* 0x002fe200000100bd */
[----:B------:R-:W-:-:S04]  /*18720*/  FADD.FTZ R124, R186, R11 ;  /* 0x0000000bba7c7221 */ /* 0x000fc80000010000 */
[----:B------:R-:W-:Y:S02]  /*18730*/  FADD.FTZ R11, R15, R124 ;  /* 0x0000007c0f0b7221 */ /* 0x000fe40000010000 */
[----:B------:R-:W1:Y:S01]  /*18740*/  MUFU.EX2 R185, R185 ;  /* 0x000000b900b97308 */ /* 0x000e620000000800 */
[----:B--2---:R-:W-:Y:S01]  /*18750*/  FADD.FTZ R12, R141, R12 ;  /* 0x0000000c8d0c7221 */ /* 0x004fe20000010000 */
[----:B------:R-:W-:-:S04]  /*18760*/  FADD.FTZ R124, R180, R11 ;  /* 0x0000000bb47c7221 */ /* 0x000fc80000010000 */
[----:B------:R-:W-:Y:S01]  /*18770*/  FADD.FTZ R11, R121, R124 ;  /* 0x0000007c790b7221 */ /* 0x000fe20000010000 */
[----:B------:R-:W-:Y:S01]  /*18780*/  FFMA.FTZ R124, R150, UR10, -R137 ;  /* 0x0000000a967c7c23 */ /* 0x000fe20008010889 */
[----:B------:R-:W2:Y:S01]  /*18790*/  MUFU.EX2 R21, R21 ;  /* 0x0000001500157308 */ /* 0x000ea20000000800 */
[----:B0-----:R-:W-:Y:S01]  /*187a0*/  FADD.FTZ R5, R191, R12 ;  /* 0x0000000cbf057221 */ /* 0x001fe20000010000 */
[----:B------:R-:W-:-:S03]  /*187b0*/  FADD.FTZ R11, R182, R11 ;  /* 0x0000000bb60b7221 */ /* 0x000fc60000010000 */
[----:B------:R-:W-:Y:S01]  /*187c0*/  FADD.FTZ R12, R140, R5 ;  /* 0x000000058c0c7221 */ /* 0x000fe20000010000 */
        /* <DEDUP_REMOVED lines=57> */
[----:B--2---:R-:W-:-:S03]  /*18b60*/  FADD.FTZ R11, R13, R138 ;  /* 0x0000008a0d0b7221 */ /* 0x004fc60000010000 */
[----:B0-----:R-:W-:Y:S01]  /*18b70*/  FADD.FTZ R5, R131, R134 ;  /* 0x0000008683057221 */ /* 0x001fe20000010000 */
[----:B------:R-:W-:Y:S06]  /*18b80*/  @!P0 BRA `(.L_x_1721) ;  /* 0x0000000000048947 */ /* 0x000fec0003800000 */
[----:B------:R-:W-:Y:S01]  /*18b90*/  BPT.TRAP 0x1 ;  /* 0x000000040000795c */ /* 0x000fe20000300000 */
.L_x_1721:
[----:B------:R-:W-:Y:S01]  /*18ba0*/  UIADD3 UR6, UR6, 0x30860, URZ ;  /* 0x0003086006067890 */ /* 0x000fe2000fffe03f */
[----:B------:R-:W-:Y:S01]  /*18bb0*/  ISETP.GT.AND P1, PT, R10, UR61, PT ;  /* 0x0000003d0a007c0c */ /* 0x000fe2000bf24270 */
        /* <DEDUP_REMOVED lines=32> */
.L_x_1703:
        /* <DEDUP_REMOVED lines=99> */
.L_x_1723:
[----:B------:R-:W-:Y:S01]  /*193f0*/  ULEA UR5, UR40, UR41, 0x3 ;  /* 0x0000002928057291 */ /* 0x000fe2000f8e183f */
[----:B------:R-:W-:-:S05]  /*19400*/  IMAD.U32 R0, RZ, RZ, UR42 ;  /* 0x0000002aff007e24 */ /* 0x000fca000f8e00ff */
[----:B------:R-:W-:-:S04]  /*19410*/  SHF.L.U32 R0, R0, 0x1f, RZ ;  /* 0x0000001f00007819 */ /* 0x000fc800000006ff */
[----:B------:R0:W1:Y:S01]  /*19420*/  SYNCS.PHASECHK.TRANS64.TRYWAIT P1, [UR5+0x30850], R0 ;  /* 0x03085000ff0075a7 */ /* 0x0000620008020145 */
[----:B------:R-:W-:Y:S05]  /*19430*/  @!P0 BRA `(.L_x_1724) ;  /* 0x0000000000048947 */ /* 0x000fea0003800000 */
[----:B------:R-:W-:Y:S01]  /*19440*/  BPT.TRAP 0x1 ;  /* 0x000000040000795c */ /* 0x000fe20000300000 */
.L_x_1724:
[----:B-1----:R-:W-:Y:S05]  /*19450*/  @P1 BRA `(.L_x_1725) ;  /* 0x0000000000081947 */ /* 0x002fea0003800000 */
[----:B------:R-:W1:Y:S02]  /*19460*/  SYNCS.PHASECHK.TRANS64.TRYWAIT P1, [UR5+0x30850], R0 ;  /* 0x03085000ff0075a7 */ /* 0x000e640008020145 */
[----:B-1----:R-:W-:Y:S05]  /*19470*/  @!P1 BRA `(.L_x_1726) ;  /* 0x000000b400c09947 */ /* 0x002fea0003800000 */
.L_x_1725:
        /* <DEDUP_REMOVED lines=15> */
[----:B------:R-:W-:Y:S02]  /*19570*/  IMAD.U32 R11, RZ, RZ, UR10 ;  /* 0x0000000aff0b7e24 */ /* 0x000fe4000f8e00ff */
[----:B-1----:R-:W-:Y:S01]  /*19580*/  FADD.FTZ R6, R2, R5 ;  /* 0x0000000502067221 */ /* 0x002fe20000010000 */
[----:B------:R-:W0:Y:S01]  /*19590*/  SHFL.BFLY PT, R7, R0, 0x1, 0x1f ;  /* 0x0c201f0000077f89 */ /* 0x000e2200000e0000 */
[----:B------:R-:W-:-:S02]  /*195a0*/  IMAD.MOV.U32 R2, RZ, RZ, RZ ;  /* 0x000000ffff027224 */ /* 0x000fc400078e00ff */
[----:B------:R-:W-:Y:S01]  /*195b0*/  IMAD.MOV.U32 R5, RZ, RZ, -0x800000 ;  /* 0xff800000ff057424 */ /* 0x000fe200078e00ff */
[----:B------:R-:W1:Y:S01]  /*195c0*/  SHFL.BFLY PT, R9, R6, 0x1, 0x1f ;  /* 0x0c201f0006097f89 */ /* 0x000e6200000e0000 */
[----:B0-----:R-:W-:Y:S01]  /*195d0*/  FADD.FTZ R12, R0, R7 ;  /* 0x00000007000c7221 */ /* 0x001fe20000010000 */
[----:B------:R-:W-:Y:S02]  /*195e0*/  IMAD.U32 R7, RZ, RZ, UR10 ;  /* 0x0000000aff077e24 */ /* 0x000fe4000f8e00ff */
[----:B------:R-:W-:Y:S02]  /*195f0*/  IMAD.MOV.U32 R0, RZ, RZ, -0x800000 ;  /* 0xff800000ff007424 */ /* 0x000fe400078e00ff */
[----:B-1----:R-:W-:Y:S01]  /*19600*/  FADD.FTZ R13, R6, R9 ;  /* 0x00000009060d7221 */ /* 0x002fe20000010000 */
[----:B------:R-:W-:-:S04]  /*19610*/  FSETP.NE.FTZ.AND P1, PT, R12, RZ, PT ;  /* 0x000000ff0c00720b */ /* 0x000fc80003f35000 */
        /* <DEDUP_REMOVED lines=38> */
.L_x_1727:
        /* <DEDUP_REMOVED lines=9> */
[----:B------:R-:W-:Y:S01]  /*19910*/  FMUL.FTZ R78, R91, R2 ;  /* 0x000000025b4e7220 */ /* 0x000fe20000410000 */
[-C--:B------:R-:W-:Y:S01]  /*19920*/  FMUL.FTZ R24, R24, R8.reuse ;  /* 0x0000000818187220 */ /* 0x080fe20000410000 */
[-C--:B------:R-:W-:Y:S01]  /*19930*/  FMUL.FTZ R25, R25, R8.reuse ;  /* 0x0000000819197220 */ /* 0x080fe20000410000 */
[-C--:B------:R-:W-:Y:S01]  /*19940*/  FMUL.FTZ R3, R28, R8.reuse ;  /* 0x000000081c037220 */ /* 0x080fe20000410000 */
[----:B------:R-:W-:Y:S01]  /*19950*/  UIADD3 UR6, UR6, 0x1, URZ ;  /* 0x0000000106067890 */ /* 0x000fe2000fffe03f */
        /* <DEDUP_REMOVED lines=47> */
[----:B------:R-:W-:Y:S01]  /*19c50*/  SYNCS.ARRIVE.TRANS64.RED.A1T0 RZ, [UR4], RZ ;  /* 0x000000ffffff79a7 */ /* 0x000fe20008100404 */
[-C--:B------:R-:W-:Y:S01]  /*19c60*/  FMUL.FTZ R8, R59, R2.reuse ;  /* 0x000000023b087220 */ /* 0x080fe20000410000 */
        /* <DEDUP_REMOVED lines=45> */
.L_x_1597:
[----:B------:R-:W1:Y:S08]  /*19f40*/  S2UR UR43, SR_CgaCtaId ;  /* 0x00000000002b79c3 */ /* 0x000e700000008800 */
[----:B------:R-:W-:Y:S06]  /*19f50*/  BAR.SYNC.DEFER_BLOCKING 0x5, 0x180 ;  /* 0x0146000000007b1d */ /* 0x000fec0000010000 */
[----:B------:R-:W-:Y:S01]  /*19f60*/  UMOV UR41, 0x400 ;  /* 0x0000040000297882 */ /* 0x000fe20000000000 */
[----:B------:R-:W-:Y:S01]  /*19f70*/  BSSY B0, `(.L_x_1728) ;  /* 0x0000271000007945 */ /* 0x000fe20003800000 */
[----:B-1----:R-:W-:-:S09]  /*19f80*/  ULEA UR41, UR43, UR41, 0x18 ;  /* 0x000000292b297291 */ /* 0x002fd2000f8ec03f */
[----:B------:R-:W1:Y:S02]  /*19f90*/  LDS.128 R28, [UR41+0x308d0] ;  /* 0x0308d029ff1c7984 */ /* 0x000e640008000c00 */
[----:B-1----:R-:W-:Y:S02]  /*19fa0*/  R2UR UR5, R29 ;  /* 0x000000001d0572ca */ /* 0x002fe400000e0000 */
[----:B------:R-:W-:Y:S01]  /*19fb0*/  R2UR UR44, R30 ;  /* 0x000000001e2c72ca */ /* 0x000fe200000e0000 */
[----:B------:R-:W-:Y:S06]  /*19fc0*/  BAR.ARV 0x4, 0x180 ;  /* 0x0106000000007b1d */ /* 0x000fec0000002000 */
[----:B------:R-:W-:Y:S08]  /*19fd0*/  @P0 BRA `(.L_x_1729) ;  /* 0x00000018008c0947 */ /* 0x000ff00003800000 */
[----:B------:R-:W2:Y:S01]  /*19fe0*/  LDL R2, [R1+0x2a4] ;  /* 0x0002a40001027983 */ /* 0x000ea20000100800 */
[----:B------:R-:W1:Y:S01]  /*19ff0*/  S2UR UR4, SR_SWINHI ;  /* 0x00000000000479c3 */ /* 0x000e620000002f00 */
        /* <DEDUP_REMOVED lines=12> */
[----:B------:R-:W-:Y:S01]  /*1a0c0*/  UMOV UR6, UR41 ;  /* 0x0000002900067c82 */ /* 0x000fe20008000000 */
[----:B-1----:R-:W-:Y:S01]  /*1a0d0*/  UMOV UR7, UR4 ;  /* 0x0000000400077c82 */ /* 0x002fe20008000000 */
[----:B------:R-:W-:Y:S01]  /*1a0e0*/  F2FP.BF16.F32.PACK_AB R59, R10, R59 ;  /* 0x0000003b0a3b723e */ /* 0x000fe200000010ff */
[----:B------:R-:W-:Y:S01]  /*1a0f0*/  IMAD.U32 R12, RZ, RZ, UR6 ;  /* 0x00000006ff0c7e24 */ /* 0x000fe2000f8e00ff */
[----:B------:R-:W-:Y:S01]  /*1a100*/  F2FP.BF16.F32.PACK_AB R65, R120, R66 ;  /* 0x000000427841723e */ /* 0x000fe200000010ff */
[----:B------:R-:W-:Y:S01]  /*1a110*/  IMAD.U32 R13, RZ, RZ, UR7 ;  /* 0x00000007ff0d7e24 */ /* 0x000fe2000f8e00ff */
[----:B------:R-:W-:Y:S02]  /*1a120*/  F2FP.BF16.F32.PACK_AB R66, R69, R68 ;  /* 0x000000444542723e */ /* 0x000fe400000010ff */
[----:B------:R-:W-:Y:S02]  /*1a130*/  F2FP.BF16.F32.PACK_AB R67, R71, R67 ;  /* 0x000000434743723e */ /* 0x000fe400000010ff */
[----:B------:R-:W-:-:S02]  /*1a140*/  F2FP.BF16.F32.PACK_AB R80, R81, R80 ;  /* 0x000000505150723e */ /* 0x000fc400000010ff */
[----:B------:R-:W-:Y:S02]  /*1a150*/  F2FP.BF16.F32.PACK_AB R8, R7, R6 ;  /* 0x000000060708723e */ /* 0x000fe400000010ff */
[----:B------:R-:W-:Y:S01]  /*1a160*/  F2FP.BF16.F32.PACK_AB R9, R75, R9 ;  /* 0x000000094b09723e */ /* 0x000fe200000010ff */
[----:B------:R-:W1:Y:S01]  /*1a170*/  LDC.64 R6, c[0x0][0xc00] ;  /* 0x00030000ff067b82 */ /* 0x000e620000000a00 */
        /* <DEDUP_REMOVED lines=20> */
[----:B------:R-:W-:Y:S01]  /*1a2c0*/  F2FP.BF16.F32.PACK_AB R115, R119, R118 ;  /* 0x000000767773723e */ /* 0x000fe200000010ff */
[----:B------:R-:W-:Y:S01]  /*1a2d0*/  BAR.SYNC.DEFER_BLOCKING 0x1, 0x100 ;  /* 0x0044000000007b1d */ /* 0x000fe20000010000 */
[----:B--2---:R-:W-:-:S03]  /*1a2e0*/  IMAD.WIDE R26, R2, 0x2, R12 ;  /* 0x00000002021a7825 */ /* 0x004fc600078e020c */
[C---:B------:R-:W-:Y:S02]  /*1a2f0*/  IADD3 R73, P2, R26.reuse, 0x20, RZ ;  /* 0x000000201a497810 */ /* 0x040fe40007f5e0ff */
[----:B------:R-:W-:Y:S02]  /*1a300*/  IADD3 R141, P5, R26, 0x4000, RZ ;  /* 0x000040001a8d7810 */ /* 0x000fe40007fbe0ff */
[----:B------:R-:W-:Y:S01]  /*1a310*/  LOP3.LUT R2, R73, 0x380, RZ, 0xc0, !PT ;  /* 0x0000038049027812 */ /* 0x000fe200078ec0ff */
[--C-:B------:R-:W-:Y:S01]  /*1a320*/  IMAD.X R17, RZ, RZ, R27.reuse, P2 ;  /* 0x000000ffff117224 */ /* 0x100fe200010e061b */
[----:B------:R-:W-:Y:S01]  /*1a330*/  LOP3.LUT R30, R141, 0x380, RZ, 0xc0, !PT ;  /* 0x000003808d1e7812 */ /* 0x000fe200078ec0ff */
[----:B------:R-:W-:Y:S01]  /*1a340*/  IMAD.X R35, RZ, RZ, R27, P5 ;  /* 0x000000ffff237224 */ /* 0x000fe200028e061b */
[----:B------:R-:W-:Y:S02]  /*1a350*/  SHF.R.U64 R2, R2, 0x3, RZ ;  /* 0x0000000302027819 */ /* 0x000fe400000012ff */
[----:B------:R-:W-:-:S02]  /*1a360*/  IADD3 R143, P0, R26, 0x4020, RZ ;  /* 0x000040201a8f7810 */ /* 0x000fc40007f1e0ff */
[----:B------:R-:W-:Y:S02]  /*1a370*/  SHF.R.U64 R30, R30, 0x3, RZ ;  /* 0x000000031e1e7819 */ /* 0x000fe400000012ff */
[C---:B------:R-:W-:Y:S01]  /*1a380*/  LOP3.LUT R15, R26.reuse, 0x380, RZ, 0xc0, !PT ;  /* 0x000003801a0f7812 */ /* 0x040fe200078ec0ff */
[--C-:B------:R-:W-:Y:S01]  /*1a390*/  IMAD.X R39, RZ, RZ, R27.reuse, P0 ;  /* 0x000000ffff277224 */ /* 0x100fe200000e061b */
[C---:B------:R-:W-:Y:S02]  /*1a3a0*/  IADD3 R145, P4, R26.reuse, 0x4040, RZ ;  /* 0x000040401a917810 */ /* 0x040fe40007f9e0ff */
[C---:B------:R-:W-:Y:S02]  /*1a3b0*/  IADD3 R137, P1, R26.reuse, 0x40, RZ ;  /* 0x000000401a897810 */ /* 0x040fe40007f3e0ff */
[----:B------:R-:W-:Y:S01]  /*1a3c0*/  IADD3 R139, P6, R26, 0x60, RZ ;  /* 0x000000601a8b7810 */ /* 0x000fe20007fde0ff */
[--C-:B------:R-:W-:Y:S01]  /*1a3d0*/  IMAD.X R43, RZ, RZ, R27.reuse, P4 ;  /* 0x000000ffff2b7224 */ /* 0x100fe200020e061b */
[----:B------:R-:W-:Y:S01]  /*1a3e0*/  LOP3.LUT R16, R2, R73, RZ, 0x3c, !PT ;  /* 0x0000004902107212 */ /* 0x000fe200078e3cff */
[--C-:B------:R-:W-:Y:S01]  /*1a3f0*/  IMAD.X R21, RZ, RZ, R27.reuse, P1 ;  /* 0x000000ffff157224 */ /* 0x100fe200008e061b */
[----:B------:R-:W-:Y:S01]  /*1a400*/  LOP3.LUT R34, R30, R141, RZ, 0x3c, !PT ;  /* 0x0000008d1e227212 */ /* 0x000fe200078e3cff */
[----:B------:R-:W-:Y:S01]  /*1a410*/  IMAD.X R29, RZ, RZ, R27, P6 ;  /* 0x000000ffff1d7224 */ /* 0x000fe200030e061b */
[----:B------:R-:W-:-:S02]  /*1a420*/  LOP3.LUT R2, R143, 0x380, RZ, 0xc0, !PT ;  /* 0x000003808f027812 */ /* 0x000fc400078ec0ff */
[----:B------:R-:W-:Y:S02]  /*1a430*/  SHF.R.U64 R15, R15, 0x3, RZ ;  /* 0x000000030f0f7819 */ /* 0x000fe400000012ff */
[----:B------:R-:W-:Y:S02]  /*1a440*/  LOP3.LUT R30, R145, 0x380, RZ, 0xc0, !PT ;  /* 0x00000380911e7812 */ /* 0x000fe400078ec0ff */
[C---:B------:R-:W-:Y:S02]  /*1a450*/  IADD3 R147, P3, R26.reuse, 0x4060, RZ ;  /* 0x000040601a937810 */ /* 0x040fe40007f7e0ff */
[C---:B------:R-:W-:Y:S02]  /*1a460*/  IADD3 R149, P2, R26.reuse, 0x8000, RZ ;  /* 0x000080001a957810 */ /* 0x040fe40007f5e0ff */
[C---:B------:R-:W-:Y:S01]  /*1a470*/  IADD3 R54, P1, R26.reuse, 0x8020, RZ ;  /* 0x000080201a367810 */ /* 0x040fe20007f3e0ff */
[--C-:B------:R-:W-:Y:S01]  /*1a480*/  IMAD.X R47, RZ, RZ, R27.reuse, P3 ;  /* 0x000000ffff2f7224 */ /* 0x100fe200018e061b */
[C---:B------:R-:W-:Y:S01]  /*1a490*/  IADD3 R151, P6, R26.reuse, 0x8040, RZ ;  /* 0x000080401a977810 */ /* 0x040fe20007fde0ff */
[--C-:B------:R-:W-:Y:S01]  /*1a4a0*/  IMAD.X R51, RZ, RZ, R27.reuse, P2 ;  /* 0x000000ffff337224 */ /* 0x100fe200010e061b */
[----:B------:R-:W-:Y:S01]  /*1a4b0*/  IADD3 R153, P5, R26, 0x8060, RZ ;  /* 0x000080601a997810 */ /* 0x000fe20007fbe0ff */
[--C-:B------:R-:W-:Y:S01]  /*1a4c0*/  IMAD.X R55, RZ, RZ, R27.reuse, P1 ;  /* 0x000000ffff377224 */ /* 0x100fe200008e061b */
[----:B------:R-:W-:Y:S01]  /*1a4d0*/  SHF.R.U64 R2, R2, 0x3, RZ ;  /* 0x0000000302027819 */ /* 0x000fe200000012ff */
[--C-:B------:R-:W-:Y:S01]  /*1a4e0*/  IMAD.X R63, RZ, RZ, R27.reuse, P6 ;  /* 0x000000ffff3f7224 */ /* 0x100fe200030e061b */
[----:B------:R-:W-:Y:S01]  /*1a4f0*/  LOP3.LUT R26, R15, R26, RZ, 0x3c, !PT ;  /* 0x0000001a0f1a7212 */ /* 0x000fe200078e3cff */
[----:B------:R-:W-:Y:S01]  /*1a500*/  IMAD.X R15, RZ, RZ, R27, P5 ;  /* 0x000000ffff0f7224 */ /* 0x000fe200028e061b */
[----:B------:R-:W-:-:S02]  /*1a510*/  SHF.R.U64 R30, R30, 0x3, RZ ;  /* 0x000000031e1e7819 */ /* 0x000fc400000012ff */
[----:B------:R-:W-:Y:S02]  /*1a520*/  LOP3.LUT R38, R2, R143, RZ, 0x3c, !PT ;  /* 0x0000008f02267212 */ /* 0x000fe400078e3cff */
[----:B------:R-:W-:Y:S02]  /*1a530*/  LOP3.LUT R42, R30, R145, RZ, 0x3c, !PT ;  /* 0x000000911e2a7212 */ /* 0x000fe400078e3cff */
[----:B------:R-:W-:Y:S02]  /*1a540*/  MOV R2, R26 ;  /* 0x0000001a00027202 */ /* 0x000fe40000000f00 */
[----:B------:R-:W-:Y:S02]  /*1a550*/  LOP3.LUT R27, R54, 0x380, RZ, 0xc0, !PT ;  /* 0x00000380361b7812 */ /* 0x000fe400078ec0ff */
[----:B------:R-:W-:Y:S02]  /*1a560*/  LOP3.LUT R30, R151, 0x380, RZ, 0xc0, !PT ;  /* 0x00000380971e7812 */ /* 0x000fe400078ec0ff */
[----:B------:R-:W-:-:S02]  /*1a570*/  LOP3.LUT R20, R137, 0x380, RZ, 0xc0, !PT ;  /* 0x0000038089147812 */ /* 0x000fc400078ec0ff */
[----:B------:R-:W-:Y:S02]  /*1a580*/  LOP3.LUT R50, R149, 0x380, RZ, 0xc0, !PT ;  /* 0x0000038095327812 */ /* 0x000fe400078ec0ff */
[----:B------:R-:W-:Y:S02]  /*1a590*/  LOP3.LUT R62, R153, 0x380, RZ, 0xc0, !PT ;  /* 0x00000380993e7812 */ /* 0x000fe400078ec0ff */
[----:B------:R-:W-:Y:S02]  /*1a5a0*/  LOP3.LUT R28, R139, 0x380, RZ, 0xc0, !PT ;  /* 0x000003808b1c7812 */ /* 0x000fe400078ec0ff */
[----:B------:R-:W-:Y:S02]  /*1a5b0*/  F2FP.BF16.F32.PACK_AB R26, R4, R3 ;  /* 0x00000003041a723e */ /* 0x000fe400000010ff */
[----:B------:R-:W-:Y:S02]  /*1a5c0*/  SHF.R.U64 R3, R27, 0x3, RZ ;  /* 0x000000031b037819 */ /* 0x000fe400000012ff */
[----:B------:R-:W-:-:S02]  /*1a5d0*/  SHF.R.U64 R4, R30, 0x3, RZ ;  /* 0x000000031e047819 */ /* 0x000fc400000012ff */
[----:B------:R-:W-:Y:S02]  /*1a5e0*/  SHF.R.U64 R20, R20, 0x3, RZ ;  /* 0x0000000314147819 */ /* 0x000fe400000012ff */
[----:B------:R-:W-:Y:S02]  /*1a5f0*/  SHF.R.U64 R50, R50, 0x3, RZ ;  /* 0x0000000332327819 */ /* 0x000fe400000012ff */
[----:B------:R-:W-:Y:S02]  /*1a600*/  SHF.R.U64 R30, R62, 0x3, RZ ;  /* 0x000000033e1e7819 */ /* 0x000fe400000012ff */
[----:B------:R-:W-:Y:S02]  /*1a610*/  F2FP.BF16.F32.PACK_AB R27, R134, R14 ;  /* 0x0000000e861b723e */ /* 0x000fe400000010ff */
[----:B------:R-:W-:Y:S02]  /*1a620*/  SHF.R.U64 R28, R28, 0x3, RZ ;  /* 0x000000031c1c7819 */ /* 0x000fe400000012ff */
[----:B------:R-:W-:Y:S01]  /*1a630*/  LOP3.LUT R46, R147, 0x380, RZ, 0xc0, !PT ;  /* 0x00000380932e7812 */ /* 0x000fe200078ec0ff */
[----:B------:R2:W-:Y:S01]  /*1a640*/  STSM.16.M88.4 [R2], R24 ;  /* 0x0000001802007844 */ /* 0x0005e20000000200 */
[----:B------:R-:W-:-:S02]  /*1a650*/  LOP3.LUT R20, R20, R137, RZ, 0x3c, !PT ;  /* 0x0000008914147212 */ /* 0x000fc400078e3cff */
[----:B------:R-:W-:Y:S02]  /*1a660*/  LOP3.LUT R50, R50, R149, RZ, 0x3c, !PT ;  /* 0x0000009532327212 */ /* 0x000fe400078e3cff */
[----:B------:R-:W-:Y:S02]  /*1a670*/  LOP3.LUT R14, R30, R153, RZ, 0x3c, !PT ;  /* 0x000000991e0e7212 */ /* 0x000fe400078e3cff */
[----:B------:R-:W-:Y:S02]  /*1a680*/  LOP3.LUT R28, R28, R139, RZ, 0x3c, !PT ;  /* 0x0000008b1c1c7212 */ /* 0x000fe400078e3cff */
[----:B------:R-:W-:Y:S02]  /*1a690*/  SHF.R.U64 R46, R46, 0x3, RZ ;  /* 0x000000032e2e7819 */ /* 0x000fe400000012ff */
[----:B------:R-:W-:Y:S02]  /*1a6a0*/  LOP3.LUT R54, R3, R54, RZ, 0x3c, !PT ;  /* 0x0000003603367212 */ /* 0x000fe400078e3cff */
[----:B------:R-:W-:-:S02]  /*1a6b0*/  MOV R30, R16 ;  /* 0x00000010001e7202 */ /* 0x000fc40000000f00 */
[----:B------:R-:W-:Y:S01]  /*1a6c0*/  MOV R17, R34 ;  /* 0x0000002200117202 */ /* 0x000fe20000000f00 */
[----:B--2---:R-:W2:Y:S01]  /*1a6d0*/  LDC.64 R2, c[0x0][0xc00] ;  /* 0x00030000ff027b82 */ /* 0x004ea20000000a00 */
[----:B------:R-:W-:Y:S02]  /*1a6e0*/  LOP3.LUT R62, R4, R151, RZ, 0x3c, !PT ;  /* 0x00000097043e7212 */ /* 0x000fe400078e3cff */
[----:B------:R-:W-:Y:S02]  /*1a6f0*/  MOV R16, R42 ;  /* 0x0000002a00107202 */ /* 0x000fe40000000f00 */
[----:B------:R-:W-:Y:S02]  /*1a700*/  F2FP.BF16.F32.PACK_AB R34, R37, R36 ;  /* 0x000000242522723e */ /* 0x000fe400000010ff */
[----:B------:R-:W-:Y:S02]  /*1a710*/  F2FP.BF16.F32.PACK_AB R35, R132, R122 ;  /* 0x0000007a8423723e */ /* 0x000fe400000010ff */
[----:B------:R-:W-:-:S02]  /*1a720*/  MOV R20, R20 ;  /* 0x0000001400147202 */ /* 0x000fc40000000f00 */
[----:B------:R-:W-:Y:S01]  /*1a730*/  MOV R4, R50 ;  /* 0x0000003200047202 */ /* 0x000fe20000000f00 */
[----:B------:R-:W-:Y:S01]  /*1a740*/  STSM.16.M88.4 [R30], R32 ;  /* 0x000000201e007844 */ /* 0x000fe20000000200 */
[----:B------:R-:W-:Y:S02]  /*1a750*/  F2FP.BF16.F32.PACK_AB R42, R45, R44 ;  /* 0x0000002c2d2a723e */ /* 0x000fe400000010ff */
[----:B------:R-:W-:Y:S02]  /*1a760*/  F2FP.BF16.F32.PACK_AB R43, R130, R124 ;  /* 0x0000007c822b723e */ /* 0x000fe400000010ff */
[----:B------:R-:W-:Y:S02]  /*1a770*/  LOP3.LUT R46, R46, R147, RZ, 0x3c, !PT ;  /* 0x000000932e2e7212 */ /* 0x000fe400078e3cff */
[----:B------:R-:W-:Y:S01]  /*1a780*/  MOV R28, R28 ;  /* 0x0000001c001c7202 */ /* 0x000fe20000000f00 */
[----:B------:R-:W-:Y:S01]  /*1a790*/  STSM.16.M88.4 [R20], R40 ;  /* 0x0000002814007844 */ /* 0x000fe20000000200 */
[----:B------:R-:W-:-:S02]  /*1a7a0*/  F2FP.BF16.F32.PACK_AB R50, R53, R52 ;  /* 0x000000343532723e */ /* 0x000fc400000010ff */
[----:B------:R-:W-:Y:S02]  /*1a7b0*/  F2FP.BF16.F32.PACK_AB R51, R128, R126 ;  /* 0x0000007e8033723e */ /* 0x000fe400000010ff */
[----:B------:R-:W-:Y:S02]  /*1a7c0*/  MOV R38, R38 ;  /* 0x0000002600267202 */ /* 0x000fe40000000f00 */
[----:B------:R-:W-:Y:S01]  /*1a7d0*/  MOV R46, R46 ;  /* 0x0000002e002e7202 */ /* 0x000fe20000000f00 */
[----:B------:R-:W-:Y:S01]  /*1a7e0*/  STSM.16.M88.4 [R28], R48 ;  /* 0x000000301c007844 */ /* 0x000fe20000000200 */
[----:B------:R-:W-:Y:S02]  /*1a7f0*/  MOV R54, R54 ;  /* 0x0000003600367202 */ /* 0x000fe40000000f00 */
[----:B------:R-:W-:Y:S01]  /*1a800*/  MOV R62, R62 ;  /* 0x0000003e003e7202 */ /* 0x000fe20000000f00 */
[----:B------:R-:W-:Y:S01]  /*1a810*/  STSM.16.M88.4 [R17], R56 ;  /* 0x0000003811007844 */ /* 0x000fe20000000200 */
[----:B------:R-:W-:-:S02]  /*1a820*/  MOV R14, R14 ;  /* 0x0000000e000e7202 */ /* 0x000fc40000000f00 */
[----:B--2---:R-:W-:Y:S01]  /*1a830*/  ISETP.NE.U32.AND P0, PT, R2, RZ, PT ;  /* 0x000000ff0200720c */ /* 0x004fe20003f05070 */
[----:B------:R-:W-:Y:S01]  /*1a840*/  STSM.16.M88.4 [R38], R64 ;  /* 0x0000004026007844 */ /* 0x000fe20000000200 */
[----:B------:R-:W-:Y:S01]  /*1a850*/  ULDC UR6, c[0x0][0xa88] ;  /* 0x0002a20000067ab9 */ /* 0x000fe20000000800 */
[----:B------:R-:W-:Y:S01]  /*1a860*/  UMOV UR4, URZ ;  /* 0x0000003f00047c82 */ /* 0x000fe20008000000 */
[----:B------:R-:W-:Y:S01]  /*1a870*/  ISETP.NE.AND.EX P0, PT, R3, RZ, PT, P0 ;  /* 0x000000ff0300720c */ /* 0x000fe20003f05300 */
[----:B------:R1:W-:Y:S01]  /*1a880*/  STSM.16.M88.4 [R16], R8 ;  /* 0x0000000810007844 */ /* 0x0003e20000000200 */
[----:B------:R-:W2:Y:S03]  /*1a890*/  LDC R2, c[0x0][0xbe8] ;  /* 0x0002fa00ff027b82 */ /* 0x000ea60000000800 */
[----:B------:R-:W-:Y:S04]  /*1a8a0*/  STSM.16.M88.4 [R46], R80 ;  /* 0x000000502e007844 */ /* 0x000fe80000000200 */
[----:B------:R3:W-:Y:S04]  /*1a8b0*/  STSM.16.M88.4 [R4], R88 ;  /* 0x0000005804007844 */ /* 0x0007e80000000200 */
[----:B------:R4:W-:Y:S04]  /*1a8c0*/  STSM.16.M88.4 [R54], R96 ;  /* 0x0000006036007844 */ /* 0x0009e80000000200 */
[----:B------:R4:W-:Y:S01]  /*1a8d0*/  STSM.16.M88.4 [R62], R104 ;  /* 0x000000683e007844 */ /* 0x0009e20000000200 */
[----:B-1----:R-:W-:-:S02]  /*1a8e0*/  IMAD.WIDE R8, R207, 0x4, R6 ;  /* 0x00000004cf087825 */ /* 0x002fc400078e0206 */
[----:B------:R-:W1:Y:S01]  /*1a8f0*/  LDC.64 R6, c[0x0][0xc08] ;  /* 0x00030200ff067b82 */ /* 0x000e620000000a00 */
[----:B------:R4:W-:Y:S07]  /*1a900*/  STSM.16.M88.4 [R14], R112 ;  /* 0x000000700e007844 */ /* 0x0009ee0000000200 */
[----:B------:R-:W-:Y:S06]  /*1a910*/  BAR.SYNC.DEFER_BLOCKING 0x1, 0x100 ;  /* 0x0044000000007b1d */ /* 0x000fec0000010000 */
[----:B------:R-:W4:Y:S01]  /*1a920*/  @P0 LDG.E R3, desc[UR38][R8.64] ;  /* 0x0000002608030981 */ /* 0x000f22000c1e1900 */
[----:B-1----:R-:W-:-:S02]  /*1a930*/  ISETP.NE.U32.AND P2, PT, R6, RZ, PT ;  /* 0x000000ff0600720c */ /* 0x002fc40003f45070 */
[----:B--2---:R-:W-:Y:S02]  /*1a940*/  ISETP.NE.AND P1, PT, R2, 0x1, PT ;  /* 0x000000010200780c */ /* 0x004fe40003f25270 */
[----:B------:R-:W-:-:S11]  /*1a950*/  ISETP.NE.AND.EX P2, PT, R7, RZ, PT, P2 ;  /* 0x000000ff0700720c */ /* 0x000fd60003f45320 */
[----:B---3--:R-:W1:Y:S08]  /*1a960*/  @P1 LDC R4, c[0x0][0xbec] ;  /* 0x0002fb00ff041b82 */ /* 0x008e700000000800 */
[----:B------:R-:W2:Y:S08]  /*1a970*/  @P2 LDC.64 R6, c[0x0][0xc08] ;  /* 0x00030200ff062b82 */ /* 0x000eb00000000a00 */
[----:B------:R-:W3:Y:S01]  /*1a980*/  @P1 LDC R11, c[0x0][0xbf0] ;  /* 0x0002fc00ff0b1b82 */ /* 0x000ee20000000800 */
[----:B--2---:R-:W-:Y:S01]  /*1a990*/  @P2 IMAD.WIDE R6, R207, 0x4, R6 ;  /* 0x00000004cf062825 */ /* 0x004fe200078e0206 */
[----:B----4-:R-:W-:-:S03]  /*1a9a0*/  @P0 R2UR UR4, R3 ;  /* 0x00000000030402ca */ /* 0x010fc600000e0000 */
[----:B------:R-:W-:-:S06]  /*1a9b0*/  IMAD.U32 R3, RZ, RZ, UR6 ;  /* 0x00000006ff037e24 */ /* 0x000fcc000f8e00ff */
[----:B------:R2:W5:Y:S01]  /*1a9c0*/  @P2 LDG.E R3, desc[UR38][R6.64] ;  /* 0x0000002606032981 */ /* 0x000562000c1e1900 */
[----:B-1-3--:R-:W-:Y:S05]  /*1a9d0*/  @P2 BRA `(.L_x_1730) ;  /* 0x0000000000102947 */ /* 0x00afea0003800000 */
[----:B------:R-:W-:Y:S05]  /*1a9e0*/  @!P0 BRA `(.L_x_1730) ;  /* 0x00000000000c8947 */ /* 0x000fea0003800000 */
[----:B--2---:R-:W2:Y:S04]  /*1a9f0*/  LDG.E R6, desc[UR38][R8.64] ;  /* 0x0000002608067981 */ /* 0x004ea8000c1e1900 */
[----:B-----5:R-:W2:Y:S02]  /*1aa00*/  LDG.E R3, desc[UR38][R8.64+0x4] ;  /* 0x0000042608037981 */ /* 0x020ea4000c1e1900 */
[----:B--2---:R-:W-:-:S07]  /*1aa10*/  IMAD.IADD R3, R3, 0x1, -R6 ;  /* 0x0000000103037824 */ /* 0x004fce00078e0a06 */
.L_x_1730:
[----:B------:R-:W3:Y:S04]  /*1aa20*/  LDL R16, [R1+0x29c] ;  /* 0x00029c0001107983 */ /* 0x000ee80000100800 */
[----:B------:R-:W4:Y:S01]  /*1aa30*/  LDL R10, [R1+0x298] ;  /* 0x00029800010a7983 */ /* 0x000f220000100800 */
[----:B------:R-:W-:Y:S01]  /*1aa40*/  R2UR UR15, R211 ;  /* 0x00000000d30f72ca */ /* 0x000fe200000e0000 */
[----:B------:R-:W-:Y:S01]  /*1aa50*/  ULDC.64 UR12, c[0x0][0xb90] ;  /* 0x0002e400000c7ab9 */ /* 0x000fe20000000a00 */
[----:B------:R-:W-:Y:S01]  /*1aa60*/  USHF.R.S32.HI UR9, URZ, 0x1f, UR4 ;  /* 0x0000001f3f097899 */ /* 0x000fe20008011404 */
[----:B------:R-:W-:Y:S01]  /*1aa70*/  VIADD R17, R23, UR60 ;  /* 0x0000003c17117c36 */ /* 0x000fe20008000000 */
[----:B------:R-:W-:Y:S01]  /*1aa80*/  UMOV UR8, UR4 ;  /* 0x0000000400087c82 */ /* 0x000fe20008000000 */
[----:B------:R-:W-:Y:S01]  /*1aa90*/  SHF.R.S32.HI R8, RZ, 0x1f, R207 ;  /* 0x0000001fff087819 */ /* 0x000fe200000114cf */
[----:B-----5:R-:W-:Y:S01]  /*1aaa0*/  IMAD R65, R3, R2, RZ ;  /* 0x0000000203417224 */ /* 0x020fe200078e02ff */
[----:B------:R-:W-:Y:S01]  /*1aab0*/  SEL R29, R207, RZ, !P0 ;  /* 0x000000ffcf1d7207 */ /* 0x000fe20004000000 */
[----:B------:R-:W-:Y:S01]  /*1aac0*/  @P1 IMAD.HI.U32 R4, R17, R4, RZ ;  /* 0x0000000411041227 */ /* 0x000fe200078e00ff */
[----:B------:R-:W-:-:S03]  /*1aad0*/  SEL R28, R8, RZ, !P0 ;  /* 0x000000ff081c7207 */ /* 0x000fc60004000000 */
[----:B------:R-:W-:Y:S01]  /*1aae0*/  IMAD.MOV.U32 R9, RZ, RZ, R17 ;  /* 0x000000ffff097224 */ /* 0x000fe200078e0011 */
[----:B------:R-:W-:Y:S01]  /*1aaf0*/  USHF.R.S32.HI UR14, URZ, 0x1f, UR15 ;  /* 0x0000001f3f0e7899 */ /* 0x000fe2000801140f */
[----:B------:R-:W-:Y:S01]  /*1ab00*/  @P1 SHF.R.U32.HI R9, RZ, R11, R4 ;  /* 0x0000000bff091219 */ /* 0x000fe20000011604 */
[----:B------:R-:W-:Y:S01]  /*1ab10*/  UIMAD.WIDE.U32 UR6, UR15, UR12, UR8 ;  /* 0x0000000c0f0672a5 */ /* 0x000fe2000f8e0008 */
[----:B------:R-:W-:Y:S01]  /*1ab20*/  IMAD R11, R215, 0x40, R197 ;  /* 0x00000040d70b7824 */ /* 0x000fe200078e02c5 */
[----:B------:R-:W-:Y:S02]  /*1ab30*/  UIMAD UR10, UR14, UR12, URZ ;  /* 0x0000000c0e0a72a4 */ /* 0x000fe4000f8e023f */
[----:B------:R-:W-:Y:S02]  /*1ab40*/  IMAD.MOV R15, RZ, RZ, -R9 ;  /* 0x000000ffff0f7224 */ /* 0x000fe400078e0a09 */
[----:B------:R-:W-:Y:S01]  /*1ab50*/  UIMAD UR8, UR15, UR13, UR10 ;  /* 0x0000000d0f0872a4 */ /* 0x000fe2000f8e020a */
[----:B--2---:R-:W-:-:S02]  /*1ab60*/  IMAD.U32 R7, RZ, RZ, UR7 ;  /* 0x00000007ff077e24 */ /* 0x004fc4000f8e00ff */
[----:B------:R-:W-:Y:S01]  /*1ab70*/  IMAD.U32 R6, RZ, RZ, UR6 ;  /* 0x00000006ff067e24 */ /* 0x000fe2000f8e00ff */
[----:B------:R-:W-:Y:S01]  /*1ab80*/  UIADD3 UR8, UR7, UR8, URZ ;  /* 0x0000000807087290 */ /* 0x000fe2000fffe03f */
[----:B------:R-:W-:Y:S01]  /*1ab90*/  IMAD.WIDE R12, R11, 0x2, R12 ;  /* 0x000000020b0c7825 */ /* 0x000fe200078e020c */
[----:B------:R-:W-:Y:S01]  /*1aba0*/  ULDC.64 UR10, c[0x0][0xaa0] ;  /* 0x0002a800000a7ab9 */ /* 0x000fe20000000a00 */
[----:B------:R-:W-:Y:S02]  /*1abb0*/  ULDC.64 UR6, c[0x0][0xb98] ;  /* 0x0002e60000067ab9 */ /* 0x000fe40000000a00 */
[----:B------:R-:W-:Y:S01]  /*1abc0*/  IMAD R4, R28, UR6, RZ ;  /* 0x000000061c047c24 */ /* 0x000fe2000f8e02ff */
[C---:B------:R-:W-:Y:S01]  /*1abd0*/  IADD3 R41, P3, R12.reuse, 0x6000, RZ ;  /* 0x000060000c297810 */ /* 0x040fe20007f7e0ff */
[----:B------:R-:W-:Y:S01]  /*1abe0*/  IMAD.U32 R7, RZ, RZ, UR8 ;  /* 0x00000008ff077e24 */ /* 0x000fe2000f8e00ff */
[----:B------:R-:W-:Y:S01]  /*1abf0*/  IADD3 R25, P5, R12, 0x3000, RZ ;  /* 0x000030000c197810 */ /* 0x000fe20007fbe0ff */
[----:B------:R-:W-:Y:S01]  /*1ac00*/  IMAD R11, R2, R15, R17 ;  /* 0x0000000f020b7224 */ /* 0x000fe200078e0211 */
[----:B------:R-:W-:Y:S01]  /*1ac10*/  SHF.R.S32.HI R15, RZ, 0x1f, R9 ;  /* 0x0000001fff0f7819 */ /* 0x000fe20000011409 */
[----:B------:R-:W-:Y:S01]  /*1ac20*/  IMAD.WIDE.U32 R6, R29, UR6, R6 ;  /* 0x000000061d067c25 */ /* 0x000fe2000f8e0006 */
[----:B------:R-:W-:-:S02]  /*1ac30*/  LOP3.LUT R40, R41, 0x380, RZ, 0xc0, !PT ;  /* 0x0000038029287812 */ /* 0x000fc400078ec0ff */
[C---:B------:R-:W-:Y:S01]  /*1ac40*/  IADD3 R33, P4, R12.reuse, 0x4000, RZ ;  /* 0x000040000c217810 */ /* 0x040fe20007f9e0ff */
[----:B------:R-:W-:Y:S01]  /*1ac50*/  IMAD R8, R29, UR7, R4 ;  /* 0x000000071d087c24 */ /* 0x000fe2000f8e0204 */
[----:B------:R-:W-:Y:S01]  /*1ac60*/  IADD3 R6, P0, R9, R6, RZ ;  /* 0x0000000609067210 */ /* 0x000fe20007f1e0ff */
[----:B------:R-:W-:Y:S01]  /*1ac70*/  ULDC.64 UR6, c[0x0][0xb88] ;  /* 0x0002e20000067ab9 */ /* 0x000fe20000000a00 */
[----:B------:R-:W-:Y:S02]  /*1ac80*/  SHF.R.S32.HI R4, RZ, 0x1f, R11 ;  /* 0x0000001fff047819 */ /* 0x000fe4000001140b */
[----:B------:R-:W-:Y:S02]  /*1ac90*/  IADD3.X R7, R15, R7, R8, P0, !PT ;  /* 0x000000070f077210 */ /* 0x000fe400007fe408 */
[----:B------:R-:W-:Y:S01]  /*1aca0*/  IADD3 R9, P2, R12, 0x1000, RZ ;  /* 0x000010000c097810 */ /* 0x000fe20007f5e0ff */
[----:B------:R-:W-:Y:S01]  /*1acb0*/  IMAD R4, R4, UR6, RZ ;  /* 0x0000000604047c24 */ /* 0x000fe2000f8e02ff */
[----:B------:R-:W-:Y:S01]  /*1acc0*/  SHF.R.U64 R40, R40, 0x3, RZ ;  /* 0x0000000328287819 */ /* 0x000fe200000012ff */
[----:B------:R-:W-:Y:S01]  /*1acd0*/  IMAD.WIDE.U32 R6, R11, UR6, R6 ;  /* 0x000000060b067c25 */ /* 0x000fe2000f8e0006 */
[----:B------:R-:W-:-:S02]  /*1ace0*/  LOP3.LUT R8, R9, 0x380, RZ, 0xc0, !PT ;  /* 0x0000038009087812 */ /* 0x000fc400078ec0ff */
[----:B------:R-:W-:Y:S01]  /*1acf0*/  LOP3.LUT R40, R40, R41, RZ, 0x3c, !PT ;  /* 0x0000002928287212 */ /* 0x000fe200078e3cff */
[----:B------:R-:W-:Y:S01]  /*1ad00*/  IMAD R17, R11, UR7, R4 ;  /* 0x000000070b117c24 */ /* 0x000fe2000f8e0204 */
[----:B------:R-:W-:Y:S01]  /*1ad10*/  ULDC.64 UR6, c[0x0][0xb50] ;  /* 0x0002d40000067ab9 */ /* 0x000fe20000000a00 */
[----:B------:R-:W-:Y:S01]  /*1ad20*/  SHF.R.U64 R8, R8, 0x3, RZ ;  /* 0x0000000308087819 */ /* 0x000fe200000012ff */
[----:B------:R-:W-:Y:S01]  /*1ad30*/  IMAD.X R41, RZ, RZ, R13, P3 ;  /* 0x000000ffff297224 */ /* 0x000fe200018e060d */
[----:B------:R-:W-:Y:S01]  /*1ad40*/  LEA R11, P0, R6, UR6, 0x2 ;  /* 0x00000006060b7c11 */ /* 0x000fe2000f8010ff */
[----:B------:R-:W-:Y:S01]  /*1ad50*/  IMAD.IADD R7, R7, 0x1, R17 ;  /* 0x0000000107077824 */ /* 0x000fe200078e0211 */
[----:B------:R-:W-:Y:S01]  /*1ad60*/  LOP3.LUT R8, R8, R9, RZ, 0x3c, !PT ;  /* 0x0000000908087212 */ /* 0x000fe200078e3cff */
[----:B------:R-:W-:Y:S01]  /*1ad70*/  IMAD.X R9, RZ, RZ, R13, P2 ;  /* 0x000000ffff097224 */ /* 0x000fe200010e060d */
[----:B------:R-:W-:Y:S01]  /*1ad80*/  IADD3 R45, P2, R12, 0x7000, RZ ;  /* 0x000070000c2d7810 */ /* 0x000fe20007f5e0ff */
[----:B------:R-:W-:Y:S01]  /*1ad90*/  SHFL.IDX PT, R20, R11, 0x1, 0x1c1f ;  /* 0x003c1f000b147f89 */ /* 0x000fe200000e0000 */
[----:B------:R-:W-:-:S02]  /*1ada0*/  LEA.HI.X R6, R6, UR7, R7, 0x2, P0 ;  /* 0x0000000706067c11 */ /* 0x000fc400080f1407 */
[----:B------:R-:W-:Y:S02]  /*1adb0*/  IADD3 R37, P0, R12, 0x5000, RZ ;  /* 0x000050000c257810 */ /* 0x000fe40007f1e0ff */
[----:B------:R-:W-:Y:S01]  /*1adc0*/  LOP3.LUT R44, R45, 0x380, RZ, 0xc0, !PT ;  /* 0x000003802d2c7812 */ /* 0x000fe200078ec0ff */
[----:B------:R-:W-:Y:S01]  /*1add0*/  SHFL.IDX PT, R17, R6, RZ, 0x1c1f ;  /* 0x001c1fff06117589 */ /* 0x000fe200000e0000 */
[----:B------:R-:W-:Y:S02]  /*1ade0*/  LOP3.LUT R36, R37, 0x380, RZ, 0xc0, !PT ;  /* 0x0000038025247812 */ /* 0x000fe400078ec0ff */
[----:B------:R-:W-:Y:S01]  /*1adf0*/  SHF.R.U64 R44, R44, 0x3, RZ ;  /* 0x000000032c2c7819 */ /* 0x000fe200000012ff */
[----:B------:R1:W-:Y:S01]  /*1ae00*/  SHFL.IDX PT, R21, R6, 0x1, 0x1c1f ;  /* 0x003c1f0006157f89 */ /* 0x0003e200000e0000 */
[----:B------:R-:W-:Y:S02]  /*1ae10*/  SHF.R.U64 R36, R36, 0x3, RZ ;  /* 0x0000000324247819 */ /* 0x000fe400000012ff */
[----:B------:R-:W-:Y:S01]  /*1ae20*/  LOP3.LUT R44, R44, R45, RZ, 0x3c, !PT ;  /* 0x0000002d2c2c7212 */ /* 0x000fe200078e3cff */
[--C-:B------:R-:W-:Y:S01]  /*1ae30*/  IMAD.X R45, RZ, RZ, R13.reuse, P2 ;  /* 0x000000ffff2d7224 */ /* 0x100fe200010e060d */
[----:B------:R-:W-:Y:S01]  /*1ae40*/  LOP3.LUT R36, R36, R37, RZ, 0x3c, !PT ;  /* 0x0000002524247212 */ /* 0x000fe200078e3cff */
[----:B------:R-:W-:Y:S01]  /*1ae50*/  IMAD.X R37, RZ, RZ, R13, P0 ;  /* 0x000000ffff257224 */ /* 0x000fe200000e060d */
[----:B------:R-:W-:Y:S01]  /*1ae60*/  UIMAD UR8, UR9, UR10, URZ ;  /* 0x0000000a090872a4 */ /* 0x000fe2000f8e023f */
[----:B------:R-:W-:Y:S01]  /*1ae70*/  IADD3 R15, P6, R12, 0x2000, RZ ;  /* 0x000020000c0f7810 */ /* 0x000fe20007fde0ff */
[----:B------:R-:W-:Y:S01]  /*1ae80*/  UIMAD.WIDE.U32 UR6, UR4, UR10, URZ ;  /* 0x0000000a040672a5 */ /* 0x000fe2000f8e003f */
[----:B------:R-:W-:Y:S01]  /*1ae90*/  LOP3.LUT R24, R25, 0x380, RZ, 0xc0, !PT ;  /* 0x0000038019187812 */ /* 0x000fe200078ec0ff */
[----:B------:R-:W-:Y:S01]  /*1aea0*/  UIMAD UR8, UR4, UR11, UR8 ;  /* 0x0000000b040872a4 */ /* 0x000fe2000f8e0208 */
[----:B------:R-:W-:-:S02]  /*1aeb0*/  LOP3.LUT R14, R15, 0x380, RZ, 0xc0, !PT ;  /* 0x000003800f0e7812 */ /* 0x000fc400078ec0ff */
[----:B------:R-:W-:Y:S01]  /*1aec0*/  LOP3.LUT R32, R33, 0x380, RZ, 0xc0, !PT ;  /* 0x0000038021207812 */ /* 0x000fe200078ec0ff */
[----:B------:R-:W-:Y:S01]  /*1aed0*/  ULDC.64 UR10, c[0x0][0xae8] ;  /* 0x0002ba00000a7ab9 */ /* 0x000fe20000000a00 */
[----:B------:R-:W-:Y:S01]  /*1aee0*/  UIADD3 UR7, UR7, UR8, URZ ;  /* 0x0000000807077290 */ /* 0x000fe2000fffe03f */
[----:B------:R-:W-:Y:S01]  /*1aef0*/  SHF.R.U64 R14, R14, 0x3, RZ ;  /* 0x000000030e0e7819 */ /* 0x000fe200000012ff */
[----:B------:R-:W-:Y:S01]  /*1af00*/  UIMAD UR4, UR14, UR10, URZ ;  /* 0x0000000a0e0472a4 */ /* 0x000fe2000f8e023f */
[----:B------:R-:W-:Y:S02]  /*1af10*/  SHF.R.U64 R24, R24, 0x3, RZ ;  /* 0x0000000318187819 */ /* 0x000fe400000012ff */
[----:B------:R-:W-:Y:S01]  /*1af20*/  SHF.R.U64 R32, R32, 0x3, RZ ;  /* 0x0000000320207819 */ /* 0x000fe200000012ff */
[----:B------:R-:W-:Y:S01]  /*1af30*/  UIMAD UR4, UR15, UR11, UR4 ;  /* 0x0000000b0f0472a4 */ /* 0x000fe2000f8e0204 */
[----:B------:R-:W-:Y:S01]  /*1af40*/  LOP3.LUT R14, R14, R15, RZ, 0x3c, !PT ;  /* 0x0000000f0e0e7212 */ /* 0x000fe200078e3cff */
[----:B------:R-:W-:Y:S01]  /*1af50*/  UIMAD.WIDE.U32 UR6, UR15, UR10, UR6 ;  /* 0x0000000a0f0672a5 */ /* 0x000fe2000f8e0006 */
[----:B------:R-:W-:Y:S01]  /*1af60*/  LOP3.LUT R24, R24, R25, RZ, 0x3c, !PT ;  /* 0x0000001918187212 */ /* 0x000fe200078e3cff */
[--C-:B------:R-:W-:Y:S01]  /*1af70*/  IMAD.X R15, RZ, RZ, R13.reuse, P6 ;  /* 0x000000ffff0f7224 */ /* 0x100fe200030e060d */
[----:B------:R-:W-:Y:S01]  /*1af80*/  LOP3.LUT R32, R32, R33, RZ, 0x3c, !PT ;  /* 0x0000002120207212 */ /* 0x000fe200078e3cff */
[--C-:B------:R-:W-:Y:S01]  /*1af90*/  IMAD.X R25, RZ, RZ, R13.reuse, P5 ;  /* 0x000000ffff197224 */ /* 0x100fe200028e060d */
[C---:B------:R-:W-:Y:S01]  /*1afa0*/  IADD3 R49, P6, R12.reuse, 0x8000, RZ ;  /* 0x000080000c317810 */ /* 0x040fe20007fde0ff */
[----:B------:R-:W-:Y:S01]  /*1afb0*/  IMAD.X R33, RZ, RZ, R13, P4 ;  /* 0x000000ffff217224 */ /* 0x000fe200020e060d */
[C---:B------:R-:W-:Y:S01]  /*1afc0*/  IADD3 R53, P5, R12.reuse, 0x9000, RZ ;  /* 0x000090000c357810 */ /* 0x040fe20007fbe0ff */
[----:B------:R-:W-:Y:S01]  /*1afd0*/  UIADD3 UR4, UR7, UR4, URZ ;  /* 0x0000000407047290 */ /* 0x000fe2000fffe03f */
[----:B------:R-:W-:-:S02]  /*1afe0*/  IADD3 R57, P4, R12, 0xa000, RZ ;  /* 0x0000a0000c397810 */ /* 0x000fc40007f9e0ff */
[----:B------:R-:W-:Y:S02]  /*1aff0*/  LOP3.LUT R48, R49, 0x380, RZ, 0xc0, !PT ;  /* 0x0000038031307812 */ /* 0x000fe400078ec0ff */
[----:B------:R-:W-:Y:S02]  /*1b000*/  LOP3.LUT R52, R53, 0x380, RZ, 0xc0, !PT ;  /* 0x0000038035347812 */ /* 0x000fe400078ec0ff */
[----:B------:R-:W-:Y:S02]  /*1b010*/  LOP3.LUT R56, R57, 0x380, RZ, 0xc0, !PT ;  /* 0x0000038039387812 */ /* 0x000fe400078ec0ff */
[----:B------:R-:W-:Y:S02]  /*1b020*/  LOP3.LUT R7, R12, 0x380, RZ, 0xc0, !PT ;  /* 0x000003800c077812 */ /* 0x000fe400078ec0ff */
[----:B------:R-:W-:Y:S02]  /*1b030*/  SHF.R.U64 R48, R48, 0x3, RZ ;  /* 0x0000000330307819 */ /* 0x000fe400000012ff */
[----:B------:R-:W-:-:S02]  /*1b040*/  SHF.R.U64 R52, R52, 0x3, RZ ;  /* 0x0000000334347819 */ /* 0x000fc400000012ff */
[----:B------:R-:W-:Y:S02]  /*1b050*/  SHF.R.U64 R56, R56, 0x3, RZ ;  /* 0x0000000338387819 */ /* 0x000fe400000012ff */
[----:B------:R-:W-:Y:S02]  /*1b060*/  SHF.R.U64 R7, R7, 0x3, RZ ;  /* 0x0000000307077819 */ /* 0x000fe400000012ff */
[----:B------:R-:W-:Y:S01]  /*1b070*/  LOP3.LUT R48, R48, R49, RZ, 0x3c, !PT ;  /* 0x0000003130307212 */ /* 0x000fe200078e3cff */
[--C-:B------:R-:W-:Y:S01]  /*1b080*/  IMAD.X R49, RZ, RZ, R13.reuse, P6 ;  /* 0x000000ffff317224 */ /* 0x100fe200030e060d */
[----:B------:R-:W-:Y:S01]  /*1b090*/  LOP3.LUT R52, R52, R53, RZ, 0x3c, !PT ;  /* 0x0000003534347212 */ /* 0x000fe200078e3cff */
[--C-:B------:R-:W-:Y:S01]  /*1b0a0*/  IMAD.X R53, RZ, RZ, R13.reuse, P5 ;  /* 0x000000ffff357224 */ /* 0x100fe200028e060d */
[----:B------:R-:W-:Y:S01]  /*1b0b0*/  LOP3.LUT R56, R56, R57, RZ, 0x3c, !PT ;  /* 0x0000003938387212 */ /* 0x000fe200078e3cff */
[--C-:B------:R-:W-:Y:S01]  /*1b0c0*/  IMAD.X R57, RZ, RZ, R13.reuse, P4 ;  /* 0x000000ffff397224 */ /* 0x100fe200020e060d */
[----:B-1----:R-:W-:Y:S01]  /*1b0d0*/  LOP3.LUT R6, R7, R12, RZ, 0x3c, !PT ;  /* 0x0000000c07067212 */ /* 0x002fe200078e3cff */
[----:B------:R-:W-:Y:S01]  /*1b0e0*/  IMAD.MOV.U32 R7, RZ, RZ, R13 ;  /* 0x000000ffff077224 */ /* 0x000fe200078e000d */
[----:B------:R-:W-:Y:S01]  /*1b0f0*/  BSSY B1, `(.L_x_1731) ;  /* 0x0000059000017945 */ /* 0x000fe20003800000 */
[----:B---3--:R-:W-:-:S02]  /*1b100*/  VIADD R26, R16, UR60 ;  /* 0x0000003c101a7c36 */ /* 0x008fc40008000000 */
[----:B------:R-:W1:Y:S01]  /*1b110*/  SHFL.IDX PT, R16, R11, RZ, 0x1c1f ;  /* 0x001c1fff0b107589 */ /* 0x000e6200000e0000 */
[----:B----4-:R-:W-:Y:S01]  /*1b120*/  LOP3.LUT P0, RZ, R10, 0x3, RZ, 0xc0, !PT ;  /* 0x000000030aff7812 */ /* 0x010fe2000780c0ff */
[----:B------:R-:W-:Y:S01]  /*1b130*/  VIADD R4, R26, 0x8 ;  /* 0x000000081a047836 */ /* 0x000fe20000000000 */
[----:B------:R-:W-:Y:S02]  /*1b140*/  IADD3 R10, P3, R12, 0xb000, RZ ;  /* 0x0000b0000c0a7810 */ /* 0x000fe40007f7e0ff */
[-C--:B------:R-:W-:Y:S02]  /*1b150*/  ISETP.GE.OR P2, PT, R26, R65.reuse, P0 ;  /* 0x000000411a00720c */ /* 0x080fe40000746670 */
[----:B------:R-:W-:Y:S01]  /*1b160*/  LOP3.LUT R3, R10, 0x380, RZ, 0xc0, !PT ;  /* 0x000003800a037812 */ /* 0x000fe200078ec0ff */
[----:B------:R-:W-:Y:S01]  /*1b170*/  IMAD.X R61, RZ, RZ, R13, P3 ;  /* 0x000000ffff3d7224 */ /* 0x000fe200018e060d */
[----:B------:R-:W-:Y:S02]  /*1b180*/  ISETP.GE.OR P0, PT, R4, R65, P0 ;  /* 0x000000410400720c */ /* 0x000fe40000706670 */
[----:B------:R-:W-:-:S04]  /*1b190*/  SHF.R.U64 R3, R3, 0x3, RZ ;  /* 0x0000000303037819 */ /* 0x000fc800000012ff */
[----:B------:R-:W-:Y:S02]  /*1b1a0*/  LOP3.LUT R60, R3, R10, RZ, 0x3c, !PT ;  /* 0x0000000a033c7212 */ /* 0x000fe400078e3cff */
[----:B------:R-:W2:Y:S01]  /*1b1b0*/  @P1 LDC R3, c[0x0][0xbec] ;  /* 0x0002fb00ff031b82 */ /* 0x000ea20000000800 */
[----:B-1----:R1:W-:Y:S04]  /*1b1c0*/  @!P2 ST.E desc[UR38][R16.64], R0 ;  /* 0x000000001000a985 */ /* 0x0023e8000c101926 */
[----:B------:R3:W-:Y:S04]  /*1b1d0*/  @!P0 ST.E desc[UR38][R20.64], R5 ;  /* 0x0000000514008985 */ /* 0x0007e8000c101926 */
[----:B------:R-:W5:Y:S01]  /*1b1e0*/  LD.E.128 R8, desc[UR38][R8.64] ;  /* 0x0000002608087980 */ /* 0x000f62000c101d00 */
[----:B-1----:R-:W-:-:S03]  /*1b1f0*/  IMAD R0, R226, 0x20, R215 ;  /* 0x00000020e2007824 */ /* 0x002fc600078e02d7 */
[----:B------:R-:W5:Y:S01]  /*1b200*/  LD.E.128 R12, desc[UR38][R14.64] ;  /* 0x000000260e0c7980 */ /* 0x000f62000c101d00 */
[----:B---3--:R-:W1:Y:S01]  /*1b210*/  @P1 LDC R21, c[0x0][0xbf0] ;  /* 0x0002fc00ff151b82 */ /* 0x008e620000000800 */
[----:B------:R-:W-:Y:S02]  /*1b220*/  VIADD R30, R0, UR60 ;  /* 0x0000003c001e7c36 */ /* 0x000fe40008000000 */
[----:B------:R-:W5:Y:S01]  /*1b230*/  LD.E.128 R4, desc[UR38][R6.64] ;  /* 0x0000002606047980 */ /* 0x000f62000c101d00 */
[----:B------:R-:W-:Y:S02]  /*1b240*/  IMAD.U32 R16, RZ, RZ, UR6 ;  /* 0x00000006ff107e24 */ /* 0x000fe4000f8e00ff */
[----:B--2---:R-:W-:Y:S01]  /*1b250*/  @P1 IMAD.HI.U32 R0, R30, R3, RZ ;  /* 0x000000031e001227 */ /* 0x004fe200078e00ff */
[----:B------:R-:W5:Y:S03]  /*1b260*/  LD.E.128 R24, desc[UR38][R24.64] ;  /* 0x0000002618187980 */ /* 0x000f66000c101d00 */
[----:B------:R-:W-:Y:S01]  /*1b270*/  IMAD.U32 R17, RZ, RZ, UR7 ;  /* 0x00000007ff117e24 */ /* 0x000fe2000f8e00ff */
[----:B------:R-:W-:Y:S01]  /*1b280*/  ULDC.64 UR6, c[0x0][0xaf0] ;  /* 0x0002bc0000067ab9 */ /* 0x000fe20000000a00 */
[----:B------:R-:W-:Y:S01]  /*1b290*/  IMAD.MOV.U32 R3, RZ, RZ, R30 ;  /* 0x000000ffff037224 */ /* 0x000fe200078e001e */
[----:B------:R-:W5:Y:S01]  /*1b2a0*/  LD.E.128 R32, desc[UR38][R32.64] ;  /* 0x0000002620207980 */ /* 0x000f62000c101d00 */
[----:B------:R-:W-:-:S02]  /*1b2b0*/  IMAD.U32 R17, RZ, RZ, UR4 ;  /* 0x00000004ff117e24 */ /* 0x000fc4000f8e00ff */
[----:B------:R-:W-:Y:S01]  /*1b2c0*/  IMAD R20, R28, UR6, RZ ;  /* 0x000000061c147c24 */ /* 0x000fe2000f8e02ff */
[----:B------:R-:W5:Y:S01]  /*1b2d0*/  LD.E.128 R36, desc[UR38][R36.64] ;  /* 0x0000002624247980 */ /* 0x000f62000c101d00 */
[----:B------:R-:W-:-:S03]  /*1b2e0*/  IMAD.WIDE.U32 R16, R29, UR6, R16 ;  /* 0x000000061d107c25 */ /* 0x000fc6000f8e0010 */
[----:B------:R-:W5:Y:S01]  /*1b2f0*/  LD.E.128 R40, desc[UR38][R40.64] ;  /* 0x0000002628287980 */ /* 0x000f62000c101d00 */
[----:B-1----:R-:W-:Y:S01]  /*1b300*/  @P1 SHF.R.U32.HI R3, RZ, R21, R0 ;  /* 0x00000015ff031219 */ /* 0x002fe20000011600 */
[----:B------:R-:W-:Y:S01]  /*1b310*/  IMAD R21, R29, UR7, R20 ;  /* 0x000000071d157c24 */ /* 0x000fe2000f8e0214 */
[----:B------:R-:W-:Y:S01]  /*1b320*/  ULDC.64 UR6, c[0x0][0xae0] ;  /* 0x0002b80000067ab9 */ /* 0x000fe20000000a00 */
[----:B------:R-:W5:Y:S01]  /*1b330*/  LD.E.128 R44, desc[UR38][R44.64] ;  /* 0x000000262c2c7980 */ /* 0x000f62000c101d00 */
[--C-:B------:R-:W-:Y:S01]  /*1b340*/  SHF.R.S32.HI R0, RZ, 0x1f, R3.reuse ;  /* 0x0000001fff007819 */ /* 0x100fe20000011403 */
[----:B------:R-:W-:Y:S02]  /*1b350*/  IMAD.MOV R29, RZ, RZ, -R3 ;  /* 0x000000ffff1d7224 */ /* 0x000fe400078e0a03 */
[----:B------:R-:W-:Y:S01]  /*1b360*/  IMAD.IADD R17, R17, 0x1, R21 ;  /* 0x0000000111117824 */ /* 0x000fe200078e0215 */
[----:B------:R-:W5:Y:S01]  /*1b370*/  LD.E.128 R48, desc[UR38][R48.64] ;  /* 0x0000002630307980 */ /* 0x000f62000c101d00 */
[----:B------:R-:W-:-:S02]  /*1b380*/  IMAD R0, R0, UR6, RZ ;  /* 0x0000000600007c24 */ /* 0x000fc4000f8e02ff */
[----:B------:R-:W-:Y:S01]  /*1b390*/  IMAD R21, R2, R29, R30 ;  /* 0x0000001d02157224 */ /* 0x000fe200078e021e */
[----:B------:R-:W5:Y:S01]  /*1b3a0*/  LD.E.128 R52, desc[UR38][R52.64] ;  /* 0x0000002634347980 */ /* 0x000f62000c101d00 */
[----:B------:R-:W-:-:S03]  /*1b3b0*/  IMAD R29, R3, UR7, R0 ;  /* 0x00000007031d7c24 */ /* 0x000fc6000f8e0200 */
[----:B------:R-:W5:Y:S01]  /*1b3c0*/  LD.E.128 R56, desc[UR38][R56.64] ;  /* 0x0000002638387980 */ /* 0x000f62000c101d00 */
[----:B------:R-:W-:-:S03]  /*1b3d0*/  SHF.R.S32.HI R0, RZ, 0x1f, R21 ;  /* 0x0000001fff007819 */ /* 0x000fc60000011415 */
        /* <DEDUP_REMOVED lines=8> */
[----:B-1----:R-:W1:Y:S01]  /*1b460*/  FENCE.VIEW.ASYNC.S ;  /* 0x00000000000073c6 */ /* 0x002e620000000000 */
[----:B------:R-:W-:-:S02]  /*1b470*/  IMAD.IADD R3, R3, 0x1, R29 ;  /* 0x0000000103037824 */ /* 0x000fc400078e021d */
[----:B------:R-:W-:Y:S02]  /*1b480*/  IMAD R16, R0, UR6, RZ ;  /* 0x0000000600107c24 */ /* 0x000fe4000f8e02ff */
[----:B------:R-:W-:Y:S01]  /*1b490*/  VIADD R30, R215, UR60 ;  /* 0x0000003cd71e7c36 */ /* 0x000fe20008000000 */
[----:B------:R-:W-:Y:S01]  /*1b4a0*/  UIADD3 UR4, UR41, 0x30820, URZ ;  /* 0x0003082029047890 */ /* 0x000fe2000fffe03f */
[C---:B------:R-:W-:Y:S02]  /*1b4b0*/  IMAD R17, R21.reuse, UR7, R16 ;  /* 0x0000000715117c24 */ /* 0x040fe4000f8e0210 */
[----:B------:R-:W-:Y:S01]  /*1b4c0*/  IMAD.WIDE.U32 R2, R21, UR6, R2 ;  /* 0x0000000615027c25 */ /* 0x000fe2000f8e0002 */
[C---:B------:R-:W-:Y:S01]  /*1b4d0*/  ISETP.GE.AND P2, PT, R30.reuse, R65, PT ;  /* 0x000000411e00720c */ /* 0x040fe20003f46270 */
[----:B------:R-:W-:Y:S02]  /*1b4e0*/  ULDC.64 UR6, c[0x0][0xa80] ;  /* 0x0002a00000067ab9 */ /* 0x000fe40000000a00 */
[----:B------:R-:W-:Y:S01]  /*1b4f0*/  VIADD R0, R30, 0x20 ;  /* 0x000000201e007836 */ /* 0x000fe20000000000 */
[----:B------:R-:W-:Y:S01]  /*1b500*/  LEA R28, P3, R2, UR6, 0x1 ;  /* 0x00000006021c7c11 */ /* 0x000fe2000f8608ff */
[----:B------:R-:W-:Y:S01]  /*1b510*/  IMAD.IADD R3, R3, 0x1, R17 ;  /* 0x0000000103037824 */ /* 0x000fe200078e0211 */
[----:B------:R-:W-:-:S02]  /*1b520*/  UPRMT UR4, URZ, 0x654, UR4 ;  /* 0x000006543f047896 */ /* 0x000fc40008000004 */
[-C--:B------:R-:W-:Y:S01]  /*1b530*/  ISETP.GE.AND P1, PT, R0, R65.reuse, PT ;  /* 0x000000410000720c */ /* 0x080fe20003f26270 */
[----:B------:R-:W-:Y:S01]  /*1b540*/  VIADD R0, R30, 0x40 ;  /* 0x000000401e007836 */ /* 0x000fe20000000000 */
[----:B------:R-:W-:Y:S01]  /*1b550*/  LEA.HI.X R29, R2, UR7, R3, 0x1, P3 ;  /* 0x00000007021d7c11 */ /* 0x000fe200098f0c03 */
[----:B-1----:R1:W2:Y:S03]  /*1b560*/  SHFL.IDX PT, R20, R28, RZ, 0x181f ;  /* 0x00181fff1c147589 */ /* 0x0022a600000e0000 */
[----:B------:R-:W-:Y:S01]  /*1b570*/  ISETP.GE.AND P0, PT, R0, R65, PT ;  /* 0x000000410000720c */ /* 0x000fe20003f06270 */
[----:B------:R-:W-:Y:S01]  /*1b580*/  SYNCS.ARRIVE.TRANS64.RED.A1T0 RZ, [UR4], RZ ;  /* 0x000000ffffff79a7 */ /* 0x000fe20008100404 */
[----:B------:R1:W3:Y:S01]  /*1b590*/  SHFL.IDX PT, R0, R29, RZ, 0x181f ;  /* 0x00181fff1d007589 */ /* 0x0002e200000e0000 */
[----:B------:R-:W-:Y:S10]  /*1b5a0*/  @P2 BRA `(.L_x_1732) ;  /* 0x0000000000342947 */ /* 0x000ff40003800000 */
[----:B------:R-:W-:Y:S02]  /*1b5b0*/  ULDC UR4, c[0x0][0xac8] ;  /* 0x0002b20000047ab9 */ /* 0x000fe40000000800 */
[----:B------:R-:W-:Y:S02]  /*1b5c0*/  ISETP.GE.AND P4, PT, R197, UR4, PT ;  /* 0x00000004c5007c0c */ /* 0x000fe4000bf86270 */
[----:B------:R-:W-:Y:S02]  /*1b5d0*/  ISETP.GE.AND P3, PT, R200, UR4, PT ;  /* 0x00000004c8007c0c */ /* 0x000fe4000bf66270 */
[----:B------:R-:W-:-:S09]  /*1b5e0*/  ISETP.GE.AND P2, PT, R201, UR4, PT ;  /* 0x00000004c9007c0c */ /* 0x000fd2000bf46270 */
[CC--:B--2---:R-:W-:Y:S02]  /*1b5f0*/  @!P4 LEA R2, P6, R197.reuse, R20.reuse, 0x1 ;  /* 0x00000014c502c211 */ /* 0x0c4fe400078c08ff */
[C---:B------:R-:W-:Y:S02]  /*1b600*/  @!P3 LEA R16, P5, R200.reuse, R20, 0x1 ;  /* 0x00000014c810b211 */ /* 0x040fe400078a08ff */
[----:B---3--:R-:W-:Y:S02]  /*1b610*/  @!P4 LEA.HI.X R3, R197, R0, R210, 0x1, P6 ;  /* 0x00000000c503c211 */ /* 0x008fe400030f0cd2 */
[C---:B------:R-:W-:Y:S02]  /*1b620*/  @!P2 LEA R20, P6, R201.reuse, R20, 0x1 ;  /* 0x00000014c914a211 */ /* 0x040fe400078c08ff */
[-C--:B------:R-:W-:Y:S01]  /*1b630*/  @!P3 LEA.HI.X R17, R200, R0.reuse, R209, 0x1, P5 ;  /* 0x00000000c811b211 */ /* 0x080fe200028f0cd1 */
[----:B-----5:R4:W-:Y:S01]  /*1b640*/  @!P4 ST.E.128 desc[UR38][R2.64], R4 ;  /* 0x000000040200c985 */ /* 0x0209e2000c101d26 */
[----:B------:R-:W-:-:S03]  /*1b650*/  @!P2 LEA.HI.X R21, R201, R0, R208, 0x1, P6 ;  /* 0x00000000c915a211 */ /* 0x000fc600030f0cd0 */
[----:B------:R4:W-:Y:S04]  /*1b660*/  @!P3 ST.E.128 desc[UR38][R16.64], R32 ;  /* 0x000000201000b985 */ /* 0x0009e8000c101d26 */
[----:B------:R4:W-:Y:S02]  /*1b670*/  @!P2 ST.E.128 desc[UR38][R20.64], R48 ;  /* 0x000000301400a985 */ /* 0x0009e4000c101d26 */
.L_x_1732:
[----:B------:R-:W-:Y:S05]  /*1b680*/  BSYNC B1 ;  /* 0x0000000000017941 */ /* 0x000fea0003800000 */
.L_x_1731:
[----:B---3--:R3:W0:Y:S01]  /*1b690*/  SHFL.IDX PT, R0, R29, 0x1, 0x181f ;  /* 0x00381f001d007f89 */ /* 0x00862200000e0000 */
[----:B------:R-:W-:Y:S03]  /*1b6a0*/  BSSY B1, `(.L_x_1733) ;  /* 0x0000010000017945 */ /* 0x000fe60003800000 */
[----:B----45:R3:W4:Y:S01]  /*1b6b0*/  SHFL.IDX PT, R6, R28, 0x1, 0x181f ;  /* 0x00381f001c067f89 */ /* 0x03072200000e0000 */
[----:B------:R-:W-:Y:S05]  /*1b6c0*/  @P1 BRA `(.L_x_1734) ;  /* 0x0000000000341947 */ /* 0x000fea0003800000 */
[----:B------:R-:W-:Y:S02]  /*1b6d0*/  ULDC UR4, c[0x0][0xac8] ;  /* 0x0002b20000047ab9 */ /* 0x000fe40000000800 */
[----:B------:R-:W-:Y:S02]  /*1b6e0*/  ISETP.GE.AND P4, PT, R197, UR4, PT ;  /* 0x00000004c5007c0c */ /* 0x000fe4000bf86270 */
[----:B------:R-:W-:Y:S02]  /*1b6f0*/  ISETP.GE.AND P5, PT, R200, UR4, PT ;  /* 0x00000004c8007c0c */ /* 0x000fe4000bfa6270 */
[----:B------:R-:W-:-:S09]  /*1b700*/  ISETP.GE.AND P6, PT, R201, UR4, PT ;  /* 0x00000004c9007c0c */ /* 0x000fd2000bfc6270 */
[-C--:B----4-:R-:W-:Y:S02]  /*1b710*/  @!P4 LEA R2, P1, R197, R6.reuse, 0x1 ;  /* 0x00000006c502c211 */ /* 0x090fe400078208ff */
        /* <DEDUP_REMOVED lines=8> */
.L_x_1734:
[----:B------:R-:W-:Y:S05]  /*1b7a0*/  BSYNC B1 ;  /* 0x0000000000017941 */ /* 0x000fea0003800000 */
.L_x_1733:
[----:B0-----:R0:W0:Y:S01]  /*1b7b0*/  SHFL.IDX PT, R0, R29, 0x2, 0x181f ;  /* 0x00581f001d007f89 */ /* 0x00102200000e0000 */
[----:B------:R-:W-:Y:S03]  /*1b7c0*/  BSSY B1, `(.L_x_1735) ;  /* 0x0000010000017945 */ /* 0x000fe60003800000 */
[----:B----4-:R4:W0:Y:S01]  /*1b7d0*/  SHFL.IDX PT, R6, R28, 0x2, 0x181f ;  /* 0x00581f001c067f89 */ /* 0x01082200000e0000 */
[----:B------:R-:W-:Y:S05]  /*1b7e0*/  @P0 BRA `(.L_x_1736) ;  /* 0x0000000000340947 */ /* 0x000fea0003800000 */
[----:B------:R-:W-:Y:S02]  /*1b7f0*/  ULDC UR4, c[0x0][0xac8] ;  /* 0x0002b20000047ab9 */ /* 0x000fe40000000800 */
[----:B------:R-:W-:Y:S02]  /*1b800*/  ISETP.GE.AND P3, PT, R197, UR4, PT ;  /* 0x00000004c5007c0c */ /* 0x000fe4000bf66270 */
[----:B------:R-:W-:Y:S02]  /*1b810*/  ISETP.GE.AND P4, PT, R200, UR4, PT ;  /* 0x00000004c8007c0c */ /* 0x000fe4000bf86270 */
[----:B------:R-:W-:-:S09]  /*1b820*/  ISETP.GE.AND P5, PT, R201, UR4, PT ;  /* 0x00000004c9007c0c */ /* 0x000fd2000bfa6270 */
[-C--:B0-----:R-:W-:Y:S02]  /*1b830*/  @!P3 LEA R2, P0, R197, R6.reuse, 0x1 ;  /* 0x00000006c502b211 */ /* 0x081fe400078008ff */
[CC--:B------:R-:W-:Y:S02]  /*1b840*/  @!P4 LEA R4, P1, R200.reuse, R6.reuse, 0x1 ;  /* 0x00000006c804c211 */ /* 0x0c0fe400078208ff */
[----:B------:R-:W-:Y:S02]  /*1b850*/  @!P5 LEA R6, P2, R201, R6, 0x1 ;  /* 0x00000006c906d211 */ /* 0x000fe400078408ff */
[-C--:B------:R-:W-:Y:S02]  /*1b860*/  @!P3 LEA.HI.X R3, R197, R0.reuse, R210, 0x1, P0 ;  /* 0x00000000c503b211 */ /* 0x080fe400000f0cd2 */
[-C--:B------:R-:W-:Y:S02]  /*1b870*/  @!P4 LEA.HI.X R5, R200, R0.reuse, R209, 0x1, P1 ;  /* 0x00000000c805c211 */ /* 0x080fe400008f0cd1 */
[----:B------:R-:W-:Y:S01]  /*1b880*/  @!P5 LEA.HI.X R7, R201, R0, R208, 0x1, P2 ;  /* 0x00000000c907d211 */ /* 0x000fe200010f0cd0 */
[----:B------:R0:W-:Y:S04]  /*1b890*/  @!P3 ST.E.128 desc[UR38][R2.64], R12 ;  /* 0x0000000c0200b985 */ /* 0x0001e8000c101d26 */
[----:B------:R0:W-:Y:S04]  /*1b8a0*/  @!P4 ST.E.128 desc[UR38][R4.64], R40 ;  /* 0x000000280400c985 */ /* 0x0001e8000c101d26 */
[----:B------:R0:W-:Y:S02]  /*1b8b0*/  @!P5 ST.E.128 desc[UR38][R6.64], R56 ;  /* 0x000000380600d985 */ /* 0x0001e4000c101d26 */
.L_x_1736:
[----:B------:R-:W-:Y:S05]  /*1b8c0*/  BSYNC B1 ;  /* 0x0000000000017941 */ /* 0x000fea0003800000 */
.L_x_1735:
[----:B0-----:R-:W-:Y:S01]  /*1b8d0*/  VIADD R0, R30, 0x60 ;  /* 0x000000601e007836 */ /* 0x001fe20000000000 */
[----:B-1-3--:R-:W0:Y:S04]  /*1b8e0*/  SHFL.IDX PT, R29, R29, 0x3, 0x181f ;  /* 0x00781f001d1d7f89 */ /* 0x00ae2800000e0000 */
[----:B------:R-:W-:Y:S01]  /*1b8f0*/  ISETP.GE.AND P0, PT, R0, R65, PT ;  /* 0x000000410000720c */ /* 0x000fe20003f06270 */
[----:B----4-:R-:W1:-:S12]  /*1b900*/  SHFL.IDX PT, R28, R28, 0x3, 0x181f ;  /* 0x00781f001c1c7f89 */ /* 0x010e5800000e0000 */
[----:B------:R-:W-:Y:S05]  /*1b910*/  @P0 BRA `(.L_x_1737) ;  /* 0x0000000c00580947 */ /* 0x000fea0003800000 */
[----:B------:R-:W-:Y:S02]  /*1b920*/  ULDC UR4, c[0x0][0xac8] ;  /* 0x0002b20000047ab9 */ /* 0x000fe40000000800 */
[----:B------:R-:W-:Y:S02]  /*1b930*/  ISETP.GE.AND P2, PT, R197, UR4, PT ;  /* 0x00000004c5007c0c */ /* 0x000fe4000bf46270 */
[----:B------:R-:W-:-:S11]  /*1b940*/  ISETP.GE.AND P3, PT, R200, UR4, PT ;  /* 0x00000004c8007c0c */ /* 0x000fd6000bf66270 */
[CC--:B-1----:R-:W-:Y:S02]  /*1b950*/  @!P2 LEA R2, P0, R197.reuse, R28.reuse, 0x1 ;  /* 0x0000001cc502a211 */ /* 0x0c2fe400078008ff */
[C---:B------:R-:W-:Y:S02]  /*1b960*/  @!P3 LEA R4, P1, R200.reuse, R28, 0x1 ;  /* 0x0000001cc804b211 */ /* 0x040fe400078208ff */
[-C--:B0-----:R-:W-:Y:S02]  /*1b970*/  @!P2 LEA.HI.X R3, R197, R29.reuse, R210, 0x1, P0 ;  /* 0x0000001dc503a211 */ /* 0x081fe400000f0cd2 */
[----:B------:R-:W-:Y:S02]  /*1b980*/  @!P3 LEA.HI.X R5, R200, R29, R209, 0x1, P1 ;  /* 0x0000001dc805b211 */ /* 0x000fe400008f0cd1 */
[----:B------:R-:W-:Y:S01]  /*1b990*/  ISETP.GE.AND P0, PT, R201, UR4, PT ;  /* 0x00000004c9007c0c */ /* 0x000fe2000bf06270 */
[----:B------:R3:W-:Y:S04]  /*1b9a0*/  @!P2 ST.E.128 desc[UR38][R2.64], R24 ;  /* 0x000000180200a985 */ /* 0x0007e8000c101d26 */
[----:B------:R3:W-:Y:S08]  /*1b9b0*/  @!P3 ST.E.128 desc[UR38][R4.64], R44 ;  /* 0x0000002c0400b985 */ /* 0x0007f0000c101d26 */
[----:B------:R-:W-:Y:S05]  /*1b9c0*/  @P0 BRA `(.L_x_1737) ;  /* 0x0000000c002c0947 */ /* 0x000fea0003800000 */
[----:B---3--:R-:W-:-:S04]  /*1b9d0*/  LEA R2, P0, R201, R28, 0x1 ;  /* 0x0000001cc9027211 */ /* 0x008fc800078008ff */
[----:B------:R-:W-:-:S05]  /*1b9e0*/  LEA.HI.X R3, R201, R29, R208, 0x1, P0 ;  /* 0x0000001dc9037211 */ /* 0x000fca00000f0cd0 */
[----:B------:R4:W-:Y:S01]  /*1b9f0*/  ST.E.128 desc[UR38][R2.64], R60 ;  /* 0x0000003c02007985 */ /* 0x0009e2000c101d26 */
[----:B------:R-:W-:Y:S05]  /*1ba00*/  BRA `(.L_x_1737) ;  /* 0x0000000c001c7947 */ /* 0x000fea0003800000 */
.L_x_1729:
[----:B------:R-:W1:Y:S08]  /*1ba10*/  LDC.64 R4, c[0x0][0xc00] ;  /* 0x00030000ff047b82 */ /* 0x000e700000000a00 */
[----:B------:R-:W2:Y:S01]  /*1ba20*/  LDC.64 R2, c[0x0][0xc00] ;  /* 0x00030000ff027b82 */ /* 0x000ea20000000a00 */
[----:B------:R-:W-:-:S07]  /*1ba30*/  ULDC UR4, c[0x0][0xa88] ;  /* 0x0002a20000047ab9 */ /* 0x000fce0000000800 */
[----:B------:R-:W3:Y:S01]  /*1ba40*/  LDC R13, c[0x0][0xbe8] ;  /* 0x0002fa00ff0d7b82 */ /* 0x000ee20000000800 */
[----:B-1----:R-:W-:-:S04]  /*1ba50*/  ISETP.NE.U32.AND P0, PT, R4, RZ, PT ;  /* 0x000000ff0400720c */ /* 0x002fc80003f05070 */
[----:B------:R-:W-:-:S03]  /*1ba60*/  ISETP.NE.AND.EX P0, PT, R5, RZ, PT, P0 ;  /* 0x000000ff0500720c */ /* 0x000fc60003f05300 */
[----:B------:R-:W1:Y:S01]  /*1ba70*/  LDC.64 R4, c[0x0][0xc08] ;  /* 0x00030200ff047b82 */ /* 0x000e620000000a00 */
[----:B--2---:R-:W-:-:S04]  /*1ba80*/  IMAD.WIDE R2, R207, 0x4, R2 ;  /* 0x00000004cf027825 */ /* 0x004fc800078e0202 */
[----:B------:R-:W-:-:S05]  /*1ba90*/  IMAD.U32 R0, RZ, RZ, UR4 ;  /* 0x00000004ff007e24 */ /* 0x000fca000f8e00ff */
[----:B------:R-:W2:Y:S01]  /*1baa0*/  @P0 LDG.E R6, desc[UR38][R2.64] ;  /* 0x0000002602060981 */ /* 0x000ea2000c1e1900 */
[----:B-1----:R-:W-:-:S04]  /*1bab0*/  ISETP.NE.U32.AND P1, PT, R4, RZ, PT ;  /* 0x000000ff0400720c */ /* 0x002fc80003f25070 */
[----:B------:R-:W-:-:S13]  /*1bac0*/  ISETP.NE.AND.EX P1, PT, R5, RZ, PT, P1 ;  /* 0x000000ff0500720c */ /* 0x000fda0003f25310 */
[----:B------:R-:W1:Y:S02]  /*1bad0*/  @P1 LDC.64 R4, c[0x0][0xc08] ;  /* 0x00030200ff041b82 */ /* 0x000e640000000a00 */
[----:B-1----:R-:W-:-:S05]  /*1bae0*/  @P1 IMAD.WIDE R4, R207, 0x4, R4 ;  /* 0x00000004cf041825 */ /* 0x002fca00078e0204 */
[----:B------:R1:W5:Y:S01]  /*1baf0*/  @P1 LDG.E R0, desc[UR38][R4.64] ;  /* 0x0000002604001981 */ /* 0x000362000c1e1900 */
[----:B---3--:R-:W-:Y:S01]  /*1bb00*/  ISETP.NE.AND P2, PT, R13, 0x1, PT ;  /* 0x000000010d00780c */ /* 0x008fe20003f45270 */
[----:B------:R-:W-:Y:S01]  /*1bb10*/  UMOV UR4, URZ ;  /* 0x0000003f00047c82 */ /* 0x000fe20008000000 */
[----:B------:R-:W-:-:S11]  /*1bb20*/  ISETP.GE.AND P3, PT, R192, 0x80, PT ;  /* 0x00000080c000780c */ /* 0x000fd60003f66270 */
[----:B------:R-:W3:Y:S01]  /*1bb30*/  @P2 LDC R10, c[0x0][0xbec] ;  /* 0x0002fb00ff0a2b82 */ /* 0x000ee20000000800 */
[----:B--2---:R-:W-:Y:S02]  /*1bb40*/  @P0 R2UR UR4, R6 ;  /* 0x00000000060402ca */ /* 0x004fe400000e0000 */
[----:B------:R-:W-:Y:S01]  /*1bb50*/  SHF.R.S32.HI R6, RZ, 0x1f, R207 ;  /* 0x0000001fff067819 */ /* 0x000fe200000114cf */
[----:B-1-3--:R-:W-:-:S12]  /*1bb60*/  @P1 BRA `(.L_x_1738) ;  /* 0x0000000000101947 */ /* 0x00afd80003800000 */
[----:B------:R-:W-:Y:S05]  /*1bb70*/  @!P0 BRA `(.L_x_1738) ;  /* 0x00000000000c8947 */ /* 0x000fea0003800000 */
[----:B------:R-:W2:Y:S04]  /*1bb80*/  LDG.E R5, desc[UR38][R2.64] ;  /* 0x0000002602057981 */ /* 0x000ea8000c1e1900 */
[----:B-----5:R-:W2:Y:S02]  /*1bb90*/  LDG.E R0, desc[UR38][R2.64+0x4] ;  /* 0x0000042602007981 */ /* 0x020ea4000c1e1900 */
[----:B--2---:R-:W-:-:S07]  /*1bba0*/  IMAD.IADD R0, R0, 0x1, -R5 ;  /* 0x0000000100007824 */ /* 0x004fce00078e0a05 */
.L_x_1738:
[----:B------:R-:W-:Y:S01]  /*1bbb0*/  R2UR UR6, R211 ;  /* 0x00000000d30672ca */ /* 0x000fe200000e0000 */
[----:B------:R-:W-:Y:S01]  /*1bbc0*/  USHF.R.S32.HI UR9, URZ, 0x1f, UR4 ;  /* 0x0000001f3f097899 */ /* 0x000fe20008011404 */
[----:B------:R-:W-:Y:S01]  /*1bbd0*/  BSSY B1, `(.L_x_1739) ;  /* 0x0000031000017945 */ /* 0x000fe20003800000 */
[----:B------:R-:W-:Y:S02]  /*1bbe0*/  SEL R11, R207, RZ, !P0 ;  /* 0x000000ffcf0b7207 */ /* 0x000fe40004000000 */
[----:B------:R-:W-:-:S08]  /*1bbf0*/  SEL R8, R6, RZ, !P0 ;  /* 0x000000ff06087207 */ /* 0x000fd00004000000 */
[----:B------:R-:W-:Y:S01]  /*1bc00*/  USHF.R.S32.HI UR10, URZ, 0x1f, UR6 ;  /* 0x0000001f3f0a7899 */ /* 0x000fe20008011406 */
[----:B------:R-:W-:Y:S11]  /*1bc10*/  @P3 BRA `(.L_x_1740) ;  /* 0x0000000000b03947 */ /* 0x000ff60003800000 */
[----:B------:R-:W1:Y:S01]  /*1bc20*/  S2R R3, SR_TID.X ;  /* 0x0000000000037919 */ /* 0x000e620000002100 */
[----:B------:R-:W2:Y:S01]  /*1bc30*/  LDC R9, c[0x0][0xbe8] ;  /* 0x0002fa00ff097b82 */ /* 0x000ea20000000800 */
[----:B------:R-:W-:Y:S02]  /*1bc40*/  IMAD.U32 R4, RZ, RZ, UR60 ;  /* 0x0000003cff047e24 */ /* 0x000fe4000f8e00ff */
[----:B--2--5:R-:W-:-:S03]  /*1bc50*/  IMAD R2, R0, R9, RZ ;  /* 0x0000000900027224 */ /* 0x024fc600078e02ff */
[----:B-1----:R-:W-:-:S04]  /*1bc60*/  IADD3 R4, R4, -0x80, R3 ;  /* 0xffffff8004047810 */ /* 0x002fc80007ffe003 */
[----:B------:R-:W-:-:S13]  /*1bc70*/  ISETP.GE.AND P0, PT, R4, R2, PT ;  /* 0x000000020400720c */ /* 0x000fda0003f06270 */
[----:B------:R-:W-:Y:S05]  /*1bc80*/  @P0 BRA `(.L_x_1740) ;  /* 0x0000000000940947 */ /* 0x000fea0003800000 */
[----:B------:R-:W-:Y:S01]  /*1bc90*/  ISETP.NE.AND P0, PT, R9, 0x1, PT ;  /* 0x000000010900780c */ /* 0x000fe20003f05270 */
[----:B------:R-:W-:Y:S01]  /*1bca0*/  ULDC.64 UR12, c[0x0][0xb90] ;  /* 0x0002e400000c7ab9 */ /* 0x000fe20000000a00 */
[----:B------:R-:W-:Y:S01]  /*1bcb0*/  R2UR UR11, R211 ;  /* 0x00000000d30b72ca */ /* 0x000fe200000e0000 */
[----:B------:R-:W-:Y:S01]  /*1bcc0*/  UIMAD UR8, UR10, UR12, URZ ;  /* 0x0000000c0a0872a4 */ /* 0x000fe2000f8e023f */
[----:B------:R-:W-:Y:S01]  /*1bcd0*/  IMAD.MOV.U32 R5, RZ, RZ, R4 ;  /* 0x000000ffff057224 */ /* 0x000fe200078e0004 */
[----:B------:R-:W-:Y:S01]  /*1bce0*/  UMOV UR6, UR4 ;  /* 0x0000000400067c82 */ /* 0x000fe20008000000 */
[----:B------:R-:W-:-:S07]  /*1bcf0*/  UMOV UR7, UR9 ;  /* 0x0000000900077c82 */ /* 0x000fce0008000000 */
[----:B------:R-:W1:Y:S02]  /*1bd00*/  @P0 LDC R3, c[0x0][0xbec] ;  /* 0x0002fb00ff030b82 */ /* 0x000e640000000800 */
[----:B------:R-:W-:Y:S02]  /*1bd10*/  UIMAD.WIDE.U32 UR6, UR11, UR12, UR6 ;  /* 0x0000000c0b0672a5 */ /* 0x000fe4000f8e0006 */
[----:B------:R-:W-:-:S04]  /*1bd20*/  UIMAD UR8, UR11, UR13, UR8 ;  /* 0x0000000d0b0872a4 */ /* 0x000fc8000f8e0208 */
[----:B------:R-:W2:Y:S01]  /*1bd30*/  @P0 LDC R7, c[0x0][0xbf0] ;  /* 0x0002fc00ff070b82 */ /* 0x000ea20000000800 */
[----:B------:R-:W-:Y:S01]  /*1bd40*/  UIADD3 UR8, UR7, UR8, URZ ;  /* 0x0000000807087290 */ /* 0x000fe2000fffe03f */
[----:B-1----:R-:W-:-:S04]  /*1bd50*/  @P0 IMAD.HI.U32 R2, R4, R3, RZ ;  /* 0x0000000304020227 */ /* 0x002fc800078e00ff */
[----:B------:R-:W-:Y:S02]  /*1bd60*/  IMAD.U32 R3, RZ, RZ, UR7 ;  /* 0x00000007ff037e24 */ /* 0x000fe4000f8e00ff */
[----:B------:R-:W-:Y:S01]  /*1bd70*/  IMAD.U32 R3, RZ, RZ, UR8 ;  /* 0x00000008ff037e24 */ /* 0x000fe2000f8e00ff */
[----:B--2---:R-:W-:Y:S01]  /*1bd80*/  @P0 SHF.R.U32.HI R5, RZ, R7, R2 ;  /* 0x00000007ff050219 */ /* 0x004fe20000011602 */
[----:B------:R-:W-:Y:S01]  /*1bd90*/  IMAD.U32 R2, RZ, RZ, UR6 ;  /* 0x00000006ff027e24 */ /* 0x000fe2000f8e00ff */
[----:B------:R-:W-:-:S03]  /*1bda0*/  ULDC.64 UR6, c[0x0][0xb98] ;  /* 0x0002e60000067ab9 */ /* 0x000fc60000000a00 */
[----:B------:R-:W-:Y:S02]  /*1bdb0*/  IMAD.MOV R7, RZ, RZ, -R5 ;  /* 0x000000ffff077224 */ /* 0x000fe400078e0a05 */
[----:B------:R-:W-:-:S04]  /*1bdc0*/  IMAD.WIDE.U32 R2, R11, UR6, R2 ;  /* 0x000000060b027c25 */ /* 0x000fc8000f8e0002 */
[----:B------:R-:W-:Y:S01]  /*1bdd0*/  IMAD R7, R9, R7, R4 ;  /* 0x0000000709077224 */ /* 0x000fe200078e0204 */
[----:B------:R-:W-:Y:S01]  /*1bde0*/  SHF.R.S32.HI R9, RZ, 0x1f, R5 ;  /* 0x0000001fff097819 */ /* 0x000fe20000011405 */
[----:B------:R-:W-:Y:S01]  /*1bdf0*/  IMAD R4, R8, UR6, RZ ;  /* 0x0000000608047c24 */ /* 0x000fe2000f8e02ff */
[----:B------:R-:W-:-:S03]  /*1be00*/  IADD3 R2, P0, R5, R2, RZ ;  /* 0x0000000205027210 */ /* 0x000fc60007f1e0ff */
[----:B------:R-:W-:Y:S01]  /*1be10*/  IMAD R6, R11, UR7, R4 ;  /* 0x000000070b067c24 */ /* 0x000fe2000f8e0204 */
[----:B------:R-:W-:Y:S01]  /*1be20*/  SHF.R.S32.HI R4, RZ, 0x1f, R7 ;  /* 0x0000001fff047819 */ /* 0x000fe20000011407 */
[----:B------:R-:W-:-:S03]  /*1be30*/  ULDC.64 UR6, c[0x0][0xb88] ;  /* 0x0002e20000067ab9 */ /* 0x000fc60000000a00 */
[----:B------:R-:W-:Y:S01]  /*1be40*/  IADD3.X R3, R9, R3, R6, P0, !PT ;  /* 0x0000000309037210 */ /* 0x000fe200007fe406 */
[----:B------:R-:W-:-:S04]  /*1be50*/  IMAD R4, R4, UR6, RZ ;  /* 0x0000000604047c24 */ /* 0x000fc8000f8e02ff */
[C---:B------:R-:W-:Y:S02]  /*1be60*/  IMAD R5, R7.reuse, UR7, R4 ;  /* 0x0000000707057c24 */ /* 0x040fe4000f8e0204 */
[----:B------:R-:W-:Y:S01]  /*1be70*/  IMAD.WIDE.U32 R2, R7, UR6, R2 ;  /* 0x0000000607027c25 */ /* 0x000fe2000f8e0002 */
[----:B------:R-:W-:-:S03]  /*1be80*/  ULDC.64 UR6, c[0x0][0xb50] ;  /* 0x0002d40000067ab9 */ /* 0x000fc60000000a00 */
[----:B------:R-:W-:Y:S01]  /*1be90*/  IMAD.IADD R3, R3, 0x1, R5 ;  /* 0x0000000103037824 */ /* 0x000fe200078e0205 */
[----:B------:R-:W-:-:S04]  /*1bea0*/  LEA R4, P0, R2, UR6, 0x2 ;  /* 0x0000000602047c11 */ /* 0x000fc8000f8010ff */
[----:B------:R-:W-:Y:S01]  /*1beb0*/  LEA.HI.X R5, R2, UR7, R3, 0x2, P0 ;  /* 0x0000000702057c11 */ /* 0x000fe200080f1403 */
[----:B------:R-:W-:-:S05]  /*1bec0*/  IMAD.MOV.U32 R3, RZ, RZ, -0x800000 ;  /* 0xff800000ff037424 */ /* 0x000fca00078e00ff */
[----:B------:R1:W-:Y:S03]  /*1bed0*/  STG.E desc[UR38][R4.64], R3 ;  /* 0x0000000304007986 */ /* 0x0003e6000c101926 */
.L_x_1740:
[----:B------:R-:W-:Y:S05]  /*1bee0*/  BSYNC B1 ;  /* 0x0000000000017941 */ /* 0x000fea0003800000 */
.L_x_1739:
[----:B-1----:R-:W1:Y:S01]  /*1bef0*/  @P2 LDC R3, c[0x0][0xbf0] ;  /* 0x0002fc00ff032b82 */ /* 0x002e620000000800 */
[----:B------:R-:W-:Y:S01]  /*1bf00*/  ULDC.64 UR12, c[0x0][0xaa0] ;  /* 0x0002a800000c7ab9 */ /* 0x000fe20000000a00 */
[----:B------:R-:W-:Y:S01]  /*1bf10*/  R2UR UR11, R211 ;  /* 0x00000000d30b72ca */ /* 0x000fe200000e0000 */
[----:B------:R-:W-:Y:S01]  /*1bf20*/  UIMAD UR8, UR9, UR12, URZ ;  /* 0x0000000c090872a4 */ /* 0x000fe2000f8e023f */
[----:B------:R-:W-:Y:S01]  /*1bf30*/  IMAD R2, R226, 0x20, R215 ;  /* 0x00000020e2027824 */ /* 0x000fe200078e02d7 */
[----:B------:R-:W-:Y:S01]  /*1bf40*/  UIMAD.WIDE.U32 UR6, UR4, UR12, URZ ;  /* 0x0000000c040672a5 */ /* 0x000fe2000f8e003f */
[----:B------:R-:W-:Y:S01]  /*1bf50*/  BSSY B1, `(.L_x_1741) ;  /* 0x000003c000017945 */ /* 0x000fe20003800000 */
[----:B------:R-:W-:Y:S01]  /*1bf60*/  UIMAD UR8, UR4, UR13, UR8 ;  /* 0x0000000d040872a4 */ /* 0x000fe2000f8e0208 */
[----:B------:R-:W-:Y:S02]  /*1bf70*/  VIADD R9, R2, UR60 ;  /* 0x0000003c02097c36 */ /* 0x000fe40008000000 */
[----:B------:R-:W-:Y:S01]  /*1bf80*/  ULDC.64 UR12, c[0x0][0xae8] ;  /* 0x0002ba00000c7ab9 */ /* 0x000fe20000000a00 */
[----:B------:R-:W-:Y:S01]  /*1bf90*/  UIADD3 UR7, UR7, UR8, URZ ;  /* 0x0000000807077290 */ /* 0x000fe2000fffe03f */
[----:B------:R-:W-:Y:S01]  /*1bfa0*/  @P2 IMAD.HI.U32 R2, R9, R10, RZ ;  /* 0x0000000a09022227 */ /* 0x000fe200078e00ff */
[----:B------:R-:W-:-:S02]  /*1bfb0*/  UIMAD UR4, UR10, UR12, URZ ;  /* 0x0000000c0a0472a4 */ /* 0x000fc4000f8e023f */
[----:B------:R-:W-:Y:S01]  /*1bfc0*/  UIMAD.WIDE.U32 UR6, UR11, UR12, UR6 ;  /* 0x0000000c0b0672a5 */ /* 0x000fe2000f8e0006 */
[----:B------:R-:W-:Y:S01]  /*1bfd0*/  IMAD.MOV.U32 R5, RZ, RZ, R9 ;  /* 0x000000ffff057224 */ /* 0x000fe200078e0009 */
[----:B------:R-:W-:Y:S01]  /*1bfe0*/  UIMAD UR4, UR11, UR13, UR4 ;  /* 0x0000000d0b0472a4 */ /* 0x000fe2000f8e0204 */
[----:B------:R-:W-:-:S03]  /*1bff0*/  ULDC.64 UR8, c[0x0][0xaf0] ;  /* 0x0002bc0000087ab9 */ /* 0x000fc60000000a00 */
[----:B------:R-:W-:Y:S01]  /*1c000*/  UIADD3 UR4, UR7, UR4, URZ ;  /* 0x0000000407047290 */ /* 0x000fe2000fffe03f */
[----:B------:R-:W-:Y:S01]  /*1c010*/  IMAD R6, R8, UR8, RZ ;  /* 0x0000000808067c24 */ /* 0x000fe2000f8e02ff */
[----:B-1----:R-:W-:Y:S01]  /*1c020*/  @P2 SHF.R.U32.HI R5, RZ, R3, R2 ;  /* 0x00000003ff052219 */ /* 0x002fe20000011602 */
[----:B------:R-:W-:Y:S02]  /*1c030*/  IMAD.U32 R3, RZ, RZ, UR7 ;  /* 0x00000007ff037e24 */ /* 0x000fe4000f8e00ff */
[----:B------:R-:W-:Y:S01]  /*1c040*/  IMAD.U32 R2, RZ, RZ, UR6 ;  /* 0x00000006ff027e24 */ /* 0x000fe2000f8e00ff */
[----:B------:R-:W-:Y:S01]  /*1c050*/  SHF.R.S32.HI R4, RZ, 0x1f, R5 ;  /* 0x0000001fff047819 */ /* 0x000fe20000011405 */
[----:B------:R-:W-:Y:S01]  /*1c060*/  IMAD.U32 R3, RZ, RZ, UR4 ;  /* 0x00000004ff037e24 */ /* 0x000fe2000f8e00ff */
[----:B------:R-:W-:Y:S01]  /*1c070*/  ULDC.64 UR6, c[0x0][0xae0] ;  /* 0x0002b80000067ab9 */ /* 0x000fe20000000a00 */
[C---:B------:R-:W-:Y:S02]  /*1c080*/  IMAD R7, R11.reuse, UR9, R6 ;  /* 0x000000090b077c24 */ /* 0x040fe4000f8e0206 */
[----:B------:R-:W-:-:S04]  /*1c090*/  IMAD.WIDE.U32 R2, R11, UR8, R2 ;  /* 0x000000080b027c25 */ /* 0x000fc8000f8e0002 */
        /* <DEDUP_REMOVED lines=10> */
[----:B------:R-:W-:Y:S02]  /*1c140*/  VIADD R6, R215, UR60 ;  /* 0x0000003cd7067c36 */ /* 0x000fe40008000000 */
[----:B-----5:R-:W-:Y:S02]  /*1c150*/  IMAD R13, R0, R13, RZ ;  /* 0x0000000d000d7224 */ /* 0x020fe400078e02ff */
        /* <DEDUP_REMOVED lines=10> */
[----:B------:R1:W2:Y:S02]  /*1c200*/  SHFL.IDX PT, R2, R4, RZ, 0x181f ;  /* 0x00181fff04027589 */ /* 0x0002a400000e0000 */
[----:B------:R-:W-:Y:S02]  /*1c210*/  ISETP.GE.AND P0, PT, R0, R13, PT ;  /* 0x0000000d0000720c */ /* 0x000fe40003f06270 */
        /* <DEDUP_REMOVED lines=11> */
[----:B------:R4:W-:Y:S01]  /*1c2d0*/  @!P4 ST.E.128 desc[UR38][R8.64], RZ ;  /* 0x000000ff0800c985 */ /* 0x0009e2000c101d26 */
[----:B------:R-:W-:-:S03]  /*1c2e0*/  @!P2 LEA.HI.X R3, R201, R0, R208, 0x1, P6 ;  /* 0x00000000c903a211 */ /* 0x000fc600030f0cd0 */
[----:B------:R4:W-:Y:S04]  /*1c2f0*/  @!P3 ST.E.128 desc[UR38][R10.64], RZ ;  /* 0x000000ff0a00b985 */ /* 0x0009e8000c101d26 */
[----:B------:R4:W-:Y:S02]  /*1c300*/  @!P2 ST.E.128 desc[UR38][R2.64], RZ ;  /* 0x000000ff0200a985 */ /* 0x0009e4000c101d26 */
.L_x_1742:
[----:B------:R-:W-:Y:S05]  /*1c310*/  BSYNC B1 ;  /* 0x0000000000017941 */ /* 0x000fea0003800000 */
.L_x_1741:
[----:B---3--:R3:W0:Y:S01]  /*1c320*/  SHFL.IDX PT, R0, R5, 0x1, 0x181f ;  /* 0x00381f0005007f89 */ /* 0x00862200000e0000 */
[----:B------:R-:W-:Y:S03]  /*1c330*/  BSSY B1, `(.L_x_1743) ;  /* 0x0000010000017945 */ /* 0x000fe60003800000 */
[----:B--2-4-:R3:W2:Y:S01]  /*1c340*/  SHFL.IDX PT, R2, R4, 0x1, 0x181f ;  /* 0x00381f0004027f89 */ /* 0x0146a200000e0000 */
[----:B------:R-:W-:Y:S05]  /*1c350*/  @P1 BRA `(.L_x_1744) ;  /* 0x0000000000341947 */ /* 0x000fea0003800000 */
        /* <DEDUP_REMOVED lines=13> */
.L_x_1744:
[----:B------:R-:W-:Y:S05]  /*1c430*/  BSYNC B1 ;  /* 0x0000000000017941 */ /* 0x000fea0003800000 */
.L_x_1743:
[----:B0-----:R0:W0:Y:S01]  /*1c440*/  SHFL.IDX PT, R0, R5, 0x2, 0x181f ;  /* 0x00581f0005007f89 */ /* 0x00102200000e0000 */
[----:B------:R-:W-:Y:S03]  /*1c450*/  BSSY B1, `(.L_x_1745) ;  /* 0x0000010000017945 */ /* 0x000fe60003800000 */
[----:B--2-4-:R2:W4:Y:S01]  /*1c460*/  SHFL.IDX PT, R2, R4, 0x2, 0x181f ;  /* 0x00581f0004027f89 */ /* 0x01452200000e0000 */
        /* <DEDUP_REMOVED lines=14> */
.L_x_1746:
[----:B------:R-:W-:Y:S05]  /*1c550*/  BSYNC B1 ;  /* 0x0000000000017941 */ /* 0x000fea0003800000 */
.L_x_1745:
[----:B0-----:R-:W-:Y:S01]  /*1c560*/  VIADD R0, R6, 0x60 ;  /* 0x0000006006007836 */ /* 0x001fe20000000000 */
[----:B-1-3--:R-:W0:Y:S04]  /*1c570*/  SHFL.IDX PT, R5, R5, 0x3, 0x181f ;  /* 0x00781f0005057f89 */ /* 0x00ae2800000e0000 */
[----:B------:R-:W-:Y:S01]  /*1c580*/  ISETP.GE.AND P0, PT, R0, R13, PT ;  /* 0x0000000d0000720c */ /* 0x000fe20003f06270 */
[----:B----4-:R1:W3:-:S12]  /*1c590*/  SHFL.IDX PT, R2, R4, 0x3, 0x181f ;  /* 0x00781f0004027f89 */ /* 0x0102d800000e0000 */
[----:B-1----:R-:W-:Y:S05]  /*1c5a0*/  @P0 BRA `(.L_x_1737) ;  /* 0x0000000000340947 */ /* 0x002fea0003800000 */
        /* <DEDUP_REMOVED lines=13> */
.L_x_1737:
[----:B------:R-:W-:Y:S05]  /*1c680*/  BSYNC B0 ;  /* 0x0000000000007941 */ /* 0x000fea0003800000 */
.L_x_1728:
[----:B------:R-:W-:Y:S02]  /*1c690*/  ULDC UR4, c[0x0][0xc3c] ;  /* 0x00030f0000047ab9 */ /* 0x000fe40000000800 */
[----:B------:R-:W-:-:S13]  /*1c6a0*/  ISETP.GE.AND P0, PT, R31, UR4, PT ;  /* 0x000000041f007c0c */ /* 0x000fda000bf06270 */
[----:B------:R-:W-:Y:S05]  /*1c6b0*/  @!P0 BRA `(.L_x_1747) ;  /* 0xfffffe4c00188947 */ /* 0x000fea000383ffff */
[----:B------:R-:W-:Y:S05]  /*1c6c0*/  EXIT ;  /* 0x000000000000794d */ /* 0x000fea0003800000 */
.L_x_1565:
        /* <DEDUP_REMOVED lines=16> */
.L_x_1748:
        /* <DEDUP_REMOVED lines=42> */
.L_x_1754:
        /* <DEDUP_REMOVED lines=12> */
.L_x_1753:
[----:B------:R-:W-:Y:S05]  /*1cb30*/  BSYNC B0 ;  /* 0x0000000000007941 */ /* 0x000fea0003800000 */
.L_x_1752:
        /* <DEDUP_REMOVED lines=20> */
.L_x_1750:
        /* <DEDUP_REMOVED lines=20> */
.L_x_1755:
[----:B-1----:R-:W-:Y:S02]  /*1cdc0*/  IMAD.MOV R2, RZ, RZ, -R3 ;  /* 0x000000ffff027224 */ /* 0x002fe400078e0a03 */
[----:B---3--:R-:W-:Y:S02]  /*1cdd0*/  IMAD R16, R16, UR5, R11 ;  /* 0x0000000510107c24 */ /* 0x008fe4000f8e020b */
[----:B------:R-:W-:Y:S01]  /*1cde0*/  IMAD.MOV.U32 R11, RZ, RZ, R2 ;  /* 0x000000ffff0b7224 */ /* 0x000fe200078e0002 */
[----:B------:R-:W-:Y:S02]  /*1cdf0*/  IABS R2, R4 ;  /* 0x0000000400027213 */ /* 0x000fe40000000000 */
[----:B--2---:R-:W-:Y:S01]  /*1ce00*/  IADD3 R9, -R16, UR6, RZ ;  /* 0x0000000610097c10 */ /* 0x004fe2000fffe1ff */
[----:B------:R-:W-:Y:S02]  /*1ce10*/  IMAD R11, R11, R12, RZ ;  /* 0x0000000c0b0b7224 */ /* 0x000fe400078e02ff */
[----:B------:R-:W-:Y:S01]  /*1ce20*/  IMAD.MOV R8, RZ, RZ, -R2 ;  /* 0x000000ffff087224 */ /* 0x000fe200078e0a02 */
        /* <DEDUP_REMOVED lines=24> */
[-C--:B------:R-:W-:Y:S02]  /*1cfb0*/  IABS R8, R18.reuse ;  /* 0x0000001200087213 */ /* 0x080fe40000000000 */
[----:B------:R-:W-:Y:S02]  /*1cfc0*/  IABS R4, R18 ;  /* 0x0000001200047213 */ /* 0x000fe40000000000 */
[----:B------:R-:W1:Y:S08]  /*1cfd0*/  I2F.RP R7, R8 ;  /* 0x0000000800077306 */ /* 0x000e700000209400 */
[----:B-1----:R-:W1:Y:S02]  /*1cfe0*/  MUFU.RCP R7, R7 ;  /* 0x0000000700077308 */ /* 0x002e640000001000 */
[----:B-1----:R-:W-:-:S06]  /*1cff0*/  VIADD R3, R7, 0xffffffe ;  /* 0x0ffffffe07037836 */ /* 0x002fcc0000000000 */
[----:B------:R-:W0:Y:S02]  /*1d000*/  F2I.FTZ.U32.TRUNC.NTZ R3, R3 ;  /* 0x0000000300037305 */ /* 0x000e24000021f000 */
[----:B0-----:R-:W-:-:S04]  /*1d010*/  IMAD.MOV R10, RZ, RZ, -R3 ;  /* 0x000000ffff0a7224 */ /* 0x001fc800078e0a03 */
[----:B------:R-:W-:-:S04]  /*1d020*/  IMAD.MOV.U32 R9, RZ, RZ, R10 ;  /* 0x000000ffff097224 */ /* 0x000fc800078e000a */
        /* <DEDUP_REMOVED lines=15> */
[----:B------:R-:W-:Y:S01]  /*1d120*/  @!P1 LOP3.LUT R2, RZ, R18, RZ, 0x33, !PT ;  /* 0x00000012ff029212 */ /* 0x000fe200078e33ff */
[----:B------:R-:W-:-:S03]  /*1d130*/  IMAD.MOV R18, RZ, RZ, -R18 ;  /* 0x000000ffff127224 */ /* 0x000fc600078e0a12 */
[----:B------:R-:W-:Y:S01]  /*1d140*/  LOP3.LUT R17, RZ, R2, RZ, 0x33, !PT ;  /* 0x00000002ff117212 */ /* 0x000fe200078e33ff */
[----:B------:R-:W-:-:S04]  /*1d150*/  IMAD R18, R2, R18, R3 ;  /* 0x0000001202127224 */ /* 0x000fc800078e0203 */
[----:B------:R-:W-:Y:S01]  /*1d160*/  IMAD.IADD R17, R0, 0x1, R17 ;  /* 0x0000000100117824 */ /* 0x000fe200078e0211 */
[----:B------:R-:W-:Y:S06]  /*1d170*/  BRA `(.L_x_1756) ;  /* 0x00000000000c7947 */ /* 0x000fec0003800000 */
.L_x_1751:
[----:B------:R-:W-:Y:S02]  /*1d180*/  IMAD.MOV.U32 R17, RZ, RZ, RZ ;  /* 0x000000ffff117224 */ /* 0x000fe400078e00ff */
[----:B------:R-:W-:Y:S02]  /*1d190*/  IMAD.U32 R16, RZ, RZ, UR6 ;  /* 0x00000006ff107e24 */ /* 0x000fe4000f8e00ff */
[----:B------:R-:W-:-:S07]  /*1d1a0*/  IMAD.MOV.U32 R18, RZ, RZ, RZ ;  /* 0x000000ffff127224 */ /* 0x000fce00078e00ff */
.L_x_1756:
[----:B------:R-:W-:-:S13]  /*1d1b0*/  ISETP.NE.AND P0, PT, R5, RZ, PT ;  /* 0x000000ff0500720c */ /* 0x000fda0003f05270 */
[----:B------:R-:W0:Y:S01]  /*1d1c0*/  @!P0 S2R R3, SR_CgaCtaId ;  /* 0x0000000000038919 */ /* 0x000e220000008800 */
[----:B------:R-:W-:-:S04]  /*1d1d0*/  @!P0 MOV R0, 0x400 ;  /* 0x0000040000008802 */ /* 0x000fc80000000f00 */
[----:B0-----:R-:W-:-:S05]  /*1d1e0*/  @!P0 LEA R0, R3, R0, 0x18 ;  /* 0x0000000003008211 */ /* 0x001fca00078ec0ff */
[----:B------:R1:W-:Y:S01]  /*1d1f0*/  @!P0 STS.128 [R0+0x308d0], R16 ;  /* 0x0308d01000008388 */ /* 0x0003e20000000c00 */
[----:B------:R-:W-:Y:S06]  /*1d200*/  BAR.ARV 0x5, 0x180 ;  /* 0x0146000000007b1d */ /* 0x000fec0000002000 */
.L_x_1749:
[----:B------:R2:W-:Y:S01]  /*1d210*/  STL [R1+0x2ac], RZ ;  /* 0x0002acff01007387 */ /* 0x0005e20000100800 */
[----:B------:R-:W-:Y:S01]  /*1d220*/  ULDC UR4, c[0x0][0xc3c] ;  /* 0x00030f0000047ab9 */ /* 0x000fe20000000800 */
[----:B------:R-:W-:Y:S01]  /*1d230*/  IMAD.MOV.U32 R29, RZ, RZ, 0x1 ;  /* 0x00000001ff1d7424 */ /* 0x000fe200078e00ff */
[----:B0-----:R-:W-:Y:S01]  /*1d240*/  ISETP.GE.AND P0, PT, R19, UR4, PT ;  /* 0x0000000413007c0c */ /* 0x001fe2000bf06270 */
[----:B------:R-:W-:-:S12]  /*1d250*/  IMAD.MOV.U32 R26, RZ, RZ, RZ ;  /* 0x000000ffff1a7224 */ /* 0x000fd800078e00ff */
[----:B--2---:R-:W-:Y:S05]  /*1d260*/  @P0 BRA `(.L_x_1757) ;  /* 0x0000006800340947 */ /* 0x004fea0003800000 */
[----:B-1----:R-:W2:Y:S01]  /*1d270*/  LDL R0, [R1+0x2b4] ;  /* 0x0002b40001007983 */ /* 0x002ea20000100800 */
[----:B------:R-:W0:Y:S01]  /*1d280*/  S2UR UR5, SR_CgaCtaId ;  /* 0x00000000000579c3 */ /* 0x000e220000008800 */
[----:B------:R-:W-:Y:S01]  /*1d290*/  BSSY B8, `(.L_x_1757) ;  /* 0x000068a000087945 */ /* 0x000fe20003800000 */
[----:B------:R-:W-:Y:S01]  /*1d2a0*/  IMAD.MOV.U32 R30, RZ, RZ, 0x1 ;  /* 0x00000001ff1e7424 */ /* 0x000fe200078e00ff */
[----:B------:R-:W1:Y:S01]  /*1d2b0*/  S2R R6, SR_TID.X ;  /* 0x0000000000067919 */ /* 0x000e620000002100 */
[----:B------:R-:W-:Y:S01]  /*1d2c0*/  CS2R R26, SRZ ;  /* 0x00000000001a7805 */ /* 0x000fe2000001ff00 */
[----:B------:R-:W-:Y:S01]  /*1d2d0*/  IMAD.MOV.U32 R29, RZ, RZ, 0x1 ;  /* 0x00000001ff1d7424 */ /* 0x000fe200078e00ff */
[----:B------:R-:W-:Y:S01]  /*1d2e0*/  ULDC.64 UR36, c[0x0][0x198] ;  /* 0x0000660000247ab9 */ /* 0x000fe20000000a00 */
[----:B------:R3:W-:Y:S01]  /*1d2f0*/  STL [R1+0x2ac], RZ ;  /* 0x0002acff01007387 */ /* 0x0007e20000100800 */
[----:B------:R-:W-:Y:S01]  /*1d300*/  ULDC UR40, c[0x0][0xc] ;  /* 0x0000030000287ab9 */ /* 0x000fe20000000800 */
[C---:B-1----:R-:W-:Y:S01]  /*1d310*/  IMAD.SHL.U32 R34, R6.reuse, 0x8, RZ ;  /* 0x0000000806227824 */ /* 0x042fe200078e00ff */
[----:B------:R-:W-:-:S05]  /*1d320*/  LOP3.LUT R5, R6, 0x7f, RZ, 0xc0, !PT ;  /* 0x0000007f06057812 */ /* 0x000fca00078ec0ff */
[----:B------:R-:W-:Y:S01]  /*1d330*/  IMAD.SHL.U32 R2, R5, 0x8, RZ ;  /* 0x0000000805027824 */ /* 0x000fe200078e00ff */
[----:B--2---:R-:W-:Y:S02]  /*1d340*/  R2UR UR4, R0 ;  /* 0x00000000000472ca */ /* 0x004fe400000e0000 */
[C---:B------:R-:W-:Y:S02]  /*1d350*/  LOP3.LUT R0, R34.reuse, 0x1f8, RZ, 0xc0, !PT ;  /* 0x000001f822007812 */ /* 0x040fe400078ec0ff */
[----:B------:R-:W-:Y:S02]  /*1d360*/  LOP3.LUT R34, R34, 0x38, RZ, 0xc0, !PT ;  /* 0x0000003822227812 */ /* 0x000fe400078ec0ff */
[----:B------:R-:W-:Y:S01]  /*1d370*/  LOP3.LUT R3, R0, 0x38, R6, 0x78, !PT ;  /* 0x0000003800037812 */ /* 0x000fe200078e7806 */
[----:B------:R-:W-:Y:S01]  /*1d380*/  IMAD.SHL.U32 R0, R6, 0x10, RZ ;  /* 0x0000001006007824 */ /* 0x000fe200078e00ff */
[----:B------:R-:W-:Y:S02]  /*1d390*/  LOP3.LUT R37, R34, 0x40, RZ, 0xfc, !PT ;  /* 0x0000004022257812 */ /* 0x000fe400078efcff */
[----:B------:R-:W-:-:S02]  /*1d3a0*/  LOP3.LUT R4, R3, 0x200, R2, 0xf8, !PT ;  /* 0x0000020003047812 */ /* 0x000fc400078ef802 */
[----:B------:R-:W-:Y:S01]  /*1d3b0*/  SHF.R.U32.HI R2, RZ, 0x3, R5 ;  /* 0x00000003ff027819 */ /* 0x000fe20000011605 */
[----:B------:R-:W-:Y:S01]  /*1d3c0*/  ULOP3.LUT UR41, UR4, 0x2, URZ, 0xfc, !UPT ;  /* 0x0000000204297892 */ /* 0x000fe2000f8efc3f */
[----:B------:R-:W-:Y:S02]  /*1d3d0*/  LOP3.LUT R36, R34, 0x80, RZ, 0xfc, !PT ;  /* 0x0000008022247812 */ /* 0x000fe400078efcff */
[----:B------:R-:W-:Y:S01]  /*1d3e0*/  UMOV UR4, 0x400 ;  /* 0x0000040000047882 */ /* 0x000fe20000000000 */
[----:B------:R-:W-:Y:S01]  /*1d3f0*/  LOP3.LUT R0, R2, 0x70, R0, 0xf8, !PT ;  /* 0x0000007002007812 */ /* 0x000fe200078ef800 */
[----:B0-----:R-:W-:-:S06]  /*1d400*/  ULEA UR4, UR5, UR4, 0x18 ;  /* 0x0000000405047291 */ /* 0x001fcc000f8ec03f */
[----:B------:R-:W-:-:S04]  /*1d410*/  IMAD.U32 R23, RZ, RZ, UR4 ;  /* 0x00000004ff177e24 */ /* 0x000fc8000f8e00ff */
[----:B------:R-:W-:-:S05]  /*1d420*/  IMAD R0, R4, 0x2, R23 ;  /* 0x0000000204007824 */ /* 0x000fca00078e0217 */
[----:B------:R3:W-:Y:S02]  /*1d430*/  STL [R1+0x284], R0 ;  /* 0x0002840001007387 */ /* 0x0007e40000100800 */
.L_x_1876:
[----:B------:R-:W-:Y:S05]  /*1d440*/  YIELD ;  /* 0x0000000000007946 */ /* 0x000fea0003800000 */
[----:B------:R-:W-:Y:S01]  /*1d450*/  ULDC.64 UR4, c[0x0][0xa28] ;  /* 0x00028a0000047ab9 */ /* 0x000fe20000000a00 */
[----:B------:R-:W-:Y:S01]  /*1d460*/  IMAD.MOV.U32 R11, RZ, RZ, RZ ;  /* 0x000000ffff0b7224 */ /* 0x000fe200078e00ff */
[----:B------:R-:W-:Y:S01]  /*1d470*/  ISETP.NE.U32.AND P0, PT, RZ, UR4, PT ;  /* 0x00000004ff007c0c */ /* 0x000fe2000bf05070 */
[----:B0-----:R-:W0:Y:S01]  /*1d480*/  LDC.64 R4, c[0x0][0xa00] ;  /* 0x00028000ff047b82 */ /* 0x001e220000000a00 */
[----:B------:R-:W-:Y:S02]  /*1d490*/  ULDC.64 UR6, c[0x0][0xa10] ;  /* 0x0002840000067ab9 */ /* 0x000fe40000000a00 */
[----:B------:R-:W-:Y:S01]  /*1d4a0*/  ISETP.NE.AND.EX P0, PT, RZ, UR5, PT, P0 ;  /* 0x00000005ff007c0c */ /* 0x000fe2000bf05300 */
[----:B------:R-:W-:-:S12]  /*1d4b0*/  ULDC.64 UR4, c[0x0][0xa18] ;  /* 0x0002860000047ab9 */ /* 0x000fd80000000a00 */
[----:B-1----:R-:W1:Y:S01]  /*1d4c0*/  @P0 LDC.64 R2, c[0x0][0xa28] ;  /* 0x00028a00ff020b82 */ /* 0x002e620000000a00 */
[----:B------:R-:W-:Y:S01]  /*1d4d0*/  ISETP.NE.U32.AND P1, PT, RZ, UR6, PT ;  /* 0x00000006ff007c0c */ /* 0x000fe2000bf25070 */
[----:B-1----:R-:W-:-:S05]  /*1d4e0*/  @P0 IMAD.WIDE R2, R19, 0x4, R2 ;  /* 0x0000000413020825 */ /* 0x002fca00078e0202 */
[----:B------:R1:W2:Y:S01]  /*1d4f0*/  @P0 LDG.E R11, desc[UR38][R2.64] ;  /* 0x00000026020b0981 */ /* 0x0002a2000c1e1900 */
[----:B------:R-:W-:Y:S01]  /*1d500*/  ISETP.NE.U32.AND P0, PT, RZ, UR4, PT ;  /* 0x00000004ff007c0c */ /* 0x000fe2000bf05070 */
[----:B------:R-:W-:Y:S01]  /*1d510*/  IMAD.MOV.U32 R35, RZ, RZ, RZ ;  /* 0x000000ffff237224 */ /* 0x000fe200078e00ff */
[----:B------:R-:W-:Y:S01]  /*1d520*/  ISETP.NE.AND.EX P1, PT, RZ, UR7, PT, P1 ;  /* 0x00000007ff007c0c */ /* 0x000fe2000bf25310 */
[----:B---3--:R-:W-:Y:S01]  /*1d530*/  IMAD.MOV.U32 R0, RZ, RZ, RZ ;  /* 0x000000ffff007224 */ /* 0x008fe200078e00ff */
[----:B------:R-:W-:Y:S01]  /*1d540*/  ISETP.NE.AND.EX P2, PT, RZ, UR5, PT, P0 ;  /* 0x00000005ff007c0c */ /* 0x000fe2000bf45300 */
[----:B------:R-:W-:Y:S01]  /*1d550*/  ULDC.64 UR4, c[0x0][0xa00] ;  /* 0x0002800000047ab9 */ /* 0x000fe20000000a00 */
[----:B0-----:R-:W-:Y:S01]  /*1d560*/  IMAD.WIDE R4, R19, 0x4, R4 ;  /* 0x0000000413047825 */ /* 0x001fe200078e0204 */
[----:B------:R-:W-:Y:S01]  /*1d570*/  ISETP.NE.U32.AND P0, PT, RZ, UR4, PT ;  /* 0x00000004ff007c0c */ /* 0x000fe2000bf05070 */
[----:B-1----:R-:W0:Y:S03]  /*1d580*/  LDC.64 R2, c[0x0][0xa10] ;  /* 0x00028400ff027b82 */ /* 0x002e260000000a00 */
[----:B------:R-:W-:-:S06]  /*1d590*/  ISETP.NE.AND.EX P0, PT, RZ, UR5, PT, P0 ;  /* 0x00000005ff007c0c */ /* 0x000fcc000bf05300 */
[----:B------:R-:W1:Y:S07]  /*1d5a0*/  @P2 LDC.64 R6, c[0x0][0xa18] ;  /* 0x00028600ff062b82 */ /* 0x000e6e0000000a00 */
[----:B------:R-:W5:Y:S01]  /*1d5b0*/  @P0 LDG.E R35, desc[UR38][R4.64] ;  /* 0x0000002604230981 */ /* 0x000f62000c1e1900 */
[----:B0-----:R-:W-:-:S05]  /*1d5c0*/  IMAD.WIDE R2, R19, 0x4, R2 ;  /* 0x0000000413027825 */ /* 0x001fca00078e0202 */
[----:B------:R-:W5:Y:S01]  /*1d5d0*/  @P1 LDG.E R0, desc[UR38][R2.64] ;  /* 0x0000002602001981 */ /* 0x000f62000c1e1900 */
[----:B------:R-:W-:Y:S02]  /*1d5e0*/  ULDC UR4, c[0x0][0x288] ;  /* 0x0000a20000047ab9 */ /* 0x000fe40000000800 */
[----:B------:R-:W-:Y:S01]  /*1d5f0*/  IMAD.U32 R31, RZ, RZ, UR4 ;  /* 0x00000004ff1f7e24 */ /* 0x000fe2000f8e00ff */
[----:B------:R-:W-:Y:S02]  /*1d600*/  ULDC.64 UR4, c[0x0][0x418] ;  /* 0x0001060000047ab9 */ /* 0x000fe40000000a00 */
[----:B------:R-:W-:-:S03]  /*1d610*/  UISETP.NE.U32.AND UP0, UPT, UR4, URZ, UPT ;  /* 0x0000003f0400728c */ /* 0x000fc6000bf05070 */
[----:B------:R-:W-:Y:S01]  /*1d620*/  ULDC UR4, c[0x0][0x424] ;  /* 0x0001090000047ab9 */ /* 0x000fe20000000800 */
[----:B------:R-:W-:Y:S01]  /*1d630*/  UISETP.NE.AND.EX UP0, UPT, UR5, URZ, UPT, UP0 ;  /* 0x0000003f0500728c */ /* 0x000fe2000bf05300 */
[----:B-1----:R-:W-:Y:S02]  /*1d640*/  @P2 IMAD.WIDE R6, R19, 0x4, R6 ;  /* 0x0000000413062825 */ /* 0x002fe400078e0206 */
[----:B------:R-:W-:Y:S01]  /*1d650*/  ULDC UR5, c[0x0][0x2f0] ;  /* 0x0000bc0000057ab9 */ /* 0x000fe20000000800 */
[----:B------:R-:W-:Y:S02]  /*1d660*/  USEL UR4, UR4, 0x1, UP0 ;  /* 0x0000000104047887 */ /* 0x000fe40008000000 */
[----:B------:R0:W5:Y:S02]  /*1d670*/  @P2 LDG.E R31, desc[UR38][R6.64] ;  /* 0x00000026061f2981 */ /* 0x000164000c1e1900 */
[----:B------:R-:W-:-:S03]  /*1d680*/  UIMAD UR4, UR4, UR5, URZ ;  /* 0x00000005040472a4 */ /* 0x000fc6000f8e023f */
[----:B------:R-:W-:-:S03]  /*1d690*/  ULDC UR5, c[0x0][0x348] ;  /* 0x0000d20000057ab9 */ /* 0x000fc60000000800 */
[----:B------:R-:W-:Y:S02]  /*1d6a0*/  IMAD.U32 R10, RZ, RZ, UR4 ;  /* 0x00000004ff0a7e24 */ /* 0x000fe4000f8e00ff */
[----:B0-----:R-:W-:Y:S01]  /*1d6b0*/  IMAD.U32 R6, RZ, RZ, UR5 ;  /* 0x00000005ff067e24 */ /* 0x001fe2000f8e00ff */
[----:B--2---:R0:W-:Y:S01]  /*1d6c0*/  STL [R1+0x28c], R11 ;  /* 0x00028c0b01007387 */ /* 0x0041e20000100800 */
[----:B------:R-:W-:Y:S05]  /*1d6d0*/  @P2 BRA `(.L_x_1758) ;  /* 0x0000000000102947 */ /* 0x000fea0003800000 */
[----:B------:R-:W-:Y:S05]  /*1d6e0*/  @!P0 BRA `(.L_x_1758) ;  /* 0x00000000000c8947 */ /* 0x000fea0003800000 */
[----:B------:R-:W2:Y:S04]  /*1d6f0*/  LDG.E R8, desc[UR38][R4.64] ;  /* 0x0000002604087981 */ /* 0x000ea8000c1e1900 */
[----:B-----5:R-:W2:Y:S02]  /*1d700*/  LDG.E R31, desc[UR38][R4.64+0x4] ;  /* 0x00000426041f7981 */ /* 0x020ea4000c1e1900 */
[----:B--2---:R-:W-:-:S07]  /*1d710*/  IMAD.IADD R31, R31, 0x1, -R8 ;  /* 0x000000011f1f7824 */ /* 0x004fce00078e0a08 */
.L_x_1758:
[----:B------:R-:W-:Y:S02]  /*1d720*/  ULDC.64 UR4, c[0x0][0xa20] ;  /* 0x0002880000047ab9 */ /* 0x000fe40000000a00 */
[----:B------:R-:W-:-:S04]  /*1d730*/  ISETP.NE.U32.AND P0, PT, RZ, UR4, PT ;  /* 0x00000004ff007c0c */ /* 0x000fc8000bf05070 */
[----:B------:R-:W-:-:S13]  /*1d740*/  ISETP.NE.AND.EX P0, PT, RZ, UR5, PT, P0 ;  /* 0x00000005ff007c0c */ /* 0x000fda000bf05300 */
[----:B------:R-:W-:Y:S05]  /*1d750*/  @!P0 BRA `(.L_x_1759) ;  /* 0x0000000000108947 */ /* 0x000fea0003800000 */
[----:B------:R-:W1:Y:S02]  /*1d760*/  LDC.64 R4, c[0x0][0xa20] ;  /* 0x00028800ff047b82 */ /* 0x000e640000000a00 */
[----:B-1----:R-:W-:-:S05]  /*1d770*/  IMAD.WIDE R4, R19, 0x4, R4 ;  /* 0x0000000413047825 */ /* 0x002fca00078e0204 */
[----:B------:R1:W5:Y:S01]  /*1d780*/  LDG.E R10, desc[UR38][R4.64] ;  /* 0x00000026040a7981 */ /* 0x000362000c1e1900 */
[----:B------:R-:W-:Y:S05]  /*1d790*/  BRA `(.L_x_1760) ;  /* 0x0000000000247947 */ /* 0x000fea0003800000 */
.L_x_1759:
        /* <DEDUP_REMOVED lines=9> */
.L_x_1760:
[----:B-1----:R-:W2:Y:S01]  /*1d830*/  @P1 LDG.E R5, desc[UR38][R2.64] ;  /* 0x0000002602051981 */ /* 0x002ea2000c1e1900 */
[----:B------:R-:W1:Y:S03]  /*1d840*/  LDC R7, c[0x0][0x448] ;  /* 0x00011200ff077b82 */ /* 0x000e660000000800 */
[----:B------:R3:W2:Y:S01]  /*1d850*/  @P1 LDG.E R4, desc[UR38][R2.64+0x4] ;  /* 0x0000042602041981 */ /* 0x0006a2000c1e1900 */
[----:B-----5:R-:W-:Y:S02]  /*1d860*/  IMAD.IADD R10, R10, 0x1, -R11 ;  /* 0x000000010a0a7824 */ /* 0x020fe400078e0a0b */
[----:B------:R-:W-:Y:S02]  /*1d870*/  IMAD.SHL.U32 R28, R17, 0x80, RZ ;  /* 0x00000080111c7824 */ /* 0x000fe400078e00ff */
[----:B---3--:R-:W3:Y:S01]  /*1d880*/  LDC.64 R2, c[0x0][0x9e0] ;  /* 0x00027800ff027b82 */ /* 0x008ee20000000a00 */
[----:B-1----:R-:W-:Y:S01]  /*1d890*/  ISETP.NE.AND P2, PT, R7, 0x1, PT ;  /* 0x000000010700780c */ /* 0x002fe20003f45270 */
[----:B------:R-:W-:-:S12]  /*1d8a0*/  VIADD R7, R28, 0x7f ;  /* 0x0000007f1c077836 */ /* 0x000fd80000000000 */
[----:B------:R-:W1:Y:S01]  /*1d8b0*/  @P2 LDC R8, c[0x0][0x44c] ;  /* 0x00011300ff082b82 */ /* 0x000e620000000800 */
[----:B---3--:R-:W-:-:S07]  /*1d8c0*/  ISETP.GE.AND P3, PT, R3, 0x1, PT ;  /* 0x000000010300780c */ /* 0x008fce0003f66270 */
[----:B------:R-:W3:Y:S01]  /*1d8d0*/  @P2 LDC R9, c[0x0][0x450] ;  /* 0x00011400ff092b82 */ /* 0x000ee20000000800 */
[----:B--2---:R-:W-:Y:S02]  /*1d8e0*/  @P1 IMAD.IADD R6, R4, 0x1, -R5 ;  /* 0x0000000104061824 */ /* 0x004fe400078e0a05 */
[----:B-1----:R-:W-:-:S04]  /*1d8f0*/  @P2 IMAD.HI.U32 R4, R7, R8, RZ ;  /* 0x0000000807042227 */ /* 0x002fc800078e00ff */
[----:B------:R-:W-:Y:S01]  /*1d900*/  IMAD.IADD R13, R10, 0x1, R6 ;  /* 0x000000010a0d7824 */ /* 0x000fe200078e0206 */
[----:B---3--:R-:W-:-:S03]  /*1d910*/  @P2 SHF.R.U32.HI R7, RZ, R9, R4 ;  /* 0x00000009ff072219 */ /* 0x008fc60000011604 */
[C---:B------:R-:W-:Y:S01]  /*1d920*/  VIADD R4, R13.reuse, 0x5f ;  /* 0x0000005f0d047836 */ /* 0x040fe20000000000 */
[----:B------:R1:W-:Y:S01]  /*1d930*/  STL [R1+0x288], R13 ;  /* 0x0002880d01007387 */ /* 0x0003e20000100800 */
[----:B------:R-:W-:Y:S02]  /*1d940*/  IADD3 R8, R13, 0x1, -R31 ;  /* 0x000000010d087810 */ /* 0x000fe40007ffe81f */
[----:B------:R-:W-:-:S04]  /*1d950*/  IMAD.HI R4, R4, 0x2aaaaaab, RZ ;  /* 0x2aaaaaab04047827 */ /* 0x000fc800078e02ff */
[----:B------:R-:W-:Y:S01]  /*1d960*/  IMAD.IADD R7, R8, 0x1, R7 ;  /* 0x0000000108077824 */ /* 0x000fe200078e0207 */
[----:B------:R-:W-:-:S03]  /*1d970*/  SHF.R.U32.HI R9, RZ, 0x1f, R4 ;  /* 0x0000001fff097819 */ /* 0x000fc60000011604 */
[----:B------:R-:W-:Y:S01]  /*1d980*/  IMAD.IADD R2, R7, 0x1, R2 ;  /* 0x0000000107027824 */ /* 0x000fe200078e0202 */
[----:B------:R-:W-:Y:S01]  /*1d990*/  LEA.HI.SX32 R9, R4, R9, 0x1c ;  /* 0x0000000904097211 */ /* 0x000fe200078fe2ff */
[----:B-1----:R-:W-:Y:S06]  /*1d9a0*/  @!P3 BRA `(.L_x_1761) ;  /* 0x000000000048b947 */ /* 0x002fec0003800000 */
[C---:B------:R-:W-:Y:S01]  /*1d9b0*/  ISETP.GT.AND P0, PT, R7.reuse, RZ, PT ;  /* 0x000000ff0700720c */ /* 0x040fe20003f04270 */
[----:B------:R-:W-:Y:S01]  /*1d9c0*/  BSSY B0, `(.L_x_1762) ;  /* 0x000000e000007945 */ /* 0x000fe20003800000 */
[----:B0-----:R-:W-:-:S11]  /*1d9d0*/  VIADD R11, R7, 0xffffffff ;  /* 0xffffffff070b7836 */ /* 0x001fd60000000000 */
        /* <DEDUP_REMOVED lines=8> */
.L_x_1763:
[----:B------:R-:W-:-:S13]  /*1da60*/  ISETP.NE.AND P0, PT, R3, 0x1, PT ;  /* 0x000000010300780c */ /* 0x000fda0003f05270 */
[----:B------:R-:W0:Y:S02]  /*1da70*/  @P0 LDC.64 R4, c[0x0][0x9e8] ;  /* 0x00027a00ff040b82 */ /* 0x000e240000000a00 */
[----:B0-----:R-:W-:-:S05]  /*1da80*/  @P0 IMAD.HI.U32 R4, R11, R4, RZ ;  /* 0x000000040b040227 */ /* 0x001fca00078e00ff */
[----:B------:R-:W-:-:S07]  /*1da90*/  @P0 SHF.R.U32.HI R11, RZ, R5, R4 ;  /* 0x00000005ff0b0219 */ /* 0x000fce0000011604 */
.L_x_1764:
[----:B------:R-:W-:Y:S05]  /*1daa0*/  BSYNC B0 ;  /* 0x0000000000007941 */ /* 0x000fea0003800000 */
.L_x_1762:
[----:B------:R-:W-:-:S05]  /*1dab0*/  IMAD R11, R11, R3, R3 ;  /* 0x000000030b0b7224 */ /* 0x000fca00078e0203 */
[----:B------:R-:W-:-:S07]  /*1dac0*/  VIMNMX R2, R2, R11, PT ;  /* 0x0000000b02027248 */ /* 0x000fce0003fe0100 */
.L_x_1761:
[----:B------:R-:W1:Y:S01]  /*1dad0*/  @P2 LDC R5, c[0x0][0x44c] ;  /* 0x00011300ff052b82 */ /* 0x000e620000000800 */
[----:B------:R-:W-:Y:S01]  /*1dae0*/  IMAD.MOV.U32 R4, RZ, RZ, R28 ;  /* 0x000000ffff047224 */ /* 0x000fe200078e001c */
[----:B------:R-:W-:Y:S01]  /*1daf0*/  ULDC UR4, c[0x0][0x9dc] ;  /* 0x0002770000047ab9 */ /* 0x000fe20000000800 */
[----:B------:R-:W-:-:S05]  /*1db00*/  IMAD.IADD R7, R13, 0x1, -R31 ;  /* 0x000000010d077824 */ /* 0x000fca00078e0a1f */
[----:B------:R-:W2:Y:S01]  /*1db10*/  @P2 LDC R12, c[0x0][0x450] ;  /* 0x00011400ff0c2b82 */ /* 0x000ea20000000800 */
[----:B-1----:R-:W-:-:S05]  /*1db20*/  @P2 IMAD.HI.U32 R5, R28, R5, RZ ;  /* 0x000000051c052227 */ /* 0x002fca00078e00ff */
[----:B--2---:R-:W-:-:S05]  /*1db30*/  @P2 SHF.R.U32.HI R4, RZ, R12, R5 ;  /* 0x0000000cff042219 */ /* 0x004fca0000011605 */
[----:B------:R-:W-:-:S04]  /*1db40*/  IMAD.IADD R12, R7, 0x1, R4 ;  /* 0x00000001070c7824 */ /* 0x000fc800078e0204 */
[----:B0-----:R-:W-:Y:S01]  /*1db50*/  VIADD R11, R12, -UR4 ;  /* 0x800000040c0b7c36 */ /* 0x001fe20008000000 */
[----:B------:R-:W-:Y:S06]  /*1db60*/  @!P3 BRA `(.L_x_1765) ;  /* 0x000000000044b947 */ /* 0x000fec0003800000 */
[----:B------:R-:W-:Y:S01]  /*1db70*/  ISETP.GT.AND P0, PT, R12, -0x1, PT ;  /* 0xffffffff0c00780c */ /* 0x000fe20003f04270 */
[----:B------:R-:W-:-:S12]  /*1db80*/  BSSY B0, `(.L_x_1766) ;  /* 0x000000d000007945 */ /* 0x000fd80003800000 */
        /* <DEDUP_REMOVED lines=8> */
.L_x_1767:
[----:B------:R-:W-:-:S13]  /*1dc10*/  ISETP.NE.AND P0, PT, R3, 0x1, PT ;  /* 0x000000010300780c */ /* 0x000fda0003f05270 */
[----:B------:R-:W0:Y:S02]  /*1dc20*/  @P0 LDC.64 R4, c[0x0][0x9e8] ;  /* 0x00027a00ff040b82 */ /* 0x000e240000000a00 */
[----:B0-----:R-:W-:-:S05]  /*1dc30*/  @P0 IMAD.HI.U32 R4, R12, R4, RZ ;  /* 0x000000040c040227 */ /* 0x001fca00078e00ff */
[----:B------:R-:W-:-:S07]  /*1dc40*/  @P0 SHF.R.U32.HI R12, RZ, R5, R4 ;  /* 0x00000005ff0c0219 */ /* 0x000fce0000011604 */
.L_x_1768:
[----:B------:R-:W-:Y:S05]  /*1dc50*/  BSYNC B0 ;  /* 0x0000000000007941 */ /* 0x000fea0003800000 */
.L_x_1766:
[----:B------:R-:W-:-:S05]  /*1dc60*/  IMAD R12, R12, R3, RZ ;  /* 0x000000030c0c7224 */ /* 0x000fca00078e02ff */
[----:B------:R-:W-:-:S07]  /*1dc70*/  VIMNMX R11, R11, R12, !PT ;  /* 0x0000000c0b0b7248 */ /* 0x000fce0007fe0100 */
.L_x_1765:
[----:B------:R-:W-:Y:S01]  /*1dc80*/  VIADD R2, R2, 0x5f ;  /* 0x0000005f02027836 */ /* 0x000fe20000000000 */
[----:B------:R-:W-:Y:S01]  /*1dc90*/  BSSY B0, `(.L_x_1769) ;  /* 0x0000158000007945 */ /* 0x000fe20003800000 */
[----:B------:R-:W-:-:S04]  /*1dca0*/  IMAD.HI R11, R11, 0x2aaaaaab, RZ ;  /* 0x2aaaaaab0b0b7827 */ /* 0x000fc800078e02ff */
[----:B------:R-:W-:Y:S01]  /*1dcb0*/  IMAD.HI R2, R2, 0x2aaaaaab, RZ ;  /* 0x2aaaaaab02027827 */ /* 0x000fe200078e02ff */
[----:B------:R-:W-:-:S04]  /*1dcc0*/  SHF.R.U32.HI R4, RZ, 0x1f, R11 ;  /* 0x0000001fff047819 */ /* 0x000fc8000001160b */
[----:B------:R-:W-:Y:S02]  /*1dcd0*/  SHF.R.U32.HI R3, RZ, 0x1f, R2 ;  /* 0x0000001fff037819 */ /* 0x000fe40000011602 */
[----:B------:R-:W-:Y:S02]  /*1dce0*/  LEA.HI.SX32 R4, R11, R4, 0x1c ;  /* 0x000000040b047211 */ /* 0x000fe400078fe2ff */
        /* <DEDUP_REMOVED lines=25> */
.L_x_1925:
[----:B-1----:R-:W-:Y:S02]  /*1de80*/  ISETP.NE.AND P0, PT, R14, RZ, PT ;  /* 0x000000ff0e00720c */ /* 0x002fe40003f05270 */
[----:B------:R-:W-:-:S11]  /*1de90*/  PLOP3.LUT P6, PT, PT, PT, PT, 0x8, 0x0 ;  /* 0x000000000000781c */ /* 0x000fd60003fce170 */
[----:B------:R-:W-:Y:S05]  /*1dea0*/  @P0 BRA `(.L_x_1772) ;  /* 0x00000000000c0947 */ /* 0x000fea0003800000 */
[----:B------:R-:W-:-:S03]  /*1deb0*/  UMOV UR4, 0xffffffff ;  /* 0xffffffff00047882 */ /* 0x000fc60000000000 */
[----:B------:R-:W-:Y:S05]  /*1dec0*/  BRA.DIV UR4, `(.L_x_1773) ;  /* 0x0000006e04787947 */ /* 0x000fea000b800000 */
[----:B------:R-:W-:-:S13]  /*1ded0*/  ELECT P6, URZ, PT ;  /* 0x00000000003f782f */ /* 0x000fda00038c0000 */
.L_x_1772:
        /* <DEDUP_REMOVED lines=9> */
.L_x_1928:
[----:B------:R-:W-:Y:S05]  /*1df70*/  BSYNC B1 ;  /* 0x0000000000017941 */ /* 0x000fea0003800000 */
.L_x_1774:
        /* <DEDUP_REMOVED lines=10> */
.L_x_1929:
[----:B------:R-:W-:Y:S05]  /*1e020*/  BSYNC B2 ;  /* 0x0000000000027941 */ /* 0x000fea0003800000 */
.L_x_1778:
[----:B------:R-:W-:Y:S04]  /*1e030*/  BSSY B2, `(.L_x_1780) ;  /* 0x0000009000027945 */ /* 0x000fe80003800000 */
[----:B------:R-:W-:Y:S05]  /*1e040*/  @P1 BRA `(.L_x_1781) ;  /* 0x00000000001c1947 */ /* 0x000fea0003800000 */
[----:B------:R-:W0:Y:S02]  /*1e050*/  S2R R3, SR_TID.X ;  /* 0x0000000000037919 */ /* 0x000e240000002100 */
[----:B0-----:R-:W-:Y:S01]  /*1e060*/  LOP3.LUT R6, R3, 0x1f, RZ, 0xc0, !PT ;  /* 0x0000001f03067812 */ /* 0x001fe200078ec0ff */
[----:B------:R-:W-:-:S03]  /*1e070*/  IMAD.MOV.U32 R3, RZ, RZ, 0x9000 ;  /* 0x00009000ff037424 */ /* 0x000fc600078e00ff */
[----:B------:R-:W-:Y:S01]  /*1e080*/  ISETP.NE.AND P0, PT, R6, RZ, PT ;  /* 0x000000ff0600720c */ /* 0x000fe20003f05270 */
[----:B------:R2:W-:-:S12]  /*1e090*/  SYNCS.ARRIVE.TRANS64 RZ, [R12+URZ+0x30890], R3 ;  /* 0x030890030cff79a7 */ /* 0x0005d8000800003f */
[----:B--2---:R-:W-:Y:S05]  /*1e0a0*/  @!P0 BRA `(.L_x_1781) ;  /* 0x0000000000048947 */ /* 0x004fea0003800000 */
[----:B------:R-:W-:Y:S01]  /*1e0b0*/  BPT.TRAP 0x1 ;  /* 0x000000040000795c */ /* 0x000fe20000300000 */
.L_x_1781:
[----:B------:R-:W-:Y:S05]  /*1e0c0*/  BSYNC B2 ;  /* 0x0000000000027941 */ /* 0x000fea0003800000 */
.L_x_1780:
[----:B------:R-:W-:Y:S01]  /*1e0d0*/  IMAD.MOV.U32 R17, RZ, RZ, RZ ;  /* 0x000000ffff117224 */ /* 0x000fe200078e00ff */
[----:B------:R-:W-:Y:S01]  /*1e0e0*/  UIADD3 UR4, UP0, UR36, 0x570, URZ ;  /* 0x0000057024047890 */ /* 0x000fe2000ff1e03f */
[----:B0-----:R-:W-:Y:S01]  /*1e0f0*/  IMAD R6, R2, 0x60, R0 ;  /* 0x0000006002067824 */ /* 0x001fe200078e0200 */
[----:B------:R-:W-:Y:S01]  /*1e100*/  PLOP3.LUT P0, PT, PT, PT, PT, 0x80, 0x0 ;  /* 0x000000000000781c */ /* 0x000fe20003f0f070 */
[----:B------:R-:W-:Y:S01]  /*1e110*/  IMAD R10, R27, 0x9000, R23 ;  /* 0x000090001b0a7824 */ /* 0x000fe200078e0217 */
[----:B------:R-:W-:Y:S01]  /*1e120*/  R2UR UR10, R17 ;  /* 0x00000000110a72ca */ /* 0x000fe200000e0000 */
[----:B------:R-:W-:Y:S01]  /*1e130*/  VIADD R6, R6, 0xffffffa0 ;  /* 0xffffffa006067836 */ /* 0x000fe20000000000 */
[----:B------:R-:W-:Y:S01]  /*1e140*/  UIADD3.X UR5, URZ, UR37, URZ, UP0, !UPT ;  /* 0x000000253f057290 */ /* 0x000fe200087fe43f */
[----:B------:R-:W-:Y:S01]  /*1e150*/  VIADD R3, R12, 0x30890 ;  /* 0x000308900c037836 */ /* 0x000fe20000000000 */
[----:B------:R-:W-:Y:S01]  /*1e160*/  UMOV UR6, 0x0 ;  /* 0x0000000000067882 */ /* 0x000fe20000000000 */
[----:B------:R-:W-:Y:S01]  /*1e170*/  VIADD R13, R10, 0x1e400 ;  /* 0x0001e4000a0d7836 */ /* 0x000fe20000000000 */
[----:B------:R-:W-:-:S09]  /*1e180*/  UMOV UR7, 0x12f00000 ;  /* 0x12f0000000077882 */ /* 0x000fd20000000000 */
.L_x_1782:
        /* <DEDUP_REMOVED lines=16> */
.L_x_1783:
        /* <DEDUP_REMOVED lines=16> */
.L_x_1784:
        /* <DEDUP_REMOVED lines=13> */
.L_x_1930:
[----:B------:R-:W-:Y:S05]  /*1e460*/  BSYNC B2 ;  /* 0x0000000000027941 */ /* 0x000fea0003800000 */
.L_x_1785:
[----:B------:R-:W-:Y:S01]  /*1e470*/  BSSY B2, `(.L_x_1787) ;  /* 0x000000b000027945 */ /* 0x000fe20003800000 */
[----:B------:R-:W-:Y:S02]  /*1e480*/  IMAD.MOV.U32 R14, RZ, RZ, 0x0 ;  /* 0x00000000ff0e7424 */ /* 0x000fe400078e00ff */
[----:B------:R-:W-:Y:S01]  /*1e490*/  IMAD.MOV.U32 R15, RZ, RZ, 0x12f00000 ;  /* 0x12f00000ff0f7424 */ /* 0x000fe200078e00ff */
[----:B------:R-:W-:Y:S06]  /*1e4a0*/  @P1 BRA `(.L_x_1788) ;  /* 0x00000000001c1947 */ /* 0x000fec0003800000 */
[----:B------:R-:W2:Y:S02]  /*1e4b0*/  S2R R3, SR_TID.X ;  /* 0x0000000000037919 */ /* 0x000ea40000002100 */
[----:B--2---:R-:W-:Y:S01]  /*1e4c0*/  LOP3.LUT R13, R3, 0x1f, RZ, 0xc0, !PT ;  /* 0x0000001f030d7812 */ /* 0x004fe200078ec0ff */
[----:B------:R-:W-:-:S03]  /*1e4d0*/  IMAD.MOV.U32 R3, RZ, RZ, 0x9000 ;  /* 0x00009000ff037424 */ /* 0x000fc600078e00ff */
[----:B------:R-:W-:Y:S01]  /*1e4e0*/  ISETP.NE.AND P0, PT, R13, RZ, PT ;  /* 0x000000ff0d00720c */ /* 0x000fe20003f05270 */
[----:B------:R2:W-:-:S12]  /*1e4f0*/  SYNCS.ARRIVE.TRANS64 RZ, [R12+URZ+0x308b0], R3 ;  /* 0x0308b0030cff79a7 */ /* 0x0005d8000800003f */
[----:B--2---:R-:W-:Y:S05]  /*1e500*/  @!P0 BRA `(.L_x_1788) ;  /* 0x0000000000048947 */ /* 0x004fea0003800000 */
[----:B------:R-:W-:Y:S01]  /*1e510*/  BPT.TRAP 0x1 ;  /* 0x000000040000795c */ /* 0x000fe20000300000 */
.L_x_1788:
[----:B------:R-:W-:Y:S05]  /*1e520*/  BSYNC B2 ;  /* 0x0000000000027941 */ /* 0x000fea0003800000 */
.L_x_1787:
        /* <DEDUP_REMOVED lines=8> */
.L_x_1789:
        /* <DEDUP_REMOVED lines=15> */
.L_x_1790:
        /* <DEDUP_REMOVED lines=15> */
.L_x_1791:
        /* <DEDUP_REMOVED lines=10> */
.L_x_1777:
[----:B------:R-:W-:Y:S05]  /*1e830*/  BSYNC B1 ;  /* 0x0000000000017941 */ /* 0x000fea0003800000 */
.L_x_1776:
        /* <DEDUP_REMOVED lines=9> */
.L_x_1808:
[----:B------:R-:W-:Y:S05]  /*1e8d0*/  YIELD ;  /* 0x0000000000007946 */ /* 0x000fea0003800000 */
[----:B------:R-:W-:Y:S04]  /*1e8e0*/  BSSY B1, `(.L_x_1792) ;  /* 0x000008a000017945 */ /* 0x000fe80003800000 */
[----:B------:R-:W-:Y:S05]  /*1e8f0*/  @!P6 BRA `(.L_x_1793) ;  /* 0x000000080020e947 */ /* 0x000fea0003800000 */
[----:B------:R-:W1:Y:S01]  /*1e900*/  S2R R2, SR_TID.X ;  /* 0x0000000000027919 */ /* 0x000e620000002100 */
[----:B------:R-:W-:Y:S01]  /*1e910*/  IMAD R11, R27, 0x8, R23 ;  /* 0x000000081b0b7824 */ /* 0x000fe200078e0217 */
[----:B------:R-:W-:Y:S01]  /*1e920*/  BSSY B2, `(.L_x_1794) ;  /* 0x0000006000027945 */ /* 0x000fe20003800000 */
[----:B-1----:R-:W-:Y:S02]  /*1e930*/  LOP3.LUT R3, R2, 0x7f, RZ, 0xc0, !PT ;  /* 0x0000007f02037812 */ /* 0x002fe400078ec0ff */
[----:B------:R-:W-:Y:S02]  /*1e940*/  SHF.L.U32 R2, R30, 0x1f, RZ ;  /* 0x0000001f1e027819 */ /* 0x000fe400000006ff */
[----:B------:R-:W-:Y:S02]  /*1e950*/  ISETP.NE.AND P2, PT, R3, RZ, PT ;  /* 0x000000ff0300720c */ /* 0x000fe40003f45270 */
[----:B------:R-:W1:Y:S02]  /*1e960*/  SYNCS.PHASECHK.TRANS64.TRYWAIT P1, [R11+URZ+0x308a0], R2 ;  /* 0x0308a0020b0075a7 */ /* 0x000e64000802017f */
[----:B-1----:R-:W-:Y:S09]  /*1e970*/  @!P1 BRA `(.L_x_1795) ;  /* 0x0000006400289947 */ /* 0x002ff20003800000 */
.L_x_1931:
[----:B------:R-:W-:Y:S05]  /*1e980*/  BSYNC B2 ;  /* 0x0000000000027941 */ /* 0x000fea0003800000 */
.L_x_1794:
        /* <DEDUP_REMOVED lines=9> */
.L_x_1797:
[----:B------:R-:W-:Y:S05]  /*1ea20*/  BSYNC B2 ;  /* 0x0000000000027941 */ /* 0x000fea0003800000 */
.L_x_1796:
        /* <DEDUP_REMOVED lines=11> */
.L_x_1798:
        /* <DEDUP_REMOVED lines=16> */
.L_x_1799:
        /* <DEDUP_REMOVED lines=16> */
.L_x_1800:
        /* <DEDUP_REMOVED lines=13> */
.L_x_1932:
[----:B------:R-:W-:Y:S05]  /*1edb0*/  BSYNC B2 ;  /* 0x0000000000027941 */ /* 0x000fea0003800000 */
.L_x_1801:
[----:B------:R-:W-:Y:S01]  /*1edc0*/  BSSY B2, `(.L_x_1803) ;  /* 0x000000b000027945 */ /* 0x000fe20003800000 */
[----:B01----:R-:W-:Y:S02]  /*1edd0*/  IMAD.MOV.U32 R2, RZ, RZ, 0x0 ;  /* 0x00000000ff027424 */ /* 0x003fe400078e00ff */
[----:B------:R-:W-:Y:S01]  /*1ede0*/  IMAD.MOV.U32 R3, RZ, RZ, 0x12f00000 ;  /* 0x12f00000ff037424 */ /* 0x000fe200078e00ff */
[----:B------:R-:W-:Y:S06]  /*1edf0*/  @P2 BRA `(.L_x_1804) ;  /* 0x00000000001c2947 */ /* 0x000fec0003800000 */
[----:B------:R-:W0:Y:S02]  /*1ee00*/  S2R R14, SR_TID.X ;  /* 0x00000000000e7919 */ /* 0x000e240000002100 */
[----:B0-----:R-:W-:Y:S01]  /*1ee10*/  LOP3.LUT R20, R14, 0x1f, RZ, 0xc0, !PT ;  /* 0x0000001f0e147812 */ /* 0x001fe200078ec0ff */
[----:B------:R-:W-:-:S03]  /*1ee20*/  IMAD.MOV.U32 R14, RZ, RZ, 0x9000 ;  /* 0x00009000ff0e7424 */ /* 0x000fc600078e00ff */
[----:B------:R-:W-:Y:S01]  /*1ee30*/  ISETP.NE.AND P1, PT, R20, RZ, PT ;  /* 0x000000ff1400720c */ /* 0x000fe20003f25270 */
[----:B------:R0:W-:-:S12]  /*1ee40*/  SYNCS.ARRIVE.TRANS64 RZ, [R11+URZ+0x308b0], R14 ;  /* 0x0308b00e0bff79a7 */ /* 0x0001d8000800003f */
[----:B0-----:R-:W-:Y:S05]  /*1ee50*/  @!P1 BRA `(.L_x_1804) ;  /* 0x0000000000049947 */ /* 0x001fea0003800000 */
[----:B------:R-:W-:Y:S01]  /*1ee60*/  BPT.TRAP 0x1 ;  /* 0x000000040000795c */ /* 0x000fe20000300000 */
.L_x_1804:
[----:B------:R-:W-:Y:S05]  /*1ee70*/  BSYNC B2 ;  /* 0x0000000000027941 */ /* 0x000fea0003800000 */
.L_x_1803:
[----:B------:R-:W-:Y:S01]  /*1ee80*/  R2UR UR10, R15 ;  /* 0x000000000f0a72ca */ /* 0x000fe200000e0000 */
[----:B------:R-:W-:Y:S01]  /*1ee90*/  UIADD3 UR4, UP0, UR36, 0x670, URZ ;  /* 0x0000067024047890 */ /* 0x000fe2000ff1e03f */
[----:B------:R-:W-:Y:S01]  /*1eea0*/  R2UR UR6, R2 ;  /* 0x00000000020672ca */ /* 0x000fe200000e0000 */
[----:B------:R-:W-:Y:S01]  /*1eeb0*/  VIADD R11, R11, 0x308b0 ;  /* 0x000308b00b0b7836 */ /* 0x000fe20000000000 */
[----:B------:R-:W-:Y:S01]  /*1eec0*/  R2UR UR7, R3 ;  /* 0x00000000030772ca */ /* 0x000fe200000e0000 */
[----:B------:R-:W-:Y:S01]  /*1eed0*/  VIADD R14, R10, 0x400 ;  /* 0x000004000a0e7836 */ /* 0x000fe20000000000 */
[----:B------:R-:W-:Y:S01]  /*1eee0*/  PLOP3.LUT P1, PT, PT, PT, PT, 0x80, 0x0 ;  /* 0x000000000000781c */ /* 0x000fe20003f2f070 */
[----:B------:R-:W-:-:S12]  /*1eef0*/  UIADD3.X UR5, URZ, UR37, URZ, UP0, !UPT ;  /* 0x000000253f057290 */ /* 0x000fd800087fe43f */
.L_x_1805:
        /* <DEDUP_REMOVED lines=15> */
.L_x_1806:
        /* <DEDUP_REMOVED lines=15> */
.L_x_1807:
        /* <DEDUP_REMOVED lines=10> */
.L_x_1793:
[----:B------:R-:W-:Y:S05]  /*1f180*/  BSYNC B1 ;  /* 0x0000000000017941 */ /* 0x000fea0003800000 */
.L_x_1792:
[C---:B------:R-:W-:Y:S01]  /*1f190*/  ISETP.GT.AND P2, PT, R12.reuse, R5, PT ;  /* 0x000000050c00720c */ /* 0x040fe20003f44270 */
[----:B------:R-:W-:Y:S02]  /*1f1a0*/  VIADD R27, R27, 0x1 ;  /* 0x000000011b1b7836 */ /* 0x000fe40000000000 */
[----:B------:R-:W-:-:S03]  /*1f1b0*/  VIADD R12, R12, 0xffffffff ;  /* 0xffffffff0c0c7836 */ /* 0x000fc60000000000 */
[----:B------:R-:W-:-:S04]  /*1f1c0*/  ISETP.NE.AND P1, PT, R27, 0x2, PT ;  /* 0x000000021b00780c */ /* 0x000fc80003f25270 */
[----:B------:R-:W-:Y:S02]  /*1f1d0*/  SEL R3, RZ, 0x1, P1 ;  /* 0x00000001ff037807 */ /* 0x000fe40000800000 */
[----:B------:R-:W-:Y:S02]  /*1f1e0*/  SEL R27, R27, RZ, P1 ;  /* 0x000000ff1b1b7207 */ /* 0x000fe40000800000 */
[----:B------:R-:W-:Y:S01]  /*1f1f0*/  LOP3.LUT R30, R30, R3, RZ, 0x3c, !PT ;  /* 0x000000031e1e7212 */ /* 0x000fe200078e3cff */
[----:B------:R-:W-:Y:S06]  /*1f200*/  @P2 BRA `(.L_x_1808) ;  /* 0xfffffff400b02947 */ /* 0x000fec000383ffff */
.L_x_1770:
[----:B------:R-:W-:Y:S05]  /*1f210*/  BSYNC B0 ;  /* 0x0000000000007941 */ /* 0x000fea0003800000 */
.L_x_1769:
[----:B------:R-:W1:Y:S01]  /*1f220*/  LDC R0, c[0x0][0x448] ;  /* 0x00011200ff007b82 */ /* 0x000e620000000800 */
[----:B------:R-:W-:Y:S01]  /*1f230*/  VIADD R5, R28, 0x7f ;  /* 0x0000007f1c057836 */ /* 0x000fe20000000000 */
[----:B------:R-:W-:Y:S06]  /*1f240*/  @!P0 WARPSYNC.ALL ;  /* 0x0000000000008948 */ /* 0x000fec0003800000 */
[----:B------:R-:W2:Y:S08]  /*1f250*/  LDC.64 R2, c[0x0][0x9e0] ;  /* 0x00027800ff027b82 */ /* 0x000eb00000000a00 */
[----:B------:R-:W-:Y:S01]  /*1f260*/  @!P0 BAR.SYNC.DEFER_BLOCKING 0xc, 0x180 ;  /* 0x0306000000008b1d */ /* 0x000fe20000010000 */
[----:B-1----:R-:W-:-:S02]  /*1f270*/  ISETP.NE.AND P1, PT, R0, 0x1, PT ;  /* 0x000000010000780c */ /* 0x002fc40003f25270 */
[----:B--2---:R-:W-:-:S11]  /*1f280*/  ISETP.GE.AND P2, PT, R3, 0x1, PT ;  /* 0x000000010300780c */ /* 0x004fd60003f46270 */
[----:B------:R-:W1:Y:S08]  /*1f290*/  @P1 LDC R0, c[0x0][0x44c] ;  /* 0x00011300ff001b82 */ /* 0x000e700000000800 */
[----:B------:R-:W2:Y:S01]  /*1f2a0*/  @P1 LDC R11, c[0x0][0x450] ;  /* 0x00011400ff0b1b82 */ /* 0x000ea20000000800 */
[----:B-1----:R-:W-:-:S05]  /*1f2b0*/  @P1 IMAD.HI.U32 R0, R5, R0, RZ ;  /* 0x0000000005001227 */ /* 0x002fca00078e00ff */
[----:B--2---:R-:W-:-:S05]  /*1f2c0*/  @P1 SHF.R.U32.HI R5, RZ, R11, R0 ;  /* 0x0000000bff051219 */ /* 0x004fca0000011600 */
[----:B------:R-:W-:-:S04]  /*1f2d0*/  IMAD.IADD R11, R8, 0x1, R5 ;  /* 0x00000001080b7824 */ /* 0x000fc800078e0205 */
[----:B------:R-:W-:Y:S01]  /*1f2e0*/  IMAD.IADD R2, R11, 0x1, R2 ;  /* 0x000000010b027824 */ /* 0x000fe200078e0202 */
[----:B------:R-:W-:Y:S06]  /*1f2f0*/  @!P2 BRA `(.L_x_1809) ;  /* 0x000000000048a947 */ /* 0x000fec0003800000 */
[C---:B------:R-:W-:Y:S01]  /*1f300*/  ISETP.GT.AND P0, PT, R11.reuse, RZ, PT ;  /* 0x000000ff0b00720c */ /* 0x040fe20003f04270 */
[----:B------:R-:W-:Y:S01]  /*1f310*/  BSSY B0, `(.L_x_1810) ;  /* 0x000000e000007945 */ /* 0x000fe20003800000 */
[----:B------:R-:W-:-:S11]  /*1f320*/  VIADD R0, R11, 0xffffffff ;  /* 0xffffffff0b007836 */ /* 0x000fd60000000000 */
        /* <DEDUP_REMOVED lines=8> */
.L_x_1811:
[----:B------:R-:W-:-:S13]  /*1f3b0*/  ISETP.NE.AND P0, PT, R3, 0x1, PT ;  /* 0x000000010300780c */ /* 0x000fda0003f05270 */
[----:B------:R-:W1:Y:S02]  /*1f3c0*/  @P0 LDC.64 R4, c[0x0][0x9e8] ;  /* 0x00027a00ff040b82 */ /* 0x000e640000000a00 */
[----:B-1----:R-:W-:-:S05]  /*1f3d0*/  @P0 IMAD.HI.U32 R4, R0, R4, RZ ;  /* 0x0000000400040227 */ /* 0x002fca00078e00ff */
[----:B------:R-:W-:-:S07]  /*1f3e0*/  @P0 SHF.R.U32.HI R0, RZ, R5, R4 ;  /* 0x00000005ff000219 */ /* 0x000fce0000011604 */
.L_x_1812:
[----:B------:R-:W-:Y:S05]  /*1f3f0*/  BSYNC B0 ;  /* 0x0000000000007941 */ /* 0x000fea0003800000 */
.L_x_1810:
[----:B------:R-:W-:-:S05]  /*1f400*/  IMAD R5, R0, R3, R3 ;  /* 0x0000000300057224 */ /* 0x000fca00078e0203 */
[----:B------:R-:W-:-:S07]  /*1f410*/  VIMNMX R2, R2, R5, PT ;  /* 0x0000000502027248 */ /* 0x000fce0003fe0100 */
.L_x_1809:
[----:B------:R-:W1:Y:S01]  /*1f420*/  @P1 LDC R5, c[0x0][0x44c] ;  /* 0x00011300ff051b82 */ /* 0x000e620000000800 */
[----:B------:R-:W-:Y:S01]  /*1f430*/  VIADD R2, R2, 0x5f ;  /* 0x0000005f02027836 */ /* 0x000fe20000000000 */
[----:B------:R-:W-:Y:S01]  /*1f440*/  ULDC UR4, c[0x0][0x9dc] ;  /* 0x0002770000047ab9 */ /* 0x000fe20000000800 */
[----:B------:R-:W-:Y:S02]  /*1f450*/  IMAD.MOV.U32 R0, RZ, RZ, R28 ;  /* 0x000000ffff007224 */ /* 0x000fe400078e001c */
[----:B------:R-:W-:-:S03]  /*1f460*/  IMAD.HI R2, R2, 0x2aaaaaab, RZ ;  /* 0x2aaaaaab02027827 */ /* 0x000fc600078e02ff */
[----:B------:R-:W2:Y:S01]  /*1f470*/  @P1 LDC R4, c[0x0][0x450] ;  /* 0x00011400ff041b82 */ /* 0x000ea20000000800 */
[----:B-1----:R-:W-:-:S05]  /*1f480*/  @P1 IMAD.HI.U32 R5, R28, R5, RZ ;  /* 0x000000051c051227 */ /* 0x002fca00078e00ff */
[----:B--2---:R-:W-:Y:S02]  /*1f490*/  @P1 SHF.R.U32.HI R0, RZ, R4, R5 ;  /* 0x00000004ff001219 */ /* 0x004fe40000011605 */
[----:B------:R-:W-:-:S03]  /*1f4a0*/  SHF.R.U32.HI R5, RZ, 0x1f, R2 ;  /* 0x0000001fff057819 */ /* 0x000fc60000011602 */
[----:B------:R-:W-:Y:S01]  /*1f4b0*/  IMAD.IADD R7, R7, 0x1, R0 ;  /* 0x0000000107077824 */ /* 0x000fe200078e0200 */
[----:B------:R-:W-:-:S03]  /*1f4c0*/  LEA.HI.SX32 R2, R2, R5, 0x1c ;  /* 0x0000000502027211 */ /* 0x000fc600078fe2ff */
[----:B------:R-:W-:Y:S01]  /*1f4d0*/  VIADD R0, R7, -UR4 ;  /* 0x8000000407007c36 */ /* 0x000fe20008000000 */
[----:B------:R-:W-:-:S05]  /*1f4e0*/  VIMNMX R24, R9, R2, PT ;  /* 0x0000000209187248 */ /* 0x000fca0003fe0100 */
[----:B------:R1:W-:Y:S01]  /*1f4f0*/  STL [R1+0x2a8], R24 ;  /* 0x0002a81801007387 */ /* 0x0003e20000100800 */
[----:B------:R-:W-:Y:S05]  /*1f500*/  @!P2 BRA `(.L_x_1813) ;  /* 0x000000000044a947 */ /* 0x000fea0003800000 */
[----:B------:R-:W-:Y:S01]  /*1f510*/  ISETP.GT.AND P0, PT, R7, -0x1, PT ;  /* 0xffffffff0700780c */ /* 0x000fe20003f04270 */
[----:B------:R-:W-:-:S12]  /*1f520*/  BSSY B0, `(.L_x_1814) ;  /* 0x000000d000007945 */ /* 0x000fd80003800000 */
[----:B------:R-:W-:Y:S05]  /*1f530*/  @P0 BRA `(.L_x_1815) ;  /* 0x00000000001c0947 */ /* 0x000fea0003800000 */
[----:B------:R-:W-:Y:S02]  /*1f540*/  ISETP.NE.AND P0, PT, R3, 0x1, PT ;  /* 0x000000010300780c */ /* 0x000fe40003f05270 */
[----:B------:R-:W-:-:S11]  /*1f550*/  LOP3.LUT R7, RZ, R7, RZ, 0x33, !PT ;  /* 0x00000007ff077212 */ /* 0x000fd600078e33ff */
[----:B------:R-:W2:Y:S02]  /*1f560*/  @P0 LDC.64 R4, c[0x0][0x9e8] ;  /* 0x00027a00ff040b82 */ /* 0x000ea40000000a00 */
[----:B--2---:R-:W-:-:S05]  /*1f570*/  @P0 IMAD.HI.U32 R4, R7, R4, RZ ;  /* 0x0000000407040227 */ /* 0x004fca00078e00ff */
[----:B------:R-:W-:-:S04]  /*1f580*/  @P0 SHF.R.U32.HI R7, RZ, R5, R4 ;  /* 0x00000005ff070219 */ /* 0x000fc80000011604 */
[----:B------:R-:W-:Y:S01]  /*1f590*/  LOP3.LUT R7, RZ, R7, RZ, 0x33, !PT ;  /* 0x00000007ff077212 */ /* 0x000fe200078e33ff */
[----:B------:R-:W-:Y:S06]  /*1f5a0*/  BRA `(.L_x_1816) ;  /* 0x0000000000107947 */ /* 0x000fec0003800000 */
.L_x_1815:
[----:B------:R-:W-:-:S13]  /*1f5b0*/  ISETP.NE.AND P0, PT, R3, 0x1, PT ;  /* 0x000000010300780c */ /* 0x000fda0003f05270 */
[----:B------:R-:W2:Y:S02]  /*1f5c0*/  @P0 LDC.64 R4, c[0x0][0x9e8] ;  /* 0x00027a00ff040b82 */ /* 0x000ea40000000a00 */
[----:B--2---:R-:W-:-:S05]  /*1f5d0*/  @P0 IMAD.HI.U32 R4, R7, R4, RZ ;  /* 0x0000000407040227 */ /* 0x004fca00078e00ff */
[----:B------:R-:W-:-:S07]  /*1f5e0*/  @P0 SHF.R.U32.HI R7, RZ, R5, R4 ;  /* 0x00000005ff070219 */ /* 0x000fce0000011604 */
.L_x_1816:
[----:B------:R-:W-:Y:S05]  /*1f5f0*/  BSYNC B0 ;  /* 0x0000000000007941 */ /* 0x000fea0003800000 */
.L_x_1814:
[----:B------:R-:W-:-:S05]  /*1f600*/  IMAD R3, R7, R3, RZ ;  /* 0x0000000307037224 */ /* 0x000fca00078e02ff */
[----:B------:R-:W-:-:S07]  /*1f610*/  VIMNMX R0, R0, R3, !PT ;  /* 0x0000000300007248 */ /* 0x000fce0007fe0100 */
.L_x_1813:
[----:B------:R-:W-:Y:S01]  /*1f620*/  IMAD.HI R0, R0, 0x2aaaaaab, RZ ;  /* 0x2aaaaaab00007827 */ /* 0x000fe200078e02ff */
[----:B------:R-:W-:Y:S04]  /*1f630*/  BSSY B7, `(.L_x_1817) ;  /* 0x000038e000077945 */ /* 0x000fe80003800000 */
[----:B------:R-:W-:-:S04]  /*1f640*/  SHF.R.U32.HI R3, RZ, 0x1f, R0 ;  /* 0x0000001fff037819 */ /* 0x000fc80000011600 */
[----:B------:R-:W-:-:S04]  /*1f650*/  LEA.HI.SX32 R3, R0, R3, 0x1c ;  /* 0x0000000300037211 */ /* 0x000fc800078fe2ff */
[----:B------:R-:W-:-:S04]  /*1f660*/  VIMNMX R2, RZ, R3, !PT ;  /* 0x00000003ff027248 */ /* 0x000fc80007fe0100 */
[----:B------:R-:W-:Y:S01]  /*1f670*/  ISETP.GT.AND P0, PT, R24, R2, PT ;  /* 0x000000021800720c */ /* 0x000fe20003f04270 */
[----:B------:R2:W-:-:S12]  /*1f680*/  STL [R1+0x290], R2 ;  /* 0x0002900201007387 */ /* 0x0005d80000100800 */
[----:B--2---:R-:W-:Y:S05]  /*1f690*/  @P0 BRA `(.L_x_1818) ;  /* 0x0000000000440947 */ /* 0x004fea0003800000 */
[----:B------:R-:W2:Y:S02]  /*1f6a0*/  S2R R2, SR_TID.X ;  /* 0x0000000000027919 */ /* 0x000ea40000002100 */
[----:B--2---:R-:W-:-:S04]  /*1f6b0*/  LOP3.LUT R2, R2, 0x7f, RZ, 0xc0, !PT ;  /* 0x0000007f02027812 */ /* 0x004fc800078ec0ff */
[----:B------:R-:W-:-:S13]  /*1f6c0*/  ISETP.NE.AND P0, PT, R2, RZ, PT ;  /* 0x000000ff0200720c */ /* 0x000fda0003f05270 */
[----:B------:R-:W-:Y:S05]  /*1f6d0*/  @P0 BRA `(.L_x_1819) ;  /* 0x00000038000c0947 */ /* 0x000fea0003800000 */
[----:B------:R-:W2:Y:S01]  /*1f6e0*/  S2R R5, SR_LANEID ;  /* 0x0000000000057919 */ /* 0x000ea20000000000 */
[----:B------:R-:W-:Y:S01]  /*1f6f0*/  VOTEU.ANY UR4, UPT, PT ;  /* 0x0000000000047886 */ /* 0x000fe200038e0100 */
[----:B------:R-:W3:Y:S01]  /*1f700*/  LDC.64 R2, c[0x0][0xc60] ;  /* 0x00031800ff027b82 */ /* 0x000ee20000000a00 */
[----:B------:R-:W2:Y:S02]  /*1f710*/  FLO.U32 R0, UR4 ;  /* 0x0000000400007d00 */ /* 0x000ea400080e0000 */
[----:B--2---:R-:W-:-:S06]  /*1f720*/  ISETP.EQ.U32.AND P0, PT, R0, R5, PT ;  /* 0x000000050000720c */ /* 0x004fcc0003f02070 */
[----:B------:R-:W3:Y:S07]  /*1f730*/  POPC R5, UR4 ;  /* 0x0000000400057d09 */ /* 0x000eee0008000000 */
[----:B---3--:R-:W2:Y:S01]  /*1f740*/  @P0 ATOMG.E.ADD.STRONG.GPU PT, R3, desc[UR38][R2.64], R5 ;  /* 0x00000005020309a8 */ /* 0x008ea200081ee1e6 */
[----:B------:R-:W3:Y:S02]  /*1f750*/  S2R R4, SR_LTMASK ;  /* 0x0000000000047919 */ /* 0x000ee40000003900 */
[----:B---3--:R-:W-:-:S04]  /*1f760*/  LOP3.LUT R4, R4, UR4, RZ, 0xc0, !PT ;  /* 0x0000000404047c12 */ /* 0x008fc8000f8ec0ff */
[----:B------:R-:W3:Y:S01]  /*1f770*/  POPC R7, R4 ;  /* 0x0000000400077309 */ /* 0x000ee20000000000 */
[----:B--2---:R-:W3:Y:S02]  /*1f780*/  SHFL.IDX PT, R0, R3, R0, 0x1f ;  /* 0x00001f0003007589 */ /* 0x004ee400000e0000 */
[----:B---3--:R-:W-:Y:S01]  /*1f790*/  IADD3 R16, R0, UR40, R7 ;  /* 0x0000002800107c10 */ /* 0x008fe2000fffe007 */
[----:B------:R-:W-:Y:S06]  /*1f7a0*/  BRA `(.L_x_1819) ;  /* 0x0000003400d87947 */ /* 0x000fec0003800000 */
.L_x_1818:
        /* <DEDUP_REMOVED lines=9> */
[----:B------:R-:W2:Y:S01]  /*1f840*/  LDC.64 R2, c[0x4][R2] ;  /* 0x0100000002027b82 */ /* 0x000ea20000000a00 */
[----:B------:R-:W-:Y:S02]  /*1f850*/  IMAD.U32 R5, RZ, RZ, UR7 ;  /* 0x00000007ff057e24 */ /* 0x000fe4000f8e00ff */
[----:B0-----:R-:W-:Y:S02]  /*1f860*/  IMAD.U32 R6, RZ, RZ, UR8 ;  /* 0x00000008ff067e24 */ /* 0x001fe4000f8e00ff */
[----:B------:R-:W-:-:S02]  /*1f870*/  IMAD.U32 R7, RZ, RZ, UR9 ;  /* 0x00000009ff077e24 */ /* 0x000fc4000f8e00ff */
[----:B------:R-:W-:Y:S02]  /*1f880*/  IMAD.U32 R10, RZ, RZ, UR4 ;  /* 0x00000004ff0a7e24 */ /* 0x000fe4000f8e00ff */
[----:B------:R-:W-:Y:S02]  /*1f890*/  IMAD.U32 R11, RZ, RZ, UR5 ;  /* 0x00000005ff0b7e24 */ /* 0x000fe4000f8e00ff */
[----:B------:R-:W-:Y:S02]  /*1f8a0*/  IMAD.MOV.U32 R8, RZ, RZ, 0x70 ;  /* 0x00000070ff087424 */ /* 0x000fe400078e00ff */
[----:B------:R-:W-:Y:S02]  /*1f8b0*/  IMAD.MOV.U32 R12, RZ, RZ, 0x1 ;  /* 0x00000001ff0c7424 */ /* 0x000fe400078e00ff */
[----:B------:R-:W-:-:S07]  /*1f8c0*/  IMAD.MOV.U32 R13, RZ, RZ, RZ ;  /* 0x000000ffff0d7224 */ /* 0x000fce00078e00ff */
[----:B------:R-:W-:-:S07]  /*1f8d0*/  LEPC R20, `(.L_x_1821) ;  /* 0x000000001014794e */ /* 0x000fce0000000000 */
[----:B-12---:R-:W-:Y:S05]  /*1f8e0*/  CALL.ABS.NOINC R2 ;  /* 0x0000000002007343 */ /* 0x006fea0003c00000 */
.L_x_1821:
[----:B------:R-:W-:Y:S05]  /*1f8f0*/  BSYNC B6 ;  /* 0x0000000000067941 */ /* 0x000fea0003800000 */
.L_x_1820:
        /* <DEDUP_REMOVED lines=8> */
[----:B------:R2:W3:Y:S01]  /*1f980*/  LDC.64 R2, c[0x4][R17] ;  /* 0x0100000011027b82 */ /* 0x0004e20000000a00 */
[----:B------:R-:W-:Y:S02]  /*1f990*/  IMAD.U32 R4, RZ, RZ, UR6 ;  /* 0x00000006ff047e24 */ /* 0x000fe4000f8e00ff */
[----:B------:R-:W-:Y:S02]  /*1f9a0*/  IMAD.U32 R5, RZ, RZ, UR7 ;  /* 0x00000007ff057e24 */ /* 0x000fe4000f8e00ff */
[----:B0-----:R-:W-:Y:S02]  /*1f9b0*/  IMAD.U32 R6, RZ, RZ, UR8 ;  /* 0x00000008ff067e24 */ /* 0x001fe4000f8e00ff */
[----:B------:R-:W-:-:S02]  /*1f9c0*/  IMAD.U32 R7, RZ, RZ, UR9 ;  /* 0x00000009ff077e24 */ /* 0x000fc4000f8e00ff */
[----:B------:R-:W-:Y:S02]  /*1f9d0*/  IMAD.U32 R10, RZ, RZ, UR4 ;  /* 0x00000004ff0a7e24 */ /* 0x000fe4000f8e00ff */
[----:B------:R-:W-:Y:S02]  /*1f9e0*/  IMAD.U32 R11, RZ, RZ, UR5 ;  /* 0x00000005ff0b7e24 */ /* 0x000fe4000f8e00ff */
[----:B------:R-:W-:Y:S02]  /*1f9f0*/  IMAD.MOV.U32 R8, RZ, RZ, 0x70 ;  /* 0x00000070ff087424 */ /* 0x000fe400078e00ff */
[----:B------:R-:W-:Y:S02]  /*1fa00*/  IMAD.MOV.U32 R12, RZ, RZ, 0x1 ;  /* 0x00000001ff0c7424 */ /* 0x000fe400078e00ff */
[----:B--2---:R-:W-:-:S07]  /*1fa10*/  IMAD.MOV.U32 R13, RZ, RZ, RZ ;  /* 0x000000ffff0d7224 */ /* 0x004fce00078e00ff */
[----:B------:R-:W-:-:S07]  /*1fa20*/  LEPC R20, `(.L_x_1824) ;  /* 0x000000001014794e */ /* 0x000fce0000000000 */
[----:B-1-3--:R-:W-:Y:S05]  /*1fa30*/  CALL.ABS.NOINC R2 ;  /* 0x0000000002007343 */ /* 0x00afea0003c00000 */
.L_x_1824:
        /* <DEDUP_REMOVED lines=15> */
.L_x_1823:
[----:B------:R-:W-:Y:S05]  /*1fb30*/  BSYNC B6 ;  /* 0x0000000000067941 */ /* 0x000fea0003800000 */
.L_x_1822:
[----:B------:R-:W2:Y:S01]  /*1fb40*/  S2R R2, SR_TID.X ;  /* 0x0000000000027919 */ /* 0x000ea20000002100 */
[----:B------:R-:W-:Y:S01]  /*1fb50*/  ULDC.64 UR4, c[0x0][0x9f8] ;  /* 0x00027e0000047ab9 */ /* 0x000fe20000000a00 */
[----:B------:R-:W3:Y:S01]  /*1fb60*/  LDL R21, [R1+0x288] ;  /* 0x0002880001157983 */ /* 0x000ee20000100800 */
[----:B------:R-:W-:-:S03]  /*1fb70*/  ISETP.NE.U32.AND P0, PT, RZ, UR4, PT ;  /* 0x00000004ff007c0c */ /* 0x000fc6000bf05070 */
[----:B------:R-:W4:Y:S01]  /*1fb80*/  LDL R20, [R1+0x28c] ;  /* 0x00028c0001147983 */ /* 0x000f220000100800 */
[----:B------:R-:W-:Y:S01]  /*1fb90*/  ISETP.NE.AND.EX P0, PT, RZ, UR5, PT, P0 ;  /* 0x00000005ff007c0c */ /* 0x000fe2000bf05300 */
[----:B------:R-:W-:Y:S01]  /*1fba0*/  IMAD.MOV.U32 R33, RZ, RZ, R19 ;  /* 0x000000ffff217224 */ /* 0x000fe200078e0013 */
[----:B------:R-:W0:Y:S01]  /*1fbb0*/  LDC R0, c[0x0][0x430] ;  /* 0x00010c00ff007b82 */ /* 0x000e220000000800 */
[----:B------:R-:W1:Y:S01]  /*1fbc0*/  S2R R17, SR_TID.X ;  /* 0x0000000000117919 */ /* 0x000e620000002100 */
[----:B------:R-:W-:Y:S01]  /*1fbd0*/  LOP3.LUT R22, R22, 0xfffffff7, RZ, 0xc0, !PT ;  /* 0xfffffff716167812 */ /* 0x000fe200078ec0ff */
[----:B------:R-:W-:Y:S01]  /*1fbe0*/  ULDC UR4, c[0x0][0x2f4] ;  /* 0x0000bd0000047ab9 */ /* 0x000fe20000000800 */
[----:B--2---:R-:W-:-:S07]  /*1fbf0*/  LOP3.LUT R25, R2, 0x7f, RZ, 0xc0, !PT ;  /* 0x0000007f02197812 */ /* 0x004fce00078ec0ff */
[----:B------:R-:W2:Y:S01]  /*1fc00*/  @P0 LDC.64 R2, c[0x0][0x9f8] ;  /* 0x00027e00ff020b82 */ /* 0x000ea20000000a00 */
[----:B------:R-:W-:Y:S01]  /*1fc10*/  SHF.R.U32.HI R25, RZ, 0x3, R25 ;  /* 0x00000003ff197819 */ /* 0x000fe20000011619 */
[----:B--2---:R-:W-:-:S05]  /*1fc20*/  @P0 IMAD.WIDE R2, R19, 0x4, R2 ;  /* 0x0000000413020825 */ /* 0x004fca00078e0202 */
[----:B------:R2:W2:Y:S01]  /*1fc30*/  @P0 LDG.E R33, desc[UR38][R2.64] ;  /* 0x0000002602210981 */ /* 0x0004a2000c1e1900 */
[----:B-1----:R-:W-:Y:S01]  /*1fc40*/  IMAD.SHL.U32 R17, R17, 0x10, RZ ;  /* 0x0000001011117824 */ /* 0x002fe200078e00ff */
[----:B0-----:R-:W-:-:S04]  /*1fc50*/  ISETP.NE.AND P1, PT, R0, 0x1, PT ;  /* 0x000000010000780c */ /* 0x001fc80003f25270 */
[----:B------:R-:W-:Y:S01]  /*1fc60*/  LOP3.LUT R17, R25, 0x70, R17, 0xf8, !PT ;  /* 0x0000007019117812 */ /* 0x000fe200078ef811 */
[----:B------:R-:W-:-:S04]  /*1fc70*/  VIADD R25, R24, 0xffffffff ;  /* 0xffffffff18197836 */ /* 0x000fc80000000000 */
[----:B------:R-:W-:-:S04]  /*1fc80*/  IMAD R7, R25, 0x60, R17 ;  /* 0x0000006019077824 */ /* 0x000fc800078e0211 */
[----:B------:R-:W0:Y:S08]  /*1fc90*/  @P1 LDC R6, c[0x0][0x434] ;  /* 0x00010d00ff061b82 */ /* 0x000e300000000800 */
[----:B------:R-:W1:Y:S01]  /*1fca0*/  @P1 LDC R5, c[0x0][0x438] ;  /* 0x00010e00ff051b82 */ /* 0x000e620000000800 */
[----:B------:R-:W-:Y:S01]  /*1fcb0*/  ISETP.GE.AND P3, PT, R34, UR4, PT ;  /* 0x0000000422007c0c */ /* 0x000fe2000bf66270 */
[----:B------:R-:W-:Y:S01]  /*1fcc0*/  UMOV UR5, 0xffffffff ;  /* 0xffffffff00057882 */ /* 0x000fe20000000000 */
[----:B---3--:R-:W-:-:S04]  /*1fcd0*/  ISETP.GE.AND P0, PT, R7, R21, PT ;  /* 0x000000150700720c */ /* 0x008fc80003f06270 */
[----:B------:R-:W-:Y:S01]  /*1fce0*/  ISETP.GT.U32.OR P0, PT, R17, 0x5f, P0 ;  /* 0x0000005f1100780c */ /* 0x000fe20000704470 */
[----:B----4-:R-:W-:-:S04]  /*1fcf0*/  IMAD.IADD R7, R7, 0x1, R20 ;  /* 0x0000000107077824 */ /* 0x010fc800078e0214 */
[----:B0-----:R-:W-:-:S04]  /*1fd00*/  @P1 IMAD.HI.U32 R6, R7, R6, RZ ;  /* 0x0000000607061227 */ /* 0x001fc800078e00ff */
[----:B------:R-:W-:Y:S01]  /*1fd10*/  IMAD.MOV.U32 R4, RZ, RZ, R7 ;  /* 0x000000ffff047224 */ /* 0x000fe200078e0007 */
[----:B-1----:R-:W-:-:S03]  /*1fd20*/  @P1 SHF.R.U32.HI R4, RZ, R5, R6 ;  /* 0x00000005ff041219 */ /* 0x002fc60000011606 */
[----:B--2---:R-:W0:Y:S02]  /*1fd30*/  @!P0 LDC.64 R2, c[0x0][0x428] ;  /* 0x00010a00ff028b82 */ /* 0x004e240000000a00 */
[----:B------:R-:W-:-:S04]  /*1fd40*/  IMAD.MOV R5, RZ, RZ, -R4 ;  /* 0x000000ffff057224 */ /* 0x000fc800078e0a04 */
[----:B------:R-:W-:Y:S01]  /*1fd50*/  IMAD R0, R0, R5, R7 ;  /* 0x0000000500007224 */ /* 0x000fe200078e0207 */
[--C-:B------:R-:W-:Y:S02]  /*1fd60*/  @!P0 SHF.R.S32.HI R5, RZ, 0x1f, R4.reuse ;  /* 0x0000001fff058819 */ /* 0x100fe40000011404 */
[----:B------:R-:W-:Y:S01]  /*1fd70*/  SHF.R.S32.HI R8, RZ, 0x1f, R33 ;  /* 0x0000001fff087819 */ /* 0x000fe20000011421 */
[----:B0-----:R-:W-:-:S04]  /*1fd80*/  @!P0 IMAD.WIDE.U32 R4, R33, R2, R4 ;  /* 0x0000000221048225 */ /* 0x001fc800078e0004 */
[----:B------:R-:W-:Y:S01]  /*1fd90*/  @!P0 IMAD R6, R8, R2, RZ ;  /* 0x0000000208068224 */ /* 0x000fe200078e02ff */
[----:B------:R0:W-:Y:S03]  /*1fda0*/  STL [R1+0x294], R8 ;  /* 0x0002940801007387 */ /* 0x0001e60000100800 */
[----:B------:R-:W-:Y:S02]  /*1fdb0*/  @!P0 IMAD R6, R33, R3, R6 ;  /* 0x0000000321068224 */ /* 0x000fe400078e0206 */
[----:B------:R-:W1:Y:S02]  /*1fdc0*/  @!P0 LDC.64 R2, c[0x0][0x418] ;  /* 0x00010600ff028b82 */ /* 0x000e640000000a00 */
[----:B------:R-:W-:Y:S02]  /*1fdd0*/  @!P0 IMAD.IADD R6, R5, 0x1, R6 ;  /* 0x0000000105068824 */ /* 0x000fe400078e0206 */
[----:B------:R-:W-:Y:S01]  /*1fde0*/  IMAD.U32 R5, RZ, RZ, UR41 ;  /* 0x00000029ff057e24 */ /* 0x000fe2000f8e00ff */
[----:B-1----:R-:W-:-:S04]  /*1fdf0*/  @!P0 LEA R2, P1, R4, R2, 0x2 ;  /* 0x0000000204028211 */ /* 0x002fc800078210ff */
[----:B------:R-:W-:Y:S01]  /*1fe00*/  @!P0 LEA.HI.X R3, R4, R3, R6, 0x2, P1 ;  /* 0x0000000304038211 */ /* 0x000fe200008f1406 */
[----:B------:R-:W-:-:S06]  /*1fe10*/  IMAD.MOV.U32 R4, RZ, RZ, RZ ;  /* 0x000000ffff047224 */ /* 0x000fcc00078e00ff */
[----:B------:R0:W5:Y:S01]  /*1fe20*/  @!P0 LDG.E R4, desc[UR38][R2.64] ;  /* 0x0000002602048981 */ /* 0x000162000c1e1900 */
[----:B------:R-:W-:Y:S02]  /*1fe30*/  ISETP.GT.U32.AND P0, PT, R17, 0x5f, PT ;  /* 0x0000005f1100780c */ /* 0x000fe40003f04070 */
[----:B------:R-:W-:Y:S02]  /*1fe40*/  ISETP.NE.AND P2, PT, R5, 0x3, PT ;  /* 0x000000030500780c */ /* 0x000fe40003f45270 */
[----:B------:R-:W-:-:S09]  /*1fe50*/  ISETP.GE.AND P1, PT, R37, UR4, PT ;  /* 0x0000000425007c0c */ /* 0x000fd2000bf26270 */
[----:B------:R-:W-:Y:S02]  /*1fe60*/  @P0 LOP3.LUT R22, R22, 0x8, RZ, 0xfc, !PT ;  /* 0x0000000816160812 */ /* 0x000fe400078efcff */
[----:B------:R-:W-:Y:S02]  /*1fe70*/  ISETP.GE.AND P0, PT, R36, UR4, PT ;  /* 0x0000000424007c0c */ /* 0x000fe4000bf06270 */
[----:B------:R-:W-:-:S04]  /*1fe80*/  LOP3.LUT R22, R22, 0xffffffef, RZ, 0xc0, !PT ;  /* 0xffffffef16167812 */ /* 0x000fc800078ec0ff */
[----:B------:R-:W-:-:S04]  /*1fe90*/  @P2 LOP3.LUT R22, R22, 0x10, RZ, 0xfc, !PT ;  /* 0x0000001016162812 */ /* 0x000fc800078efcff */
[----:B------:R-:W-:-:S04]  /*1fea0*/  LOP3.LUT R22, R22, 0xfffffffb, RZ, 0xc0, !PT ;  /* 0xfffffffb16167812 */ /* 0x000fc800078ec0ff */
[----:B------:R-:W-:-:S04]  /*1feb0*/  @P3 LOP3.LUT R22, R22, 0x4, RZ, 0xfc, !PT ;  /* 0x0000000416163812 */ /* 0x000fc800078efcff */
[----:B------:R-:W-:-:S04]  /*1fec0*/  LOP3.LUT R22, R22, 0xfffffffe, RZ, 0xc0, !PT ;  /* 0xfffffffe16167812 */ /* 0x000fc800078ec0ff */
[----:B------:R-:W-:-:S04]  /*1fed0*/  LOP3.LUT R22, R22, 0xfffffffd, RZ, 0xc0, !PT ;  /* 0xfffffffd16167812 */ /* 0x000fc800078ec0ff */
[----:B------:R-:W-:-:S04]  /*1fee0*/  @P1 LOP3.LUT R22, R22, 0x2, RZ, 0xfc, !PT ;  /* 0x0000000216161812 */ /* 0x000fc800078efcff */
[----:B------:R-:W-:Y:S01]  /*1fef0*/  @P0 LOP3.LUT R22, R22, 0x1, RZ, 0xfc, !PT ;  /* 0x0000000116160812 */ /* 0x000fe200078efcff */
[----:B0-----:R-:W-:Y:S06]  /*1ff00*/  BRA.DIV UR5, `(.L_x_1825) ;  /* 0x0000004e05ec7947 */ /* 0x001fec000b800000 */
.L_x_1935:
[----:B------:R-:W-:Y:S01]  /*1ff10*/  SHF.R.S32.HI R32, RZ, 0x1f, R18 ;  /* 0x0000001fff207819 */ /* 0x000fe20000011412 */
[----:B------:R-:W-:Y:S06]  /*1ff20*/  @!P2 BRA `(.L_x_1826) ;  /* 0x000000000004a947 */ /* 0x000fec0003800000 */
[----:B------:R-:W-:Y:S01]  /*1ff30*/  BPT.TRAP 0x1 ;  /* 0x000000040000795c */ /* 0x000fe20000300000 */
.L_x_1826:
        /* <DEDUP_REMOVED lines=25> */
.L_x_1936:
[----:B------:R-:W-:Y:S05]  /*200d0*/  BSYNC B0 ;  /* 0x0000000000007941 */ /* 0x000fea0003800000 */
.L_x_1827:
[----:B------:R-:W2:Y:S01]  /*200e0*/  LDL R11, [R1+0x288] ;  /* 0x00028800010b7983 */ /* 0x000ea20000100800 */
[----:B------:R-:W-:Y:S01]  /*200f0*/  ULDC.64 UR4, c[0x0][0x300] ;  /* 0x0000c00000047ab9 */ /* 0x000fe20000000a00 */
[----:B------:R-:W-:Y:S01]  /*20100*/  LOP3.LUT P4, RZ, R22, 0x4, RZ, 0xc0, !PT ;  /* 0x0000000416ff7812 */ /* 0x000fe2000788c0ff */
[----:B------:R-:W-:Y:S01]  /*20110*/  IMAD R5, R5, UR4, RZ ;  /* 0x0000000405057c24 */ /* 0x000fe2000f8e02ff */
[----:B------:R-:W1:Y:S01]  /*20120*/  S2R R8, SR_TID.X ;  /* 0x0000000000087919 */ /* 0x000e620000002100 */
[----:B0-----:R-:W-:Y:S01]  /*20130*/  IMAD.WIDE.U32 R2, R0, UR4, RZ ;  /* 0x0000000400027c25 */ /* 0x001fe2000f8e00ff */
[----:B------:R-:W-:Y:S01]  /*20140*/  LOP3.LUT P3, RZ, R22, 0x2, RZ, 0xc0, !PT ;  /* 0x0000000216ff7812 */ /* 0x000fe2000786c0ff */
[----:B------:R-:W0:Y:S02]  /*20150*/  S2R R12, SR_TID.X ;  /* 0x00000000000c7919 */ /* 0x000e240000002100 */
[----:B------:R-:W-:Y:S01]  /*20160*/  IMAD R5, R0, UR5, R5 ;  /* 0x0000000500057c24 */ /* 0x000fe2000f8e0205 */
[----:B------:R-:W-:Y:S01]  /*20170*/  ULDC.64 UR4, c[0x0][0x310] ;  /* 0x0000c40000047ab9 */ /* 0x000fe20000000a00 */
[----:B------:R-:W-:Y:S01]  /*20180*/  LOP3.LUT P2, RZ, R22, 0x1, RZ, 0xc0, !PT ;  /* 0x0000000116ff7812 */ /* 0x000fe2000784c0ff */
[----:B------:R-:W-:-:S02]  /*20190*/  IMAD R6, R6, UR4, RZ ;  /* 0x0000000406067c24 */ /* 0x000fc4000f8e02ff */
        /* <DEDUP_REMOVED lines=12> */
[----:B-1----:R-:W-:-:S03]  /*20260*/  LOP3.LUT R10, R8, 0x7f, RZ, 0xc0, !PT ;  /* 0x0000007f080a7812 */ /* 0x002fc600078ec0ff */
[----:B------:R-:W-:Y:S01]  /*20270*/  LEA.HI.X R0, R2, UR5, R0, 0x1, P0 ;  /* 0x0000000502007c11 */ /* 0x000fe200080f0c00 */
[----:B0-----:R-:W-:Y:S02]  /*20280*/  IMAD.SHL.U32 R8, R12, 0x8, RZ ;  /* 0x000000080c087824 */ /* 0x001fe400078e00ff */
[----:B------:R-:W-:Y:S01]  /*20290*/  IMAD.SHL.U32 R9, R10, 0x8, RZ ;  /* 0x000000080a097824 */ /* 0x000fe200078e00ff */
[----:B------:R-:W-:Y:S02]  /*202a0*/  SHF.R.U32.HI R10, RZ, 0x3, R10 ;  /* 0x00000003ff0a7819 */ /* 0x000fe4000001160a */
[----:B------:R-:W-:-:S04]  /*202b0*/  LOP3.LUT R8, R8, 0x1f8, RZ, 0xc0, !PT ;  /* 0x000001f808087812 */ /* 0x000fc800078ec0ff */
[----:B------:R-:W-:-:S04]  /*202c0*/  LOP3.LUT R8, R8, 0x38, R12, 0x78, !PT ;  /* 0x0000003808087812 */ /* 0x000fc800078e780c */
[----:B------:R-:W-:-:S05]  /*202d0*/  LOP3.LUT R8, R8, 0x200, R9, 0xf8, !PT ;  /* 0x0000020008087812 */ /* 0x000fca00078ef809 */
[----:B------:R-:W-:Y:S02]  /*202e0*/  IMAD R5, R26, 0x4800, R8 ;  /* 0x000048001a057824 */ /* 0x000fe400078e0208 */
        /* <DEDUP_REMOVED lines=66> */
.L_x_1950:
        /* <DEDUP_REMOVED lines=12> */
.L_x_1830:
        /* <DEDUP_REMOVED lines=10> */
.L_x_1831:
[----:B------:R2:W-:Y:S02]  /*20870*/  SYNCS.ARRIVE.TRANS64.A1T0 RZ, [R7+URZ+0x30830], RZ ;  /* 0x030830ff07ff79a7 */ /* 0x0005e4000810003f */
[----:B------:R-:W-:Y:S05]  /*20880*/  WARPSYNC.ALL ;  /* 0x0000000000007948 */ /* 0x000fea0003800000 */
[----:B------:R-:W-:Y:S01]  /*20890*/  ULDC.64 UR4, c[0x0][0xa00] ;  /* 0x0002800000047ab9 */ /* 0x000fe20000000a00 */
[----:B-1----:R-:W-:Y:S01]  /*208a0*/  VIADD R2, R23, 0x12400 ;  /* 0x0001240017027836 */ /* 0x002fe20000000000 */
[----:B------:R-:W-:Y:S01]  /*208b0*/  BAR.SYNC.DEFER_BLOCKING 0x8, 0x180 ;  /* 0x0206000000007b1d */ /* 0x000fe20000010000 */
[----:B------:R-:W-:Y:S02]  /*208c0*/  ISETP.NE.U32.AND P0, PT, RZ, UR4, PT ;  /* 0x00000004ff007c0c */ /* 0x000fe4000bf05070 */
[----:B------:R-:W-:-:S02]  /*208d0*/  SHF.R.S32.HI R0, RZ, 0x1f, R19 ;  /* 0x0000001fff007819 */ /* 0x000fc40000011413 */
[----:B------:R-:W-:Y:S01]  /*208e0*/  ISETP.NE.AND.EX P0, PT, RZ, UR5, PT, P0 ;  /* 0x00000005ff007c0c */ /* 0x000fe2000bf05300 */
[----:B------:R-:W-:Y:S01]  /*208f0*/  ULDC.64 UR4, c[0x0][0x298] ;  /* 0x0000a60000047ab9 */ /* 0x000fe20000000a00 */
[----:B------:R-:W-:Y:S01]  /*20900*/  LOP3.LUT P1, RZ, R2, 0x3ff, RZ, 0xc0, !PT ;  /* 0x000003ff02ff7812 */ /* 0x000fe2000782c0ff */
[----:B------:R-:W-:Y:S01]  /*20910*/  BSSY B6, `(.L_x_1832) ;  /* 0x000001c000067945 */ /* 0x000fe20003800000 */
[----:B------:R-:W-:Y:S02]  /*20920*/  SEL R2, R19, RZ, !P0 ;  /* 0x000000ff13027207 */ /* 0x000fe40004000000 */
[----:B------:R-:W-:-:S03]  /*20930*/  SEL R0, R0, RZ, !P0 ;  /* 0x000000ff00007207 */ /* 0x000fc60004000000 */
[----:B------:R1:W-:Y:S04]  /*20940*/  STL [R1+0x29c], R2 ;  /* 0x00029c0201007387 */ /* 0x0003e80000100800 */
[----:B------:R3:W-:Y:S01]  /*20950*/  STL [R1+0x2b0], R0 ;  /* 0x0002b00001007387 */ /* 0x0007e20000100800 */
[----:B-1----:R-:W-:Y:S01]  /*20960*/  IMAD.WIDE.U32 R2, R35, UR4, RZ ;  /* 0x0000000423027c25 */ /* 0x002fe2000f8e00ff */
[----:B---3--:R-:W-:-:S04]  /*20970*/  SHF.R.S32.HI R0, RZ, 0x1f, R35 ;  /* 0x0000001fff007819 */ /* 0x008fc80000011423 */
[----:B------:R1:W-:Y:S01]  /*20980*/  STL.64 [R1+0x2a0], R2 ;  /* 0x0002a00201007387 */ /* 0x0003e20000100a00 */
[----:B------:R-:W-:-:S04]  /*20990*/  IMAD R0, R0, UR4, RZ ;  /* 0x0000000400007c24 */ /* 0x000fc8000f8e02ff */
[----:B------:R-:W-:-:S04]  /*209a0*/  IMAD R0, R35, UR5, R0 ;  /* 0x0000000523007c24 */ /* 0x000fc8000f8e0200 */
[----:B------:R-:W-:Y:S01]  /*209b0*/  IMAD.IADD R35, R3, 0x1, R0 ;  /* 0x0000000103237824 */ /* 0x000fe200078e0200 */
[----:B-1----:R-:W-:Y:S06]  /*209c0*/  @!P1 BRA `(.L_x_1833) ;  /* 0x0000000000409947 */ /* 0x002fec0003800000 */
        /* <DEDUP_REMOVED lines=16> */
.L_x_1833:
[----:B------:R-:W-:Y:S05]  /*20ad0*/  BSYNC B6 ;  /* 0x0000000000067941 */ /* 0x000fea0003800000 */
.L_x_1832:
[----:B------:R-:W3:Y:S01]  /*20ae0*/  LDL.LU.64 R2, [R1+0x2a0] ;  /* 0x0002a00001027983 */ /* 0x000ee20000300a00 */
[----:B------:R-:W-:Y:S01]  /*20af0*/  ULDC.64 UR4, c[0x0][0x2d8] ;  /* 0x0000b60000047ab9 */ /* 0x000fe20000000a00 */
[----:B--2---:R-:W1:Y:S02]  /*20b00*/  LDC R7, c[0x0][0x448] ;  /* 0x00011200ff077b82 */ /* 0x004e640000000800 */
[----:B0-----:R-:W2:Y:S04]  /*20b10*/  LDL.LU R4, [R1+0x2b0] ;  /* 0x0002b00001047983 */ /* 0x001ea80000300800 */
[----:B------:R-:W4:Y:S01]  /*20b20*/  LDL.LU R20, [R1+0x29c] ;  /* 0x00029c0001147983 */ /* 0x000f220000300800 */
[----:B------:R-:W-:-:S03]  /*20b30*/  IMAD R0, R32, UR4, RZ ;  /* 0x0000000420007c24 */ /* 0x000fc6000f8e02ff */
[----:B------:R0:W5:Y:S01]  /*20b40*/  LDL R8, [R1+0x284] ;  /* 0x0002840001087983 */ /* 0x0001620000100800 */
[----:B------:R-:W-:Y:S01]  /*20b50*/  IMAD R0, R18, UR5, R0 ;  /* 0x0000000512007c24 */ /* 0x000fe2000f8e0200 */
[----:B------:R-:W0:Y:S01]  /*20b60*/  S2R R21, SR_TID.X ;  /* 0x0000000000157919 */ /* 0x000e220000002100 */
[----:B-1----:R-:W-:-:S13]  /*20b70*/  ISETP.NE.AND P0, PT, R7, 0x1, PT ;  /* 0x000000010700780c */ /* 0x002fda0003f05270 */
[----:B------:R-:W1:Y:S01]  /*20b80*/  @P0 LDC R6, c[0x0][0x44c] ;  /* 0x00011300ff060b82 */ /* 0x000e620000000800 */
[----:B0-----:R-:W-:-:S04]  /*20b90*/  LOP3.LUT R21, R21, 0x7f, RZ, 0xc0, !PT ;  /* 0x0000007f15157812 */ /* 0x001fc800078ec0ff */
[----:B------:R-:W-:Y:S01]  /*20ba0*/  SHF.R.U32.HI R21, RZ, 0x3, R21 ;  /* 0x00000003ff157819 */ /* 0x000fe20000011615 */
[----:B---3--:R-:W-:Y:S02]  /*20bb0*/  IMAD.MOV.U32 R3, RZ, RZ, R35 ;  /* 0x000000ffff037224 */ /* 0x008fe400078e0023 */
[----:B------:R-:W-:Y:S01]  /*20bc0*/  IMAD.WIDE.U32 R2, R18, UR4, R2 ;  /* 0x0000000412027c25 */ /* 0x000fe2000f8e0002 */
[----:B------:R-:W-:-:S03]  /*20bd0*/  ULDC.64 UR4, c[0x0][0x2e0] ;  /* 0x0000b80000047ab9 */ /* 0x000fc60000000a00 */
[----:B------:R-:W-:Y:S02]  /*20be0*/  IMAD.IADD R3, R3, 0x1, R0 ;  /* 0x0000000103037824 */ /* 0x000fe400078e0200 */
[----:B--2---:R-:W-:Y:S02]  /*20bf0*/  IMAD R0, R4, UR4, RZ ;  /* 0x0000000404007c24 */ /* 0x004fe4000f8e02ff */
[----:B----4-:R-:W-:-:S04]  /*20c00*/  IMAD.WIDE.U32 R2, R20, UR4, R2 ;  /* 0x0000000414027c25 */ /* 0x010fc8000f8e0002 */
[----:B------:R-:W-:Y:S01]  /*20c10*/  IMAD R0, R20, UR5, R0 ;  /* 0x0000000514007c24 */ /* 0x000fe2000f8e0200 */
[----:B------:R-:W-:Y:S01]  /*20c20*/  ULDC.64 UR4, c[0x0][0x2d0] ;  /* 0x0000b40000047ab9 */ /* 0x000fe20000000a00 */
[----:B------:R-:W0:Y:S02]  /*20c30*/  S2R R20, SR_TID.X ;  /* 0x0000000000147919 */ /* 0x000e240000002100 */
[----:B------:R-:W-:Y:S02]  /*20c40*/  IMAD.IADD R3, R3, 0x1, R0 ;  /* 0x0000000103037824 */ /* 0x000fe400078e0200 */
[----:B------:R-:W2:Y:S01]  /*20c50*/  @P0 LDC R0, c[0x0][0x450] ;  /* 0x00011400ff000b82 */ /* 0x000ea20000000800 */
[----:B0-----:R-:W-:-:S05]  /*20c60*/  IMAD.SHL.U32 R20, R20, 0x10, RZ ;  /* 0x0000001014147824 */ /* 0x001fca00078e00ff */
[----:B------:R-:W-:-:S05]  /*20c70*/  LOP3.LUT R20, R21, 0x70, R20, 0xf8, !PT ;  /* 0x0000007015147812 */ /* 0x000fca00078ef814 */
[----:B------:R-:W-:-:S04]  /*20c80*/  IMAD.IADD R5, R20, 0x1, R28 ;  /* 0x0000000114057824 */ /* 0x000fc800078e021c */
[----:B-1----:R-:W-:-:S04]  /*20c90*/  @P0 IMAD.HI.U32 R6, R5, R6, RZ ;  /* 0x0000000605060227 */ /* 0x002fc800078e00ff */
[----:B------:R-:W-:Y:S01]  /*20ca0*/  IMAD.MOV.U32 R4, RZ, RZ, R5 ;  /* 0x000000ffff047224 */ /* 0x000fe200078e0005 */
[----:B--2---:R-:W-:Y:S01]  /*20cb0*/  @P0 SHF.R.U32.HI R4, RZ, R0, R6 ;  /* 0x00000000ff040219 */ /* 0x004fe20000011606 */
[----:B------:R-:W0:Y:S04]  /*20cc0*/  S2R R20, SR_TID.X ;  /* 0x0000000000147919 */ /* 0x000e280000002100 */
        /* <DEDUP_REMOVED lines=23> */
[----:B------:R-:W-:Y:S10]  /*20e40*/  BRA.DIV UR5, `(.L_x_1834) ;  /* 0x0000004a058c7947 */ /* 0x000ff4000b800000 */
        /* <DEDUP_REMOVED lines=10> */
[----:B-----5:R-:W-:Y:S04]  /*20ef0*/  @!P1 LDGSTS.E.BYPASS.LTC128B.128 [R8+0x12400], desc[UR38][R2.64], !P3 ;  /* 0x1240000002089fae */ /* 0x020fe8000d901d66 */
        /* <DEDUP_REMOVED lines=68> */
.L_x_1967:
        /* <DEDUP_REMOVED lines=12> */
.L_x_1836:
[----:B------:R-:W-:Y:S05]  /*21400*/  BSYNC B0 ;  /* 0x0000000000007941 */ /* 0x000fea0003800000 */
.L_x_1835:
[----:B------:R-:W-:Y:S01]  /*21410*/  NOP ;  /* 0x0000000000007918 */ /* 0x000fe20000000000 */
[----:B------:R-:W-:-:S13]  /*21420*/  PLOP3.LUT P0, PT, PT, PT, PT, 0x80, 0x0 ;  /* 0x000000000000781c */ /* 0x000fda0003f0f070 */
.L_x_1837:
[----:B------:R-:W-:Y:S02]  /*21430*/  PLOP3.LUT P1, PT, P1, P0, PT, 0xa2, 0x0 ;  /* 0x000000000000781c */ /* 0x000fe40000f21472 */
[----:B------:R-:W-:-:S08]  /*21440*/  @P0 R2UR P1, UR4, R23 ;  /* 0x00000000170402ca */ /* 0x000fd00000020000 */
[----:B------:R-:W-:-:S05]  /*21450*/  @P0 PLOP3.LUT P0, PT, P1, PT, PT, 0x80, 0x0 ;  /* 0x000000000000081c */ /* 0x000fca0000f0f070 */
[----:B------:R-:W-:Y:S01]  /*21460*/  @!P1 SYNCS.ARRIVE.TRANS64.RED.A0T1 RZ, [UR4+0x30800], RZ ;  /* 0x030800ffffff99a7 */ /* 0x000fe20008200404 */
[----:B------:R-:W-:Y:S07]  /*21470*/  @!P1 ARRIVES.LDGSTSBAR.64.TRANSCNT [UR4+0x30800] ;  /* 0x03080000ff0099b0 */ /* 0x000fee0008000a84 */
[----:B------:R-:W-:Y:S05]  /*21480*/  @P0 BRA.U.ANY `(.L_x_1837) ;  /* 0xfffffffd00e80947 */ /* 0x000fea000393ffff */
[----:B01----:R-:W2:Y:S02]  /*21490*/  LDL.LU R2, [R1+0x2ac] ;  /* 0x0002ac0001027983 */ /* 0x003ea40000300800 */
[----:B--2---:R-:W-:-:S05]  /*214a0*/  VIADD R2, R2, 0x1 ;  /* 0x0000000102027836 */ /* 0x004fca0000000000 */
[----:B------:R0:W-:Y:S01]  /*214b0*/  STL [R1+0x2ac], R2 ;  /* 0x0002ac0201007387 */ /* 0x0001e20000100800 */
[----:B------:R-:W-:-:S04]  /*214c0*/  LEA.HI R0, R2, R2, RZ, 0x1 ;  /* 0x0000000202007211 */ /* 0x000fc800078f08ff */
[----:B------:R-:W-:-:S05]  /*214d0*/  LOP3.LUT R0, R0, 0xfffffffe, RZ, 0xc0, !PT ;  /* 0xfffffffe00007812 */ /* 0x000fca00078ec0ff */
[----:B------:R-:W-:-:S05]  /*214e0*/  IMAD.IADD R0, R2, 0x1, -R0 ;  /* 0x0000000102007824 */ /* 0x000fca00078e0a00 */
[----:B------:R-:W-:Y:S01]  /*214f0*/  SHF.L.U32 R0, R0, 0x1f, RZ ;  /* 0x0000001f00007819 */ /* 0x000fe200000006ff */
[----:B------:R-:W-:Y:S01]  /*21500*/  NOP ;  /* 0x0000000000007918 */ /* 0x000fe20000000000 */
[----:B0-----:R-:W2:Y:S01]  /*21510*/  LDL.LU R2, [R1+0x2a8] ;  /* 0x0002a80001027983 */ /* 0x001ea20000300800 */
[----:B------:R0:W-:Y:S01]  /*21520*/  SYNCS.ARRIVE.TRANS64.A1T0 RZ, [R23+URZ+0x30800], RZ ;  /* 0x030800ff17ff79a7 */ /* 0x0001e2000810003f */
[----:B------:R-:W-:Y:S01]  /*21530*/  BSSY B0, `(.L_x_1838) ;  /* 0x0000004000007945 */ /* 0x000fe20003800000 */
[----:B------:R-:W1:Y:S01]  /*21540*/  SYNCS.PHASECHK.TRANS64.TRYWAIT P0, [R23+URZ+0x30820], R0 ;  /* 0x03082000170075a7 */ /* 0x000e62000800017f */
[----:B--2---:R-:W-:Y:S02]  /*21550*/  VIADD R6, R2, 0xfffffffe ;  /* 0xfffffffe02067836 */ /* 0x004fe40000000000 */
[----:B01----:R-:W-:Y:S05]  /*21560*/  @!P0 BRA `(.L_x_1839) ;  /* 0x0000004c007c8947 */ /* 0x003fea0003800000 */
.L_x_1968:
[----:B------:R-:W-:Y:S05]  /*21570*/  BSYNC B0 ;  /* 0x0000000000007941 */ /* 0x000fea0003800000 */
.L_x_1838:
        /* <DEDUP_REMOVED lines=11> */
.L_x_1854:
[----:B------:R-:W2:Y:S01]  /*21630*/  LDL R4, [R1+0x28c] ;  /* 0x00028c0001047983 */ /* 0x000ea20000100800 */
[----:B------:R-:W1:Y:S03]  /*21640*/  LDC R7, c[0x0][0x430] ;  /* 0x00010c00ff077b82 */ /* 0x000e660000000800 */
[----:B------:R-:W3:Y:S01]  /*21650*/  LDL R8, [R1+0x294] ;  /* 0x0002940001087983 */ /* 0x000ee20000100800 */
[----:B0-----:R-:W0:Y:S01]  /*21660*/  S2R R0, SR_TID.X ;  /* 0x0000000000007919 */ /* 0x001e220000002100 */
[----:B------:R-:W4:Y:S01]  /*21670*/  S2R R2, SR_TID.X ;  /* 0x0000000000027919 */ /* 0x000f220000002100 */
[----:B-1----:R-:W-:Y:S02]  /*21680*/  ISETP.NE.AND P0, PT, R7, 0x1, PT ;  /* 0x000000010700780c */ /* 0x002fe40003f05270 */
[----:B0-----:R-:W-:Y:S01]  /*21690*/  LOP3.LUT R0, R0, 0x7f, RZ, 0xc0, !PT ;  /* 0x0000007f00007812 */ /* 0x001fe200078ec0ff */
[----:B----4-:R-:W-:-:S03]  /*216a0*/  IMAD.SHL.U32 R3, R2, 0x10, RZ ;  /* 0x0000001002037824 */ /* 0x010fc600078e00ff */
[----:B------:R-:W-:-:S07]  /*216b0*/  SHF.R.U32.HI R0, RZ, 0x3, R0 ;  /* 0x00000003ff007819 */ /* 0x000fce0000011600 */
[----:B------:R-:W0:Y:S01]  /*216c0*/  @P0 LDC R2, c[0x0][0x438] ;  /* 0x00010e00ff020b82 */ /* 0x000e220000000800 */
[----:B------:R-:W-:-:S04]  /*216d0*/  LOP3.LUT R3, R0, 0x70, R3, 0xf8, !PT ;  /* 0x0000007000037812 */ /* 0x000fc800078ef803 */
[----:B------:R-:W-:-:S03]  /*216e0*/  ISETP.GT.U32.AND P5, PT, R3, 0x5f, PT ;  /* 0x0000005f0300780c */ /* 0x000fc60003fa4070 */
[----:B------:R-:W1:Y:S01]  /*216f0*/  @P0 LDC R0, c[0x0][0x434] ;  /* 0x00010d00ff000b82 */ /* 0x000e620000000800 */
[----:B--2---:R-:W-:-:S09]  /*21700*/  IMAD R9, R6, 0x60, R4 ;  /* 0x0000006006097824 */ /* 0x004fd200078e0204 */
[----:B------:R-:W3:Y:S01]  /*21710*/  @!P5 LDC.64 R4, c[0x0][0x428] ;  /* 0x00010a00ff04db82 */ /* 0x000ee20000000a00 */
[----:B------:R-:W-:-:S04]  /*21720*/  IMAD.IADD R9, R3, 0x1, R9 ;  /* 0x0000000103097824 */ /* 0x000fc800078e0209 */
[----:B-1----:R-:W-:-:S04]  /*21730*/  @P0 IMAD.HI.U32 R3, R9, R0, RZ ;  /* 0x0000000009030227 */ /* 0x002fc800078e00ff */
[----:B------:R-:W-:Y:S01]  /*21740*/  IMAD.MOV.U32 R0, RZ, RZ, R9 ;  /* 0x000000ffff007224 */ /* 0x000fe200078e0009 */
[----:B0-----:R-:W-:-:S04]  /*21750*/  @P0 SHF.R.U32.HI R0, RZ, R2, R3 ;  /* 0x00000002ff000219 */ /* 0x001fc80000011603 */
[--C-:B------:R-:W-:Y:S01]  /*21760*/  @!P5 SHF.R.S32.HI R3, RZ, 0x1f, R0.reuse ;  /* 0x0000001fff03d819 */ /* 0x100fe20000011400 */
[----:B------:R-:W-:Y:S02]  /*21770*/  @!P5 IMAD.MOV.U32 R2, RZ, RZ, R0 ;  /* 0x000000ffff02d224 */ /* 0x000fe400078e0000 */
[-C--:B---3--:R-:W-:Y:S02]  /*21780*/  @!P5 IMAD R8, R8, R4.reuse, RZ ;  /* 0x000000040808d224 */ /* 0x088fe400078e02ff */
[----:B------:R-:W-:-:S04]  /*21790*/  @!P5 IMAD.WIDE.U32 R2, R33, R4, R2 ;  /* 0x000000042102d225 */ /* 0x000fc800078e0002 */
[----:B------:R-:W-:Y:S02]  /*217a0*/  @!P5 IMAD R8, R33, R5, R8 ;  /* 0x000000052108d224 */ /* 0x000fe400078e0208 */
[----:B------:R-:W0:Y:S01]  /*217b0*/  @!P5 LDC.64 R4, c[0x0][0x418] ;  /* 0x00010600ff04db82 */ /* 0x000e220000000a00 */
[----:B------:R-:W-:Y:S02]  /*217c0*/  IMAD.MOV R0, RZ, RZ, -R0 ;  /* 0x000000ffff007224 */ /* 0x000fe400078e0a00 */
[----:B------:R-:W-:Y:S02]  /*217d0*/  @!P5 IMAD.IADD R3, R8, 0x1, R3 ;  /* 0x000000010803d824 */ /* 0x000fe400078e0203 */
[----:B------:R-:W-:Y:S02]  /*217e0*/  IMAD R9, R7, R0, R9 ;  /* 0x0000000007097224 */ /* 0x000fe400078e0209 */
[----:B------:R-:W-:Y:S01]  /*217f0*/  IMAD.MOV.U32 R0, RZ, RZ, RZ ;  /* 0x000000ffff007224 */ /* 0x000fe200078e00ff */
[----:B0-----:R-:W-:-:S04]  /*21800*/  @!P5 LEA R4, P0, R2, R4, 0x2 ;  /* 0x000000040204d211 */ /* 0x001fc800078010ff */
[----:B------:R-:W-:-:S05]  /*21810*/  @!P5 LEA.HI.X R5, R2, R5, R3, 0x2, P0 ;  /* 0x000000050205d211 */ /* 0x000fca00000f1403 */
[----:B------:R0:W5:Y:S01]  /*21820*/  @!P5 LDG.E R0, desc[UR38][R4.64] ;  /* 0x000000260400d981 */ /* 0x000162000c1e1900 */
[----:B------:R-:W-:Y:S01]  /*21830*/  LOP3.LUT P4, RZ, R22, 0x10, RZ, 0xc0, !PT ;  /* 0x0000001016ff7812 */ /* 0x000fe2000788c0ff */
[----:B------:R-:W-:-:S05]  /*21840*/  VIADD R26, R10, 0x1 ;  /* 0x000000010a1a7836 */ /* 0x000fca0000000000 */
[C---:B------:R-:W-:Y:S01]  /*21850*/  ISETP.NE.AND P0, PT, R26.reuse, 0x2, PT ;  /* 0x000000021a00780c */ /* 0x040fe20003f05270 */
[----:B------:R-:W-:Y:S05]  /*21860*/  YIELD ;  /* 0x0000000000007946 */ /* 0x000fea0003800000 */
[----:B------:R-:W-:Y:S01]  /*21870*/  SEL R29, RZ, 0x1, P0 ;  /* 0x00000001ff1d7807 */ /* 0x000fe20000000000 */
[----:B------:R-:W-:Y:S01]  /*21880*/  IMAD.MOV.U32 R25, RZ, RZ, R6 ;  /* 0x000000ffff197224 */ /* 0x000fe200078e0006 */
[----:B------:R-:W-:Y:S02]  /*21890*/  SEL R26, R26, RZ, P0 ;  /* 0x000000ff1a1a7207 */ /* 0x000fe40000000000 */
[----:B------:R-:W-:Y:S01]  /*218a0*/  LOP3.LUT R29, R20, R29, RZ, 0x3c, !PT ;  /* 0x0000001d141d7212 */ /* 0x000fe200078e3cff */
[----:B0-----:R-:W-:Y:S06]  /*218b0*/  @!P4 BRA `(.L_x_1842) ;  /* 0x000000000004c947 */ /* 0x001fec0003800000 */
[----:B------:R-:W-:Y:S01]  /*218c0*/  BPT.TRAP 0x1 ;  /* 0x000000040000795c */ /* 0x000fe20000300000 */
.L_x_1842:
[----:B------:R-:W-:Y:S01]  /*218d0*/  IMAD R7, R26, 0x8, R23 ;  /* 0x000000081a077824 */ /* 0x000fe200078e0217 */
[----:B------:R-:W-:Y:S01]  /*218e0*/  SHF.L.U32 R2, R29, 0x1f, RZ ;  /* 0x0000001f1d027819 */ /* 0x000fe200000006ff */
[----:B------:R-:W-:Y:S03]  /*218f0*/  BSSY B1, `(.L_x_1843) ;  /* 0x0000003000017945 */ /* 0x000fe60003800000 */
[----:B------:R-:W0:Y:S02]  /*21900*/  SYNCS.PHASECHK.TRANS64.TRYWAIT P0, [R7+URZ+0x30840], R2 ;  /* 0x03084002070075a7 */ /* 0x000e24000800017f */
[----:B0-----:R-:W-:Y:S05]  /*21910*/  @!P0 BRA `(.L_x_1844) ;  /* 0x0000004800a48947 */ /* 0x001fea0003800000 */
.L_x_1969:
[----:B------:R-:W-:Y:S05]  /*21920*/  BSYNC B1 ;  /* 0x0000000000017941 */ /* 0x000fea0003800000 */
.L_x_1843:
[----:B------:R-:W1:Y:S01]  /*21930*/  S2R R5, SR_TID.X ;  /* 0x0000000000057919 */ /* 0x000e620000002100 */
[----:B------:R-:W-:Y:S01]  /*21940*/  SHF.R.S32.HI R21, RZ, 0x1f, R9 ;  /* 0x0000001fff157819 */ /* 0x000fe20000011409 */
[----:B------:R-:W-:Y:S01]  /*21950*/  ULDC.64 UR4, c[0x0][0x300] ;  /* 0x0000c00000047ab9 */ /* 0x000fe20000000a00 */
[----:B-----5:R-:W-:Y:S01]  /*21960*/  SHF.R.S32.HI R28, RZ, 0x1f, R0 ;  /* 0x0000001fff1c7819 */ /* 0x020fe20000011400 */
[----:B------:R-:W2:Y:S01]  /*21970*/  S2R R6, SR_TID.X ;  /* 0x0000000000067919 */ /* 0x000ea20000002100 */
[----:B0-----:R-:W-:Y:S01]  /*21980*/  IMAD.WIDE.U32 R2, R9, UR4, RZ ;  /* 0x0000000409027c25 */ /* 0x001fe2000f8e00ff */
[C---:B------:R-:W-:Y:S02]  /*21990*/  LOP3.LUT P5, RZ, R22.reuse, 0x2, RZ, 0xc0, !PT ;  /* 0x0000000216ff7812 */ /* 0x040fe400078ac0ff */
[----:B------:R-:W-:Y:S01]  /*219a0*/  LOP3.LUT P4, RZ, R22, 0x1, RZ, 0xc0, !PT ;  /* 0x0000000116ff7812 */ /* 0x000fe2000788c0ff */
[----:B------:R-:W-:-:S04]  /*219b0*/  IMAD R4, R21, UR4, RZ ;  /* 0x0000000415047c24 */ /* 0x000fc8000f8e02ff */
        /* <DEDUP_REMOVED lines=8> */
[----:B------:R-:W-:Y:S01]  /*21a40*/  IMAD R4, R32, UR4, RZ ;  /* 0x0000000420047c24 */ /* 0x000fe2000f8e02ff */
[----:B-1----:R-:W-:Y:S01]  /*21a50*/  LOP3.LUT R5, R5, 0x7f, RZ, 0xc0, !PT ;  /* 0x0000007f05057812 */ /* 0x002fe200078ec0ff */
[----:B------:R-:W-:-:S04]  /*21a60*/  IMAD.WIDE.U32 R2, R18, UR4, R2 ;  /* 0x0000000412027c25 */ /* 0x000fc8000f8e0002 */
[----:B------:R-:W-:Y:S02]  /*21a70*/  IMAD.SHL.U32 R11, R5, 0x8, RZ ;  /* 0x00000008050b7824 */ /* 0x000fe400078e00ff */
[----:B--2---:R-:W-:Y:S02]  /*21a80*/  IMAD.SHL.U32 R5, R6, 0x8, RZ ;  /* 0x0000000806057824 */ /* 0x004fe400078e00ff */
[----:B------:R-:W-:Y:S01]  /*21a90*/  IMAD R4, R18, UR5, R4 ;  /* 0x0000000512047c24 */ /* 0x000fe2000f8e0204 */
[----:B------:R-:W-:Y:S02]  /*21aa0*/  ULDC.64 UR4, c[0x0][0x2e8] ;  /* 0x0000ba0000047ab9 */ /* 0x000fe40000000a00 */
[----:B------:R-:W-:Y:S01]  /*21ab0*/  LOP3.LUT R5, R5, 0x1f8, RZ, 0xc0, !PT ;  /* 0x000001f805057812 */ /* 0x000fe200078ec0ff */
[----:B------:R-:W-:Y:S01]  /*21ac0*/  IMAD.IADD R4, R4, 0x1, R3 ;  /* 0x0000000104047824 */ /* 0x000fe200078e0203 */
[----:B------:R-:W-:Y:S01]  /*21ad0*/  LEA R8, P0, R2, UR4, 0x1 ;  /* 0x0000000402087c11 */ /* 0x000fe2000f8008ff */
[----:B------:R-:W-:Y:S01]  /*21ae0*/  UMOV UR4, 0xffffffff ;  /* 0xffffffff00047882 */ /* 0x000fe20000000000 */
[----:B------:R-:W-:-:S02]  /*21af0*/  LOP3.LUT R5, R5, 0x38, R6, 0x78, !PT ;  /* 0x0000003805057812 */ /* 0x000fc400078e7806 */
[----:B------:R-:W-:Y:S02]  /*21b00*/  LEA.HI.X R6, R2, UR5, R4, 0x1, P0 ;  /* 0x0000000502067c11 */ /* 0x000fe400080f0c04 */
[----:B------:R-:W-:-:S05]  /*21b10*/  LOP3.LUT R5, R5, 0x200, R11, 0xf8, !PT ;  /* 0x0000020005057812 */ /* 0x000fca00078ef80b */
[----:B------:R-:W-:Y:S01]  /*21b20*/  IMAD R5, R26, 0x4800, R5 ;  /* 0x000048001a057824 */ /* 0x000fe200078e0205 */
        /* <DEDUP_REMOVED lines=41> */
.L_x_1983:
        /* <DEDUP_REMOVED lines=11> */
.L_x_1846:
        /* <DEDUP_REMOVED lines=10> */
.L_x_1847:
[----:B------:R2:W-:Y:S01]  /*21f10*/  SYNCS.ARRIVE.TRANS64.A1T0 RZ, [R7+URZ+0x30830], RZ ;  /* 0x030830ff07ff79a7 */ /* 0x0005e2000810003f */
[----:B------:R-:W-:Y:S05]  /*21f20*/  @!P5 BRA `(.L_x_1848) ;  /* 0x000000000004d947 */ /* 0x000fea0003800000 */
[----:B------:R-:W-:Y:S01]  /*21f30*/  BPT.TRAP 0x1 ;  /* 0x000000040000795c */ /* 0x000fe20000300000 */
.L_x_1848:
[----:B-1----:R-:W-:Y:S01]  /*21f40*/  SHF.L.U32 R2, R20, 0x1f, RZ ;  /* 0x0000001f14027819 */ /* 0x002fe200000006ff */
[----:B0-----:R-:W-:Y:S01]  /*21f50*/  IMAD R6, R10, 0x8, R23 ;  /* 0x000000080a067824 */ /* 0x001fe200078e0217 */
[----:B------:R-:W-:Y:S03]  /*21f60*/  BSSY B1, `(.L_x_1849) ;  /* 0x0000003000017945 */ /* 0x000fe60003800000 */
[----:B------:R-:W0:Y:S02]  /*21f70*/  SYNCS.PHASECHK.TRANS64.TRYWAIT P0, [R6+URZ+0x30860], R2 ;  /* 0x03086002060075a7 */ /* 0x000e24000800017f */
[----:B0-----:R-:W-:Y:S05]  /*21f80*/  @!P0 BRA `(.L_x_1850) ;  /* 0x0000004800fc8947 */ /* 0x001fea0003800000 */
.L_x_1984:
[----:B------:R-:W-:Y:S05]  /*21f90*/  BSYNC B1 ;  /* 0x0000000000017941 */ /* 0x000fea0003800000 */
.L_x_1849:
[----:B--2---:R-:W2:Y:S01]  /*21fa0*/  LDL R7, [R1+0x288] ;  /* 0x0002880001077983 */ /* 0x004ea20000100800 */
[----:B------:R-:W1:Y:S01]  /*21fb0*/  S2R R11, SR_TID.X ;  /* 0x00000000000b7919 */ /* 0x000e620000002100 */
[----:B------:R-:W-:Y:S01]  /*21fc0*/  UMOV UR4, 0xffffffff ;  /* 0xffffffff00047882 */ /* 0x000fe20000000000 */
[C---:B-1----:R-:W-:Y:S01]  /*21fd0*/  IMAD.SHL.U32 R5, R11.reuse, 0x8, RZ ;  /* 0x000000080b057824 */ /* 0x042fe200078e00ff */
[----:B------:R-:W-:-:S04]  /*21fe0*/  LOP3.LUT R3, R11, 0x7f, RZ, 0xc0, !PT ;  /* 0x0000007f0b037812 */ /* 0x000fc800078ec0ff */
[----:B------:R-:W-:Y:S01]  /*21ff0*/  LOP3.LUT R5, R5, 0x1f8, RZ, 0xc0, !PT ;  /* 0x000001f805057812 */ /* 0x000fe200078ec0ff */
[----:B------:R-:W-:-:S03]  /*22000*/  IMAD.SHL.U32 R8, R3, 0x8, RZ ;  /* 0x0000000803087824 */ /* 0x000fc600078e00ff */
[----:B------:R-:W-:Y:S02]  /*22010*/  LOP3.LUT R5, R5, 0x38, R11, 0x78, !PT ;  /* 0x0000003805057812 */ /* 0x000fe400078e780b */
[----:B------:R-:W-:Y:S02]  /*22020*/  SHF.R.U32.HI R3, RZ, 0x3, R3 ;  /* 0x00000003ff037819 */ /* 0x000fe40000011603 */
[----:B------:R-:W-:-:S05]  /*22030*/  LOP3.LUT R5, R5, 0x200, R8, 0xf8, !PT ;  /* 0x0000020005057812 */ /* 0x000fca00078ef808 */
[----:B------:R-:W-:Y:S02]  /*22040*/  IMAD R5, R10, 0x4800, R5 ;  /* 0x000048000a057824 */ /* 0x000fe400078e0205 */
[----:B--2---:R-:W-:-:S04]  /*22050*/  IMAD R7, R31, -0x60, R7 ;  /* 0xffffffa01f077824 */ /* 0x004fc800078e0207 */
        /* <DEDUP_REMOVED lines=56> */
.L_x_1998:
        /* <DEDUP_REMOVED lines=31> */
.L_x_1852:
        /* <DEDUP_REMOVED lines=10> */
.L_x_1853:
        /* <DEDUP_REMOVED lines=8> */
.L_x_1841:
[----:B------:R-:W-:Y:S05]  /*226f0*/  BSYNC B0 ;  /* 0x0000000000007941 */ /* 0x000fea0003800000 */
.L_x_1840:
        /* <DEDUP_REMOVED lines=17> */
.L_x_1856:
[----:B------:R-:W-:Y:S05]  /*22810*/  BSYNC B0 ;  /* 0x0000000000007941 */ /* 0x000fea0003800000 */
.L_x_1855:
[----:B------:R-:W-:-:S13]  /*22820*/  LOP3.LUT P0, RZ, R22, 0x10, RZ, 0xc0, !PT ;  /* 0x0000001016ff7812 */ /* 0x000fda000780c0ff */
[----:B------:R-:W-:Y:S05]  /*22830*/  @!P0 BRA `(.L_x_1857) ;  /* 0x0000000000048947 */ /* 0x000fea0003800000 */
[----:B------:R-:W-:Y:S01]  /*22840*/  BPT.TRAP 0x1 ;  /* 0x000000040000795c */ /* 0x000fe20000300000 */
.L_x_1857:
[----:B------:R-:W2:Y:S01]  /*22850*/  LDL.LU R2, [R1+0x288] ;  /* 0x0002880001027983 */ /* 0x000ea20000300800 */
[----:B------:R-:W-:Y:S01]  /*22860*/  IMAD R0, R26, 0x8, R23 ;  /* 0x000000081a007824 */ /* 0x000fe200078e0217 */
[----:B------:R-:W-:Y:S01]  /*22870*/  SHF.L.U32 R3, R29, 0x1f, RZ ;  /* 0x0000001f1d037819 */ /* 0x000fe200000006ff */
[----:B------:R-:W-:Y:S03]  /*22880*/  BSSY B0, `(.L_x_1858) ;  /* 0x0000004000007945 */ /* 0x000fe60003800000 */
[----:B------:R-:W0:Y:S01]  /*22890*/  SYNCS.PHASECHK.TRANS64.TRYWAIT P0, [R0+URZ+0x30860], R3 ;  /* 0x03086003000075a7 */ /* 0x000e22000800017f */
[----:B--2---:R-:W-:Y:S01]  /*228a0*/  IMAD R6, R25, -0x60, R2 ;  /* 0xffffffa019067824 */ /* 0x004fe200078e0202 */
[----:B0-----:R-:W-:Y:S06]  /*228b0*/  @!P0 BRA `(.L_x_1859) ;  /* 0x0000004800d88947 */ /* 0x001fec0003800000 */
.L_x_1999:
[----:B------:R-:W-:Y:S05]  /*228c0*/  BSYNC B0 ;  /* 0x0000000000007941 */ /* 0x000fea0003800000 */
.L_x_1858:
[----:B------:R-:W1:Y:S01]  /*228d0*/  S2R R2, SR_TID.X ;  /* 0x0000000000027919 */ /* 0x000e620000002100 */
[----:B------:R-:W-:Y:S01]  /*228e0*/  UMOV UR4, 0xffffffff ;  /* 0xffffffff00047882 */ /* 0x000fe20000000000 */
[----:B------:R-:W2:Y:S01]  /*228f0*/  S2R R7, SR_TID.X ;  /* 0x0000000000077919 */ /* 0x000ea20000002100 */
[----:B-1----:R-:W-:Y:S01]  /*22900*/  LOP3.LUT R5, R2, 0x7f, RZ, 0xc0, !PT ;  /* 0x0000007f02057812 */ /* 0x002fe200078ec0ff */
[----:B--2---:R-:W-:-:S04]  /*22910*/  IMAD.SHL.U32 R2, R7, 0x8, RZ ;  /* 0x0000000807027824 */ /* 0x004fc800078e00ff */
[----:B------:R-:W-:Y:S01]  /*22920*/  IMAD.SHL.U32 R4, R5, 0x8, RZ ;  /* 0x0000000805047824 */ /* 0x000fe200078e00ff */
[----:B------:R-:W-:Y:S02]  /*22930*/  SHF.R.U32.HI R5, RZ, 0x3, R5 ;  /* 0x00000003ff057819 */ /* 0x000fe40000011605 */
[----:B------:R-:W-:-:S03]  /*22940*/  LOP3.LUT R2, R2, 0x1f8, RZ, 0xc0, !PT ;  /* 0x000001f802027812 */ /* 0x000fc600078ec0ff */
[----:B------:R-:W-:Y:S01]  /*22950*/  IMAD.IADD R6, R6, 0x1, -R5 ;  /* 0x0000000106067824 */ /* 0x000fe200078e0a05 */
[----:B------:R-:W-:-:S04]  /*22960*/  LOP3.LUT R2, R2, 0x38, R7, 0x78, !PT ;  /* 0x0000003802027812 */ /* 0x000fc800078e7807 */
[----:B------:R-:W-:-:S05]  /*22970*/  LOP3.LUT R2, R2, 0x200, R4, 0xf8, !PT ;  /* 0x0000020002027812 */ /* 0x000fca00078ef804 */
[----:B------:R-:W-:Y:S01]  /*22980*/  IMAD R4, R26, 0x4800, R2 ;  /* 0x000048001a047824 */ /* 0x000fe200078e0202 */
        /* <DEDUP_REMOVED lines=59> */
.L_x_2013:
        /* <DEDUP_REMOVED lines=13> */
.L_x_1861:
        /* <DEDUP_REMOVED lines=10> */
.L_x_1862:
[----:B------:R-:W-:Y:S01]  /*22eb0*/  VIADD R26, R26, 0x1 ;  /* 0x000000011a1a7836 */ /* 0x000fe20000000000 */
[----:B------:R1:W-:Y:S04]  /*22ec0*/  SYNCS.ARRIVE.TRANS64.A1T0 RZ, [R0+URZ+0x30850], RZ ;  /* 0x030850ff00ff79a7 */ /* 0x0003e8000810003f */
[----:B------:R-:W-:-:S04]  /*22ed0*/  ISETP.NE.AND P0, PT, R26, 0x2, PT ;  /* 0x000000021a00780c */ /* 0x000fc80003f05270 */
[----:B-1----:R-:W-:Y:S02]  /*22ee0*/  SEL R0, RZ, 0x1, P0 ;  /* 0x00000001ff007807 */ /* 0x002fe40000000000 */
[----:B------:R-:W-:Y:S02]  /*22ef0*/  SEL R26, R26, RZ, P0 ;  /* 0x000000ff1a1a7207 */ /* 0x000fe40000000000 */
[----:B------:R-:W-:-:S07]  /*22f00*/  LOP3.LUT R29, R29, R0, RZ, 0x3c, !PT ;  /* 0x000000001d1d7212 */ /* 0x000fce00078e3cff */
.L_x_1819:
[----:B------:R-:W-:Y:S05]  /*22f10*/  BSYNC B7 ;  /* 0x0000000000077941 */ /* 0x000fea0003800000 */
.L_x_1817:
[----:B------:R-:W-:-:S13]  /*22f20*/  LOP3.LUT P0, RZ, R22, 0x20, RZ, 0xc0, !PT ;  /* 0x0000002016ff7812 */ /* 0x000fda000780c0ff */
[----:B------:R-:W-:Y:S05]  /*22f30*/  @!P0 BRA `(.L_x_1863) ;  /* 0x0000000000248947 */ /* 0x000fea0003800000 */
[----:B------:R-:W-:Y:S05]  /*22f40*/  WARPSYNC.ALL ;  /* 0x0000000000007948 */ /* 0x000fea0003800000 */
[----:B------:R-:W2:Y:S08]  /*22f50*/  S2UR UR5, SR_CgaCtaId ;  /* 0x00000000000579c3 */ /* 0x000eb00000008800 */
[----:B------:R-:W-:Y:S06]  /*22f60*/  BAR.SYNC.DEFER_BLOCKING 0x5, 0x180 ;  /* 0x0146000000007b1d */ /* 0x000fec0000010000 */
[----:B------:R-:W-:-:S02]  /*22f70*/  UMOV UR4, 0x400 ;  /* 0x0000040000047882 */ /* 0x000fc40000000000 */
[----:B--2---:R-:W-:-:S06]  /*22f80*/  ULEA UR4, UR5, UR4, 0x18 ;  /* 0x0000000405047291 */ /* 0x004fcc000f8ec03f */
[----:B0-----:R-:W-:-:S05]  /*22f90*/  IMAD.U32 R23, RZ, RZ, UR4 ;  /* 0x00000004ff177e24 */ /* 0x001fca000f8e00ff */
[----:B------:R0:W2:Y:S01]  /*22fa0*/  LDS.128 R16, [R23+0x308d0] ;  /* 0x0308d00017107984 */ /* 0x0000a20000000c00 */
[----:B------:R-:W-:Y:S06]  /*22fb0*/  BAR.ARV 0x4, 0x180 ;  /* 0x0106000000007b1d */ /* 0x000fec0000002000 */
[----:B------:R-:W-:Y:S05]  /*22fc0*/  BRA `(.L_x_1864) ;  /* 0x0000000800cc7947 */ /* 0x000fea0003800000 */
.L_x_1863:
[----:B------:R-:W2:Y:S01]  /*22fd0*/  S2R R0, SR_TID.X ;  /* 0x0000000000007919 */ /* 0x000ea20000002100 */
[----:B------:R-:W-:Y:S01]  /*22fe0*/  UMOV UR4, 0xffffffff ;  /* 0xffffffff00047882 */ /* 0x000fe20000000000 */
[----:B--2---:R-:W-:-:S04]  /*22ff0*/  LOP3.LUT R8, R0, 0x1f, RZ, 0xc0, !PT ;  /* 0x0000001f00087812 */ /* 0x004fc800078ec0ff */
[----:B------:R-:W-:Y:S01]  /*23000*/  ISETP.NE.AND P0, PT, R8, 0x1f, PT ;  /* 0x0000001f0800780c */ /* 0x000fe20003f05270 */
[----:B------:R-:W-:-:S12]  /*23010*/  BRA.DIV UR4, `(.L_x_1865) ;  /* 0x0000004e04187947 */ /* 0x000fd8000b800000 */
[----:B------:R-:W-:Y:S01]  /*23020*/  IMAD.IADD R5, R19, 0x1, R8 ;  /* 0x0000000113057824 */ /* 0x000fe200078e0208 */
[----:B------:R-:W-:-:S04]  /*23030*/  ULDC UR4, c[0x0][0xc3c] ;  /* 0x00030f0000047ab9 */ /* 0x000fc80000000800 */
[----:B------:R-:W-:-:S13]  /*23040*/  ISETP.GE.OR P1, PT, R5, UR4, !P0 ;  /* 0x0000000405007c0c */ /* 0x000fda000c726670 */
[----:B0-----:R-:W0:Y:S02]  /*23050*/  @!P1 LDC.64 R2, c[0x0][0xc80] ;  /* 0x00032000ff029b82 */ /* 0x001e240000000a00 */
[----:B0-----:R-:W-:-:S06]  /*23060*/  @!P1 IMAD.WIDE R2, R5, 0x4, R2 ;  /* 0x0000000405029825 */ /* 0x001fcc00078e0202 */
[----:B------:R-:W2:Y:S01]  /*23070*/  @!P1 LDG.E R2, desc[UR38][R2.64] ;  /* 0x0000002602029981 */ /* 0x000ea2000c1e1900 */
[----:B------:R-:W-:Y:S01]  /*23080*/  IMAD.MOV.U32 R5, RZ, RZ, RZ ;  /* 0x000000ffff057224 */ /* 0x000fe200078e00ff */
[C---:B------:R-:W-:Y:S02]  /*23090*/  ISETP.GE.U32.AND P2, PT, R8.reuse, 0x2, PT ;  /* 0x000000020800780c */ /* 0x040fe40003f46070 */
[C---:B------:R-:W-:Y:S01]  /*230a0*/  ISETP.GE.U32.AND P3, PT, R8.reuse, 0x4, PT ;  /* 0x000000040800780c */ /* 0x040fe20003f66070 */
[----:B------:R-:W-:Y:S01]  /*230b0*/  SHFL.IDX PT, R0, R16, RZ, 0x1f ;  /* 0x00001fff10007589 */ /* 0x000fe200000e0000 */
[C---:B------:R-:W-:Y:S02]  /*230c0*/  ISETP.GE.U32.AND P4, PT, R8.reuse, 0x8, PT ;  /* 0x000000080800780c */ /* 0x040fe40003f86070 */
[C---:B------:R-:W-:Y:S01]  /*230d0*/  ISETP.GE.U32.AND P5, PT, R8.reuse, 0x10, PT ;  /* 0x000000100800780c */ /* 0x040fe20003fa6070 */
[----:B------:R-:W-:Y:S01]  /*230e0*/  SHFL.IDX PT, R4, R16, 0x1, 0x1f ;  /* 0x00201f0010047f89 */ /* 0x000fe200000e0000 */
[----:B--2---:R-:W-:Y:S01]  /*230f0*/  @!P1 IMAD.MOV.U32 R5, RZ, RZ, R2 ;  /* 0x000000ffff059224 */ /* 0x004fe200078e0002 */
[----:B------:R-:W-:-:S04]  /*23100*/  ISETP.NE.AND P1, PT, R8, RZ, PT ;  /* 0x000000ff0800720c */ /* 0x000fc80003f25270 */
        /* <DEDUP_REMOVED lines=15> */
[----:B------:R0:W2:Y:S02]  /*23200*/  SHFL.IDX PT, R14, R2, 0x1f, 0x1f ;  /* 0x03e01f00020e7f89 */ /* 0x0000a400000e0000 */
.L_x_2023:
[----:B------:R-:W-:Y:S02]  /*23210*/  ULDC UR4, c[0x0][0xc38] ;  /* 0x00030e0000047ab9 */ /* 0x000fe40000000800 */
[----:B------:R-:W-:-:S04]  /*23220*/  IMAD.U32 R7, RZ, RZ, UR4 ;  /* 0x00000004ff077e24 */ /* 0x000fc8000f8e00ff */
[----:B--2---:R-:W-:-:S04]  /*23230*/  IMAD R14, R14, R7, RZ ;  /* 0x000000070e0e7224 */ /* 0x004fc800078e02ff */
[----:B------:R-:W-:-:S05]  /*23240*/  IMAD.IADD R9, R4, 0x1, R14 ;  /* 0x0000000104097824 */ /* 0x000fca00078e020e */
[----:B------:R-:W-:-:S13]  /*23250*/  ISETP.GT.AND P6, PT, R9, R0, PT ;  /* 0x000000000900720c */ /* 0x000fda0003fc4270 */
[----:B------:R-:W-:Y:S05]  /*23260*/  @P6 BRA `(.L_x_1866) ;  /* 0x00000000009c6947 */ /* 0x000fea0003800000 */
.L_x_1871:
[----:B0-----:R-:W0:Y:S01]  /*23270*/  LDC R2, c[0x0][0xc3c] ;  /* 0x00030f00ff027b82 */ /* 0x001e220000000800 */
[----:B------:R-:W-:-:S05]  /*23280*/  VIADD R19, R19, 0x1f ;  /* 0x0000001f13137836 */ /* 0x000fca0000000000 */
[----:B0-----:R-:W-:-:S13]  /*23290*/  ISETP.GE.AND P6, PT, R19, R2, PT ;  /* 0x000000021300720c */ /* 0x001fda0003fc6270 */
[----:B------:R-:W-:Y:S05]  /*232a0*/  @P6 BRA `(.L_x_1867) ;  /* 0x0000000400d06947 */ /* 0x000fea0003800000 */
[----:B------:R-:W0:Y:S01]  /*232b0*/  S2R R3, SR_TID.X ;  /* 0x0000000000037919 */ /* 0x000e220000002100 */
[----:B------:R-:W-:Y:S01]  /*232c0*/  BSSY B0, `(.L_x_1868) ;  /* 0x0000009000007945 */ /* 0x000fe20003800000 */
[----:B------:R-:W-:Y:S01]  /*232d0*/  IMAD.MOV.U32 R5, RZ, RZ, RZ ;  /* 0x000000ffff057224 */ /* 0x000fe200078e00ff */
[----:B0-----:R-:W-:-:S05]  /*232e0*/  LOP3.LUT R3, R3, 0x1f, RZ, 0xc0, !PT ;  /* 0x0000001f03037812 */ /* 0x001fca00078ec0ff */
[----:B------:R-:W-:-:S05]  /*232f0*/  IMAD.IADD R7, R19, 0x1, R3 ;  /* 0x0000000113077824 */ /* 0x000fca00078e0203 */
[----:B------:R-:W-:-:S13]  /*23300*/  ISETP.GE.OR P6, PT, R7, R2, !P0 ;  /* 0x000000020700720c */ /* 0x000fda00047c6670 */
[----:B------:R-:W-:Y:S05]  /*23310*/  @P6 BRA `(.L_x_1869) ;  /* 0x00000000000c6947 */ /* 0x000fea0003800000 */
[----:B------:R-:W0:Y:S02]  /*23320*/  LDC.64 R2, c[0x0][0xc80] ;  /* 0x00032000ff027b82 */ /* 0x000e240000000a00 */
[----:B0-----:R-:W-:-:S05]  /*23330*/  IMAD.WIDE R2, R7, 0x4, R2 ;  /* 0x0000000407027825 */ /* 0x001fca00078e0202 */
[----:B------:R0:W5:Y:S02]  /*23340*/  LDG.E R5, desc[UR38][R2.64] ;  /* 0x0000002602057981 */ /* 0x000164000c1e1900 */
.L_x_1869:
[----:B------:R-:W-:Y:S05]  /*23350*/  BSYNC B0 ;  /* 0x0000000000007941 */ /* 0x000fea0003800000 */
.L_x_1868:
[----:B------:R-:W-:-:S03]  /*23360*/  UMOV UR4, 0xffffffff ;  /* 0xffffffff00047882 */ /* 0x000fc60000000000 */
[----:B------:R-:W-:Y:S05]  /*23370*/  BRA.DIV UR4, `(.L_x_1870) ;  /* 0x0000004e04647947 */ /* 0x000fea000b800000 */
[----:B-----5:R-:W2:Y:S02]  /*23380*/  SHFL.UP PT, R14, R5, 0x1, RZ ;  /* 0x04200000050e7989 */ /* 0x020ea400000e00ff */
[----:B--2---:R-:W-:-:S05]  /*23390*/  SEL R14, R14, RZ, P1 ;  /* 0x000000ff0e0e7207 */ /* 0x004fca0000800000 */
        /* <DEDUP_REMOVED lines=14> */
.L_x_2031:
[----:B------:R-:W-:Y:S02]  /*23480*/  ULDC UR4, c[0x0][0xc38] ;  /* 0x00030e0000047ab9 */ /* 0x000fe40000000800 */
[----:B------:R-:W-:-:S04]  /*23490*/  IMAD.U32 R7, RZ, RZ, UR4 ;  /* 0x00000004ff077e24 */ /* 0x000fc8000f8e00ff */
[----:B--2---:R-:W-:-:S04]  /*234a0*/  IMAD R14, R14, R7, RZ ;  /* 0x000000070e0e7224 */ /* 0x004fc800078e02ff */
[----:B------:R-:W-:-:S05]  /*234b0*/  IMAD.IADD R9, R14, 0x1, R9 ;  /* 0x000000010e097824 */ /* 0x000fca00078e0209 */
[----:B------:R-:W-:-:S13]  /*234c0*/  ISETP.GT.AND P6, PT, R9, R0, PT ;  /* 0x000000000900720c */ /* 0x000fda0003fc4270 */
[----:B------:R-:W-:Y:S05]  /*234d0*/  @!P6 BRA `(.L_x_1871) ;  /* 0xfffffffc0064e947 */ /* 0x000fea000383ffff */
.L_x_1866:
        /* <DEDUP_REMOVED lines=8> */
.L_x_2035:
[----:B------:R-:W-:Y:S01]  /*23560*/  ISETP.NE.AND P0, PT, R3, RZ, PT ;  /* 0x000000ff0300720c */ /* 0x000fe20003f05270 */
[----:B------:R-:W-:-:S12]  /*23570*/  IMAD.MOV.U32 R14, RZ, RZ, RZ ;  /* 0x000000ffff0e7224 */ /* 0x000fd800078e00ff */
[----:B------:R-:W-:Y:S05]  /*23580*/  @!P0 BRA `(.L_x_1873) ;  /* 0x0000000000108947 */ /* 0x000fea0003800000 */
[----:B------:R-:W-:Y:S01]  /*23590*/  UMOV UR4, 0xffffffff ;  /* 0xffffffff00047882 */ /* 0x000fe20000000000 */
[----:B------:R-:W-:Y:S02]  /*235a0*/  VIADD R12, R4, 0xffffffff ;  /* 0xffffffff040c7836 */ /* 0x000fe40000000000 */
[----:B------:R-:W-:Y:S05]  /*235b0*/  BRA.DIV UR4, `(.L_x_1874) ;  /* 0x0000004e04d87947 */ /* 0x000fea000b800000 */
[----:B------:R4:W0:Y:S02]  /*235c0*/  SHFL.IDX PT, R14, R2, R12, 0x1f ;  /* 0x00001f0c020e7589 */ /* 0x00082400000e0000 */
.L_x_1873:
[----:B0---4-:R-:W0:Y:S01]  /*235d0*/  LDC.64 R2, c[0x0][0xc90] ;  /* 0x00032400ff027b82 */ /* 0x011e220000000a00 */
[----:B------:R-:W-:-:S04]  /*235e0*/  IMAD.IADD R19, R4, 0x1, R19 ;  /* 0x0000000104137824 */ /* 0x000fc800078e0213 */
[----:B0-----:R-:W-:-:S05]  /*235f0*/  IMAD.WIDE R2, R19, 0x4, R2 ;  /* 0x0000000413027825 */ /* 0x001fca00078e0202 */
[----:B------:R0:W2:Y:S01]  /*23600*/  LDG.E R6, desc[UR38][R2.64] ;  /* 0x0000002602067981 */ /* 0x0000a2000c1e1900 */
[----:B------:R-:W-:Y:S02]  /*23610*/  IMAD R16, R14, R7, R16 ;  /* 0x000000070e107224 */ /* 0x000fe400078e0210 */
[----:B0-----:R-:W-:Y:S02]  /*23620*/  IMAD.MOV.U32 R2, RZ, RZ, RZ ;  /* 0x000000ffff027224 */ /* 0x001fe400078e00ff */
        /* <DEDUP_REMOVED lines=60> */
.L_x_1867:
[----:B------:R-:W-:Y:S01]  /*239f0*/  UMOV UR4, URZ ;  /* 0x0000003f00047c82 */ /* 0x000fe20008000000 */
[----:B------:R-:W-:Y:S01]  /*23a00*/  UMOV UR5, URZ ;  /* 0x0000003f00057c82 */ /* 0x000fe20008000000 */
[----:B------:R-:W-:Y:S01]  /*23a10*/  ULDC UR6, c[0x0][0xc3c] ;  /* 0x00030f0000067ab9 */ /* 0x000fe20000000800 */
[----:B------:R-:W-:Y:S02]  /*23a20*/  IMAD.MOV.U32 R16, RZ, RZ, R0 ;  /* 0x000000ffff107224 */ /* 0x000fe400078e0000 */
[----:B------:R-:W-:Y:S02]  /*23a30*/  IMAD.U32 R17, RZ, RZ, UR4 ;  /* 0x00000004ff117e24 */ /* 0x000fe4000f8e00ff */
[----:B------:R-:W-:Y:S02]  /*23a40*/  IMAD.U32 R18, RZ, RZ, UR5 ;  /* 0x00000005ff127e24 */ /* 0x000fe4000f8e00ff */
[----:B------:R-:W-:-:S07]  /*23a50*/  IMAD.U32 R19, RZ, RZ, UR6 ;  /* 0x00000006ff137e24 */ /* 0x000fce000f8e00ff */
.L_x_1875:
[----:B------:R-:W0:Y:S01]  /*23a60*/  S2R R0, SR_TID.X ;  /* 0x0000000000007919 */ /* 0x000e220000002100 */
[----:B------:R-:W-:Y:S05]  /*23a70*/  WARPSYNC.ALL ;  /* 0x0000000000007948 */ /* 0x000fea0003800000 */
[----:B------:R-:W-:Y:S01]  /*23a80*/  BAR.SYNC.DEFER_BLOCKING 0x4, 0x180 ;  /* 0x0106000000007b1d */ /* 0x000fe20000010000 */
[----:B0-----:R-:W-:-:S04]  /*23a90*/  LOP3.LUT R0, R0, 0x1f, RZ, 0xc0, !PT ;  /* 0x0000001f00007812 */ /* 0x001fc800078ec0ff */
[----:B------:R-:W-:-:S13]  /*23aa0*/  ISETP.NE.AND P0, PT, R0, RZ, PT ;  /* 0x000000ff0000720c */ /* 0x000fda0003f05270 */
[----:B------:R-:W0:Y:S01]  /*23ab0*/  @!P0 S2R R3, SR_CgaCtaId ;  /* 0x0000000000038919 */ /* 0x000e220000008800 */
[----:B------:R-:W-:-:S04]  /*23ac0*/  @!P0 MOV R0, 0x400 ;  /* 0x0000040000008802 */ /* 0x000fc80000000f00 */
[----:B0-----:R-:W-:-:S05]  /*23ad0*/  @!P0 LEA R23, R3, R0, 0x18 ;  /* 0x0000000003178211 */ /* 0x001fca00078ec0ff */
[----:B------:R3:W-:Y:S01]  /*23ae0*/  @!P0 STS.128 [R23+0x308d0], R16 ;  /* 0x0308d01017008388 */ /* 0x0007e20000000c00 */
[----:B------:R-:W-:Y:S06]  /*23af0*/  BAR.ARV 0x5, 0x180 ;  /* 0x0146000000007b1d */ /* 0x000fec0000002000 */
.L_x_1864:
[----:B------:R-:W-:Y:S02]  /*23b00*/  ULDC UR4, c[0x0][0xc3c] ;  /* 0x00030f0000047ab9 */ /* 0x000fe40000000800 */
[----:B--2---:R-:W-:-:S13]  /*23b10*/  ISETP.GE.AND P0, PT, R19, UR4, PT ;  /* 0x0000000413007c0c */ /* 0x004fda000bf06270 */
[----:B------:R-:W-:Y:S05]  /*23b20*/  @!P0 BRA `(.L_x_1876) ;  /* 0xffffff9800448947 */ /* 0x000fea000383ffff */
[----:B------:R-:W-:Y:S05]  /*23b30*/  BSYNC B8 ;  /* 0x0000000000087941 */ /* 0x000fea0003800000 */
.L_x_1757:
[----:B-1----:R-:W2:Y:S01]  /*23b40*/  LDL.LU R0, [R1+0x2ac] ;  /* 0x0002ac0001007983 */ /* 0x002ea20000300800 */
        /* <DEDUP_REMOVED lines=11> */
.L_x_2038:
[----:B------:R-:W-:Y:S05]  /*23c00*/  BSYNC B0 ;  /* 0x0000000000007941 */ /* 0x000fea0003800000 */
.L_x_1877:
[----:B------:R-:W-:-:S03]  /*23c10*/  UMOV UR4, 0xffffffff ;  /* 0xffffffff00047882 */ /* 0x000fc60000000000 */
[----:B------:R-:W-:Y:S05]  /*23c20*/  BRA.DIV UR4, `(.L_x_1879) ;  /* 0x0000004a04747947 */ /* 0x000fea000b800000 */
[----:B-1----:R-:W1:Y:S02]  /*23c30*/  S2R R0, SR_TID.X ;  /* 0x0000000000007919 */ /* 0x002e640000002100 */
[----:B-1----:R-:W-:-:S04]  /*23c40*/  SHF.R.U32.HI R0, RZ, 0x5, R0 ;  /* 0x00000005ff007819 */ /* 0x002fc80000011600 */
[----:B------:R-:W-:-:S05]  /*23c50*/  LOP3.LUT R0, R0, 0x3, RZ, 0xc0, !PT ;  /* 0x0000000300007812 */ /* 0x000fca00078ec0ff */
[----:B------:R1:W2:Y:S02]  /*23c60*/  SHFL.IDX PT, R14, R0, RZ, 0x1f ;  /* 0x00001fff000e7589 */ /* 0x0002a400000e0000 */
.L_x_2041:
[----:B--2---:R-:W-:Y:S01]  /*23c70*/  ISETP.NE.AND P0, PT, R14, RZ, PT ;  /* 0x000000ff0e00720c */ /* 0x004fe20003f05270 */
[----:B------:R-:W-:-:S12]  /*23c80*/  BSSY B0, `(.L_x_1880) ;  /* 0x0000026000007945 */ /* 0x000fd80003800000 */
[----:B------:R-:W-:Y:S05]  /*23c90*/  @P0 BRA `(.L_x_1881) ;  /* 0x0000000000900947 */ /* 0x000fea0003800000 */
[----:B------:R-:W-:-:S03]  /*23ca0*/  UMOV UR4, 0xffffffff ;  /* 0xffffffff00047882 */ /* 0x000fc60000000000 */
[----:B------:R-:W-:Y:S05]  /*23cb0*/  BRA.DIV UR4, `(.L_x_1882) ;  /* 0x0000004a04847947 */ /* 0x000fea000b800000 */
[----:B------:R-:W-:-:S13]  /*23cc0*/  ELECT P6, URZ, PT ;  /* 0x00000000003f782f */ /* 0x000fda00038c0000 */
.L_x_2044:
        /* <DEDUP_REMOVED lines=8> */
.L_x_1883:
[C---:B------:R-:W-:Y:S01]  /*23d50*/  IMAD R3, R26.reuse, 0x8, R5 ;  /* 0x000000081a037824 */ /* 0x040fe200078e0205 */
[----:B------:R-:W-:Y:S01]  /*23d60*/  SHF.L.U32 R2, R29, 0x1f, RZ ;  /* 0x0000001f1d027819 */ /* 0x000fe200000006ff */
[----:B------:R-:W-:-:S03]  /*23d70*/  VIADD R26, R26, 0x1 ;  /* 0x000000011a1a7836 */ /* 0x000fc60000000000 */
[----:B------:R-:W1:Y:S02]  /*23d80*/  SYNCS.PHASECHK.TRANS64.TRYWAIT P1, [R3+URZ+0x30840], R2 ;  /* 0x03084002030075a7 */ /* 0x000e64000802017f */
[----:B------:R-:W-:-:S04]  /*23d90*/  ISETP.NE.AND P2, PT, R26, 0x2, PT ;  /* 0x000000021a00780c */ /* 0x000fc80003f45270 */
[----:B------:R-:W-:Y:S01]  /*23da0*/  SEL R0, RZ, 0x1, P2 ;  /* 0x00000001ff007807 */ /* 0x000fe20001000000 */
[----:B-1----:R-:W-:Y:S08]  /*23db0*/  @!P1 BRA `(.L_x_1884) ;  /* 0x0000004800649947 */ /* 0x002ff00003800000 */
.L_x_2045:
[----:B------:R-:W-:Y:S02]  /*23dc0*/  SEL R26, R26, RZ, P2 ;  /* 0x000000ff1a1a7207 */ /* 0x000fe40001000000 */
[----:B------:R-:W-:Y:S01]  /*23dd0*/  LOP3.LUT R0, R29, R0, RZ, 0x3c, !PT ;  /* 0x000000001d007212 */ /* 0x000fe200078e3cff */
[----:B------:R-:W-:Y:S06]  /*23de0*/  @!P0 BRA `(.L_x_1885) ;  /* 0x0000000000048947 */ /* 0x000fec0003800000 */
[----:B------:R-:W-:Y:S01]  /*23df0*/  BPT.TRAP 0x1 ;  /* 0x000000040000795c */ /* 0x000fe20000300000 */
.L_x_1885:
[----:B------:R-:W-:Y:S01]  /*23e00*/  IMAD R5, R26, 0x8, R5 ;  /* 0x000000081a057824 */ /* 0x000fe200078e0205 */
[----:B------:R-:W-:-:S04]  /*23e10*/  SHF.L.U32 R0, R0, 0x1f, RZ ;  /* 0x0000001f00007819 */ /* 0x000fc800000006ff */
[----:B------:R-:W2:Y:S02]  /*23e20*/  SYNCS.PHASECHK.TRANS64.TRYWAIT P1, [R5+URZ+0x30840], R0 ;  /* 0x03084000050075a7 */ /* 0x000ea4000802017f */
[----:B--2---:R-:W-:Y:S05]  /*23e30*/  @!P1 BRA `(.L_x_1886) ;  /* 0x0000004800589947 */ /* 0x004fea0003800000 */
.L_x_2046:
[----:B------:R-:W-:Y:S05]  /*23e40*/  @!P0 BRA `(.L_x_1887) ;  /* 0x0000000000048947 */ /* 0x000fea0003800000 */
[----:B------:R-:W-:Y:S01]  /*23e50*/  BPT.TRAP 0x1 ;  /* 0x000000040000795c */ /* 0x000fe20000300000 */
.L_x_1887:
[----:B------:R-:W4:Y:S02]  /*23e60*/  SYNCS.PHASECHK.TRANS64.TRYWAIT P1, [R3+URZ+0x30860], R2 ;  /* 0x03086002030075a7 */ /* 0x000f24000802017f */
[----:B----4-:R-:W-:Y:S05]  /*23e70*/  @!P1 BRA `(.L_x_1888) ;  /* 0x00000048005c9947 */ /* 0x010fea0003800000 */
.L_x_2047:
[----:B------:R-:W-:Y:S05]  /*23e80*/  @!P0 BRA `(.L_x_1889) ;  /* 0x0000000000048947 */ /* 0x000fea0003800000 */
[----:B------:R-:W-:Y:S01]  /*23e90*/  BPT.TRAP 0x1 ;  /* 0x000000040000795c */ /* 0x000fe20000300000 */
.L_x_1889:
[----:B------:R0:W0:Y:S02]  /*23ea0*/  SYNCS.PHASECHK.TRANS64.TRYWAIT P0, [R5+URZ+0x30860], R0 ;  /* 0x03086000050075a7 */ /* 0x000024000800017f */
[----:B0-----:R-:W-:Y:S05]  /*23eb0*/  @!P0 NANOSLEEP.SYNCS 0x989680 ;  /* 0x009896800000895d */ /* 0x001fea0003900000 */
[----:B------:R-:W0:Y:S02]  /*23ec0*/  @!P0 SYNCS.PHASECHK.TRANS64 P0, [R5+URZ+0x30860], R0 ;  /* 0x03086000050085a7 */ /* 0x000e24000800007f */
[----:B0-----:R-:W-:Y:S05]  /*23ed0*/  @!P0 BRA `(.L_x_1889) ;  /* 0xfffffffc00f08947 */ /* 0x001fea000383ffff */
.L_x_1881:
[----:B------:R-:W-:Y:S05]  /*23ee0*/  BSYNC B0 ;  /* 0x0000000000007941 */ /* 0x000fea0003800000 */
.L_x_1880:
[----:B------:R-:W-:Y:S05]  /*23ef0*/  EXIT ;  /* 0x000000000000794d */ /* 0x000fea0003800000 */
.L_x_1582:
[----:B0-----:R0:W1:Y:S02]  /*23f00*/  SYNCS.PHASECHK.TRANS64.TRYWAIT P1, [R33+URZ+0x308b0], R4 ;  /* 0x0308b004210075a7 */ /* 0x001064000802017f */
[----:B-1----:R-:W-:Y:S05]  /*23f10*/  @!P1 NANOSLEEP.SYNCS 0x989680 ;  /* 0x009896800000995d */ /* 0x002fea0003900000 */
[----:B------:R-:W1:Y:S02]  /*23f20*/  @!P1 SYNCS.PHASECHK.TRANS64 P1, [R33+URZ+0x308b0], R4 ;  /* 0x0308b004210095a7 */ /* 0x000e64000802007f */
[----:B-1----:R-:W-:Y:S05]  /*23f30*/  @!P1 BRA `(.L_x_1582) ;  /* 0xfffffffc00f09947 */ /* 0x002fea000383ffff */
[----:B------:R-:W-:Y:S05]  /*23f40*/  BRA `(.L_x_1890) ;  /* 0xfffffdf800e07947 */ /* 0x000fea000383ffff */
.L_x_1583:
        /* <DEDUP_REMOVED lines=8> */
.L_x_1892:
[----:B------:R-:W-:Y:S05]  /*23fd0*/  BSYNC B0 ;  /* 0x0000000000007941 */ /* 0x000fea0003800000 */
.L_x_1891:
        /* <DEDUP_REMOVED lines=8> */
.L_x_1893:
[----:B------:R-:W-:Y:S05]  /*24060*/  BRA `(.L_x_1894) ;  /* 0xfffffdfc00207947 */ /* 0x000fea000383ffff */
.L_x_1586:
[----:B------:R-:W-:Y:S01]  /*24070*/  BSSY B0, `(.L_x_1895) ;  /* 0x0000008000007945 */ /* 0x000fe20003800000 */
[----:B-----5:R-:W-:Y:S02]  /*24080*/  IMAD.MOV.U32 R13, RZ, RZ, R5 ;  /* 0x000000ffff0d7224 */ /* 0x020fe400078e0005 */
[----:B------:R-:W-:Y:S02]  /*24090*/  IMAD.MOV.U32 R12, RZ, RZ, 0x1 ;  /* 0x00000001ff0c7424 */ /* 0x000fe400078e00ff */
[----:B------:R-:W-:Y:S02]  /*240a0*/  IMAD.MOV.U32 R11, RZ, RZ, 0x1c1f ;  /* 0x00001c1fff0b7424 */ /* 0x000fe400078e00ff */
[----:B------:R-:W-:-:S07]  /*240b0*/  IMAD.MOV.U32 R15, RZ, RZ, -0x1 ;  /* 0xffffffffff0f7424 */ /* 0x000fce00078e00ff */
[----:B0-2---:R-:W-:Y:S05]  /*240c0*/  WARPSYNC.COLLECTIVE R15, `(.L_x_1896) ;  /* 0x000000000f087348 */ /* 0x005fea0003c00000 */
[----:B--2---:R1:W2:Y:S02]  /*240d0*/  SHFL.IDX P6, R14, R13, R12, R11 ;  /* 0x0000000c0d0e7389 */ /* 0x0042a400000c000b */
[----:B012---:R-:W-:Y:S01]  /*240e0*/  ENDCOLLECTIVE ;  /* 0x000000000000791b */ /* 0x007fe20003800000 */
.L_x_1896:
[----:B------:R-:W-:Y:S05]  /*240f0*/  BSYNC B0 ;  /* 0x0000000000007941 */ /* 0x000fea0003800000 */
.L_x_1895:
        /* <DEDUP_REMOVED lines=8> */
.L_x_1897:
[----:B------:R-:W-:Y:S05]  /*24180*/  BRA `(.L_x_1898) ;  /* 0xfffffdfc00d87947 */ /* 0x000fea000383ffff */
.L_x_1605:
[----:B------:R-:W-:Y:S02]  /*24190*/  IMAD.MOV.U32 R13, RZ, RZ, R6 ;  /* 0x000000ffff0d7224 */ /* 0x000fe400078e0006 */
[----:B------:R-:W-:Y:S02]  /*241a0*/  IMAD.MOV.U32 R12, RZ, RZ, RZ ;  /* 0x000000ffff0c7224 */ /* 0x000fe400078e00ff */
[----:B------:R-:W-:Y:S02]  /*241b0*/  IMAD.MOV.U32 R11, RZ, RZ, 0x1c1f ;  /* 0x00001c1fff0b7424 */ /* 0x000fe400078e00ff */
[----:B------:R-:W-:-:S07]  /*241c0*/  IMAD.MOV.U32 R15, RZ, RZ, -0x1 ;  /* 0xffffffffff0f7424 */ /* 0x000fce00078e00ff */
[----:B0-----:R-:W-:Y:S05]  /*241d0*/  WARPSYNC.COLLECTIVE R15, `(.L_x_1899) ;  /* 0x000000000f087348 */ /* 0x001fea0003c00000 */
[----:B------:R1:W2:Y:S02]  /*241e0*/  SHFL.IDX P6, R14, R13, R12, R11 ;  /* 0x0000000c0d0e7389 */ /* 0x0002a400000c000b */
[----:B012---:R-:W-:Y:S01]  /*241f0*/  ENDCOLLECTIVE ;  /* 0x000000000000791b */ /* 0x007fe20003800000 */
.L_x_1899:
[----:B------:R-:W-:Y:S02]  /*24200*/  IMAD.MOV.U32 R13, RZ, RZ, R4 ;  /* 0x000000ffff0d7224 */ /* 0x000fe400078e0004 */
[----:B------:R-:W-:-:S07]  /*24210*/  IMAD.MOV.U32 R3, RZ, RZ, R14 ;  /* 0x000000ffff037224 */ /* 0x000fce00078e000e */
[----:B------:R-:W-:Y:S05]  /*24220*/  WARPSYNC.COLLECTIVE R15, `(.L_x_1900) ;  /* 0x000000000f087348 */ /* 0x000fea0003c00000 */
[----:B------:R0:W1:Y:S02]  /*24230*/  SHFL.IDX P6, R14, R13, R12, R11 ;  /* 0x0000000c0d0e7389 */ /* 0x00006400000c000b */
[----:B01----:R-:W-:Y:S01]  /*24240*/  ENDCOLLECTIVE ;  /* 0x000000000000791b */ /* 0x003fe20003800000 */
.L_x_1900:
[----:B------:R-:W-:Y:S02]  /*24250*/  IMAD.MOV.U32 R13, RZ, RZ, R8 ;  /* 0x000000ffff0d7224 */ /* 0x000fe400078e0008 */
[----:B------:R-:W-:-:S07]  /*24260*/  IMAD.MOV.U32 R0, RZ, RZ, R14 ;  /* 0x000000ffff007224 */ /* 0x000fce00078e000e */
[----:B------:R-:W-:Y:S05]  /*24270*/  WARPSYNC.COLLECTIVE R15, `(.L_x_1901) ;  /* 0x000000000f087348 */ /* 0x000fea0003c00000 */
[----:B------:R0:W1:Y:S02]  /*24280*/  SHFL.IDX P6, R14, R13, R12, R11 ;  /* 0x0000000c0d0e7389 */ /* 0x00006400000c000b */
[----:B01----:R-:W-:Y:S01]  /*24290*/  ENDCOLLECTIVE ;  /* 0x000000000000791b */ /* 0x003fe20003800000 */
.L_x_1901:
[----:B------:R-:W-:Y:S02]  /*242a0*/  IMAD.MOV.U32 R13, RZ, RZ, R7 ;  /* 0x000000ffff0d7224 */ /* 0x000fe400078e0007 */
[----:B------:R-:W-:-:S07]  /*242b0*/  IMAD.MOV.U32 R5, RZ, RZ, R14 ;  /* 0x000000ffff057224 */ /* 0x000fce00078e000e */
[----:B------:R-:W-:Y:S05]  /*242c0*/  WARPSYNC.COLLECTIVE R15, `(.L_x_1902) ;  /* 0x000000000f087348 */ /* 0x000fea0003c00000 */
[----:B------:R0:W1:Y:S02]  /*242d0*/  SHFL.IDX P6, R14, R13, R12, R11 ;  /* 0x0000000c0d0e7389 */ /* 0x00006400000c000b */
[----:B01----:R-:W-:Y:S01]  /*242e0*/  ENDCOLLECTIVE ;  /* 0x000000000000791b */ /* 0x003fe20003800000 */
.L_x_1902:
[----:B------:R-:W-:Y:S05]  /*242f0*/  BRA `(.L_x_1903) ;  /* 0xfffffe1000ac7947 */ /* 0x000fea000383ffff */
.L_x_1608:
[----:B------:R-:W-:Y:S01]  /*24300*/  BSSY B1, `(.L_x_1904) ;  /* 0x0000008000017945 */ /* 0x000fe20003800000 */
[----:B------:R-:W-:Y:S02]  /*24310*/  IMAD.MOV.U32 R13, RZ, RZ, R6 ;  /* 0x000000ffff0d7224 */ /* 0x000fe400078e0006 */
[----:B------:R-:W-:Y:S02]  /*24320*/  IMAD.MOV.U32 R12, RZ, RZ, 0x1 ;  /* 0x00000001ff0c7424 */ /* 0x000fe400078e00ff */
[----:B------:R-:W-:Y:S02]  /*24330*/  IMAD.MOV.U32 R11, RZ, RZ, 0x1c1f ;  /* 0x00001c1fff0b7424 */ /* 0x000fe400078e00ff */
[----:B------:R-:W-:-:S07]  /*24340*/  IMAD.MOV.U32 R15, RZ, RZ, -0x1 ;  /* 0xffffffffff0f7424 */ /* 0x000fce00078e00ff */
[----:B-1----:R-:W-:Y:S05]  /*24350*/  WARPSYNC.COLLECTIVE R15, `(.L_x_1905) ;  /* 0x000000000f087348 */ /* 0x002fea0003c00000 */
[----:B------:R0:W2:Y:S02]  /*24360*/  SHFL.IDX P6, R14, R13, R12, R11 ;  /* 0x0000000c0d0e7389 */ /* 0x0000a400000c000b */
[----:B012---:R-:W-:Y:S01]  /*24370*/  ENDCOLLECTIVE ;  /* 0x000000000000791b */ /* 0x007fe20003800000 */
.L_x_1905:
[----:B------:R-:W-:Y:S05]  /*24380*/  BSYNC B1 ;  /* 0x0000000000017941 */ /* 0x000fea0003800000 */
.L_x_1904:
        /* <DEDUP_REMOVED lines=8> */
.L_x_1906:
[----:B------:R-:W-:Y:S02]  /*24410*/  IMAD.MOV.U32 R13, RZ, RZ, R8 ;  /* 0x000000ffff0d7224 */ /* 0x000fe400078e0008 */
[----:B------:R-:W-:-:S07]  /*24420*/  IMAD.MOV.U32 R0, RZ, RZ, R14 ;  /* 0x000000ffff007224 */ /* 0x000fce00078e000e */
[----:B------:R-:W-:Y:S05]  /*24430*/  WARPSYNC.COLLECTIVE R15, `(.L_x_1907) ;  /* 0x000000000f087348 */ /* 0x000fea0003c00000 */
[----:B------:R0:W1:Y:S02]  /*24440*/  SHFL.IDX P6, R14, R13, R12, R11 ;  /* 0x0000000c0d0e7389 */ /* 0x00006400000c000b */
[----:B01----:R-:W-:Y:S01]  /*24450*/  ENDCOLLECTIVE ;  /* 0x000000000000791b */ /* 0x003fe20003800000 */
.L_x_1907:
[----:B------:R-:W-:Y:S02]  /*24460*/  IMAD.MOV.U32 R13, RZ, RZ, R7 ;  /* 0x000000ffff0d7224 */ /* 0x000fe400078e0007 */
[----:B------:R-:W-:-:S07]  /*24470*/  IMAD.MOV.U32 R5, RZ, RZ, R14 ;  /* 0x000000ffff057224 */ /* 0x000fce00078e000e */
[----:B------:R-:W-:Y:S05]  /*24480*/  WARPSYNC.COLLECTIVE R15, `(.L_x_1908) ;  /* 0x000000000f087348 */ /* 0x000fea0003c00000 */
[----:B------:R0:W1:Y:S02]  /*24490*/  SHFL.IDX P6, R14, R13, R12, R11 ;  /* 0x0000000c0d0e7389 */ /* 0x00006400000c000b */
[----:B01----:R-:W-:Y:S01]  /*244a0*/  ENDCOLLECTIVE ;  /* 0x000000000000791b */ /* 0x003fe20003800000 */
.L_x_1908:
[----:B------:R-:W-:Y:S05]  /*244b0*/  BRA `(.L_x_1909) ;  /* 0xfffffe1800647947 */ /* 0x000fea000383ffff */
.L_x_1611:
[----:B0-----:R-:W-:-:S04]  /*244c0*/  IMAD.U32 R5, RZ, RZ, UR41 ;  /* 0x00000029ff057e24 */ /* 0x001fc8000f8e00ff */
[----:B------:R0:W1:Y:S03]  /*244d0*/  SYNCS.PHASECHK.TRANS64.TRYWAIT P0, [R5+URZ+0x30800], R4 ;  /* 0x03080004050075a7 */ /* 0x000066000800017f */
[----:B-1----:R-:W-:Y:S05]  /*244e0*/  @!P0 NANOSLEEP.SYNCS 0x989680 ;  /* 0x009896800000895d */ /* 0x002fea0003900000 */
[----:B------:R-:W1:Y:S02]  /*244f0*/  @!P0 SYNCS.PHASECHK.TRANS64 P0, [R5+URZ+0x30800], R4 ;  /* 0x03080004050085a7 */ /* 0x000e64000800007f */
[----:B-1----:R-:W-:Y:S05]  /*24500*/  @!P0 BRA `(.L_x_1611) ;  /* 0xfffffffc00ec8947 */ /* 0x002fea000383ffff */
[----:B------:R-:W-:Y:S05]  /*24510*/  BRA `(.L_x_1910) ;  /* 0xfffffe2000907947 */ /* 0x000fea000383ffff */
.L_x_1635:
[----:B------:R-:W-:Y:S02]  /*24520*/  IMAD.MOV.U32 R13, RZ, RZ, R8 ;  /* 0x000000ffff0d7224 */ /* 0x000fe400078e0008 */
[----:B------:R-:W-:Y:S02]  /*24530*/  IMAD.MOV.U32 R12, RZ, RZ, RZ ;  /* 0x000000ffff0c7224 */ /* 0x000fe400078e00ff */
[----:B------:R-:W-:Y:S02]  /*24540*/  IMAD.MOV.U32 R11, RZ, RZ, 0x1c1f ;  /* 0x00001c1fff0b7424 */ /* 0x000fe400078e00ff */
[----:B------:R-:W-:-:S07]  /*24550*/  IMAD.MOV.U32 R15, RZ, RZ, -0x1 ;  /* 0xffffffffff0f7424 */ /* 0x000fce00078e00ff */
[----:B0-----:R-:W-:Y:S05]  /*24560*/  WARPSYNC.COLLECTIVE R15, `(.L_x_1911) ;  /* 0x000000000f087348 */ /* 0x001fea0003c00000 */
[----:B------:R1:W2:Y:S02]  /*24570*/  SHFL.IDX P6, R14, R13, R12, R11 ;  /* 0x0000000c0d0e7389 */ /* 0x0002a400000c000b */
[----:B012---:R-:W-:Y:S01]  /*24580*/  ENDCOLLECTIVE ;  /* 0x000000000000791b */ /* 0x007fe20003800000 */
.L_x_1911:
[----:B------:R-:W-:Y:S02]  /*24590*/  IMAD.MOV.U32 R13, RZ, RZ, R4 ;  /* 0x000000ffff0d7224 */ /* 0x000fe400078e0004 */
[----:B------:R-:W-:-:S07]  /*245a0*/  IMAD.MOV.U32 R3, RZ, RZ, R14 ;  /* 0x000000ffff037224 */ /* 0x000fce00078e000e */
[----:B------:R-:W-:Y:S05]  /*245b0*/  WARPSYNC.COLLECTIVE R15, `(.L_x_1912) ;  /* 0x000000000f087348 */ /* 0x000fea0003c00000 */
[----:B------:R0:W1:Y:S02]  /*245c0*/  SHFL.IDX P6, R14, R13, R12, R11 ;  /* 0x0000000c0d0e7389 */ /* 0x00006400000c000b */
[----:B01----:R-:W-:Y:S01]  /*245d0*/  ENDCOLLECTIVE ;  /* 0x000000000000791b */ /* 0x003fe20003800000 */
.L_x_1912:
[----:B------:R-:W-:Y:S02]  /*245e0*/  IMAD.MOV.U32 R21, RZ, RZ, R3 ;  /* 0x000000ffff157224 */ /* 0x000fe400078e0003 */
[----:B------:R-:W-:Y:S02]  /*245f0*/  IMAD.MOV.U32 R13, RZ, RZ, R10 ;  /* 0x000000ffff0d7224 */ /* 0x000fe400078e000a */
[----:B------:R-:W-:-:S07]  /*24600*/  IMAD.MOV.U32 R0, RZ, RZ, R14 ;  /* 0x000000ffff007224 */ /* 0x000fce00078e000e */
[----:B------:R-:W-:Y:S05]  /*24610*/  WARPSYNC.COLLECTIVE R15, `(.L_x_1913) ;  /* 0x000000000f087348 */ /* 0x000fea0003c00000 */
[----:B------:R0:W1:Y:S02]  /*24620*/  SHFL.IDX P6, R14, R13, R12, R11 ;  /* 0x0000000c0d0e7389 */ /* 0x00006400000c000b */
[----:B01----:R-:W-:Y:S01]  /*24630*/  ENDCOLLECTIVE ;  /* 0x000000000000791b */ /* 0x003fe20003800000 */
.L_x_1913:
[----:B------:R-:W-:Y:S02]  /*24640*/  IMAD.MOV.U32 R20, RZ, RZ, R0 ;  /* 0x000000ffff147224 */ /* 0x000fe400078e0000 */
[----:B------:R-:W-:Y:S02]  /*24650*/  IMAD.MOV.U32 R13, RZ, RZ, R9 ;  /* 0x000000ffff0d7224 */ /* 0x000fe400078e0009 */
[----:B------:R-:W-:-:S07]  /*24660*/  IMAD.MOV.U32 R5, RZ, RZ, R14 ;  /* 0x000000ffff057224 */ /* 0x000fce00078e000e */
[----:B------:R-:W-:Y:S05]  /*24670*/  WARPSYNC.COLLECTIVE R15, `(.L_x_1914) ;  /* 0x000000000f087348 */ /* 0x000fea0003c00000 */
[----:B------:R0:W1:Y:S02]  /*24680*/  SHFL.IDX P6, R14, R13, R12, R11 ;  /* 0x0000000c0d0e7389 */ /* 0x00006400000c000b */
[----:B01----:R-:W-:Y:S01]  /*24690*/  ENDCOLLECTIVE ;  /* 0x000000000000791b */ /* 0x003fe20003800000 */
.L_x_1914:
[----:B------:R-:W-:Y:S05]  /*246a0*/  BRA `(.L_x_1915) ;  /* 0xfffffe4800347947 */ /* 0x000fea000383ffff */
.L_x_1638:
[----:B------:R-:W-:Y:S01]  /*246b0*/  BSSY B1, `(.L_x_1916) ;  /* 0x0000008000017945 */ /* 0x000fe20003800000 */
[----:B------:R-:W-:Y:S02]  /*246c0*/  IMAD.MOV.U32 R13, RZ, RZ, R8 ;  /* 0x000000ffff0d7224 */ /* 0x000fe400078e0008 */
[----:B------:R-:W-:Y:S02]  /*246d0*/  IMAD.MOV.U32 R12, RZ, RZ, 0x1 ;  /* 0x00000001ff0c7424 */ /* 0x000fe400078e00ff */
[----:B------:R-:W-:Y:S02]  /*246e0*/  IMAD.MOV.U32 R11, RZ, RZ, 0x1c1f ;  /* 0x00001c1fff0b7424 */ /* 0x000fe400078e00ff */
[----:B------:R-:W-:-:S07]  /*246f0*/  IMAD.MOV.U32 R15, RZ, RZ, -0x1 ;  /* 0xffffffffff0f7424 */ /* 0x000fce00078e00ff */
[----:B------:R-:W-:Y:S05]  /*24700*/  WARPSYNC.COLLECTIVE R15, `(.L_x_1917) ;  /* 0x000000000f087348 */ /* 0x000fea0003c00000 */
[----:B------:R0:W1:Y:S02]  /*24710*/  SHFL.IDX P6, R14, R13, R12, R11 ;  /* 0x0000000c0d0e7389 */ /* 0x00006400000c000b */
[----:B01----:R-:W-:Y:S01]  /*24720*/  ENDCOLLECTIVE ;  /* 0x000000000000791b */ /* 0x003fe20003800000 */
.L_x_1917:
[----:B------:R-:W-:Y:S05]  /*24730*/  BSYNC B1 ;  /* 0x0000000000017941 */ /* 0x000fea0003800000 */
.L_x_1916:
        /* <DEDUP_REMOVED lines=8> */
.L_x_1918:
[----:B------:R-:W-:Y:S02]  /*247c0*/  IMAD.MOV.U32 R21, RZ, RZ, R3 ;  /* 0x000000ffff157224 */ /* 0x000fe400078e0003 */
[----:B------:R-:W-:Y:S02]  /*247d0*/  IMAD.MOV.U32 R13, RZ, RZ, R10 ;  /* 0x000000ffff0d7224 */ /* 0x000fe400078e000a */
[----:B------:R-:W-:-:S07]  /*247e0*/  IMAD.MOV.U32 R0, RZ, RZ, R14 ;  /* 0x000000ffff007224 */ /* 0x000fce00078e000e */
[----:B------:R-:W-:Y:S05]  /*247f0*/  WARPSYNC.COLLECTIVE R15, `(.L_x_1919) ;  /* 0x000000000f087348 */ /* 0x000fea0003c00000 */
[----:B------:R0:W1:Y:S02]  /*24800*/  SHFL.IDX P6, R14, R13, R12, R11 ;  /* 0x0000000c0d0e7389 */ /* 0x00006400000c000b */
[----:B01----:R-:W-:Y:S01]  /*24810*/  ENDCOLLECTIVE ;  /* 0x000000000000791b */ /* 0x003fe20003800000 */
.L_x_1919:
[----:B------:R-:W-:Y:S02]  /*24820*/  IMAD.MOV.U32 R20, RZ, RZ, R0 ;  /* 0x000000ffff147224 */ /* 0x000fe400078e0000 */
[----:B------:R-:W-:Y:S02]  /*24830*/  IMAD.MOV.U32 R13, RZ, RZ, R9 ;  /* 0x000000ffff0d7224 */ /* 0x000fe400078e0009 */
[----:B------:R-:W-:-:S07]  /*24840*/  IMAD.MOV.U32 R5, RZ, RZ, R14 ;  /* 0x000000ffff057224 */ /* 0x000fce00078e000e */
[----:B------:R-:W-:Y:S05]  /*24850*/  WARPSYNC.COLLECTIVE R15, `(.L_x_1920) ;  /* 0x000000000f087348 */ /* 0x000fea0003c00000 */
[----:B------:R0:W1:Y:S02]  /*24860*/  SHFL.IDX P6, R14, R13, R12, R11 ;  /* 0x0000000c0d0e7389 */ /* 0x00006400000c000b */
[----:B01----:R-:W-:Y:S01]  /*24870*/  ENDCOLLECTIVE ;  /* 0x000000000000791b */ /* 0x003fe20003800000 */
.L_x_1920:
[----:B------:R-:W-:Y:S05]  /*24880*/  BRA `(.L_x_1921) ;  /* 0xfffffe4c006c7947 */ /* 0x000fea000383ffff */
.L_x_1641:
[----:B0-----:R-:W-:-:S04]  /*24890*/  IMAD.U32 R61, RZ, RZ, UR41 ;  /* 0x00000029ff3d7e24 */ /* 0x001fc8000f8e00ff */
[----:B------:R0:W1:Y:S03]  /*248a0*/  SYNCS.PHASECHK.TRANS64.TRYWAIT P0, [R61+URZ+0x30800], R60 ;  /* 0x0308003c3d0075a7 */ /* 0x000066000800017f */
[----:B-1----:R-:W-:Y:S05]  /*248b0*/  @!P0 NANOSLEEP.SYNCS 0x989680 ;  /* 0x009896800000895d */ /* 0x002fea0003900000 */
[----:B------:R-:W1:Y:S02]  /*248c0*/  @!P0 SYNCS.PHASECHK.TRANS64 P0, [R61+URZ+0x30800], R60 ;  /* 0x0308003c3d0085a7 */ /* 0x000e64000800007f */
[----:B-1----:R-:W-:Y:S05]  /*248d0*/  @!P0 BRA `(.L_x_1641) ;  /* 0xfffffffc00ec8947 */ /* 0x002fea000383ffff */
[----:B------:R-:W-:Y:S05]  /*248e0*/  BRA `(.L_x_1922) ;  /* 0xfffffe5000f07947 */ /* 0x000fea000383ffff */
.L_x_1655:
[----:B-1----:R1:W3:Y:S02]  /*248f0*/  SYNCS.PHASECHK.TRANS64.TRYWAIT P1, [R3+URZ+0x30830], R0 ;  /* 0x03083000030075a7 */ /* 0x0022e4000802017f */
[----:B---3--:R-:W-:Y:S05]  /*24900*/  @!P1 NANOSLEEP.SYNCS 0x989680 ;  /* 0x009896800000995d */ /* 0x008fea0003900000 */
[----:B------:R-:W3:Y:S02]  /*24910*/  @!P1 SYNCS.PHASECHK.TRANS64 P1, [R3+URZ+0x30830], R0 ;  /* 0x03083000030095a7 */ /* 0x000ee4000802007f */
[----:B---3--:R-:W-:Y:S05]  /*24920*/  @!P1 BRA `(.L_x_1655) ;  /* 0xfffffffc00f09947 */ /* 0x008fea000383ffff */
[----:B------:R-:W-:Y:S05]  /*24930*/  BRA `(.L_x_1654) ;  /* 0xfffffe7c00747947 */ /* 0x000fea000383ffff */
.L_x_1672:
[----:B-1----:R-:W-:-:S04]  /*24940*/  IMAD.U32 R13, RZ, RZ, UR7 ;  /* 0x00000007ff0d7e24 */ /* 0x002fc8000f8e00ff */
[----:B------:R1:W2:Y:S03]  /*24950*/  SYNCS.PHASECHK.TRANS64.TRYWAIT P1, [R13+URZ+0x30830], R12 ;  /* 0x0308300c0d0075a7 */ /* 0x0002a6000802017f */
[----:B--2---:R-:W-:Y:S05]  /*24960*/  @!P1 NANOSLEEP.SYNCS 0x989680 ;  /* 0x009896800000995d */ /* 0x004fea0003900000 */
[----:B------:R-:W2:Y:S02]  /*24970*/  @!P1 SYNCS.PHASECHK.TRANS64 P1, [R13+URZ+0x30830], R12 ;  /* 0x0308300c0d0095a7 */ /* 0x000ea4000802007f */
[----:B--2---:R-:W-:Y:S05]  /*24980*/  @!P1 BRA `(.L_x_1672) ;  /* 0xfffffffc00ec9947 */ /* 0x004fea000383ffff */
[----:B------:R-:W-:Y:S05]  /*24990*/  BRA `(.L_x_1671) ;  /* 0xfffffeb000207947 */ /* 0x000fea000383ffff */
.L_x_1676:
[----:B---3--:R-:W-:-:S04]  /*249a0*/  IMAD.U32 R2, RZ, RZ, UR6 ;  /* 0x00000006ff027e24 */ /* 0x008fc8000f8e00ff */
[----:B------:R3:W4:Y:S03]  /*249b0*/  SYNCS.PHASECHK.TRANS64.TRYWAIT P1, [R2+URZ+0x30850], R0 ;  /* 0x03085000020075a7 */ /* 0x000726000802017f */
[----:B----4-:R-:W-:Y:S05]  /*249c0*/  @!P1 NANOSLEEP.SYNCS 0x989680 ;  /* 0x009896800000995d */ /* 0x010fea0003900000 */
[----:B------:R-:W4:Y:S02]  /*249d0*/  @!P1 SYNCS.PHASECHK.TRANS64 P1, [R2+URZ+0x30850], R0 ;  /* 0x03085000020095a7 */ /* 0x000f24000802007f */
[----:B----4-:R-:W-:Y:S05]  /*249e0*/  @!P1 BRA `(.L_x_1676) ;  /* 0xfffffffc00ec9947 */ /* 0x010fea000383ffff */
[----:B------:R-:W-:Y:S05]  /*249f0*/  BRA `(.L_x_1675) ;  /* 0xfffffeb800c87947 */ /* 0x000fea000383ffff */
.L_x_1695:
[----:B-1----:R-:W-:-:S04]  /*24a00*/  IMAD.U32 R4, RZ, RZ, UR7 ;  /* 0x00000007ff047e24 */ /* 0x002fc8000f8e00ff */
[----:B------:R1:W2:Y:S03]  /*24a10*/  SYNCS.PHASECHK.TRANS64.TRYWAIT P1, [R4+URZ+0x30830], R3 ;  /* 0x03083003040075a7 */ /* 0x0002a6000802017f */
[----:B--2---:R-:W-:Y:S05]  /*24a20*/  @!P1 NANOSLEEP.SYNCS 0x989680 ;  /* 0x009896800000995d */ /* 0x004fea0003900000 */
[----:B------:R-:W2:Y:S02]  /*24a30*/  @!P1 SYNCS.PHASECHK.TRANS64 P1, [R4+URZ+0x30830], R3 ;  /* 0x03083003040095a7 */ /* 0x000ea4000802007f */
[----:B--2---:R-:W-:Y:S05]  /*24a40*/  @!P1 BRA `(.L_x_1695) ;  /* 0xfffffffc00ec9947 */ /* 0x004fea000383ffff */
[----:B------:R-:W-:Y:S05]  /*24a50*/  BRA `(.L_x_1694) ;  /* 0xfffffee800607947 */ /* 0x000fea000383ffff */
.L_x_1699:
[----:B---3--:R-:W-:-:S04]  /*24a60*/  IMAD.U32 R2, RZ, RZ, UR6 ;  /* 0x00000006ff027e24 */ /* 0x008fc8000f8e00ff */
[----:B------:R3:W4:Y:S03]  /*24a70*/  SYNCS.PHASECHK.TRANS64.TRYWAIT P1, [R2+URZ+0x30850], R0 ;  /* 0x03085000020075a7 */ /* 0x000726000802017f */
[----:B----4-:R-:W-:Y:S05]  /*24a80*/  @!P1 NANOSLEEP.SYNCS 0x989680 ;  /* 0x009896800000995d */ /* 0x010fea0003900000 */
[----:B------:R-:W4:Y:S02]  /*24a90*/  @!P1 SYNCS.PHASECHK.TRANS64 P1, [R2+URZ+0x30850], R0 ;  /* 0x03085000020095a7 */ /* 0x000f24000802007f */
[----:B----4-:R-:W-:Y:S05]  /*24aa0*/  @!P1 BRA `(.L_x_1699) ;  /* 0xfffffffc00ec9947 */ /* 0x010fea000383ffff */
[----:B------:R-:W-:Y:S05]  /*24ab0*/  BRA `(.L_x_1698) ;  /* 0xfffffef400087947 */ /* 0x000fea000383ffff */
.L_x_1707:
[----:B-1----:R-:W-:-:S04]  /*24ac0*/  IMAD.U32 R4, RZ, RZ, UR7 ;  /* 0x00000007ff047e24 */ /* 0x002fc8000f8e00ff */
[----:B------:R1:W2:Y:S03]  /*24ad0*/  SYNCS.PHASECHK.TRANS64.TRYWAIT P1, [R4+URZ+0x30830], R3 ;  /* 0x03083003040075a7 */ /* 0x0002a6000802017f */
[----:B--2---:R-:W-:Y:S05]  /*24ae0*/  @!P1 NANOSLEEP.SYNCS 0x989680 ;  /* 0x009896800000995d */ /* 0x004fea0003900000 */
[----:B------:R-:W2:Y:S02]  /*24af0*/  @!P1 SYNCS.PHASECHK.TRANS64 P1, [R4+URZ+0x30830], R3 ;  /* 0x03083003040095a7 */ /* 0x000ea4000802007f */
[----:B--2---:R-:W-:Y:S05]  /*24b00*/  @!P1 BRA `(.L_x_1707) ;  /* 0xfffffffc00ec9947 */ /* 0x004fea000383ffff */
[----:B------:R-:W-:Y:S05]  /*24b10*/  BRA `(.L_x_1706) ;  /* 0xffffff0c00507947 */ /* 0x000fea000383ffff */
.L_x_1711:
[----:B---3--:R-:W-:-:S04]  /*24b20*/  IMAD.U32 R2, RZ, RZ, UR6 ;  /* 0x00000006ff027e24 */ /* 0x008fc8000f8e00ff */
[----:B------:R3:W4:Y:S03]  /*24b30*/  SYNCS.PHASECHK.TRANS64.TRYWAIT P1, [R2+URZ+0x30850], R0 ;  /* 0x03085000020075a7 */ /* 0x000726000802017f */
[----:B----4-:R-:W-:Y:S05]  /*24b40*/  @!P1 NANOSLEEP.SYNCS 0x989680 ;  /* 0x009896800000995d */ /* 0x010fea0003900000 */
[----:B------:R-:W4:Y:S02]  /*24b50*/  @!P1 SYNCS.PHASECHK.TRANS64 P1, [R2+URZ+0x30850], R0 ;  /* 0x03085000020095a7 */ /* 0x000f24000802007f */
[----:B----4-:R-:W-:Y:S05]  /*24b60*/  @!P1 BRA `(.L_x_1711) ;  /* 0xfffffffc00ec9947 */ /* 0x010fea000383ffff */
[----:B------:R-:W-:Y:S05]  /*24b70*/  BRA `(.L_x_1710) ;  /* 0xffffff1400f87947 */ /* 0x000fea000383ffff */
.L_x_1726:
[----:B-1----:R-:W-:-:S04]  /*24b80*/  IMAD.U32 R7, RZ, RZ, UR5 ;  /* 0x00000005ff077e24 */ /* 0x002fc8000f8e00ff */
[----:B------:R1:W2:Y:S03]  /*24b90*/  SYNCS.PHASECHK.TRANS64.TRYWAIT P1, [R7+URZ+0x30850], R0 ;  /* 0x03085000070075a7 */ /* 0x0002a6000802017f */
[----:B--2---:R-:W-:Y:S05]  /*24ba0*/  @!P1 NANOSLEEP.SYNCS 0x989680 ;  /* 0x009896800000995d */ /* 0x004fea0003900000 */
[----:B------:R-:W2:Y:S02]  /*24bb0*/  @!P1 SYNCS.PHASECHK.TRANS64 P1, [R7+URZ+0x30850], R0 ;  /* 0x03085000070095a7 */ /* 0x000ea4000802007f */
[----:B--2---:R-:W-:Y:S05]  /*24bc0*/  @!P1 BRA `(.L_x_1726) ;  /* 0xfffffffc00ec9947 */ /* 0x004fea000383ffff */
[----:B------:R-:W-:Y:S05]  /*24bd0*/  BRA `(.L_x_1725) ;  /* 0xffffff4800287947 */ /* 0x000fea000383ffff */
.L_x_1771:
[----:B------:R-:W0:Y:S01]  /*24be0*/  S2R R12, SR_TID.X ;  /* 0x00000000000c7919 */ /* 0x000e220000002100 */
[----:B------:R-:W-:Y:S01]  /*24bf0*/  BSSY B1, `(.L_x_1923) ;  /* 0x000000a000017945 */ /* 0x000fe20003800000 */
[----:B------:R-:W-:Y:S02]  /*24c00*/  IMAD.MOV.U32 R11, RZ, RZ, 0x1f ;  /* 0x0000001fff0b7424 */ /* 0x000fe400078e00ff */
[----:B------:R-:W-:Y:S01]  /*24c10*/  IMAD.MOV.U32 R15, RZ, RZ, -0x1 ;  /* 0xffffffffff0f7424 */ /* 0x000fe200078e00ff */
[----:B0-----:R-:W-:-:S04]  /*24c20*/  SHF.R.U32.HI R12, RZ, 0x5, R12 ;  /* 0x00000005ff0c7819 */ /* 0x001fc8000001160c */
[----:B------:R-:W-:-:S05]  /*24c30*/  LOP3.LUT R12, R12, 0x3, RZ, 0xc0, !PT ;  /* 0x000000030c0c7812 */ /* 0x000fca00078ec0ff */
[----:B------:R-:W-:Y:S02]  /*24c40*/  IMAD.MOV.U32 R13, RZ, RZ, R12 ;  /* 0x000000ffff0d7224 */ /* 0x000fe400078e000c */
[----:B------:R-:W-:-:S07]  /*24c50*/  IMAD.MOV.U32 R12, RZ, RZ, RZ ;  /* 0x000000ffff0c7224 */ /* 0x000fce00078e00ff */
[----:B------:R-:W-:Y:S05]  /*24c60*/  WARPSYNC.COLLECTIVE R15, `(.L_x_1924) ;  /* 0x000000000f087348 */ /* 0x000fea0003c00000 */
[----:B------:R0:W1:Y:S02]  /*24c70*/  SHFL.IDX P6, R14, R13, R12, R11 ;  /* 0x0000000c0d0e7389 */ /* 0x00006400000c000b */
[----:B01----:R-:W-:Y:S01]  /*24c80*/  ENDCOLLECTIVE ;  /* 0x000000000000791b */ /* 0x003fe20003800000 */
.L_x_1924:
[----:B------:R-:W-:Y:S05]  /*24c90*/  BSYNC B1 ;  /* 0x0000000000017941 */ /* 0x000fea0003800000 */
.L_x_1923:
[----:B------:R-:W-:Y:S05]  /*24ca0*/  BRA `(.L_x_1925) ;  /* 0xffffff9000747947 */ /* 0x000fea000383ffff */
.L_x_1773:
[----:B------:R-:W-:Y:S01]  /*24cb0*/  BSSY B1, `(.L_x_1926) ;  /* 0x0000006000017945 */ /* 0x000fe20003800000 */
[----:B------:R-:W-:-:S07]  /*24cc0*/  IMAD.MOV.U32 R15, RZ, RZ, -0x1 ;  /* 0xffffffffff0f7424 */ /* 0x000fce00078e00ff */
[----:B0-----:R-:W-:Y:S05]  /*24cd0*/  WARPSYNC.COLLECTIVE R15, `(.L_x_1927) ;  /* 0x000000000f0c7348 */ /* 0x001fea0003c00000 */
[----:B------:R-:W-:Y:S02]  /*24ce0*/  ELECT P6, UR62, PT ;  /* 0x00000000003e782f */ /* 0x000fe400038c0000 */
[----:B------:R-:W-:Y:S01]  /*24cf0*/  MOV R14, UR62 ;  /* 0x0000003e000e7c02 */ /* 0x000fe20008000f00 */
[----:B0-----:R-:W-:Y:S10]  /*24d00*/  ENDCOLLECTIVE ;  /* 0x000000000000791b */ /* 0x001ff40003800000 */
.L_x_1927:
[----:B------:R-:W-:Y:S05]  /*24d10*/  BSYNC B1 ;  /* 0x0000000000017941 */ /* 0x000fea0003800000 */
.L_x_1926:
[----:B------:R-:W-:Y:S05]  /*24d20*/  BRA `(.L_x_1772) ;  /* 0xffffff90006c7947 */ /* 0x000fea000383ffff */
.L_x_1775:
[----:B0-----:R0:W1:Y:S02]  /*24d30*/  SYNCS.PHASECHK.TRANS64.TRYWAIT P0, [R23+URZ+0x30820], R6 ;  /* 0x03082006170075a7 */ /* 0x001064000800017f */
[----:B-1----:R-:W-:Y:S05]  /*24d40*/  @!P0 NANOSLEEP.SYNCS 0x989680 ;  /* 0x009896800000895d */ /* 0x002fea0003900000 */
[----:B------:R-:W1:Y:S02]  /*24d50*/  @!P0 SYNCS.PHASECHK.TRANS64 P0, [R23+URZ+0x30820], R6 ;  /* 0x03082006170085a7 */ /* 0x000e64000800007f */
[----:B-1----:R-:W-:Y:S05]  /*24d60*/  @!P0 BRA `(.L_x_1775) ;  /* 0xfffffffc00f08947 */ /* 0x002fea000383ffff */
[----:B------:R-:W-:Y:S05]  /*24d70*/  BRA `(.L_x_1928) ;  /* 0xffffff90007c7947 */ /* 0x000fea000383ffff */
.L_x_1779:
[----:B-1----:R1:W2:Y:S02]  /*24d80*/  SYNCS.PHASECHK.TRANS64.TRYWAIT P0, [R12+URZ+0x308a0], R11 ;  /* 0x0308a00b0c0075a7 */ /* 0x0022a4000800017f */
[----:B--2---:R-:W-:Y:S05]  /*24d90*/  @!P0 NANOSLEEP.SYNCS 0x989680 ;  /* 0x009896800000895d */ /* 0x004fea0003900000 */
[----:B------:R-:W2:Y:S02]  /*24da0*/  @!P0 SYNCS.PHASECHK.TRANS64 P0, [R12+URZ+0x308a0], R11 ;  /* 0x0308a00b0c0085a7 */ /* 0x000ea4000800007f */
[----:B--2---:R-:W-:Y:S05]  /*24db0*/  @!P0 BRA `(.L_x_1779) ;  /* 0xfffffffc00f08947 */ /* 0x004fea000383ffff */
[----:B------:R-:W-:Y:S05]  /*24dc0*/  BRA `(.L_x_1929) ;  /* 0xffffff9000947947 */ /* 0x000fea000383ffff */
.L_x_1786:
[----:B0-----:R0:W2:Y:S02]  /*24dd0*/  SYNCS.PHASECHK.TRANS64.TRYWAIT P0, [R12+URZ+0x308c0], R11 ;  /* 0x0308c00b0c0075a7 */ /* 0x0010a4000800017f */
[----:B--2---:R-:W-:Y:S05]  /*24de0*/  @!P0 NANOSLEEP.SYNCS 0x989680 ;  /* 0x009896800000895d */ /* 0x004fea0003900000 */
[----:B------:R-:W2:Y:S02]  /*24df0*/  @!P0 SYNCS.PHASECHK.TRANS64 P0, [R12+URZ+0x308c0], R11 ;  /* 0x0308c00b0c0085a7 */ /* 0x000ea4000800007f */
[----:B--2---:R-:W-:Y:S05]  /*24e00*/  @!P0 BRA `(.L_x_1786) ;  /* 0xfffffffc00f08947 */ /* 0x004fea000383ffff */
[----:B------:R-:W-:Y:S05]  /*24e10*/  BRA `(.L_x_1930) ;  /* 0xffffff9400907947 */ /* 0x000fea000383ffff */
.L_x_1795:
[----:B-1----:R1:W2:Y:S02]  /*24e20*/  SYNCS.PHASECHK.TRANS64.TRYWAIT P1, [R11+URZ+0x308a0], R2 ;  /* 0x0308a0020b0075a7 */ /* 0x0022a4000802017f */
[----:B--2---:R-:W-:Y:S05]  /*24e30*/  @!P1 NANOSLEEP.SYNCS 0x989680 ;  /* 0x009896800000995d */ /* 0x004fea0003900000 */
[----:B------:R-:W2:Y:S02]  /*24e40*/  @!P1 SYNCS.PHASECHK.TRANS64 P1, [R11+URZ+0x308a0], R2 ;  /* 0x0308a0020b0095a7 */ /* 0x000ea4000802007f */
[----:B--2---:R-:W-:Y:S05]  /*24e50*/  @!P1 BRA `(.L_x_1795) ;  /* 0xfffffffc00f09947 */ /* 0x004fea000383ffff */
[----:B------:R-:W-:Y:S05]  /*24e60*/  BRA `(.L_x_1931) ;  /* 0xffffff9800c47947 */ /* 0x000fea000383ffff */
.L_x_1802:
[----:B0-----:R0:W2:Y:S02]  /*24e70*/  SYNCS.PHASECHK.TRANS64.TRYWAIT P1, [R11+URZ+0x308c0], R2 ;  /* 0x0308c0020b0075a7 */ /* 0x0010a4000802017f */
[----:B--2---:R-:W-:Y:S05]  /*24e80*/  @!P1 NANOSLEEP.SYNCS 0x989680 ;  /* 0x009896800000995d */ /* 0x004fea0003900000 */
[----:B------:R-:W2:Y:S02]  /*24e90*/  @!P1 SYNCS.PHASECHK.TRANS64 P1, [R11+URZ+0x308c0], R2 ;  /* 0x0308c0020b0095a7 */ /* 0x000ea4000802007f */
[----:B--2---:R-:W-:Y:S05]  /*24ea0*/  @!P1 BRA `(.L_x_1802) ;  /* 0xfffffffc00f09947 */ /* 0x004fea000383ffff */
[----:B------:R-:W-:Y:S05]  /*24eb0*/  BRA `(.L_x_1932) ;  /* 0xffffff9c00bc7947 */ /* 0x000fea000383ffff */
.L_x_1825:
        /* <DEDUP_REMOVED lines=11> */
.L_x_1934:
[----:B------:R-:W-:Y:S05]  /*24f70*/  BSYNC B0 ;  /* 0x0000000000007941 */ /* 0x000fea0003800000 */
.L_x_1933:
[----:B------:R-:W-:Y:S05]  /*24f80*/  BRA `(.L_x_1935) ;  /* 0xffffffac00e07947 */ /* 0x000fea000383ffff */
.L_x_1828:
[----:B0-----:R0:W1:Y:S02]  /*24f90*/  SYNCS.PHASECHK.TRANS64.TRYWAIT P0, [R7+URZ+0x30840], R2 ;  /* 0x03084002070075a7 */ /* 0x001064000800017f */
[----:B-1----:R-:W-:Y:S05]  /*24fa0*/  @!P0 NANOSLEEP.SYNCS 0x989680 ;  /* 0x009896800000895d */ /* 0x002fea0003900000 */
[----:B------:R-:W1:Y:S02]  /*24fb0*/  @!P0 SYNCS.PHASECHK.TRANS64 P0, [R7+URZ+0x30840], R2 ;  /* 0x03084002070085a7 */ /* 0x000e64000800007f */
[----:B-1----:R-:W-:Y:S05]  /*24fc0*/  @!P0 BRA `(.L_x_1828) ;  /* 0xfffffffc00f08947 */ /* 0x002fea000383ffff */
[----:B------:R-:W-:Y:S05]  /*24fd0*/  BRA `(.L_x_1936) ;  /* 0xffffffb0003c7947 */ /* 0x000fea000383ffff */
.L_x_1829:
        /* <DEDUP_REMOVED lines=8> */
.L_x_1938:
[----:B------:R-:W-:Y:S05]  /*25060*/  BSYNC B0 ;  /* 0x0000000000007941 */ /* 0x000fea0003800000 */
.L_x_1937:
        /* <DEDUP_REMOVED lines=9> */
.L_x_1939:
[----:B------:R-:W-:Y:S02]  /*25100*/  IMAD.MOV.U32 R13, RZ, RZ, R0 ;  /* 0x000000ffff0d7224 */ /* 0x000fe400078e0000 */
[----:B------:R-:W-:Y:S02]  /*25110*/  IMAD.MOV.U32 R12, RZ, RZ, 0x1 ;  /* 0x00000001ff0c7424 */ /* 0x000fe400078e00ff */
[----:B------:R-:W-:-:S07]  /*25120*/  IMAD.MOV.U32 R3, RZ, RZ, R14 ;  /* 0x000000ffff037224 */ /* 0x000fce00078e000e */
[----:B------:R-:W-:Y:S05]  /*25130*/  WARPSYNC.COLLECTIVE R15, `(.L_x_1940) ;  /* 0x000000000f087348 */ /* 0x000fea0003c00000 */
[----:B------:R0:W1:Y:S02]  /*25140*/  SHFL.IDX P6, R14, R13, R12, R11 ;  /* 0x0000000c0d0e7389 */ /* 0x00006400000c000b */
[----:B01----:R-:W-:Y:S01]  /*25150*/  ENDCOLLECTIVE ;  /* 0x000000000000791b */ /* 0x003fe20003800000 */
.L_x_1940:
        /* <DEDUP_REMOVED lines=17> */
.L_x_1941:
[----:B------:R-:W-:Y:S02]  /*25270*/  @P1 IMAD R8, R5, 0x2, R23 ;  /* 0x0000000205081824 */ /* 0x000fe400078e0217 */
[----:B------:R-:W-:Y:S02]  /*25280*/  IMAD.MOV.U32 R13, RZ, RZ, R0 ;  /* 0x000000ffff0d7224 */ /* 0x000fe400078e0000 */
[----:B------:R-:W-:Y:S02]  /*25290*/  IMAD.MOV.U32 R12, RZ, RZ, 0x2 ;  /* 0x00000002ff0c7424 */ /* 0x000fe400078e00ff */
[----:B------:R-:W-:-:S07]  /*252a0*/  IMAD.MOV.U32 R3, RZ, RZ, R14 ;  /* 0x000000ffff037224 */ /* 0x000fce00078e000e */
[----:B------:R-:W-:Y:S05]  /*252b0*/  WARPSYNC.COLLECTIVE R15, `(.L_x_1942) ;  /* 0x000000000f087348 */ /* 0x000fea0003c00000 */
[----:B------:R0:W1:Y:S02]  /*252c0*/  SHFL.IDX P6, R14, R13, R12, R11 ;  /* 0x0000000c0d0e7389 */ /* 0x00006400000c000b */
[----:B01----:R-:W-:Y:S01]  /*252d0*/  ENDCOLLECTIVE ;  /* 0x000000000000791b */ /* 0x003fe20003800000 */
.L_x_1942:
        /* <DEDUP_REMOVED lines=17> */
.L_x_1943:
[----:B------:R-:W-:Y:S02]  /*253f0*/  @P1 IMAD R8, R5, 0x2, R23 ;  /* 0x0000000205081824 */ /* 0x000fe400078e0217 */
[----:B------:R-:W-:Y:S02]  /*25400*/  IMAD.MOV.U32 R13, RZ, RZ, R0 ;  /* 0x000000ffff0d7224 */ /* 0x000fe400078e0000 */
[----:B------:R-:W-:Y:S02]  /*25410*/  IMAD.MOV.U32 R12, RZ, RZ, 0x3 ;  /* 0x00000003ff0c7424 */ /* 0x000fe400078e00ff */
[----:B------:R-:W-:-:S07]  /*25420*/  IMAD.MOV.U32 R3, RZ, RZ, R14 ;  /* 0x000000ffff037224 */ /* 0x000fce00078e000e */
[----:B------:R-:W-:Y:S05]  /*25430*/  WARPSYNC.COLLECTIVE R15, `(.L_x_1944) ;  /* 0x000000000f087348 */ /* 0x000fea0003c00000 */
[----:B------:R0:W1:Y:S02]  /*25440*/  SHFL.IDX P6, R14, R13, R12, R11 ;  /* 0x0000000c0d0e7389 */ /* 0x00006400000c000b */
[----:B01----:R-:W-:Y:S01]  /*25450*/  ENDCOLLECTIVE ;  /* 0x000000000000791b */ /* 0x003fe20003800000 */
.L_x_1944:
        /* <DEDUP_REMOVED lines=17> */
.L_x_1945:
[----:B------:R-:W-:Y:S02]  /*25570*/  @P1 IMAD R8, R5, 0x2, R23 ;  /* 0x0000000205081824 */ /* 0x000fe400078e0217 */
[----:B------:R-:W-:Y:S02]  /*25580*/  IMAD.MOV.U32 R13, RZ, RZ, R0 ;  /* 0x000000ffff0d7224 */ /* 0x000fe400078e0000 */
[----:B------:R-:W-:Y:S02]  /*25590*/  IMAD.MOV.U32 R12, RZ, RZ, 0x4 ;  /* 0x00000004ff0c7424 */ /* 0x000fe400078e00ff */
[----:B------:R-:W-:-:S07]  /*255a0*/  IMAD.MOV.U32 R3, RZ, RZ, R14 ;  /* 0x000000ffff037224 */ /* 0x000fce00078e000e */
[----:B------:R-:W-:Y:S05]  /*255b0*/  WARPSYNC.COLLECTIVE R15, `(.L_x_1946) ;  /* 0x000000000f087348 */ /* 0x000fea0003c00000 */
[----:B------:R0:W1:Y:S02]  /*255c0*/  SHFL.IDX P6, R14, R13, R12, R11 ;  /* 0x0000000c0d0e7389 */ /* 0x00006400000c000b */
[----:B01----:R-:W-:Y:S01]  /*255d0*/  ENDCOLLECTIVE ;  /* 0x000000000000791b */ /* 0x003fe20003800000 */
.L_x_1946:
        /* <DEDUP_REMOVED lines=17> */
.L_x_1947:
[----:B------:R-:W-:Y:S02]  /*256f0*/  @P1 IMAD R8, R5, 0x2, R23 ;  /* 0x0000000205081824 */ /* 0x000fe400078e0217 */
[----:B------:R-:W-:Y:S02]  /*25700*/  IMAD.MOV.U32 R13, RZ, RZ, R0 ;  /* 0x000000ffff0d7224 */ /* 0x000fe400078e0000 */
[----:B------:R-:W-:Y:S02]  /*25710*/  IMAD.MOV.U32 R12, RZ, RZ, 0x5 ;  /* 0x00000005ff0c7424 */ /* 0x000fe400078e00ff */
[----:B------:R-:W-:-:S07]  /*25720*/  IMAD.MOV.U32 R3, RZ, RZ, R14 ;  /* 0x000000ffff037224 */ /* 0x000fce00078e000e */
[----:B------:R-:W-:Y:S05]  /*25730*/  WARPSYNC.COLLECTIVE R15, `(.L_x_1948) ;  /* 0x000000000f087348 */ /* 0x000fea0003c00000 */
[----:B------:R0:W1:Y:S02]  /*25740*/  SHFL.IDX P6, R14, R13, R12, R11 ;  /* 0x0000000c0d0e7389 */ /* 0x00006400000c000b */
[----:B01----:R-:W-:Y:S01]  /*25750*/  ENDCOLLECTIVE ;  /* 0x000000000000791b */ /* 0x003fe20003800000 */
.L_x_1948:
        /* <DEDUP_REMOVED lines=10> */
.L_x_1949:
        /* <DEDUP_REMOVED lines=8> */
.L_x_1834:
[----:B------:R-:W-:Y:S02]  /*25880*/  IMAD.MOV.U32 R13, RZ, RZ, R4 ;  /* 0x000000ffff0d7224 */ /* 0x000fe400078e0004 */
[----:B------:R-:W-:Y:S02]  /*25890*/  IMAD.MOV.U32 R12, RZ, RZ, RZ ;  /* 0x000000ffff0c7224 */ /* 0x000fe400078e00ff */
[----:B------:R-:W-:Y:S02]  /*258a0*/  IMAD.MOV.U32 R11, RZ, RZ, 0x181f ;  /* 0x0000181fff0b7424 */ /* 0x000fe400078e00ff */
[----:B------:R-:W-:Y:S02]  /*258b0*/  IMAD.MOV.U32 R15, RZ, RZ, -0x1 ;  /* 0xffffffffff0f7424 */ /* 0x000fe400078e00ff */
[----:B------:R-:W-:Y:S02]  /*258c0*/  IMAD R31, R31, R7, RZ ;  /* 0x000000071f1f7224 */ /* 0x000fe400078e02ff */
[----:B------:R-:W-:-:S07]  /*258d0*/  IMAD.IADD R28, R9, 0x1, R28 ;  /* 0x00000001091c7824 */ /* 0x000fce00078e021c */
[----:B-----5:R-:W-:Y:S05]  /*258e0*/  WARPSYNC.COLLECTIVE R15, `(.L_x_1951) ;  /* 0x000000000f087348 */ /* 0x020fea0003c00000 */
[----:B------:R0:W1:Y:S02]  /*258f0*/  SHFL.IDX P6, R14, R13, R12, R11 ;  /* 0x0000000c0d0e7389 */ /* 0x00006400000c000b */
[----:B01---5:R-:W-:Y:S01]  /*25900*/  ENDCOLLECTIVE ;  /* 0x000000000000791b */ /* 0x023fe20003800000 */
.L_x_1951:
[C---:B------:R-:W-:Y:S01]  /*25910*/  VIADD R6, R28.reuse, 0x10 ;  /* 0x000000101c067836 */ /* 0x040fe20000000000 */
[----:B------:R-:W-:Y:S01]  /*25920*/  ISETP.GE.AND P1, PT, R28, R31, PT ;  /* 0x0000001f1c00720c */ /* 0x000fe20003f26270 */
[----:B------:R-:W-:Y:S02]  /*25930*/  IMAD.MOV.U32 R13, RZ, RZ, R0 ;  /* 0x000000ffff0d7224 */ /* 0x000fe400078e0000 */
[----:B------:R-:W-:-:S10]  /*25940*/  IMAD.MOV.U32 R2, RZ, RZ, R14 ;  /* 0x000000ffff027224 */ /* 0x000fd400078e000e */
[----:B------:R-:W-:Y:S05]  /*25950*/  WARPSYNC.COLLECTIVE R15, `(.L_x_1952) ;  /* 0x000000000f087348 */ /* 0x000fea0003c00000 */
[----:B------:R0:W1:Y:S02]  /*25960*/  SHFL.IDX P6, R14, R13, R12, R11 ;  /* 0x0000000c0d0e7389 */ /* 0x00006400000c000b */
[----:B01----:R-:W-:Y:S01]  /*25970*/  ENDCOLLECTIVE ;  /* 0x000000000000791b */ /* 0x003fe20003800000 */
.L_x_1952:
[----:B------:R-:W-:Y:S02]  /*25980*/  IMAD.MOV.U32 R13, RZ, RZ, R4 ;  /* 0x000000ffff0d7224 */ /* 0x000fe400078e0004 */
[----:B------:R-:W-:Y:S02]  /*25990*/  IMAD.MOV.U32 R12, RZ, RZ, 0x1 ;  /* 0x00000001ff0c7424 */ /* 0x000fe400078e00ff */
[----:B------:R-:W-:-:S07]  /*259a0*/  IMAD.MOV.U32 R3, RZ, RZ, R14 ;  /* 0x000000ffff037224 */ /* 0x000fce00078e000e */
[----:B------:R-:W-:Y:S05]  /*259b0*/  WARPSYNC.COLLECTIVE R15, `(.L_x_1953) ;  /* 0x000000000f087348 */ /* 0x000fea0003c00000 */
[----:B------:R0:W1:Y:S02]  /*259c0*/  SHFL.IDX P6, R14, R13, R12, R11 ;  /* 0x0000000c0d0e7389 */ /* 0x00006400000c000b */
[----:B01----:R-:W-:Y:S01]  /*259d0*/  ENDCOLLECTIVE ;  /* 0x000000000000791b */ /* 0x003fe20003800000 */
.L_x_1953:
        /* <DEDUP_REMOVED lines=15> */
.L_x_1954:
[----:B------:R-:W-:Y:S02]  /*25ad0*/  IMAD.MOV.U32 R13, RZ, RZ, R4 ;  /* 0x000000ffff0d7224 */ /* 0x000fe400078e0004 */
[----:B------:R-:W-:Y:S02]  /*25ae0*/  IMAD.MOV.U32 R12, RZ, RZ, 0x2 ;  /* 0x00000002ff0c7424 */ /* 0x000fe400078e00ff */
[----:B------:R-:W-:-:S07]  /*25af0*/  IMAD.MOV.U32 R3, RZ, RZ, R14 ;  /* 0x000000ffff037224 */ /* 0x000fce00078e000e */
[----:B------:R-:W-:Y:S05]  /*25b00*/  WARPSYNC.COLLECTIVE R15, `(.L_x_1955) ;  /* 0x000000000f087348 */ /* 0x000fea0003c00000 */
[----:B------:R0:W1:Y:S02]  /*25b10*/  SHFL.IDX P6, R14, R13, R12, R11 ;  /* 0x0000000c0d0e7389 */ /* 0x00006400000c000b */
[----:B01----:R-:W-:Y:S01]  /*25b20*/  ENDCOLLECTIVE ;  /* 0x000000000000791b */ /* 0x003fe20003800000 */
.L_x_1955:
        /* <DEDUP_REMOVED lines=17> */
.L_x_1956:
[----:B------:R-:W-:Y:S02]  /*25c40*/  IMAD.MOV.U32 R13, RZ, RZ, R4 ;  /* 0x000000ffff0d7224 */ /* 0x000fe400078e0004 */
[----:B------:R-:W-:Y:S02]  /*25c50*/  IMAD.MOV.U32 R12, RZ, RZ, 0x3 ;  /* 0x00000003ff0c7424 */ /* 0x000fe400078e00ff */
[----:B------:R-:W-:-:S07]  /*25c60*/  IMAD.MOV.U32 R3, RZ, RZ, R14 ;  /* 0x000000ffff037224 */ /* 0x000fce00078e000e */
[----:B------:R-:W-:Y:S05]  /*25c70*/  WARPSYNC.COLLECTIVE R15, `(.L_x_1957) ;  /* 0x000000000f087348 */ /* 0x000fea0003c00000 */
[----:B------:R0:W1:Y:S02]  /*25c80*/  SHFL.IDX P6, R14, R13, R12, R11 ;  /* 0x0000000c0d0e7389 */ /* 0x00006400000c000b */
[----:B01----:R-:W-:Y:S01]  /*25c90*/  ENDCOLLECTIVE ;  /* 0x000000000000791b */ /* 0x003fe20003800000 */
.L_x_1957:
        /* <DEDUP_REMOVED lines=17> */
.L_x_1958:
[----:B------:R-:W-:Y:S02]  /*25db0*/  IMAD.MOV.U32 R13, RZ, RZ, R4 ;  /* 0x000000ffff0d7224 */ /* 0x000fe400078e0004 */
[----:B------:R-:W-:Y:S02]  /*25dc0*/  IMAD.MOV.U32 R12, RZ, RZ, 0x4 ;  /* 0x00000004ff0c7424 */ /* 0x000fe400078e00ff */
[----:B------:R-:W-:-:S07]  /*25dd0*/  IMAD.MOV.U32 R3, RZ, RZ, R14 ;  /* 0x000000ffff037224 */ /* 0x000fce00078e000e */
[----:B------:R-:W-:Y:S05]  /*25de0*/  WARPSYNC.COLLECTIVE R15, `(.L_x_1959) ;  /* 0x000000000f087348 */ /* 0x000fea0003c00000 */
[----:B------:R0:W1:Y:S02]  /*25df0*/  SHFL.IDX P6, R14, R13, R12, R11 ;  /* 0x0000000c0d0e7389 */ /* 0x00006400000c000b */
[----:B01----:R-:W-:Y:S01]  /*25e00*/  ENDCOLLECTIVE ;  /* 0x000000000000791b */ /* 0x003fe20003800000 */
.L_x_1959:
        /* <DEDUP_REMOVED lines=17> */
.L_x_1960:
[----:B------:R-:W-:Y:S02]  /*25f20*/  IMAD.MOV.U32 R13, RZ, RZ, R4 ;  /* 0x000000ffff0d7224 */ /* 0x000fe400078e0004 */
[----:B------:R-:W-:Y:S02]  /*25f30*/  IMAD.MOV.U32 R12, RZ, RZ, 0x5 ;  /* 0x00000005ff0c7424 */ /* 0x000fe400078e00ff */
[----:B------:R-:W-:-:S07]  /*25f40*/  IMAD.MOV.U32 R3, RZ, RZ, R14 ;  /* 0x000000ffff037224 */ /* 0x000fce00078e000e */
[----:B------:R-:W-:Y:S05]  /*25f50*/  WARPSYNC.COLLECTIVE R15, `(.L_x_1961) ;  /* 0x000000000f087348 */ /* 0x000fea0003c00000 */
[----:B------:R0:W1:Y:S02]  /*25f60*/  SHFL.IDX P6, R14, R13, R12, R11 ;  /* 0x0000000c0d0e7389 */ /* 0x00006400000c000b */
[----:B01----:R-:W-:Y:S01]  /*25f70*/  ENDCOLLECTIVE ;  /* 0x000000000000791b */ /* 0x003fe20003800000 */
.L_x_1961:
        /* <DEDUP_REMOVED lines=17> */
.L_x_1962:
[----:B------:R-:W-:Y:S02]  /*26090*/  IMAD.MOV.U32 R13, RZ, RZ, R4 ;  /* 0x000000ffff0d7224 */ /* 0x000fe400078e0004 */
[----:B------:R-:W-:Y:S02]  /*260a0*/  IMAD.MOV.U32 R12, RZ, RZ, 0x6 ;  /* 0x00000006ff0c7424 */ /* 0x000fe400078e00ff */
[----:B------:R-:W-:-:S07]  /*260b0*/  IMAD.MOV.U32 R3, RZ, RZ, R14 ;  /* 0x000000ffff037224 */ /* 0x000fce00078e000e */
[----:B------:R-:W-:Y:S05]  /*260c0*/  WARPSYNC.COLLECTIVE R15, `(.L_x_1963) ;  /* 0x000000000f087348 */ /* 0x000fea0003c00000 */
[----:B------:R0:W1:Y:S02]  /*260d0*/  SHFL.IDX P6, R14, R13, R12, R11 ;  /* 0x0000000c0d0e7389 */ /* 0x00006400000c000b */
[----:B01----:R-:W-:Y:S01]  /*260e0*/  ENDCOLLECTIVE ;  /* 0x000000000000791b */ /* 0x003fe20003800000 */
.L_x_1963:
        /* <DEDUP_REMOVED lines=17> */
.L_x_1964:
[----:B------:R-:W-:Y:S02]  /*26200*/  IMAD.MOV.U32 R13, RZ, RZ, R4 ;  /* 0x000000ffff0d7224 */ /* 0x000fe400078e0004 */
[----:B------:R-:W-:Y:S02]  /*26210*/  IMAD.MOV.U32 R12, RZ, RZ, 0x7 ;  /* 0x00000007ff0c7424 */ /* 0x000fe400078e00ff */
[----:B------:R-:W-:-:S07]  /*26220*/  IMAD.MOV.U32 R3, RZ, RZ, R14 ;  /* 0x000000ffff037224 */ /* 0x000fce00078e000e */
[----:B------:R-:W-:Y:S05]  /*26230*/  WARPSYNC.COLLECTIVE R15, `(.L_x_1965) ;  /* 0x000000000f087348 */ /* 0x000fea0003c00000 */
[----:B------:R0:W1:Y:S02]  /*26240*/  SHFL.IDX P6, R14, R13, R12, R11 ;  /* 0x0000000c0d0e7389 */ /* 0x00006400000c000b */
[----:B01----:R-:W-:Y:S01]  /*26250*/  ENDCOLLECTIVE ;  /* 0x000000000000791b */ /* 0x003fe20003800000 */
.L_x_1965:
        /* <DEDUP_REMOVED lines=15> */
.L_x_1966:
[----:B------:R-:W-:Y:S05]  /*26350*/  BRA `(.L_x_1967) ;  /* 0xffffffac00f87947 */ /* 0x000fea000383ffff */
.L_x_1839:
[----:B0-----:R0:W1:Y:S02]  /*26360*/  SYNCS.PHASECHK.TRANS64.TRYWAIT P0, [R23+URZ+0x30820], R0 ;  /* 0x03082000170075a7 */ /* 0x001064000800017f */
[----:B-1----:R-:W-:Y:S05]  /*26370*/  @!P0 NANOSLEEP.SYNCS 0x989680 ;  /* 0x009896800000895d */ /* 0x002fea0003900000 */
[----:B------:R-:W1:Y:S02]  /*26380*/  @!P0 SYNCS.PHASECHK.TRANS64 P0, [R23+URZ+0x30820], R0 ;  /* 0x03082000170085a7 */ /* 0x000e64000800007f */
[----:B-1----:R-:W-:Y:S05]  /*26390*/  @!P0 BRA `(.L_x_1839) ;  /* 0xfffffffc00f08947 */ /* 0x002fea000383ffff */
[----:B------:R-:W-:Y:S05]  /*263a0*/  BRA `(.L_x_1968) ;  /* 0xffffffb000707947 */ /* 0x000fea000383ffff */
.L_x_1844:
[----:B0-----:R0:W1:Y:S02]  /*263b0*/  SYNCS.PHASECHK.TRANS64.TRYWAIT P0, [R7+URZ+0x30840], R2 ;  /* 0x03084002070075a7 */ /* 0x001064000800017f */
[----:B-1----:R-:W-:Y:S05]  /*263c0*/  @!P0 NANOSLEEP.SYNCS 0x989680 ;  /* 0x009896800000895d */ /* 0x002fea0003900000 */
[----:B------:R-:W1:Y:S02]  /*263d0*/  @!P0 SYNCS.PHASECHK.TRANS64 P0, [R7+URZ+0x30840], R2 ;  /* 0x03084002070085a7 */ /* 0x000e64000800007f */
[----:B-1----:R-:W-:Y:S05]  /*263e0*/  @!P0 BRA `(.L_x_1844) ;  /* 0xfffffffc00f08947 */ /* 0x002fea000383ffff */
[----:B------:R-:W-:Y:S05]  /*263f0*/  BRA `(.L_x_1969) ;  /* 0xffffffb400487947 */ /* 0x000fea000383ffff */
.L_x_1845:
        /* <DEDUP_REMOVED lines=8> */
.L_x_1971:
[----:B------:R-:W-:Y:S05]  /*26480*/  BSYNC B1 ;  /* 0x0000000000017941 */ /* 0x000fea0003800000 */
.L_x_1970:
        /* <DEDUP_REMOVED lines=12> */
.L_x_1972:
[----:B------:R-:W-:Y:S02]  /*26550*/  IMAD R5, R5, 0x2, R23 ;  /* 0x0000000205057824 */ /* 0x000fe400078e0217 */
[----:B------:R-:W-:Y:S02]  /*26560*/  IMAD.MOV.U32 R13, RZ, RZ, R6 ;  /* 0x000000ffff0d7224 */ /* 0x000fe400078e0006 */
[----:B------:R-:W-:Y:S02]  /*26570*/  IMAD.MOV.U32 R12, RZ, RZ, 0x1 ;  /* 0x00000001ff0c7424 */ /* 0x000fe400078e00ff */
[----:B------:R-:W-:-:S07]  /*26580*/  IMAD.MOV.U32 R2, RZ, RZ, R14 ;  /* 0x000000ffff027224 */ /* 0x000fce00078e000e */
[----:B------:R-:W-:Y:S05]  /*26590*/  WARPSYNC.COLLECTIVE R15, `(.L_x_1973) ;  /* 0x000000000f087348 */ /* 0x000fea0003c00000 */
[----:B------:R0:W1:Y:S02]  /*265a0*/  SHFL.IDX P6, R14, R13, R12, R11 ;  /* 0x0000000c0d0e7389 */ /* 0x00006400000c000b */
[----:B01----:R-:W-:Y:S01]  /*265b0*/  ENDCOLLECTIVE ;  /* 0x000000000000791b */ /* 0x003fe20003800000 */
.L_x_1973:
        /* <DEDUP_REMOVED lines=13> */
.L_x_1974:
[----:B------:R-:W-:Y:S02]  /*26690*/  IMAD.MOV.U32 R13, RZ, RZ, R6 ;  /* 0x000000ffff0d7224 */ /* 0x000fe400078e0006 */
[----:B------:R-:W-:Y:S02]  /*266a0*/  IMAD.MOV.U32 R12, RZ, RZ, 0x2 ;  /* 0x00000002ff0c7424 */ /* 0x000fe400078e00ff */
[----:B------:R-:W-:-:S07]  /*266b0*/  IMAD.MOV.U32 R2, RZ, RZ, R14 ;  /* 0x000000ffff027224 */ /* 0x000fce00078e000e */
[----:B------:R-:W-:Y:S05]  /*266c0*/  WARPSYNC.COLLECTIVE R15, `(.L_x_1975) ;  /* 0x000000000f087348 */ /* 0x000fea0003c00000 */
[----:B------:R0:W1:Y:S02]  /*266d0*/  SHFL.IDX P6, R14, R13, R12, R11 ;  /* 0x0000000c0d0e7389 */ /* 0x00006400000c000b */
[----:B01----:R-:W-:Y:S01]  /*266e0*/  ENDCOLLECTIVE ;  /* 0x000000000000791b */ /* 0x003fe20003800000 */
.L_x_1975:
        /* <DEDUP_REMOVED lines=13> */
.L_x_1976:
[----:B------:R-:W-:Y:S02]  /*267c0*/  IMAD.MOV.U32 R13, RZ, RZ, R6 ;  /* 0x000000ffff0d7224 */ /* 0x000fe400078e0006 */
[----:B------:R-:W-:Y:S02]  /*267d0*/  IMAD.MOV.U32 R12, RZ, RZ, 0x3 ;  /* 0x00000003ff0c7424 */ /* 0x000fe400078e00ff */
[----:B------:R-:W-:-:S07]  /*267e0*/  IMAD.MOV.U32 R2, RZ, RZ, R14 ;  /* 0x000000ffff027224 */ /* 0x000fce00078e000e */
[----:B------:R-:W-:Y:S05]  /*267f0*/  WARPSYNC.COLLECTIVE R15, `(.L_x_1977) ;  /* 0x000000000f087348 */ /* 0x000fea0003c00000 */
[----:B------:R0:W1:Y:S02]  /*26800*/  SHFL.IDX P6, R14, R13, R12, R11 ;  /* 0x0000000c0d0e7389 */ /* 0x00006400000c000b */
[----:B01----:R-:W-:Y:S01]  /*26810*/  ENDCOLLECTIVE ;  /* 0x000000000000791b */ /* 0x003fe20003800000 */
.L_x_1977:
        /* <DEDUP_REMOVED lines=13> */
.L_x_1978:
[----:B------:R-:W-:Y:S02]  /*268f0*/  IMAD.MOV.U32 R13, RZ, RZ, R6 ;  /* 0x000000ffff0d7224 */ /* 0x000fe400078e0006 */
[----:B------:R-:W-:Y:S02]  /*26900*/  IMAD.MOV.U32 R12, RZ, RZ, 0x4 ;  /* 0x00000004ff0c7424 */ /* 0x000fe400078e00ff */
[----:B------:R-:W-:-:S07]  /*26910*/  IMAD.MOV.U32 R2, RZ, RZ, R14 ;  /* 0x000000ffff027224 */ /* 0x000fce00078e000e */
[----:B------:R-:W-:Y:S05]  /*26920*/  WARPSYNC.COLLECTIVE R15, `(.L_x_1979) ;  /* 0x000000000f087348 */ /* 0x000fea0003c00000 */
[----:B------:R0:W1:Y:S02]  /*26930*/  SHFL.IDX P6, R14, R13, R12, R11 ;  /* 0x0000000c0d0e7389 */ /* 0x00006400000c000b */
[----:B01----:R-:W-:Y:S01]  /*26940*/  ENDCOLLECTIVE ;  /* 0x000000000000791b */ /* 0x003fe20003800000 */
.L_x_1979:
        /* <DEDUP_REMOVED lines=13> */
.L_x_1980:
[----:B------:R-:W-:Y:S02]  /*26a20*/  IMAD.MOV.U32 R13, RZ, RZ, R6 ;  /* 0x000000ffff0d7224 */ /* 0x000fe400078e0006 */
[----:B------:R-:W-:Y:S02]  /*26a30*/  IMAD.MOV.U32 R12, RZ, RZ, 0x5 ;  /* 0x00000005ff0c7424 */ /* 0x000fe400078e00ff */
[----:B------:R-:W-:-:S07]  /*26a40*/  IMAD.MOV.U32 R2, RZ, RZ, R14 ;  /* 0x000000ffff027224 */ /* 0x000fce00078e000e */
[----:B------:R-:W-:Y:S05]  /*26a50*/  WARPSYNC.COLLECTIVE R15, `(.L_x_1981) ;  /* 0x000000000f087348 */ /* 0x000fea0003c00000 */
[----:B------:R0:W1:Y:S02]  /*26a60*/  SHFL.IDX P6, R14, R13, R12, R11 ;  /* 0x0000000c0d0e7389 */ /* 0x00006400000c000b */
[----:B01----:R-:W-:Y:S01]  /*26a70*/  ENDCOLLECTIVE ;  /* 0x000000000000791b */ /* 0x003fe20003800000 */
.L_x_1981:
        /* <DEDUP_REMOVED lines=14> */
.L_x_1982:
[----:B------:R-:W-:Y:S01]  /*26b60*/  IMAD.MOV.U32 R2, RZ, RZ, R14 ;  /* 0x000000ffff027224 */ /* 0x000fe200078e000e */
[----:B------:R-:W-:Y:S06]  /*26b70*/  BRA `(.L_x_1983) ;  /* 0xffffffb000907947 */ /* 0x000fec000383ffff */
.L_x_1850:
[----:B0-----:R0:W1:Y:S02]  /*26b80*/  SYNCS.PHASECHK.TRANS64.TRYWAIT P0, [R6+URZ+0x30860], R2 ;  /* 0x03086002060075a7 */ /* 0x001064000800017f */
[----:B-1----:R-:W-:Y:S05]  /*26b90*/  @!P0 NANOSLEEP.SYNCS 0x989680 ;  /* 0x009896800000895d */ /* 0x002fea0003900000 */
[----:B------:R-:W1:Y:S02]  /*26ba0*/  @!P0 SYNCS.PHASECHK.TRANS64 P0, [R6+URZ+0x30860], R2 ;  /* 0x03086002060085a7 */ /* 0x000e64000800007f */
[----:B-1----:R-:W-:Y:S05]  /*26bb0*/  @!P0 BRA `(.L_x_1850) ;  /* 0xfffffffc00f08947 */ /* 0x002fea000383ffff */
[----:B------:R-:W-:Y:S05]  /*26bc0*/  BRA `(.L_x_1984) ;  /* 0xffffffb000f07947 */ /* 0x000fea000383ffff */
.L_x_1851:
        /* <DEDUP_REMOVED lines=8> */
.L_x_1986:
[----:B------:R-:W-:Y:S05]  /*26c50*/  BSYNC B1 ;  /* 0x0000000000017941 */ /* 0x000fea0003800000 */
.L_x_1985:
        /* <DEDUP_REMOVED lines=9> */
.L_x_1987:
[----:B------:R-:W-:Y:S02]  /*26cf0*/  IMAD.MOV.U32 R13, RZ, RZ, R24 ;  /* 0x000000ffff0d7224 */ /* 0x000fe400078e0018 */
[----:B------:R-:W-:Y:S02]  /*26d00*/  IMAD.MOV.U32 R12, RZ, RZ, 0x1 ;  /* 0x00000001ff0c7424 */ /* 0x000fe400078e00ff */
[----:B------:R-:W-:-:S07]  /*26d10*/  IMAD.MOV.U32 R2, RZ, RZ, R14 ;  /* 0x000000ffff027224 */ /* 0x000fce00078e000e */
[----:B------:R-:W-:Y:S05]  /*26d20*/  WARPSYNC.COLLECTIVE R15, `(.L_x_1988) ;  /* 0x000000000f087348 */ /* 0x000fea0003c00000 */
[----:B------:R0:W1:Y:S02]  /*26d30*/  SHFL.IDX P6, R14, R13, R12, R11 ;  /* 0x0000000c0d0e7389 */ /* 0x00006400000c000b */
[----:B01----:R-:W-:Y:S01]  /*26d40*/  ENDCOLLECTIVE ;  /* 0x000000000000791b */ /* 0x003fe20003800000 */
.L_x_1988:
        /* <DEDUP_REMOVED lines=16> */
.L_x_1989:
[----:B------:R-:W-:Y:S02]  /*26e50*/  IMAD.MOV.U32 R13, RZ, RZ, R24 ;  /* 0x000000ffff0d7224 */ /* 0x000fe400078e0018 */
[----:B------:R-:W-:Y:S02]  /*26e60*/  IMAD.MOV.U32 R12, RZ, RZ, 0x2 ;  /* 0x00000002ff0c7424 */ /* 0x000fe400078e00ff */
[----:B------:R-:W-:-:S07]  /*26e70*/  IMAD.MOV.U32 R2, RZ, RZ, R14 ;  /* 0x000000ffff027224 */ /* 0x000fce00078e000e */
[----:B------:R-:W-:Y:S05]  /*26e80*/  WARPSYNC.COLLECTIVE R15, `(.L_x_1990) ;  /* 0x000000000f087348 */ /* 0x000fea0003c00000 */
[----:B------:R0:W1:Y:S02]  /*26e90*/  SHFL.IDX P6, R14, R13, R12, R11 ;  /* 0x0000000c0d0e7389 */ /* 0x00006400000c000b */
[----:B01----:R-:W-:Y:S01]  /*26ea0*/  ENDCOLLECTIVE ;  /* 0x000000000000791b */ /* 0x003fe20003800000 */
.L_x_1990:
        /* <DEDUP_REMOVED lines=16> */
.L_x_1991:
[----:B------:R-:W-:Y:S02]  /*26fb0*/  IMAD.MOV.U32 R13, RZ, RZ, R24 ;  /* 0x000000ffff0d7224 */ /* 0x000fe400078e0018 */
[----:B------:R-:W-:Y:S02]  /*26fc0*/  IMAD.MOV.U32 R12, RZ, RZ, 0x3 ;  /* 0x00000003ff0c7424 */ /* 0x000fe400078e00ff */
[----:B------:R-:W-:-:S07]  /*26fd0*/  IMAD.MOV.U32 R2, RZ, RZ, R14 ;  /* 0x000000ffff027224 */ /* 0x000fce00078e000e */
[----:B------:R-:W-:Y:S05]  /*26fe0*/  WARPSYNC.COLLECTIVE R15, `(.L_x_1992) ;  /* 0x000000000f087348 */ /* 0x000fea0003c00000 */
[----:B------:R0:W1:Y:S02]  /*26ff0*/  SHFL.IDX P6, R14, R13, R12, R11 ;  /* 0x0000000c0d0e7389 */ /* 0x00006400000c000b */
[----:B01----:R-:W-:Y:S01]  /*27000*/  ENDCOLLECTIVE ;  /* 0x000000000000791b */ /* 0x003fe20003800000 */
.L_x_1992:
        /* <DEDUP_REMOVED lines=16> */
.L_x_1993:
[----:B------:R-:W-:Y:S02]  /*27110*/  IMAD.MOV.U32 R13, RZ, RZ, R24 ;  /* 0x000000ffff0d7224 */ /* 0x000fe400078e0018 */
[----:B------:R-:W-:Y:S02]  /*27120*/  IMAD.MOV.U32 R12, RZ, RZ, 0x4 ;  /* 0x00000004ff0c7424 */ /* 0x000fe400078e00ff */
[----:B------:R-:W-:-:S07]  /*27130*/  IMAD.MOV.U32 R2, RZ, RZ, R14 ;  /* 0x000000ffff027224 */ /* 0x000fce00078e000e */
[----:B------:R-:W-:Y:S05]  /*27140*/  WARPSYNC.COLLECTIVE R15, `(.L_x_1994) ;  /* 0x000000000f087348 */ /* 0x000fea0003c00000 */
[----:B------:R0:W1:Y:S02]  /*27150*/  SHFL.IDX P6, R14, R13, R12, R11 ;  /* 0x0000000c0d0e7389 */ /* 0x00006400000c000b */
[----:B01----:R-:W-:Y:S01]  /*27160*/  ENDCOLLECTIVE ;  /* 0x000000000000791b */ /* 0x003fe20003800000 */
.L_x_1994:
        /* <DEDUP_REMOVED lines=16> */
.L_x_1995:
[----:B------:R-:W-:Y:S02]  /*27270*/  IMAD.MOV.U32 R13, RZ, RZ, R24 ;  /* 0x000000ffff0d7224 */ /* 0x000fe400078e0018 */
[----:B------:R-:W-:Y:S02]  /*27280*/  IMAD.MOV.U32 R12, RZ, RZ, 0x5 ;  /* 0x00000005ff0c7424 */ /* 0x000fe400078e00ff */
[----:B------:R-:W-:-:S07]  /*27290*/  IMAD.MOV.U32 R2, RZ, RZ, R14 ;  /* 0x000000ffff027224 */ /* 0x000fce00078e000e */
[----:B------:R-:W-:Y:S05]  /*272a0*/  WARPSYNC.COLLECTIVE R15, `(.L_x_1996) ;  /* 0x000000000f087348 */ /* 0x000fea0003c00000 */
[----:B------:R0:W1:Y:S02]  /*272b0*/  SHFL.IDX P6, R14, R13, R12, R11 ;  /* 0x0000000c0d0e7389 */ /* 0x00006400000c000b */
[----:B01----:R-:W-:Y:S01]  /*272c0*/  ENDCOLLECTIVE ;  /* 0x000000000000791b */ /* 0x003fe20003800000 */
.L_x_1996:
        /* <DEDUP_REMOVED lines=13> */
.L_x_1997:
        /* <DEDUP_REMOVED lines=8> */
.L_x_1859:
[----:B0-----:R0:W1:Y:S02]  /*27420*/  SYNCS.PHASECHK.TRANS64.TRYWAIT P0, [R0+URZ+0x30860], R3 ;  /* 0x03086003000075a7 */ /* 0x001064000800017f */
[----:B-1----:R-:W-:Y:S05]  /*27430*/  @!P0 NANOSLEEP.SYNCS 0x989680 ;  /* 0x009896800000895d */ /* 0x002fea0003900000 */
[----:B------:R-:W1:Y:S02]  /*27440*/  @!P0 SYNCS.PHASECHK.TRANS64 P0, [R0+URZ+0x30860], R3 ;  /* 0x03086003000085a7 */ /* 0x000e64000800007f */
[----:B-1----:R-:W-:Y:S05]  /*27450*/  @!P0 BRA `(.L_x_1859) ;  /* 0xfffffffc00f08947 */ /* 0x002fea000383ffff */
[----:B------:R-:W-:Y:S05]  /*27460*/  BRA `(.L_x_1999) ;  /* 0xffffffb400147947 */ /* 0x000fea000383ffff */
.L_x_1860:
        /* <DEDUP_REMOVED lines=8> */
.L_x_2001:
[----:B------:R-:W-:Y:S05]  /*274f0*/  BSYNC B0 ;  /* 0x0000000000007941 */ /* 0x000fea0003800000 */
.L_x_2000:
        /* <DEDUP_REMOVED lines=9> */
.L_x_2002:
        /* <DEDUP_REMOVED lines=14> */
.L_x_2003:
        /* <DEDUP_REMOVED lines=13> */
.L_x_2004:
[----:B------:R-:W-:Y:S02]  /*27740*/  IMAD.MOV.U32 R13, RZ, RZ, R24 ;  /* 0x000000ffff0d7224 */ /* 0x000fe400078e0018 */
[----:B------:R-:W-:Y:S01]  /*27750*/  IMAD.MOV.U32 R12, RZ, RZ, 0x2 ;  /* 0x00000002ff0c7424 */ /* 0x000fe200078e00ff */
[----:B------:R-:W-:-:S13]  /*27760*/  IADD3 R2, P4, R14, R5, RZ ;  /* 0x000000050e027210 */ /* 0x000fda0007f9e0ff */
[----:B------:R-:W-:Y:S05]  /*27770*/  WARPSYNC.COLLECTIVE R15, `(.L_x_2005) ;  /* 0x000000000f087348 */ /* 0x000fea0003c00000 */
[----:B------:R0:W1:Y:S02]  /*27780*/  SHFL.IDX P6, R14, R13, R12, R11 ;  /* 0x0000000c0d0e7389 */ /* 0x00006400000c000b */
[----:B01----:R-:W-:Y:S01]  /*27790*/  ENDCOLLECTIVE ;  /* 0x000000000000791b */ /* 0x003fe20003800000 */
.L_x_2005:
        /* <DEDUP_REMOVED lines=15> */
.L_x_2006:
[----:B------:R-:W-:Y:S02]  /*27890*/  IMAD.MOV.U32 R13, RZ, RZ, R24 ;  /* 0x000000ffff0d7224 */ /* 0x000fe400078e0018 */
[----:B------:R-:W-:Y:S01]  /*278a0*/  IMAD.MOV.U32 R12, RZ, RZ, 0x3 ;  /* 0x00000003ff0c7424 */ /* 0x000fe200078e00ff */
[----:B------:R-:W-:-:S13]  /*278b0*/  IADD3 R2, P4, R14, R5, RZ ;  /* 0x000000050e027210 */ /* 0x000fda0007f9e0ff */
[----:B------:R-:W-:Y:S05]  /*278c0*/  WARPSYNC.COLLECTIVE R15, `(.L_x_2007) ;  /* 0x000000000f087348 */ /* 0x000fea0003c00000 */
[----:B------:R0:W1:Y:S02]  /*278d0*/  SHFL.IDX P6, R14, R13, R12, R11 ;  /* 0x0000000c0d0e7389 */ /* 0x00006400000c000b */
[----:B01----:R-:W-:Y:S01]  /*278e0*/  ENDCOLLECTIVE ;  /* 0x000000000000791b */ /* 0x003fe20003800000 */
.L_x_2007:
        /* <DEDUP_REMOVED lines=15> */
.L_x_2008:
[----:B------:R-:W-:Y:S02]  /*279e0*/  IMAD.MOV.U32 R13, RZ, RZ, R24 ;  /* 0x000000ffff0d7224 */ /* 0x000fe400078e0018 */
[----:B------:R-:W-:Y:S01]  /*279f0*/  IMAD.MOV.U32 R12, RZ, RZ, 0x4 ;  /* 0x00000004ff0c7424 */ /* 0x000fe200078e00ff */
[----:B------:R-:W-:-:S13]  /*27a00*/  IADD3 R2, P4, R14, R5, RZ ;  /* 0x000000050e027210 */ /* 0x000fda0007f9e0ff */
[----:B------:R-:W-:Y:S05]  /*27a10*/  WARPSYNC.COLLECTIVE R15, `(.L_x_2009) ;  /* 0x000000000f087348 */ /* 0x000fea0003c00000 */
[----:B------:R0:W1:Y:S02]  /*27a20*/  SHFL.IDX P6, R14, R13, R12, R11 ;  /* 0x0000000c0d0e7389 */ /* 0x00006400000c000b */
[----:B01----:R-:W-:Y:S01]  /*27a30*/  ENDCOLLECTIVE ;  /* 0x000000000000791b */ /* 0x003fe20003800000 */
.L_x_2009:
        /* <DEDUP_REMOVED lines=15> */
.L_x_2010:
[----:B------:R-:W-:Y:S02]  /*27b30*/  IMAD.MOV.U32 R13, RZ, RZ, R24 ;  /* 0x000000ffff0d7224 */ /* 0x000fe400078e0018 */
[----:B------:R-:W-:Y:S01]  /*27b40*/  IMAD.MOV.U32 R12, RZ, RZ, 0x5 ;  /* 0x00000005ff0c7424 */ /* 0x000fe200078e00ff */
[----:B------:R-:W-:-:S13]  /*27b50*/  IADD3 R2, P4, R14, R5, RZ ;  /* 0x000000050e027210 */ /* 0x000fda0007f9e0ff */
[----:B------:R-:W-:Y:S05]  /*27b60*/  WARPSYNC.COLLECTIVE R15, `(.L_x_2011) ;  /* 0x000000000f087348 */ /* 0x000fea0003c00000 */
[----:B------:R0:W1:Y:S02]  /*27b70*/  SHFL.IDX P6, R14, R13, R12, R11 ;  /* 0x0000000c0d0e7389 */ /* 0x00006400000c000b */
[----:B01----:R-:W-:Y:S01]  /*27b80*/  ENDCOLLECTIVE ;  /* 0x000000000000791b */ /* 0x003fe20003800000 */
.L_x_2011:
        /* <DEDUP_REMOVED lines=14> */
.L_x_2012:
[----:B------:R-:W-:Y:S05]  /*27c70*/  BRA `(.L_x_2013) ;  /* 0xffffffb000307947 */ /* 0x000fea000383ffff */
.L_x_1865:
[----:B------:R-:W-:Y:S01]  /*27c80*/  BSSY B0, `(.L_x_2014) ;  /* 0x0000008000007945 */ /* 0x000fe20003800000 */
[----:B------:R-:W-:Y:S02]  /*27c90*/  IMAD.MOV.U32 R13, RZ, RZ, R16 ;  /* 0x000000ffff0d7224 */ /* 0x000fe400078e0010 */
[----:B------:R-:W-:Y:S02]  /*27ca0*/  IMAD.MOV.U32 R12, RZ, RZ, RZ ;  /* 0x000000ffff0c7224 */ /* 0x000fe400078e00ff */
[----:B------:R-:W-:Y:S02]  /*27cb0*/  IMAD.MOV.U32 R11, RZ, RZ, 0x1f ;  /* 0x0000001fff0b7424 */ /* 0x000fe400078e00ff */
[----:B------:R-:W-:-:S07]  /*27cc0*/  IMAD.MOV.U32 R15, RZ, RZ, -0x1 ;  /* 0xffffffffff0f7424 */ /* 0x000fce00078e00ff */
[----:B01----:R-:W-:Y:S05]  /*27cd0*/  WARPSYNC.COLLECTIVE R15, `(.L_x_2015) ;  /* 0x000000000f087348 */ /* 0x003fea0003c00000 */
[----:B------:R2:W3:Y:S02]  /*27ce0*/  SHFL.IDX P6, R14, R13, R12, R11 ;  /* 0x0000000c0d0e7389 */ /* 0x0004e400000c000b */
[----:B0123--:R-:W-:Y:S01]  /*27cf0*/  ENDCOLLECTIVE ;  /* 0x000000000000791b */ /* 0x00ffe20003800000 */
.L_x_2015:
[----:B------:R-:W-:Y:S05]  /*27d00*/  BSYNC B0 ;  /* 0x0000000000007941 */ /* 0x000fea0003800000 */
.L_x_2014:
        /* <DEDUP_REMOVED lines=9> */
.L_x_2016:
        /* <DEDUP_REMOVED lines=18> */
.L_x_2017:
[----:B------:R-:W-:Y:S01]  /*27ec0*/  IMAD.MOV.U32 R12, RZ, RZ, 0x2 ;  /* 0x00000002ff0c7424 */ /* 0x000fe200078e00ff */
[----:B------:R-:W-:-:S05]  /*27ed0*/  SEL R6, R14, RZ, P1 ;  /* 0x000000ff0e067207 */ /* 0x000fca0000800000 */
[----:B------:R-:W-:-:S04]  /*27ee0*/  IMAD.IADD R6, R5, 0x1, R6 ;  /* 0x0000000105067824 */ /* 0x000fc800078e0206 */
[----:B------:R-:W-:-:S07]  /*27ef0*/  IMAD.MOV.U32 R13, RZ, RZ, R6 ;  /* 0x000000ffff0d7224 */ /* 0x000fce00078e0006 */
[----:B------:R-:W-:Y:S05]  /*27f00*/  WARPSYNC.COLLECTIVE R15, `(.L_x_2018) ;  /* 0x000000000f087348 */ /* 0x000fea0003c00000 */
[----:B------:R0:W1:Y:S02]  /*27f10*/  SHFL.UP P6, R14, R13, R12, R11 ;  /* 0x0400000c0d0e7389 */ /* 0x00006400000c000b */
[----:B01----:R-:W-:Y:S01]  /*27f20*/  ENDCOLLECTIVE ;  /* 0x000000000000791b */ /* 0x003fe20003800000 */
.L_x_2018:
[----:B------:R-:W-:Y:S01]  /*27f30*/  IMAD.MOV.U32 R12, RZ, RZ, 0x4 ;  /* 0x00000004ff0c7424 */ /* 0x000fe200078e00ff */
[----:B------:R-:W-:-:S05]  /*27f40*/  SEL R7, R14, RZ, P2 ;  /* 0x000000ff0e077207 */ /* 0x000fca0001000000 */
[----:B------:R-:W-:-:S04]  /*27f50*/  IMAD.IADD R7, R6, 0x1, R7 ;  /* 0x0000000106077824 */ /* 0x000fc800078e0207 */
[----:B------:R-:W-:-:S07]  /*27f60*/  IMAD.MOV.U32 R13, RZ, RZ, R7 ;  /* 0x000000ffff0d7224 */ /* 0x000fce00078e0007 */
[----:B------:R-:W-:Y:S05]  /*27f70*/  WARPSYNC.COLLECTIVE R15, `(.L_x_2019) ;  /* 0x000000000f087348 */ /* 0x000fea0003c00000 */
[----:B------:R0:W1:Y:S02]  /*27f80*/  SHFL.UP P6, R14, R13, R12, R11 ;  /* 0x0400000c0d0e7389 */ /* 0x00006400000c000b */
[----:B01----:R-:W-:Y:S01]  /*27f90*/  ENDCOLLECTIVE ;  /* 0x000000000000791b */ /* 0x003fe20003800000 */
.L_x_2019:
[----:B------:R-:W-:Y:S01]  /*27fa0*/  IMAD.MOV.U32 R12, RZ, RZ, 0x8 ;  /* 0x00000008ff0c7424 */ /* 0x000fe200078e00ff */
[----:B------:R-:W-:-:S05]  /*27fb0*/  SEL R2, R14, RZ, P3 ;  /* 0x000000ff0e027207 */ /* 0x000fca0001800000 */
[----:B------:R-:W-:-:S04]  /*27fc0*/  IMAD.IADD R2, R7, 0x1, R2 ;  /* 0x0000000107027824 */ /* 0x000fc800078e0202 */
[----:B------:R-:W-:-:S07]  /*27fd0*/  IMAD.MOV.U32 R13, RZ, RZ, R2 ;  /* 0x000000ffff0d7224 */ /* 0x000fce00078e0002 */
[----:B------:R-:W-:Y:S05]  /*27fe0*/  WARPSYNC.COLLECTIVE R15, `(.L_x_2020) ;  /* 0x000000000f087348 */ /* 0x000fea0003c00000 */
[----:B------:R0:W1:Y:S02]  /*27ff0*/  SHFL.UP P6, R14, R13, R12, R11 ;  /* 0x0400000c0d0e7389 */ /* 0x00006400000c000b */
[----:B01----:R-:W-:Y:S01]  /*28000*/  ENDCOLLECTIVE ;  /* 0x000000000000791b */ /* 0x003fe20003800000 */
.L_x_2020:
[----:B------:R-:W-:Y:S01]  /*28010*/  IMAD.MOV.U32 R12, RZ, RZ, 0x10 ;  /* 0x00000010ff0c7424 */ /* 0x000fe200078e00ff */
[----:B------:R-:W-:-:S05]  /*28020*/  SEL R3, R14, RZ, P4 ;  /* 0x000000ff0e037207 */ /* 0x000fca0002000000 */
[----:B------:R-:W-:-:S04]  /*28030*/  IMAD.IADD R3, R2, 0x1, R3 ;  /* 0x0000000102037824 */ /* 0x000fc800078e0203 */
[----:B------:R-:W-:-:S07]  /*28040*/  IMAD.MOV.U32 R13, RZ, RZ, R3 ;  /* 0x000000ffff0d7224 */ /* 0x000fce00078e0003 */
[----:B------:R-:W-:Y:S05]  /*28050*/  WARPSYNC.COLLECTIVE R15, `(.L_x_2021) ;  /* 0x000000000f087348 */ /* 0x000fea0003c00000 */
[----:B------:R0:W1:Y:S02]  /*28060*/  SHFL.UP P6, R14, R13, R12, R11 ;  /* 0x0400000c0d0e7389 */ /* 0x00006400000c000b */
[----:B01----:R-:W-:Y:S01]  /*28070*/  ENDCOLLECTIVE ;  /* 0x000000000000791b */ /* 0x003fe20003800000 */
.L_x_2021:
        /* <DEDUP_REMOVED lines=8> */
.L_x_2022:
[----:B------:R-:W-:Y:S05]  /*28100*/  BRA `(.L_x_2023) ;  /* 0xffffffb000407947 */ /* 0x000fea000383ffff */
.L_x_1870:
        /* <DEDUP_REMOVED lines=8> */
.L_x_2025:
[----:B------:R-:W-:Y:S05]  /*28190*/  BSYNC B0 ;  /* 0x0000000000007941 */ /* 0x000fea0003800000 */
.L_x_2024:
        /* <DEDUP_REMOVED lines=8> */
.L_x_2026:
[----:B------:R-:W-:Y:S01]  /*28220*/  IMAD.MOV.U32 R12, RZ, RZ, 0x4 ;  /* 0x00000004ff0c7424 */ /* 0x000fe200078e00ff */
[----:B------:R-:W-:-:S05]  /*28230*/  SEL R2, R14, RZ, P2 ;  /* 0x000000ff0e027207 */ /* 0x000fca0001000000 */
[----:B------:R-:W-:-:S04]  /*28240*/  IMAD.IADD R2, R13, 0x1, R2 ;  /* 0x000000010d027824 */ /* 0x000fc800078e0202 */
[----:B------:R-:W-:-:S07]  /*28250*/  IMAD.MOV.U32 R13, RZ, RZ, R2 ;  /* 0x000000ffff0d7224 */ /* 0x000fce00078e0002 */
[----:B------:R-:W-:Y:S05]  /*28260*/  WARPSYNC.COLLECTIVE R15, `(.L_x_2027) ;  /* 0x000000000f087348 */ /* 0x000fea0003c00000 */
[----:B------:R0:W1:Y:S02]  /*28270*/  SHFL.UP P6, R14, R13, R12, R11 ;  /* 0x0400000c0d0e7389 */ /* 0x00006400000c000b */
[----:B01----:R-:W-:Y:S01]  /*28280*/  ENDCOLLECTIVE ;  /* 0x000000000000791b */ /* 0x003fe20003800000 */
.L_x_2027:
[----:B------:R-:W-:Y:S01]  /*28290*/  IMAD.MOV.U32 R12, RZ, RZ, 0x8 ;  /* 0x00000008ff0c7424 */ /* 0x000fe200078e00ff */
[----:B------:R-:W-:-:S05]  /*282a0*/  SEL R3, R14, RZ, P3 ;  /* 0x000000ff0e037207 */ /* 0x000fca0001800000 */
[----:B------:R-:W-:-:S04]  /*282b0*/  IMAD.IADD R3, R2, 0x1, R3 ;  /* 0x0000000102037824 */ /* 0x000fc800078e0203 */
[----:B------:R-:W-:-:S07]  /*282c0*/  IMAD.MOV.U32 R13, RZ, RZ, R3 ;  /* 0x000000ffff0d7224 */ /* 0x000fce00078e0003 */
[----:B------:R-:W-:Y:S05]  /*282d0*/  WARPSYNC.COLLECTIVE R15, `(.L_x_2028) ;  /* 0x000000000f087348 */ /* 0x000fea0003c00000 */
[----:B------:R0:W1:Y:S02]  /*282e0*/  SHFL.UP P6, R14, R13, R12, R11 ;  /* 0x0400000c0d0e7389 */ /* 0x00006400000c000b */
[----:B01----:R-:W-:Y:S01]  /*282f0*/  ENDCOLLECTIVE ;  /* 0x000000000000791b */ /* 0x003fe20003800000 */
.L_x_2028:
[----:B------:R-:W-:Y:S01]  /*28300*/  IMAD.MOV.U32 R12, RZ, RZ, 0x10 ;  /* 0x00000010ff0c7424 */ /* 0x000fe200078e00ff */
[----:B------:R-:W-:-:S05]  /*28310*/  SEL R4, R14, RZ, P4 ;  /* 0x000000ff0e047207 */ /* 0x000fca0002000000 */
[----:B------:R-:W-:-:S04]  /*28320*/  IMAD.IADD R4, R3, 0x1, R4 ;  /* 0x0000000103047824 */ /* 0x000fc800078e0204 */
[----:B------:R-:W-:-:S07]  /*28330*/  IMAD.MOV.U32 R13, RZ, RZ, R4 ;  /* 0x000000ffff0d7224 */ /* 0x000fce00078e0004 */
[----:B------:R-:W-:Y:S05]  /*28340*/  WARPSYNC.COLLECTIVE R15, `(.L_x_2029) ;  /* 0x000000000f087348 */ /* 0x000fea0003c00000 */
[----:B------:R0:W1:Y:S02]  /*28350*/  SHFL.UP P6, R14, R13, R12, R11 ;  /* 0x0400000c0d0e7389 */ /* 0x00006400000c000b */
[----:B01----:R-:W-:Y:S01]  /*28360*/  ENDCOLLECTIVE ;  /* 0x000000000000791b */ /* 0x003fe20003800000 */
.L_x_2029:
        /* <DEDUP_REMOVED lines=8> */
.L_x_2030:
[----:B------:R-:W-:Y:S05]  /*283f0*/  BRA `(.L_x_2031) ;  /* 0xffffffb000207947 */ /* 0x000fea000383ffff */
.L_x_1872:
[----:B------:R-:W-:Y:S01]  /*28400*/  BSSY B0, `(.L_x_2032) ;  /* 0x0000006000007945 */ /* 0x000fe20003800000 */
[----:B------:R-:W-:Y:S01]  /*28410*/  PLOP3.LUT P6, PT, P6, PT, PT, 0x8, 0x0 ;  /* 0x000000000000781c */ /* 0x000fe200037ce170 */
[----:B------:R-:W-:-:S12]  /*28420*/  IMAD.MOV.U32 R15, RZ, RZ, -0x1 ;  /* 0xffffffffff0f7424 */ /* 0x000fd800078e00ff */
[----:B01----:R-:W-:Y:S05]  /*28430*/  WARPSYNC.COLLECTIVE R15, `(.L_x_2033) ;  /* 0x000000000f087348 */ /* 0x003fea0003c00000 */
[----:B------:R-:W-:Y:S01]  /*28440*/  VOTE.ANY R14, PT, P6 ;  /* 0x00000000000e7806 */ /* 0x000fe200030e0100 */
[----:B01----:R-:W-:Y:S06]  /*28450*/  ENDCOLLECTIVE ;  /* 0x000000000000791b */ /* 0x003fec0003800000 */
.L_x_2033:
[----:B------:R-:W-:Y:S05]  /*28460*/  BSYNC B0 ;  /* 0x0000000000007941 */ /* 0x000fea0003800000 */
.L_x_2032:
        /* <DEDUP_REMOVED lines=9> */
.L_x_2034:
[----:B------:R-:W-:Y:S01]  /*28500*/  IMAD.MOV.U32 R5, RZ, RZ, R14 ;  /* 0x000000ffff057224 */ /* 0x000fe200078e000e */
[----:B------:R-:W-:Y:S06]  /*28510*/  BRA `(.L_x_2035) ;  /* 0xffffffb000107947 */ /* 0x000fec000383ffff */
.L_x_1874:
[----:B------:R-:W-:Y:S01]  /*28520*/  BSSY B0, `(.L_x_2036) ;  /* 0x0000007000007945 */ /* 0x000fe20003800000 */
[----:B------:R-:W-:Y:S02]  /*28530*/  IMAD.MOV.U32 R13, RZ, RZ, R2 ;  /* 0x000000ffff0d7224 */ /* 0x000fe400078e0002 */
[----:B------:R-:W-:Y:S02]  /*28540*/  IMAD.MOV.U32 R11, RZ, RZ, 0x1f ;  /* 0x0000001fff0b7424 */ /* 0x000fe400078e00ff */
[----:B------:R-:W-:-:S07]  /*28550*/  IMAD.MOV.U32 R15, RZ, RZ, -0x1 ;  /* 0xffffffffff0f7424 */ /* 0x000fce00078e00ff */
[----:B0123--:R-:W-:Y:S05]  /*28560*/  WARPSYNC.COLLECTIVE R15, `(.L_x_2037) ;  /* 0x000000000f087348 */ /* 0x00ffea0003c00000 */
[----:B------:R4:W0:Y:S02]  /*28570*/  SHFL.IDX P6, R14, R13, R12, R11 ;  /* 0x0000000c0d0e7389 */ /* 0x00082400000c000b */
[----:B01234-:R-:W-:Y:S01]  /*28580*/  ENDCOLLECTIVE ;  /* 0x000000000000791b */ /* 0x01ffe20003800000 */
.L_x_2037:
[----:B------:R-:W-:Y:S05]  /*28590*/  BSYNC B0 ;  /* 0x0000000000007941 */ /* 0x000fea0003800000 */
.L_x_2036:
[----:B------:R-:W-:Y:S05]  /*285a0*/  BRA `(.L_x_1873) ;  /* 0xffffffb000087947 */ /* 0x000fea000383ffff */
.L_x_1878:
[----:B-1----:R1:W2:Y:S02]  /*285b0*/  SYNCS.PHASECHK.TRANS64.TRYWAIT P0, [R5+URZ+0x30820], R0 ;  /* 0x03082000050075a7 */ /* 0x0022a4000800017f */
[----:B--2---:R-:W-:Y:S05]  /*285c0*/  @!P0 NANOSLEEP.SYNCS 0x989680 ;  /* 0x009896800000895d */ /* 0x004fea0003900000 */
[----:B------:R-:W2:Y:S02]  /*285d0*/  @!P0 SYNCS.PHASECHK.TRANS64 P0, [R5+URZ+0x30820], R0 ;  /* 0x03082000050085a7 */ /* 0x000ea4000800007f */
[----:B--2---:R-:W-:Y:S05]  /*285e0*/  @!P0 BRA `(.L_x_1878) ;  /* 0xfffffffc00f08947 */ /* 0x004fea000383ffff */
[----:B------:R-:W-:Y:S05]  /*285f0*/  BRA `(.L_x_2038) ;  /* 0xffffffb400807947 */ /* 0x000fea000383ffff */
.L_x_1879:
        /* <DEDUP_REMOVED lines=8> */
[----:B01-3--:R-:W-:Y:S05]  /*28680*/  WARPSYNC.COLLECTIVE R15, `(.L_x_2040) ;  /* 0x000000000f087348 */ /* 0x00bfea0003c00000 */
[----:B------:R2:W4:Y:S02]  /*28690*/  SHFL.IDX P6, R14, R13, R12, R11 ;  /* 0x0000000c0d0e7389 */ /* 0x00052400000c000b */
[----:B01234-:R-:W-:Y:S01]  /*286a0*/  ENDCOLLECTIVE ;  /* 0x000000000000791b */ /* 0x01ffe20003800000 */
.L_x_2040:
[----:B------:R-:W-:Y:S05]  /*286b0*/  BSYNC B0 ;  /* 0x0000000000007941 */ /* 0x000fea0003800000 */
.L_x_2039:
[----:B------:R-:W-:Y:S05]  /*286c0*/  BRA `(.L_x_2041) ;  /* 0xffffffb400687947 */ /* 0x000fea000383ffff */
.L_x_1882:
[----:B------:R-:W-:Y:S01]  /*286d0*/  BSSY B1, `(.L_x_2042) ;  /* 0x0000006000017945 */ /* 0x000fe20003800000 */
[----:B------:R-:W-:-:S07]  /*286e0*/  IMAD.MOV.U32 R15, RZ, RZ, -0x1 ;  /* 0xffffffffff0f7424 */ /* 0x000fce00078e00ff */
[----:B01-3--:R-:W-:Y:S05]  /*286f0*/  WARPSYNC.COLLECTIVE R15, `(.L_x_2043) ;  /* 0x000000000f0c7348 */ /* 0x00bfea0003c00000 */
[----:B------:R-:W-:Y:S02]  /*28700*/  ELECT P6, UR62, PT ;  /* 0x00000000003e782f */ /* 0x000fe400038c0000 */
[----:B------:R-:W-:Y:S01]  /*28710*/  MOV R14, UR62 ;  /* 0x0000003e000e7c02 */ /* 0x000fe20008000f00 */
[----:B01-3--:R-:W-:Y:S10]  /*28720*/  ENDCOLLECTIVE ;  /* 0x000000000000791b */ /* 0x00bff40003800000 */
.L_x_2043:
[----:B------:R-:W-:Y:S05]  /*28730*/  BSYNC B1 ;  /* 0x0000000000017941 */ /* 0x000fea0003800000 */
.L_x_2042:
[----:B------:R-:W-:Y:S05]  /*28740*/  BRA `(.L_x_2044) ;  /* 0xffffffb400607947 */ /* 0x000fea000383ffff */
.L_x_1884:
[----:B-1----:R1:W2:Y:S02]  /*28750*/  SYNCS.PHASECHK.TRANS64.TRYWAIT P1, [R3+URZ+0x30840], R2 ;  /* 0x03084002030075a7 */ /* 0x0022a4000802017f */
[----:B--2---:R-:W-:Y:S05]  /*28760*/  @!P1 NANOSLEEP.SYNCS 0x989680 ;  /* 0x009896800000995d */ /* 0x004fea0003900000 */
[----:B------:R-:W2:Y:S02]  /*28770*/  @!P1 SYNCS.PHASECHK.TRANS64 P1, [R3+URZ+0x30840], R2 ;  /* 0x03084002030095a7 */ /* 0x000ea4000802007f */
[----:B--2---:R-:W-:Y:S05]  /*28780*/  @!P1 BRA `(.L_x_1884) ;  /* 0xfffffffc00f09947 */ /* 0x004fea000383ffff */
[----:B------:R-:W-:Y:S05]  /*28790*/  BRA `(.L_x_2045) ;  /* 0xffffffb400887947 */ /* 0x000fea000383ffff */
.L_x_1886:
[----:B--2---:R2:W4:Y:S02]  /*287a0*/  SYNCS.PHASECHK.TRANS64.TRYWAIT P1, [R5+URZ+0x30840], R0 ;  /* 0x03084000050075a7 */ /* 0x004524000802017f */
[----:B----4-:R-:W-:Y:S05]  /*287b0*/  @!P1 NANOSLEEP.SYNCS 0x989680 ;  /* 0x009896800000995d */ /* 0x010fea0003900000 */
[----:B------:R-:W4:Y:S02]  /*287c0*/  @!P1 SYNCS.PHASECHK.TRANS64 P1, [R5+URZ+0x30840], R0 ;  /* 0x03084000050095a7 */ /* 0x000f24000802007f */
[----:B----4-:R-:W-:Y:S05]  /*287d0*/  @!P1 BRA `(.L_x_1886) ;  /* 0xfffffffc00f09947 */ /* 0x010fea000383ffff */
[----:B------:R-:W-:Y:S05]  /*287e0*/  BRA `(.L_x_2046) ;  /* 0xffffffb400947947 */ /* 0x000fea000383ffff */
.L_x_1888:
[----:B----4-:R4:W0:Y:S02]  /*287f0*/  SYNCS.PHASECHK.TRANS64.TRYWAIT P1, [R3+URZ+0x30860], R2 ;  /* 0x03086002030075a7 */ /* 0x010824000802017f */
[----:B0-----:R-:W-:Y:S05]  /*28800*/  @!P1 NANOSLEEP.SYNCS 0x989680 ;  /* 0x009896800000995d */ /* 0x001fea0003900000 */
[----:B------:R-:W0:Y:S02]  /*28810*/  @!P1 SYNCS.PHASECHK.TRANS64 P1, [R3+URZ+0x30860], R2 ;  /* 0x03086002030095a7 */ /* 0x000e24000802007f */
[----:B0-----:R-:W-:Y:S05]  /*28820*/  @!P1 BRA `(.L_x_1888) ;  /* 0xfffffffc00f09947 */ /* 0x001fea000383ffff */
[----:B------:R-:W-:Y:S05]  /*28830*/  BRA `(.L_x_2047) ;  /* 0xffffffb400907947 */ /* 0x000fea000383ffff */
        .type           $_ZN7cutlass13device_kernelIN5flash11enable_sm90INS1_16FlashAttnFwdSm90INS1_25CollectiveMainloopFwdSm90ILi2EN4cute5tupleIJNS5_1CILi1EEES8_S8_EEENS6_IJNS7_ILi128EEENS7_ILi96EEENS7_ILi192EEEEEELi192ENS_10bfloat16_tEfNS_4arch4Sm90ELb0ELb1ELb1ELb1ELb1ELb1ELb0ELb1ELb1ELb1ELb0ELb0EEENS1_21CollectiveEpilogueFwdINS6_IJSA_SC_SB_EEES9_SE_SG_Li256ELb1ELb1ELb0ELb0EEENS1_36VarlenDynamicPersistentTileSchedulerILi128ELi96ELi256ELi128ELb0ELb1ELb1ELb1ELb0ELb1EEEEEEEEEvNT_6ParamsE$_ZZN5flash25CollectiveMainloopFwdSm90ILi2EN4cute5tupleIJNS1_1CILi1EEES4_S4_EEENS2_IJNS3_ILi128EEENS3_ILi96EEENS3_ILi192EEEEEELi192EN7cutlass10bfloat16_tEfNSA_4arch4Sm90ELb0ELb1ELb1ELb1ELb1ELb1ELb0ELb1ELb1ELb1ELb0ELb0EE12store_kv_newINS_16FlashAttnFwdSm90ISE_NS_21CollectiveEpilogueFwdINS2_IJS6_S8_S7_EEES5_SB_SD_Li256ELb1ELb1ELb0ELb0EEENS_36VarlenDynamicPersistentTileSchedulerILi128ELi96ELi256ELi128ELb0ELb1ELb1ELb1ELb0ELb1EEEE13SharedStorageEEEbRKNSE_6ParamsENSA_25PipelineTmaAsyncNoClusterILi2ENSA_16PipelineTmaAsyncILi2EEEEESU_RNSA_13PipelineStateILj2EEEiRT_RKNS_16SeqlenInfoQKNewKILb1ELb1EEENS2_IJiiiiEEEENKUliRKT_E_clISW_EEDaiS17_,@function
        .size           $_ZN7cutlass13device_kernelIN5flash11enable_sm90INS1_16FlashAttnFwdSm90INS1_25CollectiveMainloopFwdSm90ILi2EN4cute5tupleIJNS5_1CILi1EEES8_S8_EEENS6_IJNS7_ILi128EEENS7_ILi96EEENS7_ILi192EEEEEELi192ENS_10bfloat16_tEfNS_4arch4Sm90ELb0ELb1ELb1ELb1ELb1ELb1ELb0ELb1ELb1ELb1ELb0ELb0EEENS1_21CollectiveEpilogueFwdINS6_IJSA_SC_SB_EEES9_SE_SG_Li256ELb1ELb1ELb0ELb0EEENS1_36VarlenDynamicPersistentTileSchedulerILi128ELi96ELi256ELi128ELb0ELb1ELb1ELb1ELb0ELb1EEEEEEEEEvNT_6ParamsE$_ZZN5flash25CollectiveMainloopFwdSm90ILi2EN4cute5tupleIJNS1_1CILi1EEES4_S4_EEENS2_IJNS3_ILi128EEENS3_ILi96EEENS3_ILi192EEEEEELi192EN7cutlass10bfloat16_tEfNSA_4arch4Sm90ELb0ELb1ELb1ELb1ELb1ELb1ELb0ELb1ELb1ELb1ELb0ELb0EE12store_kv_newINS_16FlashAttnFwdSm90ISE_NS_21CollectiveEpilogueFwdINS2_IJS6_S8_S7_EEES5_SB_SD_Li256ELb1ELb1ELb0ELb0EEENS_36VarlenDynamicPersistentTileSchedulerILi128ELi96ELi256ELi128ELb0ELb1ELb1ELb1ELb0ELb1EEEE13SharedStorageEEEbRKNSE_6ParamsENSA_25PipelineTmaAsyncNoClusterILi2ENSA_16PipelineTmaAsyncILi2EEEEESU_RNSA_13PipelineStateILj2EEEiRT_RKNS_16SeqlenInfoQKNewKILb1ELb1EEENS2_IJiiiiEEEENKUliRKT_E_clISW_EEDaiS17_,(.L_x_3225 - $_ZN7cutlass13device_kernelIN5flash11enable_sm90INS1_16FlashAttnFwdSm90INS1_25CollectiveMainloopFwdSm90ILi2EN4cute5tupleIJNS5_1CILi1EEES8_S8_EEENS6_IJNS7_ILi128EEENS7_ILi96EEENS7_ILi192EEEEEELi192ENS_10bfloat16_tEfNS_4arch4Sm90ELb0ELb1ELb1ELb1ELb1ELb1ELb0ELb1ELb1ELb1ELb0ELb0EEENS1_21CollectiveEpilogueFwdINS6_IJSA_SC_SB_EEES9_SE_SG_Li256ELb1ELb1ELb0ELb0EEENS1_36VarlenDynamicPersistentTileSchedulerILi128ELi96ELi256ELi128ELb0ELb1ELb1ELb1ELb0ELb1EEEEEEEEEvNT_6ParamsE$_ZZN5flash25CollectiveMainloopFwdSm90ILi2EN4cute5tupleIJNS1_1CILi1EEES4_S4_EEENS2_IJNS3_ILi128EEENS3_ILi96EEENS3_ILi192EEEEEELi192EN7cutlass10bfloat16_tEfNSA_4arch4Sm90ELb0ELb1ELb1ELb1ELb1ELb1ELb0ELb1ELb1ELb1ELb0ELb0EE12store_kv_newINS_16FlashAttnFwdSm90ISE_NS_21CollectiveEpilogueFwdINS2_IJS6_S8_S7_EEES5_SB_SD_Li256ELb1ELb1ELb0ELb0EEENS_36VarlenDynamicPersistentTileSchedulerILi128ELi96ELi256ELi128ELb0ELb1ELb1ELb1ELb0ELb1EEEE13SharedStorageEEEbRKNSE_6ParamsENSA_25PipelineTmaAsyncNoClusterILi2ENSA_16PipelineTmaAsyncILi2EEEEESU_RNSA_13PipelineStateILj2EEEiRT_RKNS_16SeqlenInfoQKNewKILb1ELb1EEENS2_IJiiiiEEEENKUliRKT_E_clISW_EEDaiS17_)
$_ZN7cutlass13device_kernelIN5flash11enable_sm90INS1_16FlashAttnFwdSm90INS1_25CollectiveMainloopFwdSm90ILi2EN4cute5tupleIJNS5_1CILi1EEES8_S8_EEENS6_IJNS7_ILi128EEENS7_ILi96EEENS7_ILi192EEEEEELi192ENS_10bfloat16_tEfNS_4arch4Sm90ELb0ELb1ELb1ELb1ELb1ELb1ELb0ELb1ELb1ELb1ELb0ELb0EEENS1_21CollectiveEpilogueFwdINS6_IJSA_SC_SB_EEES9_SE_SG_Li256ELb1ELb1ELb0ELb0EEENS1_36VarlenDynamicPersistentTileSchedulerILi128ELi96ELi256ELi128ELb0ELb1ELb1ELb1ELb0ELb1EEEEEEEEEvNT_6ParamsE$_ZZN5flash25CollectiveMainloopFwdSm90ILi2EN4cute5tupleIJNS1_1CILi1EEES4_S4_EEENS2_IJNS3_ILi128EEENS3_ILi96EEENS3_ILi192EEEEEELi192EN7cutlass10bfloat16_tEfNSA_4arch4Sm90ELb0ELb1ELb1ELb1ELb1ELb1ELb0ELb1ELb1ELb1ELb0ELb0EE12store_kv_newINS_16FlashAttnFwdSm90ISE_NS_21CollectiveEpilogueFwdINS2_IJS6_S8_S7_EEES5_SB_SD_Li256ELb1ELb1ELb0ELb0EEENS_36VarlenDynamicPersistentTileSchedulerILi128ELi96ELi256ELi128ELb0ELb1ELb1ELb1ELb0ELb1EEEE13SharedStorageEEEbRKNSE_6ParamsENSA_25PipelineTmaAsyncNoClusterILi2ENSA_16PipelineTmaAsyncILi2EEEEESU_RNSA_13PipelineStateILj2EEEiRT_RKNS_16SeqlenInfoQKNewKILb1ELb1EEENS2_IJiiiiEEEENKUliRKT_E_clISW_EEDaiS17_:
[----:B------:R-:W-:Y:S05]  /*28840*/  YIELD ;  /* 0x0000000000007946 */ /* 0x000fea0003800000 */
[----:B------:R-:W-:Y:S01]  /*28850*/  ULDC UR4, c[0x0][0x20] ;  /* 0x0000080000047ab9 */ /* 0x000fe20000000800 */
[----:B------:R-:W0:Y:S01]  /*28860*/  LDC.64 R78, c[0x0][0x208] ;  /* 0x00008200ff4e7b82 */ /* 0x000e220000000a00 */
[----:B------:R-:W-:Y:S01]  /*28870*/  VIADD R75, R20, -UR4 ;  /* 0x80000004144b7c36 */ /* 0x000fe20008000000 */
[----:B------:R-:W-:-:S04]  /*28880*/  R2UR UR6, R202 ;  /* 0x00000000ca0672ca */ /* 0x000fc800000e0000 */
[----:B------:R-:W2:Y:S01]  /*28890*/  LDL.64 R4, [R75+0x8] ;  /* 0x000008004b047983 */ /* 0x000ea20000100a00 */
[----:B0-----:R-:W-:Y:S02]  /*288a0*/  R2UR UR4, R78 ;  /* 0x000000004e0472ca */ /* 0x001fe400000e0000 */
[----:B------:R-:W-:-:S13]  /*288b0*/  R2UR UR5, R79 ;  /* 0x000000004f0572ca */ /* 0x000fda00000e0000 */
[----:B--2---:R-:W2:Y:S01]  /*288c0*/  LD.E R6, desc[UR4][R4.64+0x174] ;  /* 0x0001740404067980 */ /* 0x004ea2000c101900 */
[----:B------:R-:W0:Y:S01]  /*288d0*/  LDC R76, c[0x0][0x20] ;  /* 0x00000800ff4c7b82 */ /* 0x000e220000000800 */
[----:B------:R-:W-:Y:S01]  /*288e0*/  BSSY B0, `(.L_x_2048) ;  /* 0x0000aaa000007945 */ /* 0x000fe20003800000 */
[----:B0-----:R-:W-:Y:S02]  /*288f0*/  IADD3 R76, -R76, UR6, RZ ;  /* 0x000000064c4c7c10 */ /* 0x001fe4000fffe1ff */
[----:B--2---:R-:W-:-:S13]  /*28900*/  ISETP.GE.AND P1, PT, R6, 0x1, PT ;  /* 0x000000010600780c */ /* 0x004fda0003f26270 */
[----:B------:R-:W-:Y:S05]  /*28910*/  @!P1 BRA `(.L_x_2049) ;  /* 0x0000009800e49947 */ /* 0x000fea0003800000 */
[----:B------:R-:W2:Y:S01]  /*28920*/  LDL.64 R6, [R75+0x20] ;  /* 0x000020004b067983 */ /* 0x000ea20000100a00 */
[C---:B------:R-:W-:Y:S02]  /*28930*/  R2UR UR4, R78.reuse ;  /* 0x000000004e0472ca */ /* 0x040fe400000e0000 */
[C---:B------:R-:W-:Y:S01]  /*28940*/  R2UR UR5, R79.reuse ;  /* 0x000000004f0572ca */ /* 0x040fe200000e0000 */
[----:B------:R0:W5:Y:S01]  /*28950*/  LDL.64 R10, [R75+0x30] ;  /* 0x000030004b0a7983 */ /* 0x0001620000100a00 */
[C---:B------:R-:W-:Y:S02]  /*28960*/  R2UR UR6, R78.reuse ;  /* 0x000000004e0672ca */ /* 0x040fe400000e0000 */
[C---:B------:R-:W-:Y:S02]  /*28970*/  R2UR UR7, R79.reuse ;  /* 0x000000004f0772ca */ /* 0x040fe400000e0000 */
[----:B------:R-:W-:Y:S02]  /*28980*/  R2UR UR8, R78 ;  /* 0x000000004e0872ca */ /* 0x000fe400000e0000 */
[----:B------:R-:W-:-:S09]  /*28990*/  R2UR UR9, R79 ;  /* 0x000000004f0972ca */ /* 0x000fd200000e0000 */
[----:B------:R-:W3:Y:S04]  /*289a0*/  LD.E.U8 R30, desc[UR6][R4.64+0x190] ;  /* 0x00019006041e7980 */ /* 0x000ee8000c101100 */
[----:B--2---:R-:W2:Y:S04]  /*289b0*/  LD.E.64 R32, desc[UR4][R6.64+0xa0] ;  /* 0x0000a00406207980 */ /* 0x004ea8000c101b00 */
[----:B------:R-:W4:Y:S04]  /*289c0*/  LD.E.64 R8, desc[UR6][R6.64+0x58] ;  /* 0x0000580606087980 */ /* 0x000f28000c101b00 */
[----:B------:R-:W4:Y:S04]  /*289d0*/  LD.E.64 R12, desc[UR8][R6.64+0x60] ;  /* 0x00006008060c7980 */ /* 0x000f28000c101b00 */
[----:B------:R-:W4:Y:S01]  /*289e0*/  LD.E.64 R14, desc[UR4][R6.64+0x68] ;  /* 0x00006804060e7980 */ /* 0x000f22000c101b00 */
[----:B---3--:R-:W-:-:S02]  /*289f0*/  ISETP.NE.AND P1, PT, R30, RZ, PT ;  /* 0x000000ff1e00720c */ /* 0x008fc40003f25270 */
[----:B--2---:R-:W-:Y:S01]  /*28a00*/  SHF.R.S32.HI R31, RZ, 0x1f, R33 ;  /* 0x0000001fff1f7819 */ /* 0x004fe20000011421 */
[-C--:B----4-:R-:W-:Y:S02]  /*28a10*/  IMAD R9, R9, R33.reuse, RZ ;  /* 0x0000002109097224 */ /* 0x090fe400078e02ff */
[----:B------:R-:W-:-:S04]  /*28a20*/  IMAD.WIDE.U32 R28, R8, R33, RZ ;  /* 0x00000021081c7225 */ /* 0x000fc800078e00ff */
[----:B------:R-:W-:Y:S02]  /*28a30*/  IMAD R9, R8, R31, R9 ;  /* 0x0000001f08097224 */ /* 0x000fe400078e0209 */
[-C--:B------:R-:W-:Y:S02]  /*28a40*/  IMAD R8, R13, R32.reuse, RZ ;  /* 0x000000200d087224 */ /* 0x080fe400078e02ff */
[----:B------:R-:W-:Y:S01]  /*28a50*/  IMAD.IADD R29, R29, 0x1, R9 ;  /* 0x000000011d1d7824 */ /* 0x000fe200078e0209 */
[----:B------:R-:W-:Y:S01]  /*28a60*/  SHF.R.S32.HI R9, RZ, 0x1f, R32 ;  /* 0x0000001fff097819 */ /* 0x000fe20000011420 */
[----:B------:R-:W-:-:S04]  /*28a70*/  IMAD.WIDE.U32 R4, R12, R32, R28 ;  /* 0x000000200c047225 */ /* 0x000fc800078e001c */
[----:B------:R-:W-:Y:S01]  /*28a80*/  IMAD R9, R12, R9, R8 ;  /* 0x000000090c097224 */ /* 0x000fe200078e0208 */
[----:B------:R-:W-:-:S03]  /*28a90*/  LEA R86, P2, R4, R14, 0x1 ;  /* 0x0000000e04567211 */ /* 0x000fc600078408ff */
[----:B------:R-:W-:-:S05]  /*28aa0*/  IMAD.IADD R87, R5, 0x1, R9 ;  /* 0x0000000105577824 */ /* 0x000fca00078e0209 */
[----:B------:R-:W-:Y:S01]  /*28ab0*/  LEA.HI.X R87, R4, R15, R87, 0x1, P2 ;  /* 0x0000000f04577211 */ /* 0x000fe200010f0c57 */
[----:B0-----:R-:W-:Y:S06]  /*28ac0*/  @!P1 BRA `(.L_x_2050) ;  /* 0x0000004800849947 */ /* 0x001fec0003800000 */
[C---:B------:R-:W-:Y:S01]  /*28ad0*/  R2UR UR8, R78.reuse ;  /* 0x000000004e0872ca */ /* 0x040fe200000e0000 */
[----:B------:R0:W5:Y:S01]  /*28ae0*/  LDL.64 R4, [R75+0x10] ;  /* 0x000010004b047983 */ /* 0x0001620000100a00 */
[C---:B------:R-:W-:Y:S02]  /*28af0*/  R2UR UR9, R79.reuse ;  /* 0x000000004f0972ca */ /* 0x040fe400000e0000 */
[C---:B------:R-:W-:Y:S02]  /*28b00*/  R2UR UR4, R78.reuse ;  /* 0x000000004e0472ca */ /* 0x040fe400000e0000 */
[C---:B------:R-:W-:Y:S02]  /*28b10*/  R2UR UR5, R79.reuse ;  /* 0x000000004f0572ca */ /* 0x040fe400000e0000 */
[----:B------:R-:W-:Y:S02]  /*28b20*/  R2UR UR6, R78 ;  /* 0x000000004e0672ca */ /* 0x000fe400000e0000 */
[----:B------:R-:W-:-:S05]  /*28b30*/  R2UR UR7, R79 ;  /* 0x000000004f0772ca */ /* 0x000fca00000e0000 */
[----:B-----5:R-:W2:Y:S04]  /*28b40*/  LD.E R6, desc[UR8][R10.64+0x10] ;  /* 0x000010080a067980 */ /* 0x020ea8000c101900 */
[----:B------:R-:W3:Y:S04]  /*28b50*/  LD.E R13, desc[UR4][R10.64+0xc] ;  /* 0x00000c040a0d7980 */ /* 0x000ee8000c101900 */
[----:B------:R-:W4:Y:S04]  /*28b60*/  LD.E.64 R38, desc[UR4][R10.64+0x60] ;  /* 0x000060040a267980 */ /* 0x000f28000c101b00 */
[----:B------:R-:W4:Y:S01]  /*28b70*/  LD.E.64 R36, desc[UR6][R10.64+0x80] ;  /* 0x000080060a247980 */ /* 0x000f22000c101b00 */
[----:B------:R-:W-:-:S02]  /*28b80*/  R2UR UR10, R78 ;  /* 0x000000004e0a72ca */ /* 0x000fc400000e0000 */
[C---:B------:R-:W-:Y:S01]  /*28b90*/  R2UR UR11, R79.reuse ;  /* 0x000000004f0b72ca */ /* 0x040fe200000e0000 */
[----:B------:R0:W5:Y:S01]  /*28ba0*/  LD.E.64 R14, desc[UR4][R10.64+0x58] ;  /* 0x000058040a0e7980 */ /* 0x000162000c101b00 */
[----:B------:R-:W-:Y:S02]  /*28bb0*/  R2UR UR12, R78 ;  /* 0x000000004e0c72ca */ /* 0x000fe400000e0000 */
[----:B------:R-:W-:Y:S01]  /*28bc0*/  R2UR UR13, R79 ;  /* 0x000000004f0d72ca */ /* 0x000fe200000e0000 */
[----:B------:R0:W5:Y:S01]  /*28bd0*/  LD.E.64 R34, desc[UR8][R10.64+0x78] ;  /* 0x000078080a227980 */ /* 0x000162000c101b00 */
[----:B------:R-:W-:Y:S01]  /*28be0*/  SHF.R.S32.HI R9, RZ, 0x1f, R24 ;  /* 0x0000001fff097819 */ /* 0x000fe20000011418 */
[----:B------:R-:W-:Y:S01]  /*28bf0*/  BSSY B2, `(.L_x_2051) ;  /* 0x000004c000027945 */ /* 0x000fe20003800000 */
[----:B------:R-:W-:Y:S02]  /*28c00*/  CS2R R60, SRZ ;  /* 0x00000000003c7805 */ /* 0x000fe4000001ff00 */
[----:B------:R-:W-:-:S02]  /*28c10*/  CS2R R64, SRZ ;  /* 0x0000000000407805 */ /* 0x000fc4000001ff00 */
[----:B------:R-:W-:Y:S02]  /*28c20*/  CS2R R66, SRZ ;  /* 0x0000000000427805 */ /* 0x000fe4000001ff00 */
[----:B------:R-:W-:Y:S02]  /*28c30*/  CS2R R70, SRZ ;  /* 0x0000000000467805 */ /* 0x000fe4000001ff00 */
[----:B------:R-:W-:Y:S02]  /*28c40*/  CS2R R82, SRZ ;  /* 0x0000000000527805 */ /* 0x000fe4000001ff00 */
[----:B------:R-:W-:Y:S02]  /*28c50*/  CS2R R90, SRZ ;  /* 0x00000000005a7805 */ /* 0x000fe4000001ff00 */
[----:B------:R-:W-:Y:S01]  /*28c60*/  CS2R R58, SRZ ;  /* 0x00000000003a7805 */ /* 0x000fe2000001ff00 */
[----:B------:R0:W5:Y:S01]  /*28c70*/  LD.E.U8 R44, desc[UR12][R10.64+0x18] ;  /* 0x0000180c0a2c7980 */ /* 0x000162000c101100 */
[----:B------:R-:W-:-:S02]  /*28c80*/  CS2R R62, SRZ ;  /* 0x00000000003e7805 */ /* 0x000fc4000001ff00 */
[----:B------:R-:W-:Y:S02]  /*28c90*/  CS2R R68, SRZ ;  /* 0x0000000000447805 */ /* 0x000fe4000001ff00 */
[----:B------:R-:W-:Y:S02]  /*28ca0*/  CS2R R80, SRZ ;  /* 0x0000000000507805 */ /* 0x000fe4000001ff00 */
[----:B------:R-:W-:Y:S02]  /*28cb0*/  CS2R R84, SRZ ;  /* 0x0000000000547805 */ /* 0x000fe4000001ff00 */
[----:B------:R-:W-:Y:S02]  /*28cc0*/  CS2R R88, SRZ ;  /* 0x0000000000587805 */ /* 0x000fe4000001ff00 */
[----:B--2---:R-:W-:Y:S01]  /*28cd0*/  SHF.R.S32.HI R7, RZ, 0x1f, R6 ;  /* 0x0000001fff077819 */ /* 0x004fe20000011406 */
[----:B---3--:R-:W-:-:S03]  /*28ce0*/  IMAD R13, R24, -0x60, R13 ;  /* 0xffffffa0180d7824 */ /* 0x008fc600078e020d */
[----:B------:R-:W-:Y:S02]  /*28cf0*/  LEA.HI R7, R7, R6, RZ, 0x2 ;  /* 0x0000000607077211 */ /* 0x000fe400078f10ff */
[----:B------:R-:W-:Y:S02]  /*28d00*/  VIMNMX R33, R13, 0x60, PT ;  /* 0x000000600d217848 */ /* 0x000fe40003fe0100 */
[----:B------:R-:W-:Y:S01]  /*28d10*/  SHF.R.S32.HI R28, RZ, 0x2, R7 ;  /* 0x00000002ff1c7819 */ /* 0x000fe20000011407 */
[-C--:B----4-:R-:W-:Y:S01]  /*28d20*/  IMAD R8, R39, R24.reuse, RZ ;  /* 0x0000001827087224 */ /* 0x090fe200078e02ff */
[----:B------:R0:W5:Y:S02]  /*28d30*/  LD.E.64 R6, desc[UR6][R10.64+0x68] ;  /* 0x000068060a067980 */ /* 0x000164000c101b00 */
[----:B------:R-:W-:Y:S01]  /*28d40*/  ISETP.GE.AND P1, PT, R28, R33, PT ;  /* 0x000000211c00720c */ /* 0x000fe20003f26270 */
[----:B------:R-:W-:Y:S02]  /*28d50*/  IMAD R12, R37, R24, RZ ;  /* 0x00000018250c7224 */ /* 0x000fe400078e02ff */
[----:B------:R-:W-:-:S02]  /*28d60*/  IMAD R29, R38, R9, R8 ;  /* 0x00000009261d7224 */ /* 0x000fc400078e0208 */
[----:B------:R-:W-:Y:S02]  /*28d70*/  IMAD R31, R36, R9, R12 ;  /* 0x00000009241f7224 */ /* 0x000fe400078e020c */
[-C--:B------:R-:W-:Y:S01]  /*28d80*/  IMAD.WIDE.U32 R38, R38, R24.reuse, RZ ;  /* 0x0000001826267225 */ /* 0x080fe200078e00ff */
[----:B------:R0:W5:Y:S03]  /*28d90*/  LD.E.64 R12, desc[UR10][R10.64+0x88] ;  /* 0x0000880a0a0c7980 */ /* 0x000166000c101b00 */
[----:B------:R-:W-:Y:S01]  /*28da0*/  IMAD.WIDE.U32 R36, R36, R24, RZ ;  /* 0x0000001824247225 */ /* 0x000fe200078e00ff */
[----:B------:R-:W-:-:S03]  /*28db0*/  CS2R R8, SRZ ;  /* 0x0000000000087805 */ /* 0x000fc6000001ff00 */
[----:B------:R-:W-:Y:S02]  /*28dc0*/  IMAD.IADD R45, R39, 0x1, R29 ;  /* 0x00000001272d7824 */ /* 0x000fe400078e021d */
[----:B------:R-:W-:Y:S02]  /*28dd0*/  VIADD R30, R28, 0x40 ;  /* 0x000000401c1e7836 */ /* 0x000fe40000000000 */
[----:B------:R-:W-:Y:S01]  /*28de0*/  IMAD.IADD R93, R37, 0x1, R31 ;  /* 0x00000001255d7824 */ /* 0x000fe200078e021f */
[----:B0-----:R-:W-:Y:S06]  /*28df0*/  @P1 BRA `(.L_x_2052) ;  /* 0x0000000000ac1947 */ /* 0x001fec0003800000 */
[----:B-----5:R-:W-:Y:S02]  /*28e00*/  LOP3.LUT R11, R44, 0x1, RZ, 0xc0, !PT ;  /* 0x000000012c0b7812 */ /* 0x020fe400078ec0ff */
[----:B------:R-:W-:Y:S02]  /*28e10*/  CS2R R90, SRZ ;  /* 0x00000000005a7805 */ /* 0x000fe4000001ff00 */
[----:B------:R-:W-:Y:S02]  /*28e20*/  LEA R10, P1, R38, R6, 0x1 ;  /* 0x00000006260a7211 */ /* 0x000fe400078208ff */
[----:B------:R-:W-:Y:S02]  /*28e30*/  CS2R R82, SRZ ;  /* 0x0000000000527805 */ /* 0x000fe4000001ff00 */
[----:B------:R-:W-:Y:S02]  /*28e40*/  LEA R28, P2, R36, R12, 0x1 ;  /* 0x0000000c241c7211 */ /* 0x000fe400078408ff */
[----:B------:R-:W-:-:S02]  /*28e50*/  CS2R R70, SRZ ;  /* 0x0000000000467805 */ /* 0x000fc4000001ff00 */
[----:B------:R-:W-:Y:S02]  /*28e60*/  ISETP.NE.U32.AND P6, PT, R11, 0x1, PT ;  /* 0x000000010b00780c */ /* 0x000fe40003fc5070 */
[----:B------:R-:W-:Y:S02]  /*28e70*/  CS2R R66, SRZ ;  /* 0x0000000000427805 */ /* 0x000fe4000001ff00 */
[----:B------:R-:W-:Y:S02]  /*28e80*/  LEA.HI.X R11, R38, R7, R45, 0x1, P1 ;  /* 0x00000007260b7211 */ /* 0x000fe400008f0c2d */
[----:B------:R-:W-:Y:S02]  /*28e90*/  CS2R R64, SRZ ;  /* 0x0000000000407805 */ /* 0x000fe4000001ff00 */
[----:B------:R-:W-:Y:S02]  /*28ea0*/  LEA.HI.X R29, R36, R13, R93, 0x1, P2 ;  /* 0x0000000d241d7211 */ /* 0x000fe400010f0c5d */
[----:B------:R-:W-:-:S02]  /*28eb0*/  CS2R R60, SRZ ;  /* 0x00000000003c7805 */ /* 0x000fc4000001ff00 */
[----:B------:R-:W-:Y:S02]  /*28ec0*/  R2P PR, R44, 0x3e ;  /* 0x0000003e2c007804 */ /* 0x000fe40000000000 */
[----:B------:R-:W-:Y:S02]  /*28ed0*/  @!P6 R2UR UR4, R78 ;  /* 0x000000004e04e2ca */ /* 0x000fe400000e0000 */
[----:B------:R-:W-:-:S09]  /*28ee0*/  @!P6 R2UR UR5, R79 ;  /* 0x000000004f05e2ca */ /* 0x000fd200000e0000 */
[C---:B------:R-:W-:Y:S02]  /*28ef0*/  @P1 R2UR UR6, R78.reuse ;  /* 0x000000004e0612ca */ /* 0x040fe400000e0000 */
[C---:B------:R-:W-:Y:S02]  /*28f00*/  @P1 R2UR UR7, R79.reuse ;  /* 0x000000004f0712ca */ /* 0x040fe400000e0000 */
[C---:B------:R-:W-:Y:S02]  /*28f10*/  @P2 R2UR UR8, R78.reuse ;  /* 0x000000004e0822ca */ /* 0x040fe400000e0000 */
[----:B------:R-:W-:Y:S02]  /*28f20*/  @P2 R2UR UR9, R79 ;  /* 0x000000004f0922ca */ /* 0x000fe400000e0000 */
[----:B------:R-:W-:Y:S02]  /*28f30*/  @P3 R2UR UR10, R78 ;  /* 0x000000004e0a32ca */ /* 0x000fe400000e0000 */
[----:B------:R-:W-:-:S02]  /*28f40*/  CS2R R88, SRZ ;  /* 0x0000000000587805 */ /* 0x000fc4000001ff00 */
[C---:B------:R-:W-:Y:S02]  /*28f50*/  @P3 R2UR UR11, R79.reuse ;  /* 0x000000004f0b32ca */ /* 0x040fe400000e0000 */
[----:B------:R-:W-:Y:S02]  /*28f60*/  CS2R R84, SRZ ;  /* 0x0000000000547805 */ /* 0x000fe4000001ff00 */
[----:B------:R-:W-:Y:S02]  /*28f70*/  @P4 R2UR UR12, R78 ;  /* 0x000000004e0c42ca */ /* 0x000fe400000e0000 */
[----:B------:R-:W-:Y:S02]  /*28f80*/  CS2R R80, SRZ ;  /* 0x0000000000507805 */ /* 0x000fe4000001ff00 */
[----:B------:R-:W-:Y:S02]  /*28f90*/  @P4 R2UR UR13, R79 ;  /* 0x000000004f0d42ca */ /* 0x000fe400000e0000 */
[----:B------:R-:W-:-:S02]  /*28fa0*/  CS2R R68, SRZ ;  /* 0x0000000000447805 */ /* 0x000fc4000001ff00 */
[----:B------:R-:W-:Y:S02]  /*28fb0*/  @P5 R2UR UR14, R78 ;  /* 0x000000004e0e52ca */ /* 0x000fe400000e0000 */
[----:B------:R-:W-:Y:S02]  /*28fc0*/  CS2R R62, SRZ ;  /* 0x00000000003e7805 */ /* 0x000fe4000001ff00 */
[----:B------:R-:W-:Y:S02]  /*28fd0*/  @P5 R2UR UR15, R79 ;  /* 0x000000004f0f52ca */ /* 0x000fe400000e0000 */
[----:B------:R-:W-:Y:S01]  /*28fe0*/  CS2R R58, SRZ ;  /* 0x00000000003a7805 */ /* 0x000fe2000001ff00 */
[----:B------:R0:W5:Y:S04]  /*28ff0*/  @!P6 LD.E.64 R90, desc[UR4][R10.64] ;  /* 0x000000040a5ae980 */ /* 0x000168000c101b00 */
[----:B------:R0:W5:Y:S04]  /*29000*/  @P1 LD.E.64 R82, desc[UR6][R10.64+0x20] ;  /* 0x000020060a521980 */ /* 0x000168000c101b00 */
[----:B------:R0:W5:Y:S04]  /*29010*/  @P2 LD.E.64 R70, desc[UR8][R10.64+0x40] ;  /* 0x000040080a462980 */ /* 0x000168000c101b00 */
[----:B------:R0:W5:Y:S04]  /*29020*/  @P3 LD.E.64 R66, desc[UR10][R10.64+0x60] ;  /* 0x0000600a0a423980 */ /* 0x000168000c101b00 */
[----:B------:R0:W5:Y:S04]  /*29030*/  @P4 LD.E.64 R64, desc[UR12][R10.64+0x80] ;  /* 0x0000800c0a404980 */ /* 0x000168000c101b00 */
[----:B------:R0:W5:Y:S04]  /*29040*/  @P5 LD.E.64 R60, desc[UR14][R10.64+0xa0] ;  /* 0x0000a00e0a3c5980 */ /* 0x000168000c101b00 */
[----:B------:R0:W5:Y:S04]  /*29050*/  @!P6 LD.E.64 R88, desc[UR4][R28.64] ;  /* 0x000000041c58e980 */ /* 0x000168000c101b00 */
[----:B------:R0:W5:Y:S04]  /*29060*/  @P1 LD.E.64 R84, desc[UR6][R28.64+0x20] ;  /* 0x000020061c541980 */ /* 0x000168000c101b00 */
[----:B------:R0:W5:Y:S04]  /*29070*/  @P2 LD.E.64 R80, desc[UR8][R28.64+0x40] ;  /* 0x000040081c502980 */ /* 0x000168000c101b00 */
[----:B------:R0:W5:Y:S04]  /*29080*/  @P3 LD.E.64 R68, desc[UR10][R28.64+0x60] ;  /* 0x0000600a1c443980 */ /* 0x000168000c101b00 */
[----:B------:R0:W5:Y:S04]  /*29090*/  @P4 LD.E.64 R62, desc[UR12][R28.64+0x80] ;  /* 0x0000800c1c3e4980 */ /* 0x000168000c101b00 */
[----:B------:R0:W5:Y:S02]  /*290a0*/  @P5 LD.E.64 R58, desc[UR14][R28.64+0xa0] ;  /* 0x0000a00e1c3a5980 */ /* 0x000164000c101b00 */
.L_x_2052:
[----:B------:R-:W-:Y:S05]  /*290b0*/  BSYNC B2 ;  /* 0x0000000000027941 */ /* 0x000fea0003800000 */
.L_x_2051:
[----:B------:R-:W-:Y:S01]  /*290c0*/  ISETP.GE.AND P1, PT, R30, R33, PT ;  /* 0x000000211e00720c */ /* 0x000fe20003f26270 */
[----:B------:R-:W-:Y:S01]  /*290d0*/  BSSY B2, `(.L_x_2053) ;  /* 0x000003c000027945 */ /* 0x000fe20003800000 */
[----:B------:R-:W-:Y:S02]  /*290e0*/  CS2R R30, SRZ ;  /* 0x00000000001e7805 */ /* 0x000fe4000001ff00 */
[----:B------:R-:W-:Y:S02]  /*290f0*/  CS2R R40, SRZ ;  /* 0x0000000000287805 */ /* 0x000fe4000001ff00 */
[----:B------:R-:W-:Y:S02]  /*29100*/  CS2R R46, SRZ ;  /* 0x00000000002e7805 */ /* 0x000fe4000001ff00 */
[----:B------:R-:W-:Y:S02]  /*29110*/  CS2R R50, SRZ ;  /* 0x0000000000327805 */ /* 0x000fe4000001ff00 */
[----:B------:R-:W-:-:S02]  /*29120*/  CS2R R54, SRZ ;  /* 0x0000000000367805 */ /* 0x000fc4000001ff00 */
[----:B0-----:R-:W-:Y:S02]  /*29130*/  CS2R R28, SRZ ;  /* 0x00000000001c7805 */ /* 0x001fe4000001ff00 */
[----:B------:R-:W-:Y:S02]  /*29140*/  CS2R R32, SRZ ;  /* 0x0000000000207805 */ /* 0x000fe4000001ff00 */
[----:B------:R-:W-:Y:S02]  /*29150*/  CS2R R42, SRZ ;  /* 0x00000000002a7805 */ /* 0x000fe4000001ff00 */
[----:B------:R-:W-:Y:S02]  /*29160*/  CS2R R48, SRZ ;  /* 0x0000000000307805 */ /* 0x000fe4000001ff00 */
[----:B------:R-:W-:Y:S02]  /*29170*/  CS2R R52, SRZ ;  /* 0x0000000000347805 */ /* 0x000fe4000001ff00 */
[----:B------:R-:W-:Y:S01]  /*29180*/  CS2R R56, SRZ ;  /* 0x0000000000387805 */ /* 0x000fe2000001ff00 */
[----:B------:R-:W-:Y:S06]  /*29190*/  @P1 BRA `(.L_x_2054) ;  /* 0x0000000000bc1947 */ /* 0x000fec0003800000 */
[----:B-----5:R-:W-:Y:S02]  /*291a0*/  IADD3 R39, P1, R14, R38, RZ ;  /* 0x000000260e277210 */ /* 0x020fe40007f3e0ff */
[----:B------:R-:W-:Y:S02]  /*291b0*/  CS2R R54, SRZ ;  /* 0x0000000000367805 */ /* 0x000fe4000001ff00 */
[----:B------:R-:W-:Y:S02]  /*291c0*/  IADD3 R37, P2, R34, R36, RZ ;  /* 0x0000002422257210 */ /* 0x000fe40007f5e0ff */
[----:B------:R-:W-:Y:S02]  /*291d0*/  CS2R R50, SRZ ;  /* 0x0000000000327805 */ /* 0x000fe4000001ff00 */
[----:B------:R-:W-:Y:S01]  /*291e0*/  LOP3.LUT R8, R44, 0x1, RZ, 0xc0, !PT ;  /* 0x000000012c087812 */ /* 0x000fe200078ec0ff */
[----:B------:R-:W-:Y:S01]  /*291f0*/  IMAD.X R14, R15, 0x1, R45, P1 ;  /* 0x000000010f0e7824 */ /* 0x000fe200008e062d */
[----:B------:R-:W-:Y:S01]  /*29200*/  LEA R6, P1, R39, R6, 0x1 ;  /* 0x0000000627067211 */ /* 0x000fe200078208ff */
[----:B------:R-:W-:Y:S01]  /*29210*/  IMAD.X R34, R35, 0x1, R93, P2 ;  /* 0x0000000123227824 */ /* 0x000fe200010e065d */
[----:B------:R-:W-:-:S02]  /*29220*/  LEA R10, P2, R37, R12, 0x1 ;  /* 0x0000000c250a7211 */ /* 0x000fc400078408ff */
[----:B------:R-:W-:Y:S02]  /*29230*/  CS2R R46, SRZ ;  /* 0x00000000002e7805 */ /* 0x000fe4000001ff00 */
[----:B------:R-:W-:Y:S02]  /*29240*/  ISETP.NE.U32.AND P6, PT, R8, 0x1, PT ;  /* 0x000000010800780c */ /* 0x000fe40003fc5070 */
[----:B------:R-:W-:Y:S02]  /*29250*/  CS2R R40, SRZ ;  /* 0x0000000000287805 */ /* 0x000fe4000001ff00 */
[----:B------:R-:W-:Y:S02]  /*29260*/  LEA.HI.X R7, R39, R7, R14, 0x1, P1 ;  /* 0x0000000727077211 */ /* 0x000fe400008f0c0e */
[----:B------:R-:W-:Y:S02]  /*29270*/  CS2R R30, SRZ ;  /* 0x00000000001e7805 */ /* 0x000fe4000001ff00 */
[----:B------:R-:W-:-:S02]  /*29280*/  LEA.HI.X R11, R37, R13, R34, 0x1, P2 ;  /* 0x0000000d250b7211 */ /* 0x000fc400010f0c22 */
[----:B------:R-:W-:Y:S02]  /*29290*/  CS2R R8, SRZ ;  /* 0x0000000000087805 */ /* 0x000fe4000001ff00 */
        /* <DEDUP_REMOVED lines=31> */
.L_x_2054:
[----:B------:R-:W-:Y:S05]  /*29490*/  BSYNC B2 ;  /* 0x0000000000027941 */ /* 0x000fea0003800000 */
.L_x_2053:
[----:B------:R-:W-:Y:S01]  /*294a0*/  R2UR UR4, R78 ;  /* 0x000000004e0472ca */ /* 0x000fe200000e0000 */
[----:B0----5:R0:W5:Y:S01]  /*294b0*/  LDL R6, [R76] ;  /* 0x000000004c067983 */ /* 0x0211620000100800 */
[----:B------:R-:W-:-:S03]  /*294c0*/  R2UR UR5, R79 ;  /* 0x000000004f0572ca */ /* 0x000fc600000e0000 */
[----:B------:R0:W5:Y:S10]  /*294d0*/  LDL R7, [R76+0x4] ;  /* 0x000004004c077983 */ /* 0x0001740000100800 */
[----:B------:R-:W2:Y:S01]  /*294e0*/  LD.E R11, desc[UR4][R4.64+0x1c] ;  /* 0x00001c04040b7980 */ /* 0x000ea2000c101900 */
[----:B------:R-:W-:-:S02]  /*294f0*/  IMAD.MOV.U32 R10, RZ, RZ, R60 ;  /* 0x000000ffff0a7224 */ /* 0x000fc400078e003c */
[----:B------:R-:W-:-:S03]  /*29500*/  IMAD.MOV.U32 R12, RZ, RZ, R64 ;  /* 0x000000ffff0c7224 */ /* 0x000fc600078e0040 */
[----:B------:R-:W-:Y:S01]  /*29510*/  PRMT R121, R10, 0x7610, R121 ;  /* 0x000076100a797816 */ /* 0x000fe20000000079 */
[----:B------:R-:W-:Y:S02]  /*29520*/  IMAD.MOV.U32 R10, RZ, RZ, R61 ;  /* 0x000000ffff0a7224 */ /* 0x000fe400078e003d */
        /* <DEDUP_REMOVED lines=86> */
[----:B------:R-:W-:Y:S01]  /*29a90*/  BSSY B2, `(.L_x_2055) ;  /* 0x000000b000027945 */ /* 0x000fe20003800000 */
[----:B------:R-:W-:-:S02]  /*29aa0*/  PRMT R106, R15, 0x7610, R106 ;  /* 0x000076100f6a7816 */ /* 0x000fc4000000006a */
[----:B------:R-:W-:Y:S02]  /*29ab0*/  PRMT R115, R12, 0x7610, R115 ;  /* 0x000076100c737816 */ /* 0x000fe40000000073 */
[----:B------:R-:W-:Y:S02]  /*29ac0*/  PRMT R119, R13, 0x7610, R119 ;  /* 0x000076100d777816 */ /* 0x000fe40000000077 */
[----:B------:R-:W-:Y:S02]  /*29ad0*/  PRMT R120, R14, 0x7610, R120 ;  /* 0x000076100e787816 */ /* 0x000fe40000000078 */
[----:B--2---:R-:W-:-:S04]  /*29ae0*/  LOP3.LUT R11, R11, 0x1, RZ, 0xfc, !PT ;  /* 0x000000010b0b7812 */ /* 0x004fc800078efcff */
[----:B------:R-:W-:Y:S01]  /*29af0*/  ISETP.NE.AND P1, PT, R11, 0x3, PT ;  /* 0x000000030b00780c */ /* 0x000fe20003f25270 */
[----:B------:R-:W-:-:S05]  /*29b00*/  IMAD.MOV.U32 R11, RZ, RZ, R52 ;  /* 0x000000ffff0b7224 */ /* 0x000fca00078e0034 */
[----:B------:R-:W-:-:S07]  /*29b10*/  PRMT R114, R11, 0x7610, R114 ;  /* 0x000076100b727816 */ /* 0x000fce0000000072 */
[----:B0-----:R-:W-:Y:S05]  /*29b20*/  @!P1 BRA `(.L_x_2056) ;  /* 0x0000000000049947 */ /* 0x001fea0003800000 */
[----:B------:R-:W-:Y:S01]  /*29b30*/  BPT.TRAP 0x1 ;  /* 0x000000040000795c */ /* 0x000fe20000300000 */
.L_x_2056:
[----:B------:R-:W-:Y:S05]  /*29b40*/  BSYNC B2 ;  /* 0x0000000000027941 */ /* 0x000fea0003800000 */
.L_x_2055:
[----:B------:R-:W-:Y:S02]  /*29b50*/  R2UR UR4, R78 ;  /* 0x000000004e0472ca */ /* 0x000fe400000e0000 */
[----:B------:R-:W-:-:S13]  /*29b60*/  R2UR UR5, R79 ;  /* 0x000000004f0572ca */ /* 0x000fda00000e0000 */
[----:B------:R-:W2:Y:S01]  /*29b70*/  LD.E.64 R4, desc[UR4][R4.64+0x8] ;  /* 0x0000080404047980 */ /* 0x000ea2000c101b00 */
[----:B-----5:R-:W-:Y:S01]  /*29b80*/  SHF.L.U32 R7, R7, 0x1f, RZ ;  /* 0x0000001f07077819 */ /* 0x020fe200000006ff */
[----:B------:R-:W-:Y:S01]  /*29b90*/  BSSY B2, `(.L_x_2057) ;  /* 0x0000005000027945 */ /* 0x000fe20003800000 */
[----:B--2---:R-:W-:-:S05]  /*29ba0*/  MOV R11, R4 ;  /* 0x00000004000b7202 */ /* 0x004fca0000000f00 */
[----:B------:R-:W-:-:S04]  /*29bb0*/  IMAD R6, R6, 0x8, R11 ;  /* 0x0000000806067824 */ /* 0x000fc800078e020b */
[----:B------:R-:W0:Y:S02]  /*29bc0*/  SYNCS.PHASECHK.TRANS64.TRYWAIT P1, [R6+URZ], R7 ;  /* 0x00000007060075a7 */ /* 0x000e24000802017f */
[----:B0-----:R-:W-:Y:S05]  /*29bd0*/  @!P1 BRA `(.L_x_2058) ;  /* 0x00000098004c9947 */ /* 0x001fea0003800000 */
.L_x_2149:
[----:B------:R-:W-:Y:S05]  /*29be0*/  BSYNC B2 ;  /* 0x0000000000027941 */ /* 0x000fea0003800000 */
.L_x_2057:
[----:B------:R-:W2:Y:S01]  /*29bf0*/  LDL.64 R34, [R75+0x30] ;  /* 0x000030004b227983 */ /* 0x000ea20000100a00 */
[----:B------:R-:W-:Y:S02]  /*29c00*/  R2UR UR4, R78 ;  /* 0x000000004e0472ca */ /* 0x000fe400000e0000 */
[----:B------:R-:W-:Y:S01]  /*29c10*/  R2UR UR5, R79 ;  /* 0x000000004f0572ca */ /* 0x000fe200000e0000 */
[----:B------:R-:W3:Y:S04]  /*29c20*/  LDL R4, [R76] ;  /* 0x000000004c047983 */ /* 0x000ee80000100800 */
[----:B------:R-:W4:Y:S04]  /*29c30*/  LDL.64 R38, [R75+0x38] ;  /* 0x000038004b267983 */ /* 0x000f280000100a00 */
[----:B------:R1:W5:Y:S04]  /*29c40*/  LDL.64 R36, [R75+0x40] ;  /* 0x000040004b247983 */ /* 0x0003680000100a00 */
[----:B--2---:R-:W0:Y:S01]  /*29c50*/  LD.E R5, desc[UR4][R34.64+0x8] ;  /* 0x0000080422057980 */ /* 0x004e22000c101900 */
[----:B---3--:R-:W-:-:S02]  /*29c60*/  IMAD R4, R4, 0x4800, RZ ;  /* 0x0000480004047824 */ /* 0x008fc400078e02ff */
[----:B------:R-:W-:Y:S01]  /*29c70*/  IMAD.MOV.U32 R92, RZ, RZ, 0x20 ;  /* 0x00000020ff5c7424 */ /* 0x000fe200078e00ff */
[----:B----4-:R-:W5:Y:S01]  /*29c80*/  LD.E.64 R38, desc[UR4][R38.64] ;  /* 0x0000000426267980 */ /* 0x010f62000c101b00 */
[----:B------:R-:W-:Y:S01]  /*29c90*/  UMOV UR4, 0xffffffff ;  /* 0xffffffff00047882 */ /* 0x000fe20000000000 */
[----:B0-----:R-:W-:-:S04]  /*29ca0*/  SHF.R.S32.HI R6, RZ, 0x1f, R5 ;  /* 0x0000001fff067819 */ /* 0x001fc80000011405 */
[----:B------:R-:W-:-:S04]  /*29cb0*/  LEA.HI R7, R6, R5, RZ, 0x2 ;  /* 0x0000000506077211 */ /* 0x000fc800078f10ff */
[--C-:B------:R-:W-:Y:S02]  /*29cc0*/  SHF.R.S32.HI R116, RZ, 0x2, R7.reuse ;  /* 0x00000002ff747819 */ /* 0x100fe40000011407 */
[----:B------:R-:W-:-:S04]  /*29cd0*/  SHF.R.S32.HI R11, RZ, 0x1f, R7 ;  /* 0x0000001fff0b7819 */ /* 0x000fc80000011407 */
[----:B------:R-:W-:-:S04]  /*29ce0*/  LEA.HI R11, R11, R116, RZ, 0x3 ;  /* 0x000000740b0b7211 */ /* 0x000fc800078f18ff */
[----:B------:R-:W-:Y:S02]  /*29cf0*/  LOP3.LUT R11, R11, 0xfffffff8, RZ, 0xc0, !PT ;  /* 0xfffffff80b0b7812 */ /* 0x000fe400078ec0ff */
[----:B------:R-:W-:-:S03]  /*29d00*/  LOP3.LUT R12, R7, 0x1ffffffc, RZ, 0xc0, !PT ;  /* 0x1ffffffc070c7812 */ /* 0x000fc600078ec0ff */
[----:B------:R-:W-:Y:S02]  /*29d10*/  IMAD.IADD R11, R116, 0x1, -R11 ;  /* 0x00000001740b7824 */ /* 0x000fe400078e0a0b */
[----:B------:R-:W-:Y:S02]  /*29d20*/  IMAD.IADD R12, R5, 0x1, -R12 ;  /* 0x00000001050c7824 */ /* 0x000fe400078e0a0c */
[----:B------:R-:W-:Y:S02]  /*29d30*/  IMAD.SHL.U32 R7, R11, 0x40, RZ ;  /* 0x000000400b077824 */ /* 0x000fe400078e00ff */
[----:B------:R-:W-:-:S03]  /*29d40*/  IMAD.SHL.U32 R93, R12, 0x8, RZ ;  /* 0x000000080c5d7824 */ /* 0x000fc600078e00ff */
[----:B------:R-:W-:Y:S02]  /*29d50*/  LOP3.LUT R12, R7, 0x1c0, RZ, 0xc0, !PT ;  /* 0x000001c0070c7812 */ /* 0x000fe400078ec0ff */
[----:B------:R-:W-:Y:S02]  /*29d60*/  LEA.HI R5, R6, R5, RZ, 0x5 ;  /* 0x0000000506057211 */ /* 0x000fe400078f28ff */
[----:B------:R-:W-:Y:S02]  /*29d70*/  LOP3.LUT R7, R12, 0x18, R93, 0xf8, !PT ;  /* 0x000000180c077812 */ /* 0x000fe400078ef85d */
[----:B------:R-:W-:Y:S01]  /*29d80*/  SHF.R.U32.HI R12, RZ, 0x3, R12 ;  /* 0x00000003ff0c7819 */ /* 0x000fe2000001160c */
[----:B------:R-:W-:-:S03]  /*29d90*/  IMAD.SHL.U32 R5, R5, 0x10, RZ ;  /* 0x0000001005057824 */ /* 0x000fc600078e00ff */
[----:B------:R-:W-:-:S04]  /*29da0*/  LOP3.LUT R12, R7, R12, RZ, 0x3c, !PT ;  /* 0x0000000c070c7212 */ /* 0x000fc800078e3cff */
[----:B------:R-:W-:Y:S02]  /*29db0*/  LOP3.LUT R5, R12, 0xfffffe00, R5, 0xf8, !PT ;  /* 0xfffffe000c057812 */ /* 0x000fe400078ef805 */
[----:B------:R-:W-:Y:S02]  /*29dc0*/  LOP3.LUT P1, RZ, R11, 0x4, RZ, 0xc0, !PT ;  /* 0x000000040bff7812 */ /* 0x000fe4000782c0ff */
[----:B------:R-:W-:Y:S02]  /*29dd0*/  IADD3 R95, P2, R4, R5, RZ ;  /* 0x00000005045f7210 */ /* 0x000fe40007f5e0ff */
[----:B------:R-:W-:Y:S02]  /*29de0*/  SEL R92, R92, 0xffffffe0, !P1 ;  /* 0xffffffe05c5c7807 */ /* 0x000fe40004800000 */
[----:B------:R-:W-:Y:S01]  /*29df0*/  LEA.HI.X.SX32 R97, R4, RZ, 0x1, P2 ;  /* 0x000000ff04617211 */ /* 0x000fe200010f0eff */
[----:B-1----:R-:W-:Y:S08]  /*29e00*/  BRA.DIV UR4, `(.L_x_2059) ;  /* 0x0000009604d47947 */ /* 0x002ff0000b800000 */
[----:B------:R0:W1:Y:S04]  /*29e10*/  SHFL.IDX PT, R5, R87, RZ, 0x1c1f ;  /* 0x001c1fff57057589 */ /* 0x00006800000e0000 */
[----:B------:R0:W2:Y:S02]  /*29e20*/  SHFL.IDX PT, R14, R86, RZ, 0x1c1f ;  /* 0x001c1fff560e7589 */ /* 0x0000a400000e0000 */
.L_x_2153:
[----:B------:R-:W-:Y:S02]  /*29e30*/  R2UR UR4, R78 ;  /* 0x000000004e0472ca */ /* 0x000fe400000e0000 */
[----:B------:R-:W-:-:S13]  /*29e40*/  R2UR UR5, R79 ;  /* 0x000000004f0572ca */ /* 0x000fda00000e0000 */
[----:B------:R-:W3:Y:S01]  /*29e50*/  LD.E R7, desc[UR4][R34.64+0xc] ;  /* 0x00000c0422077980 */ /* 0x000ee2000c101900 */
[C---:B-----5:R-:W-:Y:S01]  /*29e60*/  LEA R44, P2, R95.reuse, R38, 0x1 ;  /* 0x000000265f2c7211 */ /* 0x060fe200078408ff */
[----:B------:R-:W-:Y:S01]  /*29e70*/  BSSY B2, `(.L_x_2060) ;  /* 0x00001af000027945 */ /* 0x000fe20003800000 */
[----:B-1----:R-:W-:Y:S02]  /*29e80*/  IMAD.MOV.U32 R15, RZ, RZ, R5 ;  /* 0x000000ffff0f7224 */ /* 0x002fe400078e0005 */
[----:B------:R-:W-:Y:S01]  /*29e90*/  LEA.HI.X R45, R95, R39, R97, 0x1, P2 ;  /* 0x000000275f2d7211 */ /* 0x000fe200010f0c61 */
[----:B---3--:R-:W-:-:S05]  /*29ea0*/  IMAD R7, R24, -0x60, R7 ;  /* 0xffffffa018077824 */ /* 0x008fca00078e0207 */
[----:B------:R-:W-:-:S04]  /*29eb0*/  VIMNMX R7, R7, 0x60, PT ;  /* 0x0000006007077848 */ /* 0x000fc80003fe0100 */
[----:B------:R-:W-:-:S13]  /*29ec0*/  ISETP.GE.AND P1, PT, R116, R7, PT ;  /* 0x000000077400720c */ /* 0x000fda0003f26270 */
[----:B------:R-:W-:Y:S05]  /*29ed0*/  @P1 BRA `(.L_x_2061) ;  /* 0x0000001800a01947 */ /* 0x000fea0003800000 */
[----:B------:R-:W-:Y:S02]  /*29ee0*/  R2UR UR4, R78 ;  /* 0x000000004e0472ca */ /* 0x000fe400000e0000 */
[----:B------:R-:W-:-:S13]  /*29ef0*/  R2UR UR5, R79 ;  /* 0x000000004f0572ca */ /* 0x000fda00000e0000 */
[----:B------:R-:W3:Y:S01]  /*29f00*/  LD.E.U8 R12, desc[UR4][R36.64] ;  /* 0x00000004240c7980 */ /* 0x000ee2000c101100 */
[----:B------:R-:W-:Y:S01]  /*29f10*/  BSSY B3, `(.L_x_2062) ;  /* 0x0000042000037945 */ /* 0x000fe20003800000 */
[----:B---3--:R-:W-:-:S04]  /*29f20*/  LOP3.LUT R4, R12, 0x1, RZ, 0xc0, !PT ;  /* 0x000000010c047812 */ /* 0x008fc800078ec0ff */
[----:B------:R-:W-:-:S13]  /*29f30*/  ISETP.NE.U32.AND P1, PT, R4, 0x1, PT ;  /* 0x000000010400780c */ /* 0x000fda0003f25070 */
[----:B------:R-:W-:Y:S05]  /*29f40*/  @P1 BRA `(.L_x_2063) ;  /* 0x0000000000f81947 */ /* 0x000fea0003800000 */
[----:B------:R-:W-:Y:S02]  /*29f50*/  R2UR UR4, R78 ;  /* 0x000000004e0472ca */ /* 0x000fe400000e0000 */
[----:B------:R-:W-:-:S13]  /*29f60*/  R2UR UR5, R79 ;  /* 0x000000004f0572ca */ /* 0x000fda00000e0000 */
[----:B------:R-:W3:Y:S01]  /*29f70*/  LD.E.U8 R4, desc[UR4][R34.64+0x18] ;  /* 0x0000180422047980 */ /* 0x000ee2000c101100 */
[----:B------:R-:W-:Y:S01]  /*29f80*/  BSSY B4, `(.L_x_2064) ;  /* 0x0000033000047945 */ /* 0x000fe20003800000 */
[----:B---3--:R-:W-:-:S04]  /*29f90*/  LOP3.LUT R4, R4, 0x1, RZ, 0xc0, !PT ;  /* 0x0000000104047812 */ /* 0x008fc800078ec0ff */
[----:B------:R-:W-:Y:S02]  /*29fa0*/  ISETP.NE.U32.AND P1, PT, R4, 0x1, PT ;  /* 0x000000010400780c */ /* 0x000fe40003f25070 */
[----:B------:R1:W5:Y:S11]  /*29fb0*/  LD.E.128 R4, desc[UR4][R44.64] ;  /* 0x000000042c047980 */ /* 0x000376000c101d00 */
[----:B-1----:R-:W-:Y:S05]  /*29fc0*/  @P1 BRA `(.L_x_2065) ;  /* 0x0000000000b81947 */ /* 0x002fea0003800000 */
[----:B------:R-:W-:Y:S01]  /*29fd0*/  SHF.R.U64 R144, R90, 0x10, R91 ;  /* 0x000000105a907819 */ /* 0x000fe2000000125b */
[----:B-----5:R-:W-:Y:S01]  /*29fe0*/  IMAD.U32 R13, R7, 0x10000, RZ ;  /* 0x00010000070d7824 */ /* 0x020fe200078e00ff */
[----:B------:R-:W-:Y:S01]  /*29ff0*/  SHF.R.U64 R90, R88, 0x10, R89 ;  /* 0x00000010585a7819 */ /* 0x000fe20000001259 */
[----:B------:R-:W-:Y:S01]  /*2a000*/  IMAD.U32 R11, R6, 0x10000, RZ ;  /* 0x00010000060b7824 */ /* 0x000fe200078e00ff */
[----:B------:R-:W-:Y:S02]  /*2a010*/  SHF.R.U32.HI R145, RZ, 0x10, R91 ;  /* 0x00000010ff917819 */ /* 0x000fe4000001165b */
[----:B------:R-:W-:Y:S02]  /*2a020*/  SHF.R.U32.HI R91, RZ, 0x10, R89 ;  /* 0x00000010ff5b7819 */ /* 0x000fe40000011659 */
[----:B------:R-:W-:Y:S02]  /*2a030*/  PRMT R141, R141, 0x5410, R90 ;  /* 0x000054108d8d7816 */ /* 0x000fe4000000005a */
[----:B------:R-:W-:-:S02]  /*2a040*/  PRMT R143, R143, 0x5410, R144 ;  /* 0x000054108f8f7816 */ /* 0x000fc40000000090 */
[----:B------:R-:W-:Y:S02]  /*2a050*/  PRMT R91, R10, 0x5410, R91 ;  /* 0x000054100a5b7816 */ /* 0x000fe4000000005b */
[----:B------:R-:W-:Y:S02]  /*2a060*/  LOP3.LUT R88, R7, 0xffff0000, RZ, 0xc0, !PT ;  /* 0xffff000007587812 */ /* 0x000fe400078ec0ff */
[----:B------:R-:W-:Y:S01]  /*2a070*/  PRMT R142, R142, 0x5410, R145 ;  /* 0x000054108e8e7816 */ /* 0x000fe20000000091 */
[----:B------:R-:W-:Y:S01]  /*2a080*/  IMAD.U32 R144, R91, 0x10000, RZ ;  /* 0x000100005b907824 */ /* 0x000fe200078e00ff */
[----:B------:R-:W-:Y:S02]  /*2a090*/  LOP3.LUT R7, R5, 0xffff0000, RZ, 0xc0, !PT ;  /* 0xffff000005077812 */ /* 0x000fe400078ec0ff */
[----:B------:R-:W-:Y:S01]  /*2a0a0*/  LOP3.LUT R90, R141, 0xffff0000, RZ, 0xc0, !PT ;  /* 0xffff00008d5a7812 */ /* 0x000fe200078ec0ff */
[----:B------:R-:W-:Y:S01]  /*2a0b0*/  IMAD.U32 R89, R142, 0x10000, RZ ;  /* 0x000100008e597824 */ /* 0x000fe200078e00ff */
[----:B------:R-:W-:Y:S01]  /*2a0c0*/  LOP3.LUT R10, R143, 0xffff0000, RZ, 0xc0, !PT ;  /* 0xffff00008f0a7812 */ /* 0x000fe200078ec0ff */
[----:B------:R-:W-:Y:S01]  /*2a0d0*/  IMAD.U32 R141, R141, 0x10000, RZ ;  /* 0x000100008d8d7824 */ /* 0x000fe200078e00ff */
[----:B------:R-:W-:Y:S01]  /*2a0e0*/  LOP3.LUT R12, R6, 0xffff0000, RZ, 0xc0, !PT ;  /* 0xffff0000060c7812 */ /* 0x000fe200078ec0ff */
[----:B------:R-:W-:-:S02]  /*2a0f0*/  IMAD.U32 R6, R5, 0x10000, RZ ;  /* 0x0001000005067824 */ /* 0x000fc400078e00ff */
[C---:B------:R-:W-:Y:S01]  /*2a100*/  FMUL.FTZ R145, R7.reuse, R90 ;  /* 0x0000005a07917220 */ /* 0x040fe20000410000 */
[C---:B------:R-:W-:Y:S02]  /*2a110*/  IMAD.U32 R5, R4.reuse, 0x10000, RZ ;  /* 0x0001000004057824 */ /* 0x040fe400078e00ff */
[----:B------:R-:W-:Y:S01]  /*2a120*/  FMUL.FTZ R7, R7, R10 ;  /* 0x0000000a07077220 */ /* 0x000fe20000410000 */
[----:B------:R-:W-:Y:S01]  /*2a130*/  LOP3.LUT R4, R4, 0xffff0000, RZ, 0xc0, !PT ;  /* 0xffff000004047812 */ /* 0x000fe200078ec0ff */
[C---:B------:R-:W-:Y:S01]  /*2a140*/  FMUL.FTZ R146, R12.reuse, R144 ;  /* 0x000000900c927220 */ /* 0x040fe20000410000 */
[----:B------:R-:W-:Y:S01]  /*2a150*/  LOP3.LUT R91, R91, 0xffff0000, RZ, 0xc0, !PT ;  /* 0xffff00005b5b7812 */ /* 0x000fe200078ec0ff */
[-C--:B------:R-:W-:Y:S01]  /*2a160*/  FMUL.FTZ R12, R12, R89.reuse ;  /* 0x000000590c0c7220 */ /* 0x080fe20000410000 */
[----:B------:R-:W-:Y:S01]  /*2a170*/  LOP3.LUT R142, R142, 0xffff0000, RZ, 0xc0, !PT ;  /* 0xffff00008e8e7812 */ /* 0x000fe200078ec0ff */
[----:B------:R-:W-:Y:S02]  /*2a180*/  IMAD.U32 R143, R143, 0x10000, RZ ;  /* 0x000100008f8f7824 */ /* 0x000fe400078e00ff */
[C---:B------:R-:W-:Y:S01]  /*2a190*/  FFMA.FTZ R145, R6.reuse, R10, -R145 ;  /* 0x0000000a06917223 */ /* 0x040fe20000010891 */
[----:B------:R-:W-:Y:S01]  /*2a1a0*/  FFMA.FTZ R90, R6, R90, R7 ;  /* 0x0000005a065a7223 */ /* 0x000fe20000010007 */
[C---:B------:R-:W-:Y:S01]  /*2a1b0*/  FFMA.FTZ R146, R11.reuse, R89, -R146 ;  /* 0x000000590b927223 */ /* 0x040fe20000010892 */
[----:B------:R-:W-:Y:S01]  /*2a1c0*/  FMUL.FTZ R6, R4, R141 ;  /* 0x0000008d04067220 */ /* 0x000fe20000410000 */
        /* <DEDUP_REMOVED lines=8> */
[----:B------:R-:W-:-:S02]  /*2a250*/  F2FP.BF16.F32.PACK_AB R90, R90, R145 ;  /* 0x000000915a5a723e */ /* 0x000fc400000010ff */
[----:B------:R-:W-:Y:S02]  /*2a260*/  F2FP.BF16.F32.PACK_AB R146, R11, R146 ;  /* 0x000000920b92723e */ /* 0x000fe400000010ff */
[----:B------:R-:W-:Y:S01]  /*2a270*/  F2FP.BF16.F32.PACK_AB R4, R5, R6 ;  /* 0x000000060504723e */ /* 0x000fe200000010ff */
[----:B------:R-:W-:Y:S01]  /*2a280*/  IMAD.MOV.U32 R5, RZ, RZ, R90 ;  /* 0x000000ffff057224 */ /* 0x000fe200078e005a */
[----:B------:R-:W-:Y:S01]  /*2a290*/  F2FP.BF16.F32.PACK_AB R7, R13, R10 ;  /* 0x0000000a0d07723e */ /* 0x000fe200000010ff */
[----:B------:R-:W-:-:S07]  /*2a2a0*/  IMAD.MOV.U32 R6, RZ, RZ, R146 ;  /* 0x000000ffff067224 */ /* 0x000fce00078e0092 */
.L_x_2065:
[----:B------:R-:W-:Y:S05]  /*2a2b0*/  BSYNC B4 ;  /* 0x0000000000047941 */ /* 0x000fea0003800000 */
.L_x_2064:
[C---:B------:R-:W-:Y:S01]  /*2a2c0*/  R2UR UR4, R78.reuse ;  /* 0x000000004e0472ca */ /* 0x040fe200000e0000 */
[----:B--2---:R-:W-:Y:S01]  /*2a2d0*/  IMAD.WIDE R10, R93, 0x2, R14 ;  /* 0x000000025d0a7825 */ /* 0x004fe200078e020e */
[C---:B------:R-:W-:Y:S02]  /*2a2e0*/  R2UR UR5, R79.reuse ;  /* 0x000000004f0572ca */ /* 0x040fe400000e0000 */
[----:B------:R-:W-:Y:S02]  /*2a2f0*/  R2UR UR6, R78 ;  /* 0x000000004e0672ca */ /* 0x000fe400000e0000 */
[----:B------:R-:W-:-:S09]  /*2a300*/  R2UR UR7, R79 ;  /* 0x000000004f0772ca */ /* 0x000fd200000e0000 */
[----:B-----5:R1:W-:Y:S04]  /*2a310*/  ST.E.128 desc[UR4][R10.64], R4 ;  /* 0x000000040a007985 */ /* 0x0203e8000c101d04 */
[----:B------:R1:W5:Y:S02]  /*2a320*/  LD.E.U8 R12, desc[UR6][R36.64] ;  /* 0x00000006240c7980 */ /* 0x000364000c101100 */
.L_x_2063:
[----:B------:R-:W-:Y:S05]  /*2a330*/  BSYNC B3 ;  /* 0x0000000000037941 */ /* 0x000fea0003800000 */
.L_x_2062:
[----:B-----5:R-:W-:Y:S01]  /*2a340*/  LOP3.LUT P1, RZ, R12, 0x2, RZ, 0xc0, !PT ;  /* 0x000000020cff7812 */ /* 0x020fe2000782c0ff */
[----:B------:R-:W-:-:S12]  /*2a350*/  BSSY B3, `(.L_x_2066) ;  /* 0x0000047000037945 */ /* 0x000fd80003800000 */
[----:B------:R-:W-:Y:S05]  /*2a360*/  @!P1 BRA `(.L_x_2067) ;  /* 0x0000000400149947 */ /* 0x000fea0003800000 */
[----:B------:R-:W-:Y:S02]  /*2a370*/  R2UR UR4, R78 ;  /* 0x000000004e0472ca */ /* 0x000fe400000e0000 */
[----:B------:R-:W-:-:S13]  /*2a380*/  R2UR UR5, R79 ;  /* 0x000000004f0572ca */ /* 0x000fda00000e0000 */
[----:B-1----:R-:W3:Y:S01]  /*2a390*/  LD.E.U8 R10, desc[UR4][R34.64+0x18] ;  /* 0x00001804220a7980 */ /* 0x002ee2000c101100 */
[----:B------:R-:W-:Y:S01]  /*2a3a0*/  IADD3 R5, P1, R92, R95, RZ ;  /* 0x0000005f5c057210 */ /* 0x000fe20007f3e0ff */
[----:B------:R-:W-:-:S03]  /*2a3b0*/  VIADD R6, R93, 0x20 ;  /* 0x000000205d067836 */ /* 0x000fc60000000000 */
[----:B------:R-:W-:Y:S02]  /*2a3c0*/  LEA.HI.X.SX32 R7, R92, R97, 0x1, P1 ;  /* 0x000000615c077211 */ /* 0x000fe400008f0eff */
[----:B------:R-:W-:-:S04]  /*2a3d0*/  LEA R4, P2, R5, R38, 0x1 ;  /* 0x0000002605047211 */ /* 0x000fc800078408ff */
[----:B------:R-:W-:Y:S02]  /*2a3e0*/  LEA.HI.X R5, R5, R39, R7, 0x1, P2 ;  /* 0x0000002705057211 */ /* 0x000fe400010f0c07 */
[----:B------:R-:W-:Y:S01]  /*2a3f0*/  SHF.R.S32.HI R7, RZ, 0x1f, R6 ;  /* 0x0000001fff077819 */ /* 0x000fe20000011406 */
[----:B------:R-:W-:Y:S03]  /*2a400*/  BSSY B4, `(.L_x_2068) ;  /* 0x0000033000047945 */ /* 0x000fe60003800000 */
[----:B------:R-:W-:Y:S02]  /*2a410*/  LEA.HI R88, R7, R6, RZ, 0x3 ;  /* 0x0000000607587211 */ /* 0x000fe400078f18ff */
[----:B------:R-:W5:Y:S01]  /*2a420*/  LD.E.128 R4, desc[UR4][R4.64] ;  /* 0x0000000404047980 */ /* 0x000f62000c101d00 */
[----:B---3--:R-:W-:-:S13]  /*2a430*/  LOP3.LUT P1, RZ, R10, 0x2, RZ, 0xc0, !PT ;  /* 0x000000020aff7812 */ /* 0x008fda000782c0ff */
[----:B------:R-:W-:Y:S05]  /*2a440*/  @!P1 BRA `(.L_x_2069) ;  /* 0x0000000000b89947 */ /* 0x000fea0003800000 */
[----:B------:R-:W-:Y:S01]  /*2a450*/  SHF.R.U64 R90, R82, 0x10, R83 ;  /* 0x00000010525a7819 */ /* 0x000fe20000001253 */
[----:B-----5:R-:W-:Y:S01]  /*2a460*/  IMAD.U32 R12, R7, 0x10000, RZ ;  /* 0x00010000070c7824 */ /* 0x020fe200078e00ff */
[--C-:B------:R-:W-:Y:S01]  /*2a470*/  SHF.R.U64 R82, R84, 0x10, R85.reuse ;  /* 0x0000001054527819 */ /* 0x100fe20000001255 */
        /* <DEDUP_REMOVED lines=18> */
[-C--:B------:R-:W-:Y:S01]  /*2a5a0*/  FMUL.FTZ R7, R7, R82.reuse ;  /* 0x0000005207077220 */ /* 0x080fe20000410000 */
        /* <DEDUP_REMOVED lines=8> */
[----:B------:R-:W-:Y:S01]  /*2a630*/  FFMA.FTZ R91, R10, R83, -R91 ;  /* 0x000000530a5b7223 */ /* 0x000fe2000001085b */
[----:B------:R-:W-:Y:S01]  /*2a640*/  FMUL.FTZ R6, R4, R139 ;  /* 0x0000008b04067220 */ /* 0x000fe20000410000 */
[----:B------:R-:W-:Y:S01]  /*2a650*/  FFMA.FTZ R10, R10, R85, R11 ;  /* 0x000000550a0a7223 */ /* 0x000fe2000001000b */
        /* <DEDUP_REMOVED lines=13> */
.L_x_2069:
[----:B------:R-:W-:Y:S05]  /*2a730*/  BSYNC B4 ;  /* 0x0000000000047941 */ /* 0x000fea0003800000 */
.L_x_2068:
[C---:B------:R-:W-:Y:S02]  /*2a740*/  R2UR UR4, R78.reuse ;  /* 0x000000004e0472ca */ /* 0x040fe400000e0000 */
[C---:B------:R-:W-:Y:S02]  /*2a750*/  R2UR UR5, R79.reuse ;  /* 0x000000004f0572ca */ /* 0x040fe400000e0000 */
[----:B------:R-:W-:Y:S02]  /*2a760*/  R2UR UR6, R78 ;  /* 0x000000004e0672ca */ /* 0x000fe400000e0000 */
[----:B------:R-:W-:Y:S02]  /*2a770*/  R2UR UR7, R79 ;  /* 0x000000004f0772ca */ /* 0x000fe400000e0000 */
[----:B------:R-:W-:-:S05]  /*2a780*/  LOP3.LUT R11, R88, 0xfffffff8, RZ, 0xc0, !PT ;  /* 0xfffffff8580b7812 */ /* 0x000fca00078ec0ff */
[----:B--2---:R-:W-:-:S05]  /*2a790*/  IMAD.WIDE R10, R11, 0x2, R14 ;  /* 0x000000020b0a7825 */ /* 0x004fca00078e020e */
[----:B-----5:R3:W-:Y:S04]  /*2a7a0*/  ST.E.128 desc[UR4][R10.64], R4 ;  /* 0x000000040a007985 */ /* 0x0207e8000c101d04 */
[----:B------:R3:W5:Y:S02]  /*2a7b0*/  LD.E.U8 R12, desc[UR6][R36.64] ;  /* 0x00000006240c7980 */ /* 0x000764000c101100 */
.L_x_2067:
[----:B------:R-:W-:Y:S05]  /*2a7c0*/  BSYNC B3 ;  /* 0x0000000000037941 */ /* 0x000fea0003800000 */
.L_x_2066:
[----:B-----5:R-:W-:Y:S01]  /*2a7d0*/  LOP3.LUT P1, RZ, R12, 0x4, RZ, 0xc0, !PT ;  /* 0x000000040cff7812 */ /* 0x020fe2000782c0ff */
[----:B------:R-:W-:-:S12]  /*2a7e0*/  BSSY B3, `(.L_x_2070) ;  /* 0x0000043000037945 */ /* 0x000fd80003800000 */
[----:B------:R-:W-:Y:S05]  /*2a7f0*/  @!P1 BRA `(.L_x_2071) ;  /* 0x0000000400049947 */ /* 0x000fea0003800000 */
[----:B------:R-:W-:Y:S02]  /*2a800*/  R2UR UR4, R78 ;  /* 0x000000004e0472ca */ /* 0x000fe400000e0000 */
[----:B------:R-:W-:-:S13]  /*2a810*/  R2UR UR5, R79 ;  /* 0x000000004f0572ca */ /* 0x000fda00000e0000 */
[----:B-1-3--:R-:W3:Y:S01]  /*2a820*/  LD.E.U8 R5, desc[UR4][R34.64+0x18] ;  /* 0x0000180422057980 */ /* 0x00aee2000c101100 */
[----:B------:R-:W-:Y:S01]  /*2a830*/  VIADD R4, R93, 0x40 ;  /* 0x000000405d047836 */ /* 0x000fe20000000000 */
[----:B------:R-:W-:Y:S01]  /*2a840*/  BSSY B4, `(.L_x_2072) ;  /* 0x0000034000047945 */ /* 0x000fe20003800000 */
[----:B---3--:R-:W-:-:S03]  /*2a850*/  LOP3.LUT P1, RZ, R5, 0x4, RZ, 0xc0, !PT ;  /* 0x0000000405ff7812 */ /* 0x008fc6000782c0ff */
[----:B------:R-:W-:-:S04]  /*2a860*/  SHF.R.S32.HI R5, RZ, 0x1f, R4 ;  /* 0x0000001fff057819 */ /* 0x000fc80000011404 */
[----:B------:R-:W-:Y:S02]  /*2a870*/  LEA.HI R82, R5, R4, RZ, 0x3 ;  /* 0x0000000405527211 */ /* 0x000fe400078f18ff */
[----:B------:R1:W5:Y:S04]  /*2a880*/  LD.E.128 R4, desc[UR4][R44.64+0x3000] ;  /* 0x003000042c047980 */ /* 0x000368000c101d00 */
[----:B------:R-:W-:Y:S05]  /*2a890*/  @!P1 BRA `(.L_x_2073) ;  /* 0x0000000000b89947 */ /* 0x000fea0003800000 */
[--C-:B------:R-:W-:Y:S01]  /*2a8a0*/  SHF.R.U64 R83, R70, 0x10, R71.reuse ;  /* 0x0000001046537819 */ /* 0x100fe20000001247 */
[----:B-----5:R-:W-:Y:S01]  /*2a8b0*/  IMAD.U32 R12, R7, 0x10000, RZ ;  /* 0x00010000070c7824 */ /* 0x020fe200078e00ff */
[----:B------:R-:W-:Y:S01]  /*2a8c0*/  SHF.R.U32.HI R70, RZ, 0x10, R71 ;  /* 0x00000010ff467819 */ /* 0x000fe20000011647 */
[----:B------:R-:W-:Y:S01]  /*2a8d0*/  IMAD.U32 R10, R6, 0x10000, RZ ;  /* 0x00010000060a7824 */ /* 0x000fe200078e00ff */
[--C-:B------:R-:W-:Y:S02]  /*2a8e0*/  SHF.R.U64 R71, R80, 0x10, R81.reuse ;  /* 0x0000001050477819 */ /* 0x100fe40000001251 */
[----:B------:R-:W-:Y:S02]  /*2a8f0*/  SHF.R.U32.HI R80, RZ, 0x10, R81 ;  /* 0x00000010ff507819 */ /* 0x000fe40000011651 */
[----:B------:R-:W-:Y:S02]  /*2a900*/  PRMT R135, R135, 0x5410, R70 ;  /* 0x0000541087877816 */ /* 0x000fe40000000046 */
[----:B------:R-:W-:-:S02]  /*2a910*/  PRMT R133, R133, 0x5410, R80 ;  /* 0x0000541085857816 */ /* 0x000fc40000000050 */
[----:B------:R-:W-:Y:S01]  /*2a920*/  PRMT R134, R134, 0x5410, R71 ;  /* 0x0000541086867816 */ /* 0x000fe20000000047 */
[----:B------:R-:W-:Y:S01]  /*2a930*/  IMAD.U32 R71, R135, 0x10000, RZ ;  /* 0x0001000087477824 */ /* 0x000fe200078e00ff */
[----:B------:R-:W-:Y:S01]  /*2a940*/  LOP3.LUT R11, R6, 0xffff0000, RZ, 0xc0, !PT ;  /* 0xffff0000060b7812 */ /* 0x000fe200078ec0ff */
[----:B------:R-:W-:Y:S01]  /*2a950*/  IMAD.U32 R81, R133, 0x10000, RZ ;  /* 0x0001000085517824 */ /* 0x000fe200078e00ff */
[----:B------:R-:W-:Y:S01]  /*2a960*/  LOP3.LUT R13, R7, 0xffff0000, RZ, 0xc0, !PT ;  /* 0xffff0000070d7812 */ /* 0x000fe200078ec0ff */
[----:B------:R-:W-:Y:S01]  /*2a970*/  IMAD.U32 R6, R5, 0x10000, RZ ;  /* 0x0001000005067824 */ /* 0x000fe200078e00ff */
[----:B------:R-:W-:Y:S01]  /*2a980*/  PRMT R136, R136, 0x5410, R83 ;  /* 0x0000541088887816 */ /* 0x000fe20000000053 */
[----:B------:R-:W-:Y:S01]  /*2a990*/  FMUL.FTZ R85, R11, R81 ;  /* 0x000000510b557220 */ /* 0x000fe20000410000 */
[----:B------:R-:W-:Y:S01]  /*2a9a0*/  LOP3.LUT R7, R5, 0xffff0000, RZ, 0xc0, !PT ;  /* 0xffff000005077812 */ /* 0x000fe200078ec0ff */
[-C--:B------:R-:W-:Y:S01]  /*2a9b0*/  FMUL.FTZ R11, R11, R71.reuse ;  /* 0x000000470b0b7220 */ /* 0x080fe20000410000 */
[----:B------:R-:W-:Y:S01]  /*2a9c0*/  LOP3.LUT R80, R134, 0xffff0000, RZ, 0xc0, !PT ;  /* 0xffff000086507812 */ /* 0x000fe200078ec0ff */
[----:B------:R-:W-:Y:S01]  /*2a9d0*/  IMAD.U32 R5, R4, 0x10000, RZ ;  /* 0x0001000004057824 */ /* 0x000fe200078e00ff */
[----:B------:R-:W-:Y:S01]  /*2a9e0*/  LOP3.LUT R70, R136, 0xffff0000, RZ, 0xc0, !PT ;  /* 0xffff000088467812 */ /* 0x000fe200078ec0ff */
[----:B------:R-:W-:Y:S01]  /*2a9f0*/  FFMA.FTZ R85, R10, R71, -R85 ;  /* 0x000000470a557223 */ /* 0x000fe20000010855 */
[----:B------:R-:W-:Y:S01]  /*2aa00*/  LOP3.LUT R133, R133, 0xffff0000, RZ, 0xc0, !PT ;  /* 0xffff000085857812 */ /* 0x000fe200078ec0ff */
[----:B------:R-:W-:Y:S01]  /*2aa10*/  FMUL.FTZ R83, R7, R80 ;  /* 0x0000005007537220 */ /* 0x000fe20000410000 */
[----:B------:R-:W-:Y:S01]  /*2aa20*/  LOP3.LUT R135, R135, 0xffff0000, RZ, 0xc0, !PT ;  /* 0xffff000087877812 */ /* 0x000fe200078ec0ff */
[-C--:B------:R-:W-:Y:S01]  /*2aa30*/  FMUL.FTZ R7, R7, R70.reuse ;  /* 0x0000004607077220 */ /* 0x080fe20000410000 */
[----:B------:R-:W-:Y:S01]  /*2aa40*/  LOP3.LUT R4, R4, 0xffff0000, RZ, 0xc0, !PT ;  /* 0xffff000004047812 */ /* 0x000fe200078ec0ff */
[----:B------:R-:W-:Y:S01]  /*2aa50*/  FFMA.FTZ R83, R6, R70, -R83 ;  /* 0x0000004606537223 */ /* 0x000fe20000010853 */
[----:B------:R-:W-:Y:S01]  /*2aa60*/  FFMA.FTZ R10, R10, R81, R11 ;  /* 0x000000510a0a7223 */ /* 0x000fe2000001000b */
[----:B------:R-:W-:-:S02]  /*2aa70*/  IMAD.U32 R134, R134, 0x10000, RZ ;  /* 0x0001000086867824 */ /* 0x000fc400078e00ff */
[C---:B------:R-:W-:Y:S01]  /*2aa80*/  FMUL.FTZ R11, R13.reuse, R133 ;  /* 0x000000850d0b7220 */ /* 0x040fe20000410000 */
[----:B------:R-:W-:Y:S02]  /*2aa90*/  IMAD.U32 R136, R136, 0x10000, RZ ;  /* 0x0001000088887824 */ /* 0x000fe400078e00ff */
[-C--:B------:R-:W-:Y:S01]  /*2aaa0*/  FMUL.FTZ R70, R13, R135.reuse ;  /* 0x000000870d467220 */ /* 0x080fe20000410000 */
[----:B------:R-:W-:Y:S01]  /*2aab0*/  FFMA.FTZ R80, R6, R80, R7 ;  /* 0x0000005006507223 */ /* 0x000fe20000010007 */
        /* <DEDUP_REMOVED lines=10> */
[----:B------:R-:W-:Y:S01]  /*2ab60*/  F2FP.BF16.F32.PACK_AB R5, R80, R83 ;  /* 0x000000535005723e */ /* 0x000fe200000010ff */
[----:B------:R-:W-:-:S07]  /*2ab70*/  IMAD.MOV.U32 R7, RZ, RZ, R11 ;  /* 0x000000ffff077224 */ /* 0x000fce00078e000b */
.L_x_2073:
[----:B------:R-:W-:Y:S05]  /*2ab80*/  BSYNC B4 ;  /* 0x0000000000047941 */ /* 0x000fea0003800000 */
.L_x_2072:
        /* <DEDUP_REMOVED lines=8> */
.L_x_2071:
[----:B------:R-:W-:Y:S05]  /*2ac10*/  BSYNC B3 ;  /* 0x0000000000037941 */ /* 0x000fea0003800000 */
.L_x_2070:
[----:B-----5:R-:W-:Y:S01]  /*2ac20*/  LOP3.LUT P1, RZ, R12, 0x8, RZ, 0xc0, !PT ;  /* 0x000000080cff7812 */ /* 0x020fe2000782c0ff */
[----:B------:R-:W-:-:S12]  /*2ac30*/  BSSY B3, `(.L_x_2074) ;  /* 0x0000048000037945 */ /* 0x000fd80003800000 */
[----:B------:R-:W-:Y:S05]  /*2ac40*/  @!P1 BRA `(.L_x_2075) ;  /* 0x0000000400189947 */ /* 0x000fea0003800000 */
[----:B------:R-:W-:Y:S02]  /*2ac50*/  R2UR UR4, R78 ;  /* 0x000000004e0472ca */ /* 0x000fe400000e0000 */
[----:B------:R-:W-:-:S13]  /*2ac60*/  R2UR UR5, R79 ;  /* 0x000000004f0572ca */ /* 0x000fda00000e0000 */
[----:B-1-34-:R-:W3:Y:S01]  /*2ac70*/  LD.E.U8 R10, desc[UR4][R34.64+0x18] ;  /* 0x00001804220a7980 */ /* 0x01aee2000c101100 */
[----:B------:R-:W-:Y:S02]  /*2ac80*/  VIADD R4, R92, 0x1800 ;  /* 0x000018005c047836 */ /* 0x000fe40000000000 */
[----:B------:R-:W-:-:S03]  /*2ac90*/  VIADD R6, R93, 0x60 ;  /* 0x000000605d067836 */ /* 0x000fc60000000000 */
[----:B------:R-:W-:-:S04]  /*2aca0*/  IADD3 R5, P1, R4, R95, RZ ;  /* 0x0000005f04057210 */ /* 0x000fc80007f3e0ff */
        /* <DEDUP_REMOVED lines=55> */
.L_x_2077:
[----:B------:R-:W-:Y:S05]  /*2b020*/  BSYNC B4 ;  /* 0x0000000000047941 */ /* 0x000fea0003800000 */
.L_x_2076:
        /* <DEDUP_REMOVED lines=8> */
.L_x_2075:
[----:B------:R-:W-:Y:S05]  /*2b0b0*/  BSYNC B3 ;  /* 0x0000000000037941 */ /* 0x000fea0003800000 */
.L_x_2074:
[----:B-----5:R-:W-:Y:S01]  /*2b0c0*/  LOP3.LUT P1, RZ, R12, 0x10, RZ, 0xc0, !PT ;  /* 0x000000100cff7812 */ /* 0x020fe2000782c0ff */
[----:B------:R-:W-:-:S12]  /*2b0d0*/  BSSY B3, `(.L_x_2078) ;  /* 0x0000043000037945 */ /* 0x000fd80003800000 */
[----:B------:R-:W-:Y:S05]  /*2b0e0*/  @!P1 BRA `(.L_x_2079) ;  /* 0x0000000400049947 */ /* 0x000fea0003800000 */
[----:B------:R-:W-:Y:S02]  /*2b0f0*/  R2UR UR4, R78 ;  /* 0x000000004e0472ca */ /* 0x000fe400000e0000 */
[----:B------:R-:W-:-:S13]  /*2b100*/  R2UR UR5, R79 ;  /* 0x000000004f0572ca */ /* 0x000fda00000e0000 */
[----:B-1-34-:R-:W3:Y:S01]  /*2b110*/  LD.E.U8 R5, desc[UR4][R34.64+0x18] ;  /* 0x0000180422057980 */ /* 0x01aee2000c101100 */
[----:B------:R-:W-:Y:S01]  /*2b120*/  VIADD R4, R93, 0x80 ;  /* 0x000000805d047836 */ /* 0x000fe20000000000 */
[----:B------:R-:W-:Y:S01]  /*2b130*/  BSSY B4, `(.L_x_2080) ;  /* 0x0000034000047945 */ /* 0x000fe20003800000 */
[----:B---3--:R-:W-:-:S03]  /*2b140*/  LOP3.LUT P1, RZ, R5, 0x10, RZ, 0xc0, !PT ;  /* 0x0000001005ff7812 */ /* 0x008fc6000782c0ff */
[----:B------:R-:W-:-:S04]  /*2b150*/  SHF.R.S32.HI R5, RZ, 0x1f, R4 ;  /* 0x0000001fff057819 */ /* 0x000fc80000011404 */
[----:B------:R-:W-:Y:S02]  /*2b160*/  LEA.HI R66, R5, R4, RZ, 0x3 ;  /* 0x0000000405427211 */ /* 0x000fe400078f18ff */
[----:B------:R1:W5:Y:S04]  /*2b170*/  LD.E.128 R4, desc[UR4][R44.64+0x6000] ;  /* 0x006000042c047980 */ /* 0x000368000c101d00 */
[----:B------:R-:W-:Y:S05]  /*2b180*/  @!P1 BRA `(.L_x_2081) ;  /* 0x0000000000b89947 */ /* 0x000fea0003800000 */
        /* <DEDUP_REMOVED lines=46> */
.L_x_2081:
[----:B------:R-:W-:Y:S05]  /*2b470*/  BSYNC B4 ;  /* 0x0000000000047941 */ /* 0x000fea0003800000 */
.L_x_2080:
        /* <DEDUP_REMOVED lines=8> */
.L_x_2079:
[----:B------:R-:W-:Y:S05]  /*2b500*/  BSYNC B3 ;  /* 0x0000000000037941 */ /* 0x000fea0003800000 */
.L_x_2078:
[----:B-----5:R-:W-:-:S13]  /*2b510*/  LOP3.LUT P1, RZ, R12, 0x20, RZ, 0xc0, !PT ;  /* 0x000000200cff7812 */ /* 0x020fda000782c0ff */
[----:B------:R-:W-:Y:S05]  /*2b520*/  @!P1 BRA `(.L_x_2061) ;  /* 0x00000004000c9947 */ /* 0x000fea0003800000 */
[----:B------:R-:W-:Y:S02]  /*2b530*/  R2UR UR4, R78 ;  /* 0x000000004e0472ca */ /* 0x000fe400000e0000 */
[----:B------:R-:W-:-:S13]  /*2b540*/  R2UR UR5, R79 ;  /* 0x000000004f0572ca */ /* 0x000fda00000e0000 */
[----:B-1234-:R-:W2:Y:S01]  /*2b550*/  LD.E.U8 R11, desc[UR4][R34.64+0x18] ;  /* 0x00001804220b7980 */ /* 0x01eea2000c101100 */
[----:B------:R-:W-:-:S05]  /*2b560*/  VIADD R4, R92, 0x3000 ;  /* 0x000030005c047836 */ /* 0x000fca0000000000 */
[----:B------:R-:W-:-:S04]  /*2b570*/  IADD3 R5, P1, R4, R95, RZ ;  /* 0x0000005f04057210 */ /* 0x000fc80007f3e0ff */
[----:B------:R-:W-:Y:S02]  /*2b580*/  LEA.HI.X.SX32 R6, R4, R97, 0x1, P1 ;  /* 0x0000006104067211 */ /* 0x000fe400008f0eff */
[----:B------:R-:W-:-:S04]  /*2b590*/  LEA R4, P1, R5, R38, 0x1 ;  /* 0x0000002605047211 */ /* 0x000fc800078208ff */
[----:B------:R-:W-:Y:S01]  /*2b5a0*/  LEA.HI.X R5, R5, R39, R6, 0x1, P1 ;  /* 0x0000002705057211 */ /* 0x000fe200008f0c06 */
[----:B------:R-:W-:Y:S01]  /*2b5b0*/  VIADD R10, R93, 0xa0 ;  /* 0x000000a05d0a7836 */ /* 0x000fe20000000000 */
[----:B------:R-:W-:Y:S04]  /*2b5c0*/  BSSY B3, `(.L_x_2082) ;  /* 0x0000034000037945 */ /* 0x000fe80003800000 */
[----:B------:R-:W5:Y:S01]  /*2b5d0*/  LD.E.128 R4, desc[UR4][R4.64] ;  /* 0x0000000404047980 */ /* 0x000f62000c101d00 */
[----:B--2---:R-:W-:Y:S02]  /*2b5e0*/  LOP3.LUT P1, RZ, R11, 0x20, RZ, 0xc0, !PT ;  /* 0x000000200bff7812 */ /* 0x004fe4000782c0ff */
[----:B------:R-:W-:-:S04]  /*2b5f0*/  SHF.R.S32.HI R11, RZ, 0x1f, R10 ;  /* 0x0000001fff0b7819 */ /* 0x000fc8000001140a */
[----:B------:R-:W-:-:S07]  /*2b600*/  LEA.HI R62, R11, R10, RZ, 0x3 ;  /* 0x0000000a0b3e7211 */ /* 0x000fce00078f18ff */
        /* <DEDUP_REMOVED lines=47> */
.L_x_2083:
[----:B------:R-:W-:Y:S05]  /*2b900*/  BSYNC B3 ;  /* 0x0000000000037941 */ /* 0x000fea0003800000 */
.L_x_2082:
[----:B------:R-:W-:Y:S02]  /*2b910*/  R2UR UR4, R78 ;  /* 0x000000004e0472ca */ /* 0x000fe400000e0000 */
[----:B------:R-:W-:Y:S02]  /*2b920*/  R2UR UR5, R79 ;  /* 0x000000004f0572ca */ /* 0x000fe400000e0000 */
[----:B------:R-:W-:-:S05]  /*2b930*/  LOP3.LUT R11, R62, 0xfffffff8, RZ, 0xc0, !PT ;  /* 0xfffffff83e0b7812 */ /* 0x000fca00078ec0ff */
[----:B------:R-:W-:-:S06]  /*2b940*/  IMAD.WIDE R14, R11, 0x2, R14 ;  /* 0x000000020b0e7825 */ /* 0x000fcc00078e020e */
[----:B-----5:R1:W-:Y:S02]  /*2b950*/  ST.E.128 desc[UR4][R14.64], R4 ;  /* 0x000000040e007985 */ /* 0x0203e4000c101d04 */
.L_x_2061:
[----:B------:R-:W-:Y:S05]  /*2b960*/  BSYNC B2 ;  /* 0x0000000000027941 */ /* 0x000fea0003800000 */
.L_x_2060:
[----:B------:R-:W-:-:S03]  /*2b970*/  UMOV UR4, 0xffffffff ;  /* 0xffffffff00047882 */ /* 0x000fc60000000000 */
[----:B------:R-:W-:Y:S05]  /*2b980*/  BRA.DIV UR4, `(.L_x_2084) ;  /* 0x0000007e043c7947 */ /* 0x000fea000b800000 */
[----:B0-----:R-:W0:Y:S04]  /*2b990*/  SHFL.IDX PT, R87, R87, 0x1, 0x1c1f ;  /* 0x003c1f0057577f89 */ /* 0x001e2800000e0000 */
[----:B-12---:R1:W2:Y:S02]  /*2b9a0*/  SHFL.IDX PT, R14, R86, 0x1, 0x1c1f ;  /* 0x003c1f00560e7f89 */ /* 0x0062a400000e0000 */
.L_x_2157:
[----:B------:R-:W-:Y:S02]  /*2b9b0*/  R2UR UR4, R78 ;  /* 0x000000004e0472ca */ /* 0x000fe400000e0000 */
[----:B------:R-:W-:-:S13]  /*2b9c0*/  R2UR UR5, R79 ;  /* 0x000000004f0572ca */ /* 0x000fda00000e0000 */
[----:B---34-:R-:W3:Y:S01]  /*2b9d0*/  LD.E R5, desc[UR4][R34.64+0xc] ;  /* 0x00000c0422057980 */ /* 0x018ee2000c101900 */
[----:B------:R-:W-:Y:S02]  /*2b9e0*/  VIADD R116, R116, 0x40 ;  /* 0x0000004074747836 */ /* 0x000fe40000000000 */
[----:B0-----:R-:W-:Y:S02]  /*2b9f0*/  IMAD.MOV.U32 R15, RZ, RZ, R87 ;  /* 0x000000ffff0f7224 */ /* 0x001fe400078e0057 */
        /* <DEDUP_REMOVED lines=18> */
[----:B0-----:R-:W-:Y:S05]  /*2bb20*/  @P1 BRA `(.L_x_2089) ;  /* 0x0000000000b81947 */ /* 0x001fea0003800000 */
        /* <DEDUP_REMOVED lines=46> */
.L_x_2089:
[----:B------:R-:W-:Y:S05]  /*2be10*/  BSYNC B3 ;  /* 0x0000000000037941 */ /* 0x000fea0003800000 */
.L_x_2088:
[C---:B------:R-:W-:Y:S01]  /*2be20*/  R2UR UR4, R78.reuse ;  /* 0x000000004e0472ca */ /* 0x040fe200000e0000 */
[----:B--2---:R-:W-:Y:S01]  /*2be30*/  IMAD.WIDE R10, R93, 0x2, R14 ;  /* 0x000000025d0a7825 */ /* 0x004fe200078e020e */
[C---:B------:R-:W-:Y:S02]  /*2be40*/  R2UR UR5, R79.reuse ;  /* 0x000000004f0572ca */ /* 0x040fe400000e0000 */
[----:B------:R-:W-:Y:S02]  /*2be50*/  R2UR UR6, R78 ;  /* 0x000000004e0672ca */ /* 0x000fe400000e0000 */
[----:B------:R-:W-:-:S09]  /*2be60*/  R2UR UR7, R79 ;  /* 0x000000004f0772ca */ /* 0x000fd200000e0000 */
[----:B-----5:R0:W-:Y:S04]  /*2be70*/  ST.E.128 desc[UR4][R10.64], R4 ;  /* 0x000000040a007985 */ /* 0x0201e8000c101d04 */
[----:B------:R0:W5:Y:S02]  /*2be80*/  LD.E.U8 R12, desc[UR6][R36.64] ;  /* 0x00000006240c7980 */ /* 0x000164000c101100 */
.L_x_2087:
[----:B------:R-:W-:Y:S05]  /*2be90*/  BSYNC B2 ;  /* 0x0000000000027941 */ /* 0x000fea0003800000 */
.L_x_2086:
[----:B-----5:R-:W-:Y:S01]  /*2bea0*/  LOP3.LUT P1, RZ, R12, 0x2, RZ, 0xc0, !PT ;  /* 0x000000020cff7812 */ /* 0x020fe2000782c0ff */
[----:B------:R-:W-:-:S12]  /*2beb0*/  BSSY B2, `(.L_x_2090) ;  /* 0x0000048000027945 */ /* 0x000fd80003800000 */
[----:B------:R-:W-:Y:S05]  /*2bec0*/  @!P1 BRA `(.L_x_2091) ;  /* 0x0000000400189947 */ /* 0x000fea0003800000 */
[----:B------:R-:W-:Y:S02]  /*2bed0*/  R2UR UR4, R78 ;  /* 0x000000004e0472ca */ /* 0x000fe400000e0000 */
[----:B------:R-:W-:-:S13]  /*2bee0*/  R2UR UR5, R79 ;  /* 0x000000004f0572ca */ /* 0x000fda00000e0000 */
[----:B0-----:R-:W3:Y:S01]  /*2bef0*/  LD.E.U8 R10, desc[UR4][R34.64+0x18] ;  /* 0x00001804220a7980 */ /* 0x001ee2000c101100 */
        /* <DEDUP_REMOVED lines=58> */
.L_x_2093:
[----:B------:R-:W-:Y:S05]  /*2c2a0*/  BSYNC B3 ;  /* 0x0000000000037941 */ /* 0x000fea0003800000 */
.L_x_2092:
        /* <DEDUP_REMOVED lines=8> */
.L_x_2091:
[----:B------:R-:W-:Y:S05]  /*2c330*/  BSYNC B2 ;  /* 0x0000000000027941 */ /* 0x000fea0003800000 */
.L_x_2090:
[----:B-----5:R-:W-:Y:S01]  /*2c340*/  LOP3.LUT P1, RZ, R12, 0x4, RZ, 0xc0, !PT ;  /* 0x000000040cff7812 */ /* 0x020fe2000782c0ff */
[----:B------:R-:W-:-:S12]  /*2c350*/  BSSY B2, `(.L_x_2094) ;  /* 0x0000043000027945 */ /* 0x000fd80003800000 */
[----:B------:R-:W-:Y:S05]  /*2c360*/  @!P1 BRA `(.L_x_2095) ;  /* 0x0000000400049947 */ /* 0x000fea0003800000 */
[----:B------:R-:W-:Y:S02]  /*2c370*/  R2UR UR4, R78 ;  /* 0x000000004e0472ca */ /* 0x000fe400000e0000 */
[----:B------:R-:W-:-:S13]  /*2c380*/  R2UR UR5, R79 ;  /* 0x000000004f0572ca */ /* 0x000fda00000e0000 */
[----:B0--3--:R-:W3:Y:S01]  /*2c390*/  LD.E.U8 R5, desc[UR4][R34.64+0x18] ;  /* 0x0000180422057980 */ /* 0x009ee2000c101100 */
        /* <DEDUP_REMOVED lines=53> */
.L_x_2097:
[----:B------:R-:W-:Y:S05]  /*2c6f0*/  BSYNC B3 ;  /* 0x0000000000037941 */ /* 0x000fea0003800000 */
.L_x_2096:
        /* <DEDUP_REMOVED lines=8> */
.L_x_2095:
[----:B------:R-:W-:Y:S05]  /*2c780*/  BSYNC B2 ;  /* 0x0000000000027941 */ /* 0x000fea0003800000 */
.L_x_2094:
[----:B-----5:R-:W-:Y:S01]  /*2c790*/  LOP3.LUT P1, RZ, R12, 0x8, RZ, 0xc0, !PT ;  /* 0x000000080cff7812 */ /* 0x020fe2000782c0ff */
[----:B------:R-:W-:-:S12]  /*2c7a0*/  BSSY B2, `(.L_x_2098) ;  /* 0x0000048000027945 */ /* 0x000fd80003800000 */
[----:B------:R-:W-:Y:S05]  /*2c7b0*/  @!P1 BRA `(.L_x_2099) ;  /* 0x0000000400189947 */ /* 0x000fea0003800000 */
[----:B------:R-:W-:Y:S02]  /*2c7c0*/  R2UR UR4, R78 ;  /* 0x000000004e0472ca */ /* 0x000fe400000e0000 */
[----:B------:R-:W-:-:S13]  /*2c7d0*/  R2UR UR5, R79 ;  /* 0x000000004f0572ca */ /* 0x000fda00000e0000 */
[----:B0--34-:R-:W3:Y:S01]  /*2c7e0*/  LD.E.U8 R10, desc[UR4][R34.64+0x18] ;  /* 0x00001804220a7980 */ /* 0x019ee2000c101100 */
        /* <DEDUP_REMOVED lines=58> */
.L_x_2101:
[----:B------:R-:W-:Y:S05]  /*2cb90*/  BSYNC B3 ;  /* 0x0000000000037941 */ /* 0x000fea0003800000 */
.L_x_2100:
        /* <DEDUP_REMOVED lines=8> */
.L_x_2099:
[----:B------:R-:W-:Y:S05]  /*2cc20*/  BSYNC B2 ;  /* 0x0000000000027941 */ /* 0x000fea0003800000 */
.L_x_2098:
[----:B-----5:R-:W-:Y:S01]  /*2cc30*/  LOP3.LUT P1, RZ, R12, 0x10, RZ, 0xc0, !PT ;  /* 0x000000100cff7812 */ /* 0x020fe2000782c0ff */
[----:B------:R-:W-:-:S12]  /*2cc40*/  BSSY B2, `(.L_x_2102) ;  /* 0x0000043000027945 */ /* 0x000fd80003800000 */
[----:B------:R-:W-:Y:S05]  /*2cc50*/  @!P1 BRA `(.L_x_2103) ;  /* 0x0000000400049947 */ /* 0x000fea0003800000 */
[----:B------:R-:W-:Y:S02]  /*2cc60*/  R2UR UR4, R78 ;  /* 0x000000004e0472ca */ /* 0x000fe400000e0000 */
[----:B------:R-:W-:-:S13]  /*2cc70*/  R2UR UR5, R79 ;  /* 0x000000004f0572ca */ /* 0x000fda00000e0000 */
[----:B0--34-:R-:W3:Y:S01]  /*2cc80*/  LD.E.U8 R5, desc[UR4][R34.64+0x18] ;  /* 0x0000180422057980 */ /* 0x019ee2000c101100 */
        /* <DEDUP_REMOVED lines=53> */
.L_x_2105:
[----:B------:R-:W-:Y:S05]  /*2cfe0*/  BSYNC B3 ;  /* 0x0000000000037941 */ /* 0x000fea0003800000 */
.L_x_2104:
        /* <DEDUP_REMOVED lines=8> */
.L_x_2103:
[----:B------:R-:W-:Y:S05]  /*2d070*/  BSYNC B2 ;  /* 0x0000000000027941 */ /* 0x000fea0003800000 */
.L_x_2102:
[----:B-----5:R-:W-:-:S13]  /*2d080*/  LOP3.LUT P1, RZ, R12, 0x20, RZ, 0xc0, !PT ;  /* 0x000000200cff7812 */ /* 0x020fda000782c0ff */
[----:B------:R-:W-:Y:S05]  /*2d090*/  @!P1 BRA `(.L_x_2085) ;  /* 0x0000006000b89947 */ /* 0x000fea0003800000 */
[----:B------:R-:W-:Y:S02]  /*2d0a0*/  R2UR UR4, R78 ;  /* 0x000000004e0472ca */ /* 0x000fe400000e0000 */
[----:B------:R-:W-:-:S13]  /*2d0b0*/  R2UR UR5, R79 ;  /* 0x000000004f0572ca */ /* 0x000fda00000e0000 */
[----:B------:R-:W2:Y:S01]  /*2d0c0*/  LD.E.U8 R34, desc[UR4][R34.64+0x18] ;  /* 0x0000180422227980 */ /* 0x000ea2000c101100 */
[----:B------:R-:W-:-:S05]  /*2d0d0*/  VIADD R92, R92, 0x4000 ;  /* 0x000040005c5c7836 */ /* 0x000fca0000000000 */
[----:B------:R-:W-:-:S04]  /*2d0e0*/  IADD3 R95, P1, R92, R95, RZ ;  /* 0x0000005f5c5f7210 */ /* 0x000fc80007f3e0ff */
[----:B------:R-:W-:Y:S02]  /*2d0f0*/  LEA.HI.X.SX32 R92, R92, R97, 0x1, P1 ;  /* 0x000000615c5c7211 */ /* 0x000fe400008f0eff */
[----:B0-234-:R-:W-:-:S04]  /*2d100*/  LEA R4, P1, R95, R38, 0x1 ;  /* 0x000000265f047211 */ /* 0x01dfc800078208ff */
[----:B------:R-:W-:Y:S01]  /*2d110*/  LEA.HI.X R5, R95, R39, R92, 0x1, P1 ;  /* 0x000000275f057211 */ /* 0x000fe200008f0c5c */
[----:B------:R-:W-:Y:S01]  /*2d120*/  VIADD R93, R93, 0xa0 ;  /* 0x000000a05d5d7836 */ /* 0x000fe20000000000 */
[----:B------:R-:W-:Y:S04]  /*2d130*/  BSSY B2, `(.L_x_2106) ;  /* 0x0000034000027945 */ /* 0x000fe80003800000 */
[----:B------:R-:W-:Y:S01]  /*2d140*/  SHF.R.S32.HI R10, RZ, 0x1f, R93 ;  /* 0x0000001fff0a7819 */ /* 0x000fe2000001145d */
[----:B------:R-:W5:Y:S03]  /*2d150*/  LD.E.128 R4, desc[UR4][R4.64] ;  /* 0x0000000404047980 */ /* 0x000f66000c101d00 */
[----:B------:R-:W-:-:S02]  /*2d160*/  LEA.HI R93, R10, R93, RZ, 0x3 ;  /* 0x0000005d0a5d7211 */ /* 0x000fc400078f18ff */
[----:B------:R-:W-:-:S13]  /*2d170*/  LOP3.LUT P1, RZ, R34, 0x20, RZ, 0xc0, !PT ;  /* 0x0000002022ff7812 */ /* 0x000fda000782c0ff */
[----:B------:R-:W-:Y:S05]  /*2d180*/  @!P1 BRA `(.L_x_2107) ;  /* 0x0000000000b89947 */ /* 0x000fea0003800000 */
[--C-:B------:R-:W-:Y:S01]  /*2d190*/  SHF.R.U64 R13, R28, 0x10, R29.reuse ;  /* 0x000000101c0d7819 */ /* 0x100fe2000000121d */
[----:B-----5:R-:W-:Y:S01]  /*2d1a0*/  IMAD.U32 R10, R7, 0x10000, RZ ;  /* 0x00010000070a7824 */ /* 0x020fe200078e00ff */
[----:B------:R-:W-:Y:S02]  /*2d1b0*/  SHF.R.U32.HI R28, RZ, 0x10, R29 ;  /* 0x00000010ff1c7819 */ /* 0x000fe4000001161d */
[--C-:B------:R-:W-:Y:S02]  /*2d1c0*/  SHF.R.U32.HI R31, RZ, 0x10, R9.reuse ;  /* 0x00000010ff1f7819 */ /* 0x100fe40000011609 */
[----:B------:R-:W-:Y:S02]  /*2d1d0*/  PRMT R99, R99, 0x5410, R28 ;  /* 0x0000541063637816 */ /* 0x000fe4000000001c */
[----:B------:R-:W-:Y:S01]  /*2d1e0*/  SHF.R.U64 R33, R8, 0x10, R9 ;  /* 0x0000001008217819 */ /* 0x000fe20000001209 */
[----:B------:R-:W-:Y:S01]  /*2d1f0*/  IMAD.U32 R8, R6, 0x10000, RZ ;  /* 0x0001000006087824 */ /* 0x000fe200078e00ff */
[----:B------:R-:W-:Y:S01]  /*2d200*/  PRMT R96, R96, 0x5410, R31 ;  /* 0x0000541060607816 */ /* 0x000fe2000000001f */
[----:B------:R-:W-:Y:S01]  /*2d210*/  IMAD.U32 R29, R99, 0x10000, RZ ;  /* 0x00010000631d7824 */ /* 0x000fe200078e00ff */
[----:B------:R-:W-:-:S02]  /*2d220*/  PRMT R98, R98, 0x5410, R13 ;  /* 0x0000541062627816 */ /* 0x000fc4000000000d */
        /* <DEDUP_REMOVED lines=13> */
[C---:B------:R-:W-:Y:S01]  /*2d300*/  FMUL.FTZ R31, R7.reuse, R28 ;  /* 0x0000001c071f7220 */ /* 0x040fe20000410000 */
[----:B------:R-:W-:Y:S01]  /*2d310*/  LOP3.LUT R96, R96, 0xffff0000, RZ, 0xc0, !PT ;  /* 0xffff000060607812 */ /* 0x000fe200078ec0ff */
[-C--:B------:R-:W-:Y:S01]  /*2d320*/  FMUL.FTZ R7, R7, R12.reuse ;  /* 0x0000000c07077220 */ /* 0x080fe20000410000 */
[----:B------:R-:W-:Y:S01]  /*2d330*/  LOP3.LUT R4, R4, 0xffff0000, RZ, 0xc0, !PT ;  /* 0xffff000004047812 */ /* 0x000fe200078ec0ff */
[----:B------:R-:W-:Y:S01]  /*2d340*/  FFMA.FTZ R31, R6, R12, -R31 ;  /* 0x0000000c061f7223 */ /* 0x000fe2000001081f */
[----:B------:R-:W-:Y:S01]  /*2d350*/  FFMA.FTZ R8, R8, R29, R9 ;  /* 0x0000001d08087223 */ /* 0x000fe20000010009 */
[----:B------:R-:W-:-:S02]  /*2d360*/  IMAD.U32 R98, R98, 0x10000, RZ ;  /* 0x0001000062627824 */ /* 0x000fc400078e00ff */
[CC--:B------:R-:W-:Y:S01]  /*2d370*/  FMUL.FTZ R9, R11.reuse, R99.reuse ;  /* 0x000000630b097220 */ /* 0x0c0fe20000410000 */
[----:B------:R-:W-:Y:S02]  /*2d380*/  IMAD.U32 R94, R94, 0x10000, RZ ;  /* 0x000100005e5e7824 */ /* 0x000fe400078e00ff */
[----:B------:R-:W-:Y:S01]  /*2d390*/  FMUL.FTZ R12, R11, R96 ;  /* 0x000000600b0c7220 */ /* 0x000fe20000410000 */
[----:B------:R-:W-:Y:S01]  /*2d3a0*/  FFMA.FTZ R28, R6, R28, R7 ;  /* 0x0000001c061c7223 */ /* 0x000fe20000010007 */
        /* <DEDUP_REMOVED lines=12> */
.L_x_2107:
[----:B------:R-:W-:Y:S05]  /*2d470*/  BSYNC B2 ;  /* 0x0000000000027941 */ /* 0x000fea0003800000 */
.L_x_2106:
[----:B------:R-:W-:Y:S02]  /*2d480*/  R2UR UR4, R78 ;  /* 0x000000004e0472ca */ /* 0x000fe400000e0000 */
[----:B------:R-:W-:Y:S02]  /*2d490*/  R2UR UR5, R79 ;  /* 0x000000004f0572ca */ /* 0x000fe400000e0000 */
[----:B------:R-:W-:-:S05]  /*2d4a0*/  LOP3.LUT R93, R93, 0xfffffff8, RZ, 0xc0, !PT ;  /* 0xfffffff85d5d7812 */ /* 0x000fca00078ec0ff */
[----:B------:R-:W-:-:S06]  /*2d4b0*/  IMAD.WIDE R14, R93, 0x2, R14 ;  /* 0x000000025d0e7825 */ /* 0x000fcc00078e020e */
[----:B-----5:R0:W-:Y:S01]  /*2d4c0*/  ST.E.128 desc[UR4][R14.64], R4 ;  /* 0x000000040e007985 */ /* 0x0201e2000c101d04 */
[----:B------:R-:W-:Y:S05]  /*2d4d0*/  BRA `(.L_x_2085) ;  /* 0x0000005c00a87947 */ /* 0x000fea0003800000 */
.L_x_2050:
[C---:B------:R-:W-:Y:S01]  /*2d4e0*/  R2UR UR8, R78.reuse ;  /* 0x000000004e0872ca */ /* 0x040fe200000e0000 */
[----:B------:R0:W5:Y:S01]  /*2d4f0*/  LDL.64 R8, [R75+0x10] ;  /* 0x000010004b087983 */ /* 0x0001620000100a00 */
[C---:B------:R-:W-:Y:S02]  /*2d500*/  R2UR UR9, R79.reuse ;  /* 0x000000004f0972ca */ /* 0x040fe400000e0000 */
[C---:B------:R-:W-:Y:S02]  /*2d510*/  R2UR UR10, R78.reuse ;  /* 0x000000004e0a72ca */ /* 0x040fe400000e0000 */
[C---:B------:R-:W-:Y:S02]  /*2d520*/  R2UR UR11, R79.reuse ;  /* 0x000000004f0b72ca */ /* 0x040fe400000e0000 */
[----:B------:R-:W-:Y:S02]  /*2d530*/  R2UR UR4, R78 ;  /* 0x000000004e0472ca */ /* 0x000fe400000e0000 */
[----:B------:R-:W-:-:S02]  /*2d540*/  R2UR UR5, R79 ;  /* 0x000000004f0572ca */ /* 0x000fc400000e0000 */
[C---:B------:R-:W-:Y:S02]  /*2d550*/  R2UR UR6, R78.reuse ;  /* 0x000000004e0672ca */ /* 0x040fe400000e0000 */
[----:B------:R-:W-:Y:S01]  /*2d560*/  R2UR UR7, R79 ;  /* 0x000000004f0772ca */ /* 0x000fe200000e0000 */
[----:B-----5:R-:W2:Y:S04]  /*2d570*/  LD.E R4, desc[UR8][R10.64+0x14] ;  /* 0x000014080a047980 */ /* 0x020ea8000c101900 */
[----:B------:R-:W3:Y:S04]  /*2d580*/  LD.E R7, desc[UR10][R10.64+0xc] ;  /* 0x00000c0a0a077980 */ /* 0x000ee8000c101900 */
[----:B------:R-:W4:Y:S04]  /*2d590*/  LD.E.64 R80, desc[UR4][R10.64+0xa0] ;  /* 0x0000a0040a507980 */ /* 0x000f28000c101b00 */
[----:B------:R-:W4:Y:S01]  /*2d5a0*/  LD.E.64 R12, desc[UR6][R10.64+0xc0] ;  /* 0x0000c0060a0c7980 */ /* 0x000f22000c101b00 */
[----:B------:R-:W-:-:S02]  /*2d5b0*/  R2UR UR12, R78 ;  /* 0x000000004e0c72ca */ /* 0x000fc400000e0000 */
[----:B------:R-:W-:Y:S01]  /*2d5c0*/  R2UR UR13, R79 ;  /* 0x000000004f0d72ca */ /* 0x000fe200000e0000 */
[----:B------:R0:W5:Y:S01]  /*2d5d0*/  LD.E.64 R82, desc[UR8][R10.64+0xb8] ;  /* 0x0000b8080a527980 */ /* 0x000162000c101b00 */
[----:B------:R-:W-:Y:S01]  /*2d5e0*/  SHF.R.S32.HI R93, RZ, 0x1f, R24 ;  /* 0x0000001fff5d7819 */ /* 0x000fe20000011418 */
[----:B------:R-:W-:Y:S01]  /*2d5f0*/  BSSY B2, `(.L_x_2108) ;  /* 0x0000053000027945 */ /* 0x000fe20003800000 */
[----:B------:R-:W-:Y:S02]  /*2d600*/  CS2R R50, SRZ ;  /* 0x0000000000327805 */ /* 0x000fe4000001ff00 */
[----:B------:R-:W-:Y:S02]  /*2d610*/  CS2R R30, SRZ ;  /* 0x00000000001e7805 */ /* 0x000fe4000001ff00 */
[----:B------:R-:W-:Y:S02]  /*2d620*/  CS2R R28, SRZ ;  /* 0x00000000001c7805 */ /* 0x000fe4000001ff00 */
[----:B------:R-:W-:-:S02]  /*2d630*/  CS2R R34, SRZ ;  /* 0x0000000000227805 */ /* 0x000fc4000001ff00 */
[----:B------:R-:W-:Y:S02]  /*2d640*/  CS2R R32, SRZ ;  /* 0x0000000000207805 */ /* 0x000fe4000001ff00 */
[----:B------:R-:W-:Y:S02]  /*2d650*/  CS2R R38, SRZ ;  /* 0x0000000000267805 */ /* 0x000fe4000001ff00 */
[----:B------:R-:W-:Y:S01]  /*2d660*/  CS2R R36, SRZ ;  /* 0x0000000000247805 */ /* 0x000fe2000001ff00 */
[----:B------:R0:W5:Y:S01]  /*2d670*/  LD.E.U8 R92, desc[UR12][R10.64+0x19] ;  /* 0x0000190c0a5c7980 */ /* 0x000162000c101100 */
        /* <DEDUP_REMOVED lines=15> */
[----:B--2---:R-:W-:Y:S01]  /*2d770*/  SHF.R.S32.HI R5, RZ, 0x1f, R4 ;  /* 0x0000001fff057819 */ /* 0x004fe20000011404 */
[----:B---3--:R-:W-:-:S03]  /*2d780*/  IMAD R7, R24, -0x60, R7 ;  /* 0xffffffa018077824 */ /* 0x008fc600078e0207 */
[----:B------:R-:W-:-:S04]  /*2d790*/  LEA.HI R5, R5, R4, RZ, 0x2 ;  /* 0x0000000405057211 */ /* 0x000fc800078f10ff */
[----:B------:R-:W-:Y:S02]  /*2d7a0*/  SHF.R.S32.HI R5, RZ, 0x2, R5 ;  /* 0x00000002ff057819 */ /* 0x000fe40000011405 */
[----:B------:R-:W-:-:S04]  /*2d7b0*/  VIMNMX R7, R7, 0x60, PT ;  /* 0x0000006007077848 */ /* 0x000fc80003fe0100 */
[----:B------:R-:W-:Y:S01]  /*2d7c0*/  ISETP.GE.AND P1, PT, R5, R7, PT ;  /* 0x000000070500720c */ /* 0x000fe20003f26270 */
[-C--:B----4-:R-:W-:Y:S02]  /*2d7d0*/  IMAD R15, R81, R24.reuse, RZ ;  /* 0x00000018510f7224 */ /* 0x090fe400078e02ff */
[-C--:B------:R-:W-:Y:S02]  /*2d7e0*/  IMAD R13, R13, R24.reuse, RZ ;  /* 0x000000180d0d7224 */ /* 0x080fe400078e02ff */
[----:B------:R-:W-:Y:S02]  /*2d7f0*/  VIADD R4, R5, 0x40 ;  /* 0x0000004005047836 */ /* 0x000fe40000000000 */
[-C--:B------:R-:W-:Y:S02]  /*2d800*/  IMAD R91, R80, R93.reuse, R15 ;  /* 0x0000005d505b7224 */ /* 0x080fe400078e020f */
[----:B------:R-:W-:Y:S01]  /*2d810*/  IMAD R93, R12, R93, R13 ;  /* 0x0000005d0c5d7224 */ /* 0x000fe200078e020d */
[----:B------:R0:W5:Y:S01]  /*2d820*/  LD.E.64 R14, desc[UR4][R10.64+0x98] ;  /* 0x000098040a0e7980 */ /* 0x000162000c101b00 */
[----:B------:R-:W-:Y:S01]  /*2d830*/  IMAD.WIDE.U32 R84, R80, R24, RZ ;  /* 0x0000001850547225 */ /* 0x000fe200078e00ff */
[----:B------:R-:W-:-:S02]  /*2d840*/  ISETP.GE.AND P3, PT, R4, R7, PT ;  /* 0x000000070400720c */ /* 0x000fc40003f66270 */
[----:B------:R0:W5:Y:S01]  /*2d850*/  LD.E.64 R80, desc[UR10][R10.64+0xc8] ;  /* 0x0000c80a0a507980 */ /* 0x000162000c101b00 */
[----:B------:R-:W-:-:S03]  /*2d860*/  IMAD.WIDE.U32 R88, R12, R24, RZ ;  /* 0x000000180c587225 */ /* 0x000fc600078e00ff */
[----:B------:R0:W5:Y:S01]  /*2d870*/  LD.E.64 R12, desc[UR6][R10.64+0xa8] ;  /* 0x0000a8060a0c7980 */ /* 0x000162000c101b00 */
[----:B------:R-:W-:Y:S02]  /*2d880*/  CS2R R6, SRZ ;  /* 0x0000000000067805 */ /* 0x000fe4000001ff00 */
[----:B------:R-:W-:Y:S01]  /*2d890*/  CS2R R4, SRZ ;  /* 0x0000000000047805 */ /* 0x000fe2000001ff00 */
[----:B------:R-:W-:Y:S02]  /*2d8a0*/  IMAD.IADD R95, R85, 0x1, R91 ;  /* 0x00000001555f7824 */ /* 0x000fe400078e025b */
[----:B------:R-:W-:Y:S01]  /*2d8b0*/  IMAD.IADD R93, R89, 0x1, R93 ;  /* 0x00000001595d7824 */ /* 0x000fe200078e025d */
[----:B------:R-:W-:Y:S06]  /*2d8c0*/  @P1 BRA `(.L_x_2109) ;  /* 0x0000000000941947 */ /* 0x000fec0003800000 */
[----:B-----5:R-:W-:Y:S02]  /*2d8d0*/  LOP3.LUT R4, R92, 0x1, RZ, 0xc0, !PT ;  /* 0x000000015c047812 */ /* 0x020fe400078ec0ff */
[----:B------:R-:W-:Y:S02]  /*2d8e0*/  CS2R R34, SRZ ;  /* 0x0000000000227805 */ /* 0x000fe4000001ff00 */
[----:B------:R-:W-:Y:S02]  /*2d8f0*/  CS2R R32, SRZ ;  /* 0x0000000000207805 */ /* 0x000fe4000001ff00 */
[----:B------:R-:W-:Y:S02]  /*2d900*/  CS2R R30, SRZ ;  /* 0x00000000001e7805 */ /* 0x000fe4000001ff00 */
[----:B------:R-:W-:Y:S02]  /*2d910*/  ISETP.NE.U32.AND P4, PT, R4, 0x1, PT ;  /* 0x000000010400780c */ /* 0x000fe40003f85070 */
[----:B------:R-:W-:-:S02]  /*2d920*/  CS2R R28, SRZ ;  /* 0x00000000001c7805 */ /* 0x000fc4000001ff00 */
[----:B------:R-:W-:Y:S02]  /*2d930*/  CS2R R6, SRZ ;  /* 0x0000000000067805 */ /* 0x000fe4000001ff00 */
[----:B------:R-:W-:Y:S02]  /*2d940*/  CS2R R4, SRZ ;  /* 0x0000000000047805 */ /* 0x000fe4000001ff00 */
[----:B------:R-:W-:Y:S02]  /*2d950*/  R2P PR, R92, 0x6 ;  /* 0x000000065c007804 */ /* 0x000fe40000000000 */
[----:B------:R-:W-:Y:S02]  /*2d960*/  CS2R R46, SRZ ;  /* 0x00000000002e7805 */ /* 0x000fe4000001ff00 */
[----:B0-----:R-:W-:Y:S02]  /*2d970*/  LEA R10, P5, R84, R12, 0x1 ;  /* 0x0000000c540a7211 */ /* 0x001fe400078a08ff */
[----:B------:R-:W-:-:S02]  /*2d980*/  CS2R R44, SRZ ;  /* 0x00000000002c7805 */ /* 0x000fc4000001ff00 */
[----:B------:R-:W-:Y:S02]  /*2d990*/  LEA R90, P6, R88, R80, 0x1 ;  /* 0x00000050585a7211 */ /* 0x000fe400078c08ff */
[----:B------:R-:W-:Y:S02]  /*2d9a0*/  CS2R R42, SRZ ;  /* 0x00000000002a7805 */ /* 0x000fe4000001ff00 */
[----:B------:R-:W-:Y:S02]  /*2d9b0*/  CS2R R40, SRZ ;  /* 0x0000000000287805 */ /* 0x000fe4000001ff00 */
[----:B------:R-:W-:Y:S02]  /*2d9c0*/  CS2R R38, SRZ ;  /* 0x0000000000267805 */ /* 0x000fe4000001ff00 */
[----:B------:R-:W-:Y:S02]  /*2d9d0*/  CS2R R36, SRZ ;  /* 0x0000000000247805 */ /* 0x000fe4000001ff00 */
[----:B------:R-:W-:-:S02]  /*2d9e0*/  @!P4 R2UR UR4, R78 ;  /* 0x000000004e04c2ca */ /* 0x000fc400000e0000 */
[C---:B------:R-:W-:Y:S02]  /*2d9f0*/  @!P4 R2UR UR5, R79.reuse ;  /* 0x000000004f05c2ca */ /* 0x040fe400000e0000 */
[C---:B------:R-:W-:Y:S02]  /*2da00*/  @P1 R2UR UR8, R78.reuse ;  /* 0x000000004e0812ca */ /* 0x040fe400000e0000 */
[C---:B------:R-:W-:Y:S02]  /*2da10*/  @P1 R2UR UR9, R79.reuse ;  /* 0x000000004f0912ca */ /* 0x040fe400000e0000 */
[C---:B------:R-:W-:Y:S02]  /*2da20*/  @P2 R2UR UR12, R78.reuse ;  /* 0x000000004e0c22ca */ /* 0x040fe400000e0000 */
[----:B------:R-:W-:Y:S02]  /*2da30*/  @P2 R2UR UR13, R79 ;  /* 0x000000004f0d22ca */ /* 0x000fe400000e0000 */
[----:B------:R-:W-:-:S02]  /*2da40*/  @!P4 R2UR UR6, R78 ;  /* 0x000000004e06c2ca */ /* 0x000fc400000e0000 */
[C---:B------:R-:W-:Y:S02]  /*2da50*/  @!P4 R2UR UR7, R79.reuse ;  /* 0x000000004f07c2ca */ /* 0x040fe400000e0000 */
[C---:B------:R-:W-:Y:S02]  /*2da60*/  @P1 R2UR UR10, R78.reuse ;  /* 0x000000004e0a12ca */ /* 0x040fe400000e0000 */
[C---:B------:R-:W-:Y:S02]  /*2da70*/  @P1 R2UR UR11, R79.reuse ;  /* 0x000000004f0b12ca */ /* 0x040fe400000e0000 */
[----:B------:R-:W-:Y:S02]  /*2da80*/  @P2 R2UR UR14, R78 ;  /* 0x000000004e0e22ca */ /* 0x000fe400000e0000 */
[----:B------:R-:W-:Y:S02]  /*2da90*/  @P2 R2UR UR15, R79 ;  /* 0x000000004f0f22ca */ /* 0x000fe400000e0000 */
[----:B------:R-:W-:-:S02]  /*2daa0*/  LEA.HI.X R11, R84, R13, R95, 0x1, P5 ;  /* 0x0000000d540b7211 */ /* 0x000fc400028f0c5f */
[----:B------:R-:W-:-:S03]  /*2dab0*/  LEA.HI.X R91, R88, R81, R93, 0x1, P6 ;  /* 0x00000051585b7211 */ /* 0x000fc600030f0c5d */
[----:B------:R1:W5:Y:S04]  /*2dac0*/  @!P4 LD.E.128 R32, desc[UR4][R10.64] ;  /* 0x000000040a20c980 */ /* 0x000368000c101d00 */
[----:B------:R1:W5:Y:S04]  /*2dad0*/  @P1 LD.E.128 R28, desc[UR8][R10.64+0x40] ;  /* 0x000040080a1c1980 */ /* 0x000368000c101d00 */
[----:B------:R1:W5:Y:S04]  /*2dae0*/  @P2 LD.E.128 R4, desc[UR12][R10.64+0x80] ;  /* 0x0000800c0a042980 */ /* 0x000368000c101d00 */
[----:B------:R1:W5:Y:S04]  /*2daf0*/  @!P4 LD.E.128 R44, desc[UR6][R90.64] ;  /* 0x000000065a2cc980 */ /* 0x000368000c101d00 */
[----:B------:R1:W5:Y:S04]  /*2db00*/  @P1 LD.E.128 R40, desc[UR10][R90.64+0x40] ;  /* 0x0000400a5a281980 */ /* 0x000368000c101d00 */
[----:B------:R1:W5:Y:S02]  /*2db10*/  @P2 LD.E.128 R36, desc[UR14][R90.64+0x80] ;  /* 0x0000800e5a242980 */ /* 0x000364000c101d00 */
.L_x_2109:
[----:B------:R-:W-:Y:S05]  /*2db20*/  BSYNC B2 ;  /* 0x0000000000027941 */ /* 0x000fea0003800000 */
.L_x_2108:
[----:B------:R-:W-:Y:S04]  /*2db30*/  BSSY B2, `(.L_x_2110) ;  /* 0x000002b000027945 */ /* 0x000fe80003800000 */
[----:B------:R-:W-:Y:S05]  /*2db40*/  @P3 BRA `(.L_x_2111) ;  /* 0x0000000000a43947 */ /* 0x000fea0003800000 */
[----:B-----5:R-:W-:Y:S02]  /*2db50*/  IADD3 R85, P3, R14, R84, RZ ;  /* 0x000000540e557210 */ /* 0x020fe40007f7e0ff */
[----:B------:R-:W-:Y:S02]  /*2db60*/  CS2R R58, SRZ ;  /* 0x00000000003a7805 */ /* 0x000fe4000001ff00 */
[----:B------:R-:W-:Y:S02]  /*2db70*/  IADD3 R89, P4, R82, R88, RZ ;  /* 0x0000005852597210 */ /* 0x000fe40007f9e0ff */
[----:B------:R-:W-:Y:S02]  /*2db80*/  CS2R R56, SRZ ;  /* 0x0000000000387805 */ /* 0x000fe4000001ff00 */
[C---:B01----:R-:W-:Y:S01]  /*2db90*/  LOP3.LUT R10, R92.reuse, 0x1, RZ, 0xc0, !PT ;  /* 0x000000015c0a7812 */ /* 0x043fe200078ec0ff */
[----:B------:R-:W-:Y:S01]  /*2dba0*/  IMAD.X R14, R15, 0x1, R95, P3 ;  /* 0x000000010f0e7824 */ /* 0x000fe200018e065f */
[----:B------:R-:W-:Y:S01]  /*2dbb0*/  R2P PR, R92, 0x6 ;  /* 0x000000065c007804 */ /* 0x000fe20000000000 */
[----:B------:R-:W-:Y:S01]  /*2dbc0*/  IMAD.X R82, R83, 0x1, R93, P4 ;  /* 0x0000000153527824 */ /* 0x000fe200020e065d */
[----:B------:R-:W-:-:S02]  /*2dbd0*/  ISETP.NE.U32.AND P5, PT, R10, 0x1, PT ;  /* 0x000000010a00780c */ /* 0x000fc40003fa5070 */
[----:B------:R-:W-:Y:S02]  /*2dbe0*/  CS2R R54, SRZ ;  /* 0x0000000000367805 */ /* 0x000fe4000001ff00 */
[----:B------:R-:W-:Y:S02]  /*2dbf0*/  LEA R10, P3, R85, R12, 0x1 ;  /* 0x0000000c550a7211 */ /* 0x000fe400078608ff */
[----:B------:R-:W-:Y:S02]  /*2dc00*/  CS2R R52, SRZ ;  /* 0x0000000000347805 */ /* 0x000fe4000001ff00 */
[----:B------:R-:W-:Y:S02]  /*2dc10*/  LEA R12, P4, R89, R80, 0x1 ;  /* 0x00000050590c7211 */ /* 0x000fe400078808ff */
[----:B------:R-:W-:Y:S02]  /*2dc20*/  CS2R R50, SRZ ;  /* 0x0000000000327805 */ /* 0x000fe4000001ff00 */
[----:B------:R-:W-:-:S02]  /*2dc30*/  LEA.HI.X R11, R85, R13, R14, 0x1, P3 ;  /* 0x0000000d550b7211 */ /* 0x000fc400018f0c0e */
[----:B------:R-:W-:Y:S02]  /*2dc40*/  CS2R R48, SRZ ;  /* 0x0000000000307805 */ /* 0x000fe4000001ff00 */
[----:B------:R-:W-:Y:S02]  /*2dc50*/  CS2R R70, SRZ ;  /* 0x0000000000467805 */ /* 0x000fe4000001ff00 */
[----:B------:R-:W-:Y:S02]  /*2dc60*/  CS2R R68, SRZ ;  /* 0x0000000000447805 */ /* 0x000fe4000001ff00 */
[----:B------:R-:W-:Y:S02]  /*2dc70*/  CS2R R66, SRZ ;  /* 0x0000000000427805 */ /* 0x000fe4000001ff00 */
[----:B------:R-:W-:Y:S02]  /*2dc80*/  @P1 R2UR UR8, R78 ;  /* 0x000000004e0812ca */ /* 0x000fe400000e0000 */
[----:B------:R-:W-:-:S02]  /*2dc90*/  CS2R R64, SRZ ;  /* 0x0000000000407805 */ /* 0x000fc4000001ff00 */
[C---:B------:R-:W-:Y:S02]  /*2dca0*/  @!P5 R2UR UR4, R78.reuse ;  /* 0x000000004e04d2ca */ /* 0x040fe400000e0000 */
[----:B------:R-:W-:Y:S02]  /*2dcb0*/  CS2R R62, SRZ ;  /* 0x00000000003e7805 */ /* 0x000fe4000001ff00 */
[C---:B------:R-:W-:Y:S02]  /*2dcc0*/  @!P5 R2UR UR5, R79.reuse ;  /* 0x000000004f05d2ca */ /* 0x040fe400000e0000 */
[----:B------:R-:W-:Y:S02]  /*2dcd0*/  CS2R R60, SRZ ;  /* 0x00000000003c7805 */ /* 0x000fe4000001ff00 */
[----:B------:R-:W-:Y:S02]  /*2dce0*/  @P1 R2UR UR9, R79 ;  /* 0x000000004f0912ca */ /* 0x000fe400000e0000 */
[----:B------:R-:W-:-:S02]  /*2dcf0*/  @P2 R2UR UR12, R78 ;  /* 0x000000004e0c22ca */ /* 0x000fc400000e0000 */
[C---:B------:R-:W-:Y:S02]  /*2dd00*/  @P2 R2UR UR13, R79.reuse ;  /* 0x000000004f0d22ca */ /* 0x040fe400000e0000 */
[C---:B------:R-:W-:Y:S02]  /*2dd10*/  @!P5 R2UR UR6, R78.reuse ;  /* 0x000000004e06d2ca */ /* 0x040fe400000e0000 */
[C---:B------:R-:W-:Y:S02]  /*2dd20*/  @!P5 R2UR UR7, R79.reuse ;  /* 0x000000004f07d2ca */ /* 0x040fe400000e0000 */
[C---:B------:R-:W-:Y:S01]  /*2dd30*/  @P1 R2UR UR10, R78.reuse ;  /* 0x000000004e0a12ca */ /* 0x040fe200000e0000 */
[----:B------:R2:W5:Y:S01]  /*2dd40*/  @!P5 LD.E.128 R56, desc[UR4][R10.64] ;  /* 0x000000040a38d980 */ /* 0x000562000c101d00 */
[C---:B------:R-:W-:Y:S02]  /*2dd50*/  @P1 R2UR UR11, R79.reuse ;  /* 0x000000004f0b12ca */ /* 0x040fe400000e0000 */
[----:B------:R-:W-:Y:S01]  /*2dd60*/  @P2 R2UR UR14, R78 ;  /* 0x000000004e0e22ca */ /* 0x000fe200000e0000 */
[----:B------:R2:W5:Y:S01]  /*2dd70*/  @P1 LD.E.128 R52, desc[UR8][R10.64+0x40] ;  /* 0x000040080a341980 */ /* 0x000562000c101d00 */
[----:B------:R-:W-:-:S02]  /*2dd80*/  @P2 R2UR UR15, R79 ;  /* 0x000000004f0f22ca */ /* 0x000fc400000e0000 */
[----:B------:R-:W-:Y:S01]  /*2dd90*/  LEA.HI.X R13, R89, R81, R82, 0x1, P4 ;  /* 0x00000051590d7211 */ /* 0x000fe200020f0c52 */
[----:B------:R2:W5:Y:S04]  /*2dda0*/  @P2 LD.E.128 R48, desc[UR12][R10.64+0x80] ;  /* 0x0000800c0a302980 */ /* 0x000568000c101d00 */
[----:B------:R2:W5:Y:S04]  /*2ddb0*/  @!P5 LD.E.128 R68, desc[UR6][R12.64] ;  /* 0x000000060c44d980 */ /* 0x000568000c101d00 */
[----:B------:R2:W5:Y:S04]  /*2ddc0*/  @P1 LD.E.128 R64, desc[UR10][R12.64+0x40] ;  /* 0x0000400a0c401980 */ /* 0x000568000c101d00 */
[----:B------:R2:W5:Y:S02]  /*2ddd0*/  @P2 LD.E.128 R60, desc[UR14][R12.64+0x80] ;  /* 0x0000800e0c3c2980 */ /* 0x000564000c101d00 */
.L_x_2111:
[----:B------:R-:W-:Y:S05]  /*2dde0*/  BSYNC B2 ;  /* 0x0000000000027941 */ /* 0x000fea0003800000 */
.L_x_2110:
[----:B------:R-:W-:Y:S01]  /*2ddf0*/  R2UR UR4, R78 ;  /* 0x000000004e0472ca */ /* 0x000fe200000e0000 */
[----:B012---:R0:W5:Y:S01]  /*2de00*/  LDL R10, [R76] ;  /* 0x000000004c0a7983 */ /* 0x0071620000100800 */
[----:B------:R-:W-:-:S03]  /*2de10*/  R2UR UR5, R79 ;  /* 0x000000004f0572ca */ /* 0x000fc600000e0000 */
[----:B------:R0:W5:Y:S10]  /*2de20*/  LDL R11, [R76+0x4] ;  /* 0x000004004c0b7983 */ /* 0x0001740000100800 */
[----:B-----5:R-:W2:Y:S01]  /*2de30*/  LD.E R12, desc[UR4][R8.64+0x1c] ;  /* 0x00001c04080c7980 */ /* 0x020ea2000c101900 */
[----:B------:R-:W-:-:S02]  /*2de40*/  IMAD.MOV.U32 R13, RZ, RZ, R6 ;  /* 0x000000ffff0d7224 */ /* 0x000fc400078e0006 */
        /* <DEDUP_REMOVED lines=100> */
.L_x_2113:
[----:B------:R-:W-:Y:S05]  /*2e490*/  BSYNC B2 ;  /* 0x0000000000027941 */ /* 0x000fea0003800000 */
.L_x_2112:
[----:B------:R-:W-:Y:S02]  /*2e4a0*/  R2UR UR4, R78 ;  /* 0x000000004e0472ca */ /* 0x000fe400000e0000 */
[----:B------:R-:W-:-:S13]  /*2e4b0*/  R2UR UR5, R79 ;  /* 0x000000004f0572ca */ /* 0x000fda00000e0000 */
[----:B------:R-:W2:Y:S01]  /*2e4c0*/  LD.E.64 R8, desc[UR4][R8.64+0x8] ;  /* 0x0000080408087980 */ /* 0x000ea2000c101b00 */
[----:B------:R-:W-:Y:S01]  /*2e4d0*/  SHF.L.U32 R11, R11, 0x1f, RZ ;  /* 0x0000001f0b0b7819 */ /* 0x000fe200000006ff */
[----:B------:R-:W-:Y:S01]  /*2e4e0*/  BSSY B2, `(.L_x_2114) ;  /* 0x0000005000027945 */ /* 0x000fe20003800000 */
[----:B--2---:R-:W-:-:S05]  /*2e4f0*/  MOV R13, R8 ;  /* 0x00000008000d7202 */ /* 0x004fca0000000f00 */
[----:B------:R-:W-:-:S04]  /*2e500*/  IMAD R10, R10, 0x8, R13 ;  /* 0x000000080a0a7824 */ /* 0x000fc800078e020d */
[----:B------:R-:W0:Y:S02]  /*2e510*/  SYNCS.PHASECHK.TRANS64.TRYWAIT P1, [R10+URZ], R11 ;  /* 0x0000000b0a0075a7 */ /* 0x000e24000802017f */
[----:B0-----:R-:W-:Y:S05]  /*2e520*/  @!P1 BRA `(.L_x_2115) ;  /* 0x00000050009c9947 */ /* 0x001fea0003800000 */
.L_x_2158:
[----:B------:R-:W-:Y:S05]  /*2e530*/  BSYNC B2 ;  /* 0x0000000000027941 */ /* 0x000fea0003800000 */
.L_x_2114:
[----:B------:R-:W2:Y:S01]  /*2e540*/  LDL.64 R80, [R75+0x30] ;  /* 0x000030004b507983 */ /* 0x000ea20000100a00 */
[C---:B------:R-:W-:Y:S02]  /*2e550*/  R2UR UR4, R78.reuse ;  /* 0x000000004e0472ca */ /* 0x040fe400000e0000 */
[----:B------:R-:W-:Y:S01]  /*2e560*/  R2UR UR5, R79 ;  /* 0x000000004f0572ca */ /* 0x000fe200000e0000 */
[----:B------:R-:W3:Y:S04]  /*2e570*/  LDL.64 R84, [R75+0x38] ;  /* 0x000038004b547983 */ /* 0x000ee80000100a00 */
[----:B------:R-:W4:Y:S04]  /*2e580*/  LDL R100, [R76] ;  /* 0x000000004c647983 */ /* 0x000f280000100800 */
[----:B------:R-:W4:Y:S04]  /*2e590*/  LDL.64 R8, [R75+0x8] ;  /* 0x000008004b087983 */ /* 0x000f280000100a00 */
[----:B------:R1:W5:Y:S04]  /*2e5a0*/  LDL.64 R82, [R75+0x40] ;  /* 0x000040004b527983 */ /* 0x0003680000100a00 */
[----:B--2---:R-:W2:Y:S01]  /*2e5b0*/  LD.E R128, desc[UR4][R80.64+0x8] ;  /* 0x0000080450807980 */ /* 0x004ea2000c101900 */
[----:B------:R-:W-:-:S02]  /*2e5c0*/  R2UR UR8, R78 ;  /* 0x000000004e0872ca */ /* 0x000fc400000e0000 */
[C---:B------:R-:W-:Y:S01]  /*2e5d0*/  R2UR UR9, R79.reuse ;  /* 0x000000004f0972ca */ /* 0x040fe200000e0000 */
[----:B---3--:R-:W5:Y:S01]  /*2e5e0*/  LD.E.64 R84, desc[UR4][R84.64] ;  /* 0x0000000454547980 */ /* 0x008f62000c101b00 */
[----:B------:R-:W-:Y:S02]  /*2e5f0*/  R2UR UR6, R78 ;  /* 0x000000004e0672ca */ /* 0x000fe400000e0000 */
[----:B------:R-:W-:Y:S01]  /*2e600*/  R2UR UR7, R79 ;  /* 0x000000004f0772ca */ /* 0x000fe200000e0000 */
[----:B----4-:R-:W-:Y:S01]  /*2e610*/  IMAD R100, R100, 0x4800, RZ ;  /* 0x0000480064647824 */ /* 0x010fe200078e02ff */
[----:B------:R-:W-:-:S04]  /*2e620*/  UMOV UR4, 0xffffffff ;  /* 0xffffffff00047882 */ /* 0x000fc80000000000 */
[----:B------:R-:W-:-:S03]  /*2e630*/  SHF.R.S32.HI R101, RZ, 0x1f, R100 ;  /* 0x0000001fff657819 */ /* 0x000fc60000011464 */
[----:B------:R1:W5:Y:S04]  /*2e640*/  LD.E R90, desc[UR8][R8.64+0x74] ;  /* 0x00007408085a7980 */ /* 0x000368000c101900 */
[----:B------:R1:W5:Y:S01]  /*2e650*/  LD.E R91, desc[UR6][R80.64+0x4] ;  /* 0x00000406505b7980 */ /* 0x000362000c101900 */
[----:B--2---:R-:W-:-:S04]  /*2e660*/  SHF.R.S32.HI R129, RZ, 0x1f, R128 ;  /* 0x0000001fff817819 */ /* 0x004fc80000011480 */
[----:B------:R-:W-:-:S04]  /*2e670*/  LEA.HI R119, R129, R128, RZ, 0x2 ;  /* 0x0000008081777211 */ /* 0x000fc800078f10ff */
[----:B0-----:R-:W-:-:S05]  /*2e680*/  LOP3.LUT R11, R119, 0x1ffffffc, RZ, 0xc0, !PT ;  /* 0x1ffffffc770b7812 */ /* 0x001fca00078ec0ff */
[----:B------:R-:W-:Y:S01]  /*2e690*/  IMAD.IADD R11, R128, 0x1, -R11 ;  /* 0x00000001800b7824 */ /* 0x000fe200078e0a0b */
[----:B------:R-:W-:-:S03]  /*2e6a0*/  SHF.R.S32.HI R119, RZ, 0x2, R119 ;  /* 0x00000002ff777819 */ /* 0x000fc60000011477 */
[----:B------:R-:W-:Y:S01]  /*2e6b0*/  IMAD.SHL.U32 R102, R11, 0x8, RZ ;  /* 0x000000080b667824 */ /* 0x000fe200078e00ff */
[----:B-1----:R-:W-:Y:S06]  /*2e6c0*/  BRA.DIV UR4, `(.L_x_2116) ;  /* 0x0000005204487947 */ /* 0x002fec000b800000 */
[----:B------:R0:W1:Y:S04]  /*2e6d0*/  SHFL.IDX PT, R9, R87, RZ, 0x1c1f ;  /* 0x001c1fff57097589 */ /* 0x00006800000e0000 */
[----:B------:R0:W2:Y:S02]  /*2e6e0*/  SHFL.IDX PT, R14, R86, RZ, 0x1c1f ;  /* 0x001c1fff560e7589 */ /* 0x0000a400000e0000 */
.L_x_2162:
[----:B------:R-:W-:Y:S02]  /*2e6f0*/  R2UR UR4, R78 ;  /* 0x000000004e0472ca */ /* 0x000fe400000e0000 */
[----:B------:R-:W-:-:S13]  /*2e700*/  R2UR UR5, R79 ;  /* 0x000000004f0572ca */ /* 0x000fda00000e0000 */
[----:B------:R-:W3:Y:S01]  /*2e710*/  LD.E R11, desc[UR4][R80.64+0xc] ;  /* 0x00000c04500b7980 */ /* 0x000ee2000c101900 */
[----:B------:R-:W-:Y:S01]  /*2e720*/  BSSY B2, `(.L_x_2117) ;  /* 0x00001e7000027945 */ /* 0x000fe20003800000 */
[----:B--2---:R-:W-:Y:S02]  /*2e730*/  IMAD.MOV.U32 R88, RZ, RZ, R14 ;  /* 0x000000ffff587224 */ /* 0x004fe400078e000e */
[----:B-1----:R-:W-:Y:S02]  /*2e740*/  IMAD.MOV.U32 R89, RZ, RZ, R9 ;  /* 0x000000ffff597224 */ /* 0x002fe400078e0009 */
[----:B---3--:R-:W-:-:S05]  /*2e750*/  IMAD R11, R24, -0x60, R11 ;  /* 0xffffffa0180b7824 */ /* 0x008fca00078e020b */
[----:B------:R-:W-:-:S04]  /*2e760*/  VIMNMX R8, R11, 0x60, PT ;  /* 0x000000600b087848 */ /* 0x000fc80003fe0100 */
[----:B------:R-:W-:-:S13]  /*2e770*/  ISETP.GE.AND P1, PT, R119, R8, PT ;  /* 0x000000087700720c */ /* 0x000fda0003f26270 */
[----:B------:R-:W-:Y:S05]  /*2e780*/  @P1 BRA `(.L_x_2118) ;  /* 0x0000001c00801947 */ /* 0x000fea0003800000 */
[----:B------:R-:W-:Y:S02]  /*2e790*/  R2UR UR4, R78 ;  /* 0x000000004e0472ca */ /* 0x000fe400000e0000 */
[----:B------:R-:W-:-:S13]  /*2e7a0*/  R2UR UR5, R79 ;  /* 0x000000004f0572ca */ /* 0x000fda00000e0000 */
[----:B-----5:R-:W2:Y:S01]  /*2e7b0*/  LD.E.U8 R8, desc[UR4][R82.64] ;  /* 0x0000000452087980 */ /* 0x020ea2000c101100 */
[----:B------:R-:W-:Y:S01]  /*2e7c0*/  BSSY B3, `(.L_x_2119) ;  /* 0x000009c000037945 */ /* 0x000fe20003800000 */
[----:B--2---:R-:W-:-:S04]  /*2e7d0*/  LOP3.LUT R8, R8, 0x1, RZ, 0xc0, !PT ;  /* 0x0000000108087812 */ /* 0x004fc800078ec0ff */
[----:B------:R-:W-:-:S13]  /*2e7e0*/  ISETP.NE.U32.AND P1, PT, R8, 0x1, PT ;  /* 0x000000010800780c */ /* 0x000fda0003f25070 */
[----:B------:R-:W-:Y:S05]  /*2e7f0*/  @P1 BRA `(.L_x_2120) ;  /* 0x0000000800601947 */ /* 0x000fea0003800000 */
[----:B------:R-:W-:Y:S01]  /*2e800*/  LEA.HI R149, R91, R91, RZ, 0x1 ;  /* 0x0000005b5b957211 */ /* 0x000fe200078f08ff */
[----:B------:R-:W-:Y:S01]  /*2e810*/  IMAD.IADD R8, R90, 0x1, -R91 ;  /* 0x000000015a087824 */ /* 0x000fe200078e0a5b */
[----:B------:R-:W-:Y:S02]  /*2e820*/  LEA.HI R13, R129, R128, RZ, 0x5 ;  /* 0x00000080810d7211 */ /* 0x000fe400078f28ff */
[----:B------:R-:W-:Y:S02]  /*2e830*/  SHF.R.S32.HI R149, RZ, 0x1, R149 ;  /* 0x00000001ff957819 */ /* 0x000fe40000011495 */
[----:B------:R-:W-:Y:S01]  /*2e840*/  R2UR UR4, R78 ;  /* 0x000000004e0472ca */ /* 0x000fe200000e0000 */
[----:B------:R-:W-:Y:S01]  /*2e850*/  IMAD.SHL.U32 R13, R13, 0x10, RZ ;  /* 0x000000100d0d7824 */ /* 0x000fe200078e00ff */
[----:B------:R-:W-:Y:S02]  /*2e860*/  ISETP.GE.AND P1, PT, R102, R149, PT ;  /* 0x000000956600720c */ /* 0x000fe40003f26270 */
[----:B------:R-:W-:-:S02]  /*2e870*/  R2UR UR5, R79 ;  /* 0x000000004f0572ca */ /* 0x000fc400000e0000 */
[----:B------:R-:W-:Y:S02]  /*2e880*/  SEL R9, R149, RZ, P1 ;  /* 0x000000ff95097207 */ /* 0x000fe40000800000 */
[----:B------:R-:W-:Y:S02]  /*2e890*/  SEL R11, R91, R8, !P1 ;  /* 0x000000085b0b7207 */ /* 0x000fe40004800000 */
[----:B------:R-:W-:Y:S01]  /*2e8a0*/  LOP3.LUT R13, R13, 0xfffffe00, RZ, 0xc0, !PT ;  /* 0xfffffe000d0d7812 */ /* 0x000fe200078ec0ff */
[----:B------:R-:W-:Y:S01]  /*2e8b0*/  IMAD.IADD R9, R102, 0x1, R9 ;  /* 0x0000000166097824 */ /* 0x000fe200078e0209 */
[----:B------:R-:W-:Y:S02]  /*2e8c0*/  SHF.R.S32.HI R12, RZ, 0x1f, R11 ;  /* 0x0000001fff0c7819 */ /* 0x000fe4000001140b */
[----:B------:R-:W-:Y:S02]  /*2e8d0*/  R2UR UR6, R78 ;  /* 0x000000004e0672ca */ /* 0x000fe400000e0000 */
[----:B------:R-:W-:-:S02]  /*2e8e0*/  SHF.R.S32.HI R8, RZ, 0x1f, R9 ;  /* 0x0000001fff087819 */ /* 0x000fc40000011409 */
[----:B------:R-:W-:Y:S01]  /*2e8f0*/  LEA.HI R11, R12, R11, RZ, 0x4 ;  /* 0x0000000b0c0b7211 */ /* 0x000fe200078f20ff */
[----:B------:R-:W-:Y:S01]  /*2e900*/  IMAD.SHL.U32 R12, R119, 0x40, RZ ;  /* 0x00000040770c7824 */ /* 0x000fe200078e00ff */
[CC--:B------:R-:W-:Y:S02]  /*2e910*/  LEA.HI R10, R8.reuse, R9.reuse, RZ, 0x3 ;  /* 0x00000009080a7211 */ /* 0x0c0fe400078f18ff */
[----:B------:R-:W-:Y:S02]  /*2e920*/  LEA.HI R8, R8, R9, RZ, 0x6 ;  /* 0x0000000908087211 */ /* 0x000fe400078f30ff */
[----:B------:R-:W-:Y:S02]  /*2e930*/  SHF.R.S32.HI R146, RZ, 0x3, R10 ;  /* 0x00000003ff927819 */ /* 0x000fe4000001140a */
[----:B------:R-:W-:Y:S02]  /*2e940*/  LOP3.LUT R12, R12, 0x1c0, RZ, 0xc0, !PT ;  /* 0x000001c00c0c7812 */ /* 0x000fe400078ec0ff */
[----:B------:R-:W-:-:S02]  /*2e950*/  LEA.HI.SX32 R11, R11, R146, 0x1c ;  /* 0x000000920b0b7211 */ /* 0x000fc400078fe2ff */
[----:B------:R-:W-:Y:S02]  /*2e960*/  SHF.R.U32.HI R9, RZ, 0x3, R12 ;  /* 0x00000003ff097819 */ /* 0x000fe4000001160c */
[----:B------:R-:W-:Y:S01]  /*2e970*/  SHF.R.S32.HI R14, RZ, 0x1f, R11 ;  /* 0x0000001fff0e7819 */ /* 0x000fe2000001140b */
[----:B------:R-:W-:Y:S01]  /*2e980*/  IMAD.SHL.U32 R147, R11, 0x8, RZ ;  /* 0x000000080b937824 */ /* 0x000fe200078e00ff */
[----:B------:R-:W-:Y:S02]  /*2e990*/  SHF.R.S32.HI R8, RZ, 0x6, R8 ;  /* 0x00000006ff087819 */ /* 0x000fe40000011408 */
[----:B------:R-:W-:Y:S02]  /*2e9a0*/  LEA.HI R14, R14, R11, RZ, 0x3 ;  /* 0x0000000b0e0e7211 */ /* 0x000fe400078f18ff */
[----:B------:R-:W-:Y:S01]  /*2e9b0*/  LOP3.LUT R10, R12, 0x38, R10, 0xf8, !PT ;  /* 0x000000380c0a7812 */ /* 0x000fe200078ef80a */
[----:B------:R-:W-:Y:S01]  /*2e9c0*/  IMAD R8, R8, 0x1800, R13 ;  /* 0x0000180008087824 */ /* 0x000fe200078e020d */
[----:B------:R-:W-:-:S02]  /*2e9d0*/  SHF.R.S32.HI R14, RZ, 0x3, R14 ;  /* 0x00000003ff0e7819 */ /* 0x000fc4000001140e */
[----:B------:R-:W-:Y:S02]  /*2e9e0*/  LOP3.LUT R12, R12, 0x38, R147, 0xf8, !PT ;  /* 0x000000380c0c7812 */ /* 0x000fe400078ef893 */
[-C--:B------:R-:W-:Y:S01]  /*2e9f0*/  LOP3.LUT R11, R10, R9.reuse, RZ, 0x3c, !PT ;  /* 0x000000090a0b7212 */ /* 0x080fe200078e3cff */
[----:B------:R-:W-:Y:S01]  /*2ea00*/  IMAD R14, R14, 0x1800, R13 ;  /* 0x000018000e0e7824 */ /* 0x000fe200078e020d */
[----:B------:R-:W-:Y:S02]  /*2ea10*/  LOP3.LUT R9, R12, R9, RZ, 0x3c, !PT ;  /* 0x000000090c097212 */ /* 0x000fe400078e3cff */
[----:B------:R-:W-:Y:S01]  /*2ea20*/  R2UR UR7, R79 ;  /* 0x000000004f0772ca */ /* 0x000fe200000e0000 */
[----:B------:R-:W-:Y:S02]  /*2ea30*/  IMAD.IADD R11, R8, 0x1, R11 ;  /* 0x00000001080b7824 */ /* 0x000fe400078e020b */
[----:B------:R-:W-:-:S03]  /*2ea40*/  IMAD.IADD R9, R14, 0x1, R9 ;  /* 0x000000010e097824 */ /* 0x000fc600078e0209 */
[C---:B------:R-:W-:Y:S02]  /*2ea50*/  IADD3 R13, P1, R100.reuse, R11, RZ ;  /* 0x0000000b640d7210 */ /* 0x040fe40007f3e0ff */
[----:B------:R-:W-:-:S03]  /*2ea60*/  IADD3 R11, P2, R100, R9, RZ ;  /* 0x00000009640b7210 */ /* 0x000fc60007f5e0ff */
[--C-:B------:R-:W-:Y:S01]  /*2ea70*/  IMAD.X R9, RZ, RZ, R101.reuse, P1 ;  /* 0x000000ffff097224 */ /* 0x100fe200008e0665 */
[-C--:B------:R-:W-:Y:S01]  /*2ea80*/  LEA R8, P1, R13, R84.reuse, 0x1 ;  /* 0x000000540d087211 */ /* 0x080fe200078208ff */
[----:B------:R-:W-:Y:S01]  /*2ea90*/  IMAD.X R10, RZ, RZ, R101, P2 ;  /* 0x000000ffff0a7224 */ /* 0x000fe200010e0665 */
[----:B------:R-:W-:Y:S02]  /*2eaa0*/  LEA R12, P2, R11, R84, 0x1 ;  /* 0x000000540b0c7211 */ /* 0x000fe400078408ff */
[----:B------:R-:W-:Y:S02]  /*2eab0*/  LEA.HI.X R9, R13, R85, R9, 0x1, P1 ;  /* 0x000000550d097211 */ /* 0x000fe400008f0c09 */
[----:B------:R-:W-:Y:S02]  /*2eac0*/  ISETP.GE.AND P1, PT, R102, R149, PT ;  /* 0x000000956600720c */ /* 0x000fe40003f26270 */
[----:B------:R-:W-:Y:S01]  /*2ead0*/  LEA.HI.X R13, R11, R85, R10, 0x1, P2 ;  /* 0x000000550b0d7211 */ /* 0x000fe200010f0c0a */
[----:B------:R-:W-:Y:S01]  /*2eae0*/  BSSY B4, `(.L_x_2121) ;  /* 0x0000060000047945 */ /* 0x000fe20003800000 */
[----:B------:R-:W5:Y:S01]  /*2eaf0*/  LD.E.128 R8, desc[UR4][R8.64] ;  /* 0x0000000408087980 */ /* 0x000f62000c101d00 */
[----:B------:R-:W-:-:S03]  /*2eb00*/  ISETP.GE.AND P2, PT, R147, R90, PT ;  /* 0x0000005a9300720c */ /* 0x000fc60003f46270 */
[----:B------:R-:W5:Y:S05]  /*2eb10*/  LD.E.128 R12, desc[UR6][R12.64] ;  /* 0x000000060c0c7980 */ /* 0x000f6a000c101d00 */
[----:B------:R-:W-:Y:S05]  /*2eb20*/  @P1 BRA `(.L_x_2122) ;  /* 0x00000004006c1947 */ /* 0x000fea0003800000 */
[----:B------:R-:W-:Y:S01]  /*2eb30*/  SHF.R.U32.HI R151, RZ, 0x10, R33 ;  /* 0x00000010ff977819 */ /* 0x000fe20000011621 */
[----:B-----5:R-:W-:Y:S01]  /*2eb40*/  IMAD.U32 R148, R15, 0x10000, RZ ;  /* 0x000100000f947824 */ /* 0x020fe200078e00ff */
[----:B------:R-:W-:Y:S02]  /*2eb50*/  SHF.R.U32.HI R149, RZ, 0x10, R45 ;  /* 0x00000010ff957819 */ /* 0x000fe4000001162d */
[----:B------:R-:W-:Y:S02]  /*2eb60*/  PRMT R144, R144, 0x5410, R151 ;  /* 0x0000541090907816 */ /* 0x000fe40000000097 */
[----:B------:R-:W-:Y:S02]  /*2eb70*/  PRMT R149, R142, 0x5410, R149 ;  /* 0x000054108e957816 */ /* 0x000fe40000000095 */
[----:B------:R-:W-:Y:S01]  /*2eb80*/  SHF.R.U64 R150, R44, 0x10, R45 ;  /* 0x000000102c967819 */ /* 0x000fe2000000122d */
[----:B------:R-:W-:Y:S01]  /*2eb90*/  IMAD.U32 R44, R13, 0x10000, RZ ;  /* 0x000100000d2c7824 */ /* 0x000fe200078e00ff */
[----:B------:R-:W-:Y:S01]  /*2eba0*/  SHF.R.U32.HI R153, RZ, 0x10, R47 ;  /* 0x00000010ff997819 */ /* 0x000fe2000001162f */
[----:B------:R-:W-:Y:S01]  /*2ebb0*/  IMAD.U32 R151, R149, 0x10000, RZ ;  /* 0x0001000095977824 */ /* 0x000fe200078e00ff */
[----:B------:R-:W-:Y:S01]  /*2ebc0*/  LOP3.LUT R45, R15, 0xffff0000, RZ, 0xc0, !PT ;  /* 0xffff00000f2d7812 */ /* 0x000fe200078ec0ff */
[----:B------:R-:W-:Y:S01]  /*2ebd0*/  IMAD.U32 R15, R144, 0x10000, RZ ;  /* 0x00010000900f7824 */ /* 0x000fe200078e00ff */
[----:B------:R-:W-:Y:S01]  /*2ebe0*/  PRMT R142, R141, 0x5410, R150 ;  /* 0x000054108d8e7816 */ /* 0x000fe20000000096 */
[----:B------:R-:W-:Y:S01]  /*2ebf0*/  FMUL.FTZ R141, R44, R151 ;  /* 0x000000972c8d7220 */ /* 0x000fe20000410000 */
[----:B------:R-:W-:-:S02]  /*2ec00*/  SHF.R.U32.HI R152, RZ, 0x10, R35 ;  /* 0x00000010ff987819 */ /* 0x000fc40000011623 */
[----:B------:R-:W-:Y:S01]  /*2ec10*/  SHF.R.U64 R155, R46, 0x10, R47 ;  /* 0x000000102e9b7819 */ /* 0x000fe2000000122f */
[----:B------:R-:W-:Y:S01]  /*2ec20*/  IMAD.U32 R46, R11, 0x10000, RZ ;  /* 0x000100000b2e7824 */ /* 0x000fe200078e00ff */
[----:B------:R-:W-:Y:S01]  /*2ec30*/  PRMT R150, R138, 0x5410, R153 ;  /* 0x000054108a967816 */ /* 0x000fe20000000099 */
[-C--:B------:R-:W-:Y:S01]  /*2ec40*/  FMUL.FTZ R153, R44, R15.reuse ;  /* 0x0000000f2c997220 */ /* 0x080fe20000410000 */
[----:B------:R-:W-:Y:S01]  /*2ec50*/  LOP3.LUT R47, R13, 0xffff0000, RZ, 0xc0, !PT ;  /* 0xffff00000d2f7812 */ /* 0x000fe200078ec0ff */
[----:B------:R-:W-:Y:S01]  /*2ec60*/  IMAD.U32 R13, R12, 0x10000, RZ ;  /* 0x000100000c0d7824 */ /* 0x000fe200078e00ff */
[----:B------:R-:W-:Y:S01]  /*2ec70*/  LOP3.LUT R138, R149, 0xffff0000, RZ, 0xc0, !PT ;  /* 0xffff0000958a7812 */ /* 0x000fe200078ec0ff */
[----:B------:R-:W-:Y:S01]  /*2ec80*/  IMAD.U32 R149, R150, 0x10000, RZ ;  /* 0x0001000096957824 */ /* 0x000fe200078e00ff */
[----:B------:R-:W-:Y:S02]  /*2ec90*/  LOP3.LUT R44, R144, 0xffff0000, RZ, 0xc0, !PT ;  /* 0xffff0000902c7812 */ /* 0x000fe400078ec0ff */
[----:B------:R-:W-:Y:S01]  /*2eca0*/  SHF.R.U64 R154, R34, 0x10, R35 ;  /* 0x00000010229a7819 */ /* 0x000fe20000001223 */
[----:B------:R-:W-:Y:S01]  /*2ecb0*/  IMAD.U32 R34, R9, 0x10000, RZ ;  /* 0x0001000009227824 */ /* 0x000fe200078e00ff */
[----:B------:R-:W-:Y:S01]  /*2ecc0*/  PRMT R139, R139, 0x5410, R152 ;  /* 0x000054108b8b7816 */ /* 0x000fe20000000098 */
[----:B------:R-:W-:Y:S01]  /*2ecd0*/  FMUL.FTZ R144, R47, R138 ;  /* 0x0000008a2f907220 */ /* 0x000fe20000410000 */
[----:B------:R-:W-:Y:S01]  /*2ece0*/  LOP3.LUT R35, R9, 0xffff0000, RZ, 0xc0, !PT ;  /* 0xffff000009237812 */ /* 0x000fe200078ec0ff */
[----:B------:R-:W-:Y:S01]  /*2ecf0*/  FMUL.FTZ R152, R47, R44 ;  /* 0x0000002c2f987220 */ /* 0x000fe20000410000 */
[----:B------:R-:W-:Y:S01]  /*2ed00*/  FFMA.FTZ R15, R34, R15, -R141 ;  /* 0x0000000f220f7223 */ /* 0x000fe2000001088d */
[----:B------:R-:W-:Y:S01]  /*2ed10*/  SHF.R.U64 R156, R32, 0x10, R33 ;  /* 0x00000010209c7819 */ /* 0x000fe20000001221 */
[----:B------:R-:W-:-:S02]  /*2ed20*/  IMAD.U32 R141, R139, 0x10000, RZ ;  /* 0x000100008b8d7824 */ /* 0x000fc400078e00ff */
[C---:B------:R-:W-:Y:S01]  /*2ed30*/  FFMA.FTZ R44, R35.reuse, R44, -R144 ;  /* 0x0000002c232c7223 */ /* 0x040fe20000010890 */
[----:B------:R-:W-:Y:S01]  /*2ed40*/  FFMA.FTZ R35, R35, R138, R152 ;  /* 0x0000008a23237223 */ /* 0x000fe20000010098 */
[----:B------:R-:W-:Y:S01]  /*2ed50*/  FMUL.FTZ R47, R148, R149 ;  /* 0x00000095942f7220 */ /* 0x000fe20000410000 */
[----:B------:R-:W-:Y:S01]  /*2ed60*/  LOP3.LUT R150, R150, 0xffff0000, RZ, 0xc0, !PT ;  /* 0xffff000096967812 */ /* 0x000fe200078ec0ff */
[-C--:B------:R-:W-:Y:S01]  /*2ed70*/  FMUL.FTZ R148, R148, R141.reuse ;  /* 0x0000008d94947220 */ /* 0x080fe20000410000 */
[----:B------:R-:W-:Y:S01]  /*2ed80*/  LOP3.LUT R138, R139, 0xffff0000, RZ, 0xc0, !PT ;  /* 0xffff00008b8a7812 */ /* 0x000fe200078ec0ff */
[C---:B------:R-:W-:Y:S01]  /*2ed90*/  FFMA.FTZ R141, R46.reuse, R141, -R47 ;  /* 0x0000008d2e8d7223 */ /* 0x040fe2000001082f */
[----:B------:R-:W-:Y:S01]  /*2eda0*/  PRMT R145, R145, 0x5410, R156 ;  /* 0x0000541091917816 */ /* 0x000fe2000000009c */
[----:B------:R-:W-:Y:S01]  /*2edb0*/  FFMA.FTZ R148, R46, R149, R148 ;  /* 0x000000952e947223 */ /* 0x000fe20000010094 */
[----:B------:R-:W-:Y:S01]  /*2edc0*/  LOP3.LUT R33, R11, 0xffff0000, RZ, 0xc0, !PT ;  /* 0xffff00000b217812 */ /* 0x000fe200078ec0ff */
[C---:B------:R-:W-:Y:S01]  /*2edd0*/  FMUL.FTZ R144, R45.reuse, R150 ;  /* 0x000000962d907220 */ /* 0x040fe20000410000 */
[----:B------:R-:W-:Y:S01]  /*2ede0*/  FMUL.FTZ R152, R45, R138 ;  /* 0x0000008a2d987220 */ /* 0x000fe20000410000 */
[----:B------:R-:W-:Y:S01]  /*2edf0*/  LOP3.LUT R12, R12, 0xffff0000, RZ, 0xc0, !PT ;  /* 0xffff00000c0c7812 */ /* 0x000fe200078ec0ff */
[----:B------:R-:W-:Y:S01]  /*2ee00*/  IMAD.U32 R46, R145, 0x10000, RZ ;  /* 0x00010000912e7824 */ /* 0x000fe200078e00ff */
[C---:B------:R-:W-:Y:S01]  /*2ee10*/  LOP3.LUT R45, R142.reuse, 0xffff0000, RZ, 0xc0, !PT ;  /* 0xffff00008e2d7812 */ /* 0x040fe200078ec0ff */
[----:B------:R-:W-:-:S02]  /*2ee20*/  IMAD.U32 R47, R142, 0x10000, RZ ;  /* 0x000100008e2f7824 */ /* 0x000fc400078e00ff */
[----:B------:R-:W-:Y:S01]  /*2ee30*/  FFMA.FTZ R144, R33, R138, -R144 ;  /* 0x0000008a21907223 */ /* 0x000fe20000010890 */
[C---:B------:R-:W-:Y:S01]  /*2ee40*/  IMAD.U32 R32, R8.reuse, 0x10000, RZ ;  /* 0x0001000008207824 */ /* 0x040fe200078e00ff */
[----:B------:R-:W-:Y:S01]  /*2ee50*/  LOP3.LUT R8, R8, 0xffff0000, RZ, 0xc0, !PT ;  /* 0xffff000008087812 */ /* 0x000fe200078ec0ff */
[----:B------:R-:W-:Y:S01]  /*2ee60*/  FMUL.FTZ R139, R13, R47 ;  /* 0x0000002f0d8b7220 */ /* 0x000fe20000410000 */
[----:B------:R-:W-:Y:S01]  /*2ee70*/  LOP3.LUT R145, R145, 0xffff0000, RZ, 0xc0, !PT ;  /* 0xffff000091917812 */ /* 0x000fe200078ec0ff */
[-C--:B------:R-:W-:Y:S01]  /*2ee80*/  FMUL.FTZ R138, R13, R46.reuse ;  /* 0x0000002e0d8a7220 */ /* 0x080fe20000410000 */
[----:B------:R-:W-:Y:S01]  /*2ee90*/  PRMT R140, R140, 0x5410, R155 ;  /* 0x000054108c8c7816 */ /* 0x000fe2000000009b */
[----:B------:R-:W-:Y:S01]  /*2eea0*/  FMUL.FTZ R13, R12, R45 ;  /* 0x0000002d0c0d7220 */ /* 0x000fe20000410000 */
[----:B------:R-:W-:Y:S01]  /*2eeb0*/  PRMT R143, R143, 0x5410, R154 ;  /* 0x000054108f8f7816 */ /* 0x000fe2000000009a */
[C---:B------:R-:W-:Y:S01]  /*2eec0*/  FFMA.FTZ R139, R32.reuse, R46, -R139 ;  /* 0x0000002e208b7223 */ /* 0x040fe2000001088b */
[----:B------:R-:W-:Y:S01]  /*2eed0*/  FFMA.FTZ R138, R32, R47, R138 ;  /* 0x0000002f208a7223 */ /* 0x000fe2000001008a */
[C---:B------:R-:W-:Y:S01]  /*2eee0*/  IMAD.U32 R9, R10.reuse, 0x10000, RZ ;  /* 0x000100000a097824 */ /* 0x040fe200078e00ff */
[----:B------:R-:W-:Y:S01]  /*2eef0*/  LOP3.LUT R11, R10, 0xffff0000, RZ, 0xc0, !PT ;  /* 0xffff00000a0b7812 */ /* 0x000fe200078ec0ff */
[----:B------:R-:W-:Y:S01]  /*2ef00*/  FFMA.FTZ R149, R33, R150, R152 ;  /* 0x0000009621957223 */ /* 0x000fe20000010098 */
[----:B------:R-:W-:Y:S01]  /*2ef10*/  FFMA.FTZ R32, R8, R145, -R13 ;  /* 0x0000009108207223 */ /* 0x000fe2000001080d */
[----:B------:R-:W-:-:S02]  /*2ef20*/  IMAD.U32 R10, R14, 0x10000, RZ ;  /* 0x000100000e0a7824 */ /* 0x000fc400078e00ff */
[----:B------:R-:W-:Y:S01]  /*2ef30*/  FMUL.FTZ R33, R12, R145 ;  /* 0x000000910c217220 */ /* 0x000fe20000410000 */
[----:B------:R-:W-:Y:S01]  /*2ef40*/  IMAD.U32 R13, R140, 0x10000, RZ ;  /* 0x000100008c0d7824 */ /* 0x000fe200078e00ff */
[----:B------:R-:W-:Y:S01]  /*2ef50*/  LOP3.LUT R14, R14, 0xffff0000, RZ, 0xc0, !PT ;  /* 0xffff00000e0e7812 */ /* 0x000fe200078ec0ff */
[C---:B------:R-:W-:Y:S01]  /*2ef60*/  IMAD.U32 R12, R143.reuse, 0x10000, RZ ;  /* 0x000100008f0c7824 */ /* 0x040fe200078e00ff */
[----:B------:R-:W-:Y:S01]  /*2ef70*/  LOP3.LUT R140, R140, 0xffff0000, RZ, 0xc0, !PT ;  /* 0xffff00008c8c7812 */ /* 0x000fe200078ec0ff */
[----:B------:R-:W-:Y:S01]  /*2ef80*/  FFMA.FTZ R33, R8, R45, R33 ;  /* 0x0000002d08217223 */ /* 0x000fe20000010021 */
[----:B------:R-:W-:Y:S01]  /*2ef90*/  LOP3.LUT R143, R143, 0xffff0000, RZ, 0xc0, !PT ;  /* 0xffff00008f8f7812 */ /* 0x000fe200078ec0ff */
[C---:B------:R-:W-:Y:S01]  /*2efa0*/  FMUL.FTZ R8, R10.reuse, R13 ;  /* 0x0000000d0a087220 */ /* 0x040fe20000410000 */
[----:B------:R-:W-:Y:S01]  /*2efb0*/  FMUL.FTZ R10, R10, R12 ;  /* 0x0000000c0a0a7220 */ /* 0x000fe20000410000 */
[----:B------:R-:W-:Y:S01]  /*2efc0*/  FMUL.FTZ R46, R14, R140 ;  /* 0x0000008c0e2e7220 */ /* 0x000fe20000410000 */
[----:B------:R-:W-:Y:S01]  /*2efd0*/  FFMA.FTZ R34, R34, R151, R153 ;  /* 0x0000009722227223 */ /* 0x000fe20000010099 */
[-C--:B------:R-:W-:Y:S01]  /*2efe0*/  FMUL.FTZ R45, R14, R143.reuse ;  /* 0x0000008f0e2d7220 */ /* 0x080fe20000410000 */
        /* <DEDUP_REMOVED lines=15> */
.L_x_2122:
[----:B------:R-:W-:Y:S05]  /*2f0e0*/  BSYNC B4 ;  /* 0x0000000000047941 */ /* 0x000fea0003800000 */
.L_x_2121:
[----:B------:R-:W-:Y:S01]  /*2f0f0*/  R2UR UR4, R78 ;  /* 0x000000004e0472ca */ /* 0x000fe200000e0000 */
[----:B------:R-:W-:Y:S01]  /*2f100*/  IMAD.SHL.U32 R33, R146, 0x8, RZ ;  /* 0x0000000892217824 */ /* 0x000fe200078e00ff */
[----:B------:R-:W-:Y:S01]  /*2f110*/  R2UR UR5, R79 ;  /* 0x000000004f0572ca */ /* 0x000fe200000e0000 */
[--C-:B------:R-:W-:Y:S01]  /*2f120*/  @!P2 IMAD.WIDE R34, R147, 0x2, R88.reuse ;  /* 0x000000029322a825 */ /* 0x100fe200078e0258 */
[----:B------:R-:W-:Y:S02]  /*2f130*/  @!P2 R2UR UR6, R78 ;  /* 0x000000004e06a2ca */ /* 0x000fe400000e0000 */
[----:B------:R-:W-:Y:S01]  /*2f140*/  @!P2 R2UR UR7, R79 ;  /* 0x000000004f07a2ca */ /* 0x000fe200000e0000 */
[----:B------:R-:W-:-:S08]  /*2f150*/  IMAD.WIDE R32, R33, 0x2, R88 ;  /* 0x0000000221207825 */ /* 0x000fd000078e0258 */
[----:B-----5:R1:W-:Y:S04]  /*2f160*/  ST.E.128 desc[UR4][R32.64], R8 ;  /* 0x0000000820007985 */ /* 0x0203e8000c101d04 */
[----:B------:R1:W-:Y:S02]  /*2f170*/  @!P2 ST.E.128 desc[UR6][R34.64], R12 ;  /* 0x0000000c2200a985 */ /* 0x0003e4000c101d06 */
.L_x_2120:
[----:B------:R-:W-:Y:S05]  /*2f180*/  BSYNC B3 ;  /* 0x0000000000037941 */ /* 0x000fea0003800000 */
.L_x_2119:
[----:B------:R-:W-:Y:S02]  /*2f190*/  R2UR UR4, R78 ;  /* 0x000000004e0472ca */ /* 0x000fe400000e0000 */
[----:B------:R-:W-:-:S13]  /*2f1a0*/  R2UR UR5, R79 ;  /* 0x000000004f0572ca */ /* 0x000fda00000e0000 */
[----:B-1----:R-:W2:Y:S01]  /*2f1b0*/  LD.E.U8 R8, desc[UR4][R82.64] ;  /* 0x0000000452087980 */ /* 0x002ea2000c101100 */
[----:B------:R-:W-:Y:S01]  /*2f1c0*/  BSSY B3, `(.L_x_2123) ;  /* 0x000009c000037945 */ /* 0x000fe20003800000 */
[----:B--2---:R-:W-:-:S13]  /*2f1d0*/  LOP3.LUT P1, RZ, R8, 0x2, RZ, 0xc0, !PT ;  /* 0x0000000208ff7812 */ /* 0x004fda000782c0ff */
[----:B------:R-:W-:Y:S05]  /*2f1e0*/  @!P1 BRA `(.L_x_2124) ;  /* 0x0000000800649947 */ /* 0x000fea0003800000 */
[----:B------:R-:W-:Y:S02]  /*2f1f0*/  R2UR UR4, R78 ;  /* 0x000000004e0472ca */ /* 0x000fe400000e0000 */
[----:B------:R-:W-:-:S13]  /*2f200*/  R2UR UR5, R79 ;  /* 0x000000004f0572ca */ /* 0x000fda00000e0000 */
[----:B------:R-:W2:Y:S01]  /*2f210*/  LD.E R8, desc[UR4][R80.64+0x4] ;  /* 0x0000040450087980 */ /* 0x000ea2000c101900 */
[----:B------:R-:W-:Y:S01]  /*2f220*/  VIADD R34, R102, 0x20 ;  /* 0x0000002066227836 */ /* 0x000fe20000000000 */
[----:B------:R-:W-:Y:S02]  /*2f230*/  LEA.HI R13, R129, R128, RZ, 0x5 ;  /* 0x00000080810d7211 */ /* 0x000fe400078f28ff */
[----:B------:R-:W-:Y:S02]  /*2f240*/  R2UR UR6, R78 ;  /* 0x000000004e0672ca */ /* 0x000fe400000e0000 */
[----:B------:R-:W-:Y:S01]  /*2f250*/  R2UR UR7, R79 ;  /* 0x000000004f0772ca */ /* 0x000fe200000e0000 */
[----:B------:R-:W-:-:S05]  /*2f260*/  IMAD.SHL.U32 R14, R13, 0x10, RZ ;  /* 0x000000100d0e7824 */ /* 0x000fca00078e00ff */
[----:B------:R-:W-:Y:S01]  /*2f270*/  LOP3.LUT R15, R14, 0xfffffe00, RZ, 0xc0, !PT ;  /* 0xfffffe000e0f7812 */ /* 0x000fe200078ec0ff */
[----:B------:R-:W-:Y:S01]  /*2f280*/  BSSY B4, `(.L_x_2125) ;  /* 0x0000086000047945 */ /* 0x000fe20003800000 */
[----:B--2---:R-:W-:-:S04]  /*2f290*/  LEA.HI R8, R8, R8, RZ, 0x1 ;  /* 0x0000000808087211 */ /* 0x004fc800078f08ff */
[----:B------:R-:W-:Y:S01]  /*2f2a0*/  SHF.R.S32.HI R35, RZ, 0x1, R8 ;  /* 0x00000001ff237819 */ /* 0x000fe20000011408 */
[----:B------:R-:W-:-:S03]  /*2f2b0*/  IMAD.IADD R8, R90, 0x1, -R91 ;  /* 0x000000015a087824 */ /* 0x000fc600078e0a5b */
[----:B------:R-:W-:-:S04]  /*2f2c0*/  ISETP.GE.AND P1, PT, R34, R35, PT ;  /* 0x000000232200720c */ /* 0x000fc80003f26270 */
[----:B------:R-:W-:Y:S02]  /*2f2d0*/  SEL R9, R35, RZ, P1 ;  /* 0x000000ff23097207 */ /* 0x000fe40000800000 */
[----:B------:R-:W-:-:S03]  /*2f2e0*/  SEL R11, R91, R8, !P1 ;  /* 0x000000085b0b7207 */ /* 0x000fc60004800000 */
[----:B------:R-:W-:Y:S01]  /*2f2f0*/  IMAD.IADD R9, R34, 0x1, R9 ;  /* 0x0000000122097824 */ /* 0x000fe200078e0209 */
[----:B------:R-:W-:-:S04]  /*2f300*/  SHF.R.S32.HI R12, RZ, 0x1f, R11 ;  /* 0x0000001fff0c7819 */ /* 0x000fc8000001140b */
[----:B------:R-:W-:Y:S02]  /*2f310*/  SHF.R.S32.HI R8, RZ, 0x1f, R9 ;  /* 0x0000001fff087819 */ /* 0x000fe40000011409 */
[----:B------:R-:W-:Y:S01]  /*2f320*/  LEA.HI R11, R12, R11, RZ, 0x4 ;  /* 0x0000000b0c0b7211 */ /* 0x000fe200078f20ff */
[----:B------:R-:W-:Y:S01]  /*2f330*/  IMAD.SHL.U32 R12, R119, 0x40, RZ ;  /* 0x00000040770c7824 */ /* 0x000fe200078e00ff */
[CC--:B------:R-:W-:Y:S02]  /*2f340*/  LEA.HI R10, R8.reuse, R9.reuse, RZ, 0x3 ;  /* 0x00000009080a7211 */ /* 0x0c0fe400078f18ff */
[----:B------:R-:W-:Y:S02]  /*2f350*/  LEA.HI R8, R8, R9, RZ, 0x6 ;  /* 0x0000000908087211 */ /* 0x000fe400078f30ff */
[----:B------:R-:W-:Y:S02]  /*2f360*/  SHF.R.S32.HI R32, RZ, 0x3, R10 ;  /* 0x00000003ff207819 */ /* 0x000fe4000001140a */
[----:B------:R-:W-:-:S02]  /*2f370*/  LOP3.LUT R13, R12, 0x1c0, RZ, 0xc0, !PT ;  /* 0x000001c00c0d7812 */ /* 0x000fc400078ec0ff */
[----:B------:R-:W-:Y:S02]  /*2f380*/  LEA.HI.SX32 R11, R11, R32, 0x1c ;  /* 0x000000200b0b7211 */ /* 0x000fe400078fe2ff */
[----:B------:R-:W-:Y:S02]  /*2f390*/  SHF.R.U32.HI R14, RZ, 0x3, R13 ;  /* 0x00000003ff0e7819 */ /* 0x000fe4000001160d */
[----:B------:R-:W-:Y:S01]  /*2f3a0*/  SHF.R.S32.HI R12, RZ, 0x1f, R11 ;  /* 0x0000001fff0c7819 */ /* 0x000fe2000001140b */
[----:B------:R-:W-:Y:S01]  /*2f3b0*/  IMAD.SHL.U32 R33, R11, 0x8, RZ ;  /* 0x000000080b217824 */ /* 0x000fe200078e00ff */
[----:B------:R-:W-:Y:S02]  /*2f3c0*/  SHF.R.S32.HI R8, RZ, 0x6, R8 ;  /* 0x00000006ff087819 */ /* 0x000fe40000011408 */
[----:B------:R-:W-:Y:S02]  /*2f3d0*/  LOP3.LUT R10, R13, 0x38, R10, 0xf8, !PT ;  /* 0x000000380d0a7812 */ /* 0x000fe400078ef80a */
[----:B------:R-:W-:Y:S01]  /*2f3e0*/  LEA.HI R12, R12, R11, RZ, 0x3 ;  /* 0x0000000b0c0c7211 */ /* 0x000fe200078f18ff */
[----:B------:R-:W-:Y:S01]  /*2f3f0*/  IMAD R8, R8, 0x1800, R15 ;  /* 0x0000180008087824 */ /* 0x000fe200078e020f */
[----:B------:R-:W-:-:S02]  /*2f400*/  LOP3.LUT R9, R10, R14, RZ, 0x3c, !PT ;  /* 0x0000000e0a097212 */ /* 0x000fc400078e3cff */
[----:B------:R-:W-:Y:S02]  /*2f410*/  SHF.R.S32.HI R12, RZ, 0x3, R12 ;  /* 0x00000003ff0c7819 */ /* 0x000fe4000001140c */
[----:B------:R-:W-:Y:S01]  /*2f420*/  LOP3.LUT R11, R13, 0x38, R33, 0xf8, !PT ;  /* 0x000000380d0b7812 */ /* 0x000fe200078ef821 */
[----:B------:R-:W-:Y:S02]  /*2f430*/  IMAD.IADD R9, R8, 0x1, R9 ;  /* 0x0000000108097824 */ /* 0x000fe400078e0209 */
[----:B------:R-:W-:Y:S01]  /*2f440*/  IMAD R12, R12, 0x1800, R15 ;  /* 0x000018000c0c7824 */ /* 0x000fe200078e020f */
[----:B------:R-:W-:Y:S02]  /*2f450*/  LOP3.LUT R11, R11, R14, RZ, 0x3c, !PT ;  /* 0x0000000e0b0b7212 */ /* 0x000fe400078e3cff */
[----:B------:R-:W-:-:S03]  /*2f460*/  IADD3 R9, P1, R100, R9, RZ ;  /* 0x0000000964097210 */ /* 0x000fc60007f3e0ff */
[----:B------:R-:W-:Y:S02]  /*2f470*/  IMAD.IADD R11, R12, 0x1, R11 ;  /* 0x000000010c0b7824 */ /* 0x000fe400078e020b */
[----:B------:R-:W-:Y:S01]  /*2f480*/  IMAD.X R13, RZ, RZ, R101, P1 ;  /* 0x000000ffff0d7224 */ /* 0x000fe200008e0665 */
[CC--:B------:R-:W-:Y:S02]  /*2f490*/  LEA R8, P1, R9.reuse, R84.reuse, 0x1 ;  /* 0x0000005409087211 */ /* 0x0c0fe400078208ff */
[----:B------:R-:W-:Y:S02]  /*2f4a0*/  IADD3 R11, P2, R100, R11, RZ ;  /* 0x0000000b640b7210 */ /* 0x000fe40007f5e0ff */
[----:B------:R-:W-:Y:S02]  /*2f4b0*/  LEA.HI.X R9, R9, R85, R13, 0x1, P1 ;  /* 0x0000005509097211 */ /* 0x000fe400008f0c0d */
[----:B------:R-:W-:Y:S01]  /*2f4c0*/  ISETP.GE.AND P1, PT, R34, R35, PT ;  /* 0x000000232200720c */ /* 0x000fe20003f26270 */
[----:B------:R-:W-:Y:S01]  /*2f4d0*/  IMAD.X R10, RZ, RZ, R101, P2 ;  /* 0x000000ffff0a7224 */ /* 0x000fe200010e0665 */
[----:B------:R-:W-:-:S04]  /*2f4e0*/  LEA R12, P2, R11, R84, 0x1 ;  /* 0x000000540b0c7211 */ /* 0x000fc800078408ff */
[----:B------:R-:W-:Y:S02]  /*2f4f0*/  LEA.HI.X R13, R11, R85, R10, 0x1, P2 ;  /* 0x000000550b0d7211 */ /* 0x000fe400010f0c0a */
[----:B------:R-:W5:Y:S01]  /*2f500*/  LD.E.128 R8, desc[UR4][R8.64] ;  /* 0x0000000408087980 */ /* 0x000f62000c101d00 */
[----:B------:R-:W-:-:S03]  /*2f510*/  ISETP.GE.AND P2, PT, R33, R90, PT ;  /* 0x0000005a2100720c */ /* 0x000fc60003f46270 */
[----:B------:R-:W5:Y:S01]  /*2f520*/  LD.E.128 R12, desc[UR6][R12.64] ;  /* 0x000000060c0c7980 */ /* 0x000f62000c101d00 */
[----:B------:R-:W-:Y:S09]  /*2f530*/  @P1 BRA `(.L_x_2126) ;  /* 0x0000000400681947 */ /* 0x000ff20003800000 */
[----:B------:R-:W-:Y:S01]  /*2f540*/  SHF.R.U32.HI R44, RZ, 0x10, R41 ;  /* 0x00000010ff2c7819 */ /* 0x000fe20000011629 */
[----:B-----5:R-:W-:Y:S01]  /*2f550*/  IMAD.U32 R35, R13, 0x10000, RZ ;  /* 0x000100000d237824 */ /* 0x020fe200078e00ff */
[----:B------:R-:W-:Y:S02]  /*2f560*/  SHF.R.U32.HI R140, RZ, 0x10, R29 ;  /* 0x00000010ff8c7819 */ /* 0x000fe4000001161d */
[----:B------:R-:W-:Y:S02]  /*2f570*/  PRMT R137, R137, 0x5410, R44 ;  /* 0x0000541089897816 */ /* 0x000fe4000000002c */
[----:B------:R-:W-:Y:S02]  /*2f580*/  PRMT R133, R133, 0x5410, R140 ;  /* 0x0000541085857816 */ /* 0x000fe4000000008c */
[----:B------:R-:W-:Y:S01]  /*2f590*/  SHF.R.U32.HI R46, RZ, 0x10, R31 ;  /* 0x00000010ff2e7819 */ /* 0x000fe2000001161f */
[----:B------:R-:W-:Y:S01]  /*2f5a0*/  IMAD.U32 R44, R137, 0x10000, RZ ;  /* 0x00010000892c7824 */ /* 0x000fe200078e00ff */
[----:B------:R-:W-:-:S02]  /*2f5b0*/  SHF.R.U32.HI R138, RZ, 0x10, R43 ;  /* 0x00000010ff8a7819 */ /* 0x000fc4000001162b */
[----:B------:R-:W-:Y:S01]  /*2f5c0*/  SHF.R.U64 R45, R42, 0x10, R43 ;  /* 0x000000102a2d7819 */ /* 0x000fe2000000122b */
[----:B------:R-:W-:Y:S01]  /*2f5d0*/  IMAD.U32 R42, R133, 0x10000, RZ ;  /* 0x00010000852a7824 */ /* 0x000fe200078e00ff */
[----:B------:R-:W-:Y:S01]  /*2f5e0*/  SHF.R.U64 R141, R28, 0x10, R29 ;  /* 0x000000101c8d7819 */ /* 0x000fe2000000121d */
[----:B------:R-:W-:Y:S01]  /*2f5f0*/  IMAD.U32 R29, R9, 0x10000, RZ ;  /* 0x00010000091d7824 */ /* 0x000fe200078e00ff */
[----:B------:R-:W-:Y:S01]  /*2f600*/  PRMT R131, R131, 0x5410, R46 ;  /* 0x0000541083837816 */ /* 0x000fe2000000002e */
[----:B------:R-:W-:Y:S01]  /*2f610*/  FMUL.FTZ R46, R35, R44 ;  /* 0x0000002c232e7220 */ /* 0x000fe20000410000 */
[----:B------:R-:W-:Y:S01]  /*2f620*/  PRMT R135, R135, 0x5410, R138 ;  /* 0x0000541087877816 */ /* 0x000fe2000000008a */
[-C--:B------:R-:W-:Y:S01]  /*2f630*/  FMUL.FTZ R138, R35, R42.reuse ;  /* 0x0000002a238a7220 */ /* 0x080fe20000410000 */
[----:B------:R-:W-:Y:S01]  /*2f640*/  SHF.R.U64 R47, R40, 0x10, R41 ;  /* 0x00000010282f7819 */ /* 0x000fe20000001229 */
[----:B------:R-:W-:Y:S01]  /*2f650*/  FFMA.FTZ R35, R29, R42, -R46 ;  /* 0x0000002a1d237223 */ /* 0x000fe2000001082e */
[----:B------:R-:W-:Y:S01]  /*2f660*/  LOP3.LUT R40, R13, 0xffff0000, RZ, 0xc0, !PT ;  /* 0xffff00000d287812 */ /* 0x000fe200078ec0ff */
[----:B------:R-:W-:Y:S01]  /*2f670*/  IMAD.U32 R41, R15, 0x10000, RZ ;  /* 0x000100000f297824 */ /* 0x000fe200078e00ff */
[----:B------:R-:W-:Y:S01]  /*2f680*/  LOP3.LUT R137, R137, 0xffff0000, RZ, 0xc0, !PT ;  /* 0xffff000089897812 */ /* 0x000fe200078ec0ff */
[----:B------:R-:W-:Y:S01]  /*2f690*/  IMAD.U32 R46, R135, 0x10000, RZ ;  /* 0x00010000872e7824 */ /* 0x000fe200078e00ff */
[----:B------:R-:W-:Y:S01]  /*2f6a0*/  LOP3.LUT R133, R133, 0xffff0000, RZ, 0xc0, !PT ;  /* 0xffff000085857812 */ /* 0x000fe200078ec0ff */
[----:B------:R-:W-:Y:S01]  /*2f6b0*/  FFMA.FTZ R138, R29, R44, R138 ;  /* 0x0000002c1d8a7223 */ /* 0x000fe2000001008a */
[----:B------:R-:W-:Y:S01]  /*2f6c0*/  SHF.R.U64 R139, R30, 0x10, R31 ;  /* 0x000000101e8b7819 */ /* 0x000fe2000000121f */
[----:B------:R-:W-:Y:S01]  /*2f6d0*/  IMAD.U32 R42, R131, 0x10000, RZ ;  /* 0x00010000832a7824 */ /* 0x000fe200078e00ff */
[----:B------:R-:W-:Y:S01]  /*2f6e0*/  LOP3.LUT R30, R9, 0xffff0000, RZ, 0xc0, !PT ;  /* 0xffff0000091e7812 */ /* 0x000fe200078ec0ff */
[----:B------:R-:W-:Y:S01]  /*2f6f0*/  FMUL.FTZ R43, R40, R137 ;  /* 0x00000089282b7220 */ /* 0x000fe20000410000 */
[----:B------:R-:W-:Y:S01]  /*2f700*/  PRMT R136, R136, 0x5410, R47 ;  /* 0x0000541088887816 */ /* 0x000fe2000000002f */
[-C--:B------:R-:W-:Y:S01]  /*2f710*/  FMUL.FTZ R29, R40, R133.reuse ;  /* 0x00000085281d7220 */ /* 0x080fe20000410000 */
[----:B------:R-:W-:Y:S01]  /*2f720*/  PRMT R132, R132, 0x5410, R141 ;  /* 0x0000541084847816 */ /* 0x000fe2000000008d */
[----:B------:R-:W-:Y:S01]  /*2f730*/  FMUL.FTZ R44, R41, R46 ;  /* 0x0000002e292c7220 */ /* 0x000fe20000410000 */
[----:B------:R-:W-:Y:S01]  /*2f740*/  IMAD.U32 R31, R11, 0x10000, RZ ;  /* 0x000100000b1f7824 */ /* 0x000fe200078e00ff */
[----:B------:R-:W-:Y:S01]  /*2f750*/  LOP3.LUT R15, R15, 0xffff0000, RZ, 0xc0, !PT ;  /* 0xffff00000f0f7812 */ /* 0x000fe200078ec0ff */
[----:B------:R-:W-:Y:S01]  /*2f760*/  FMUL.FTZ R41, R41, R42 ;  /* 0x0000002a29297220 */ /* 0x000fe20000410000 */
[----:B------:R-:W-:Y:S01]  /*2f770*/  LOP3.LUT R135, R135, 0xffff0000, RZ, 0xc0, !PT ;  /* 0xffff000087877812 */ /* 0x000fe200078ec0ff */
[C---:B------:R-:W-:Y:S01]  /*2f780*/  FFMA.FTZ R40, R30.reuse, R133, -R43 ;  /* 0x000000851e287223 */ /* 0x040fe2000001082b */
[----:B------:R-:W-:Y:S01]  /*2f790*/  LOP3.LUT R131, R131, 0xffff0000, RZ, 0xc0, !PT ;  /* 0xffff000083837812 */ /* 0x000fe200078ec0ff */
[----:B------:R-:W-:Y:S01]  /*2f7a0*/  FFMA.FTZ R137, R30, R137, R29 ;  /* 0x000000891e897223 */ /* 0x000fe2000001001d */
[----:B------:R-:W-:Y:S01]  /*2f7b0*/  IMAD.U32 R13, R12, 0x10000, RZ ;  /* 0x000100000c0d7824 */ /* 0x000fe200078e00ff */
[----:B------:R-:W-:Y:S01]  /*2f7c0*/  LOP3.LUT R34, R11, 0xffff0000, RZ, 0xc0, !PT ;  /* 0xffff00000b227812 */ /* 0x000fe200078ec0ff */
[----:B------:R-:W-:-:S02]  /*2f7d0*/  IMAD.U32 R30, R136, 0x10000, RZ ;  /* 0x00010000881e7824 */ /* 0x000fc400078e00ff */
[C---:B------:R-:W-:Y:S01]  /*2f7e0*/  FFMA.FTZ R44, R31.reuse, R42, -R44 ;  /* 0x0000002a1f2c7223 */ /* 0x040fe2000001082c */
[----:B------:R-:W-:Y:S02]  /*2f7f0*/  IMAD.U32 R29, R132, 0x10000, RZ ;  /* 0x00010000841d7824 */ /* 0x000fe400078e00ff */
[----:B------:R-:W-:Y:S01]  /*2f800*/  FFMA.FTZ R46, R31, R46, R41 ;  /* 0x0000002e1f2e7223 */ /* 0x000fe20000010029 */
[C---:B------:R-:W-:Y:S01]  /*2f810*/  FMUL.FTZ R31, R15.reuse, R135 ;  /* 0x000000870f1f7220 */ /* 0x040fe20000410000 */
[----:B------:R-:W-:Y:S01]  /*2f820*/  FMUL.FTZ R41, R15, R131 ;  /* 0x000000830f297220 */ /* 0x000fe20000410000 */
[----:B------:R-:W-:Y:S01]  /*2f830*/  IMAD.U32 R28, R8, 0x10000, RZ ;  /* 0x00010000081c7824 */ /* 0x000fe200078e00ff */
[----:B------:R-:W-:Y:S01]  /*2f840*/  LOP3.LUT R12, R12, 0xffff0000, RZ, 0xc0, !PT ;  /* 0xffff00000c0c7812 */ /* 0x000fe200078ec0ff */
[C---:B------:R-:W-:Y:S01]  /*2f850*/  FMUL.FTZ R15, R13.reuse, R30 ;  /* 0x0000001e0d0f7220 */ /* 0x040fe20000410000 */
[----:B------:R-:W-:Y:S01]  /*2f860*/  LOP3.LUT R136, R136, 0xffff0000, RZ, 0xc0, !PT ;  /* 0xffff000088887812 */ /* 0x000fe200078ec0ff */
[----:B------:R-:W-:Y:S01]  /*2f870*/  FMUL.FTZ R13, R13, R29 ;  /* 0x0000001d0d0d7220 */ /* 0x000fe20000410000 */
[----:B------:R-:W-:Y:S01]  /*2f880*/  LOP3.LUT R132, R132, 0xffff0000, RZ, 0xc0, !PT ;  /* 0xffff000084847812 */ /* 0x000fe200078ec0ff */
[----:B------:R-:W-:Y:S01]  /*2f890*/  FFMA.FTZ R131, R34, R131, -R31 ;  /* 0x0000008322837223 */ /* 0x000fe2000001081f */
[----:B------:R-:W-:Y:S01]  /*2f8a0*/  PRMT R130, R130, 0x5410, R139 ;  /* 0x0000541082827816 */ /* 0x000fe2000000008b */
[----:B------:R-:W-:Y:S01]  /*2f8b0*/  FFMA.FTZ R135, R34, R135, R41 ;  /* 0x0000008722877223 */ /* 0x000fe20000010029 */
[----:B------:R-:W-:Y:S01]  /*2f8c0*/  PRMT R134, R134, 0x5410, R45 ;  /* 0x0000541086867816 */ /* 0x000fe2000000002d */
[----:B------:R-:W-:Y:S01]  /*2f8d0*/  FFMA.FTZ R31, R28, R29, -R15 ;  /* 0x0000001d1c1f7223 */ /* 0x000fe2000001080f */
[----:B------:R-:W-:Y:S01]  /*2f8e0*/  LOP3.LUT R9, R8, 0xffff0000, RZ, 0xc0, !PT ;  /* 0xffff000008097812 */ /* 0x000fe200078ec0ff */
[----:B------:R-:W-:Y:S01]  /*2f8f0*/  FMUL.FTZ R34, R12, R136 ;  /* 0x000000880c227220 */ /* 0x000fe20000410000 */
[----:B------:R-:W-:Y:S01]  /*2f900*/  FFMA.FTZ R28, R28, R30, R13 ;  /* 0x0000001e1c1c7223 */ /* 0x000fe2000001000d */
[----:B------:R-:W-:-:S02]  /*2f910*/  IMAD.U32 R11, R14, 0x10000, RZ ;  /* 0x000100000e0b7824 */ /* 0x000fc400078e00ff */
[-C--:B------:R-:W-:Y:S01]  /*2f920*/  FMUL.FTZ R30, R12, R132.reuse ;  /* 0x000000840c1e7220 */ /* 0x080fe20000410000 */
[----:B------:R-:W-:Y:S01]  /*2f930*/  LOP3.LUT R14, R14, 0xffff0000, RZ, 0xc0, !PT ;  /* 0xffff00000e0e7812 */ /* 0x000fe200078ec0ff */
[C---:B------:R-:W-:Y:S01]  /*2f940*/  IMAD.U32 R15, R134.reuse, 0x10000, RZ ;  /* 0x00010000860f7824 */ /* 0x040fe200078e00ff */
[----:B------:R-:W-:Y:S01]  /*2f950*/  LOP3.LUT R29, R134, 0xffff0000, RZ, 0xc0, !PT ;  /* 0xffff0000861d7812 */ /* 0x000fe200078ec0ff */
[C---:B------:R-:W-:Y:S01]  /*2f960*/  IMAD.U32 R12, R130.reuse, 0x10000, RZ ;  /* 0x00010000820c7824 */ /* 0x040fe200078e00ff */
[----:B------:R-:W-:Y:S01]  /*2f970*/  LOP3.LUT R13, R130, 0xffff0000, RZ, 0xc0, !PT ;  /* 0xffff0000820d7812 */ /* 0x000fe200078ec0ff */
[C---:B------:R-:W-:Y:S01]  /*2f980*/  FFMA.FTZ R34, R9.reuse, R132, -R34 ;  /* 0x0000008409227223 */ /* 0x040fe20000010822 */
[C---:B------:R-:W-:Y:S02]  /*2f990*/  IMAD.U32 R8, R10.reuse, 0x10000, RZ ;  /* 0x000100000a087824 */ /* 0x040fe400078e00ff */
[----:B------:R-:W-:Y:S01]  /*2f9a0*/  FFMA.FTZ R9, R9, R136, R30 ;  /* 0x0000008809097223 */ /* 0x000fe2000001001e */
[----:B------:R-:W-:Y:S01]  /*2f9b0*/  LOP3.LUT R10, R10, 0xffff0000, RZ, 0xc0, !PT ;  /* 0xffff00000a0a7812 */ /* 0x000fe200078ec0ff */
[C---:B------:R-:W-:Y:S01]  /*2f9c0*/  FMUL.FTZ R41, R11.reuse, R15 ;  /* 0x0000000f0b297220 */ /* 0x040fe20000410000 */
[-C--:B------:R-:W-:Y:S01]  /*2f9d0*/  FMUL.FTZ R30, R11, R12.reuse ;  /* 0x0000000c0b1e7220 */ /* 0x080fe20000410000 */
        /* <DEDUP_REMOVED lines=11> */
[----:B------:R-:W-:Y:S01]  /*2fa90*/  IMAD.MOV.U32 R8, RZ, RZ, R34 ;  /* 0x000000ffff087224 */ /* 0x000fe200078e0022 */
[----:B------:R-:W-:Y:S02]  /*2faa0*/  F2FP.BF16.F32.PACK_AB R11, R131, R44 ;  /* 0x0000002c830b723e */ /* 0x000fe400000010ff */
[----:B------:R-:W-:Y:S02]  /*2fab0*/  F2FP.BF16.F32.PACK_AB R13, R137, R138 ;  /* 0x0000008a890d723e */ /* 0x000fe400000010ff */
[----:B------:R-:W-:-:S02]  /*2fac0*/  F2FP.BF16.F32.PACK_AB R15, R135, R46 ;  /* 0x0000002e870f723e */ /* 0x000fc400000010ff */
[----:B------:R-:W-:-:S07]  /*2fad0*/  F2FP.BF16.F32.PACK_AB R14, R29, R30 ;  /* 0x0000001e1d0e723e */ /* 0x000fce00000010ff */
.L_x_2126:
[----:B------:R-:W-:Y:S05]  /*2fae0*/  BSYNC B4 ;  /* 0x0000000000047941 */ /* 0x000fea0003800000 */
.L_x_2125:
        /* <DEDUP_REMOVED lines=9> */
.L_x_2124:
[----:B------:R-:W-:Y:S05]  /*2fb80*/  BSYNC B3 ;  /* 0x0000000000037941 */ /* 0x000fea0003800000 */
.L_x_2123:
[----:B------:R-:W-:Y:S02]  /*2fb90*/  R2UR UR4, R78 ;  /* 0x000000004e0472ca */ /* 0x000fe400000e0000 */
[----:B------:R-:W-:-:S13]  /*2fba0*/  R2UR UR5, R79 ;  /* 0x000000004f0572ca */ /* 0x000fda00000e0000 */
[----:B-1----:R-:W2:Y:S02]  /*2fbb0*/  LD.E.U8 R8, desc[UR4][R82.64] ;  /* 0x0000000452087980 */ /* 0x002ea4000c101100 */
        /* <DEDUP_REMOVED lines=55> */
[----:B------:R-:W-:Y:S01]  /*2ff30*/  SHF.R.U64 R41, R36, 0x10, R37 ;  /* 0x0000001024297819 */ /* 0x000fe20000001225 */
[----:B-----5:R-:W-:Y:S01]  /*2ff40*/  IMAD.U32 R30, R13, 0x10000, RZ ;  /* 0x000100000d1e7824 */ /* 0x020fe200078e00ff */
[----:B------:R-:W-:Y:S01]  /*2ff50*/  SHF.R.U32.HI R35, RZ, 0x10, R5 ;  /* 0x00000010ff237819 */ /* 0x000fe20000011605 */
[----:B------:R-:W-:Y:S01]  /*2ff60*/  IMAD.U32 R32, R15, 0x10000, RZ ;  /* 0x000100000f207824 */ /* 0x000fe200078e00ff */
[----:B------:R-:W-:Y:S02]  /*2ff70*/  SHF.R.U32.HI R36, RZ, 0x10, R37 ;  /* 0x00000010ff247819 */ /* 0x000fe40000011625 */
[----:B------:R-:W-:Y:S02]  /*2ff80*/  SHF.R.U64 R34, R6, 0x10, R7 ;  /* 0x0000001006227819 */ /* 0x000fe40000001207 */
[----:B------:R-:W-:Y:S02]  /*2ff90*/  PRMT R120, R120, 0x5410, R35 ;  /* 0x0000541078787816 */ /* 0x000fe40000000023 */
[----:B------:R-:W-:-:S02]  /*2ffa0*/  PRMT R127, R127, 0x5410, R36 ;  /* 0x000054107f7f7816 */ /* 0x000fc40000000024 */
[--C-:B------:R-:W-:Y:S02]  /*2ffb0*/  SHF.R.U64 R37, R38, 0x10, R39.reuse ;  /* 0x0000001026257819 */ /* 0x100fe40000001227 */
[----:B------:R-:W-:Y:S01]  /*2ffc0*/  SHF.R.U32.HI R38, RZ, 0x10, R39 ;  /* 0x00000010ff267819 */ /* 0x000fe20000011627 */
[----:B------:R-:W-:Y:S01]  /*2ffd0*/  IMAD.U32 R35, R127, 0x10000, RZ ;  /* 0x000100007f237824 */ /* 0x000fe200078e00ff */
[----:B------:R-:W-:Y:S01]  /*2ffe0*/  PRMT R123, R123, 0x5410, R34 ;  /* 0x000054107b7b7816 */ /* 0x000fe20000000022 */
[----:B------:R-:W-:Y:S01]  /*2fff0*/  IMAD.U32 R34, R120, 0x10000, RZ ;  /* 0x0001000078227824 */ /* 0x000fe200078e00ff */
[----:B------:R-:W-:Y:S01]  /*30000*/  SHF.R.U32.HI R43, RZ, 0x10, R7 ;  /* 0x00000010ff2b7819 */ /* 0x000fe20000011607 */
[CC--:B------:R-:W-:Y:S01]  /*30010*/  FMUL.FTZ R36, R30.reuse, R35.reuse ;  /* 0x000000231e247220 */ /* 0x0c0fe20000410000 */
[----:B------:R-:W-:Y:S01]  /*30020*/  PRMT R125, R125, 0x5410, R38 ;  /* 0x000054107d7d7816 */ /* 0x000fe20000000026 */
[-C--:B------:R-:W-:Y:S01]  /*30030*/  FMUL.FTZ R38, R30, R34.reuse ;  /* 0x000000221e267220 */ /* 0x080fe20000410000 */
[----:B------:R-:W-:Y:S01]  /*30040*/  SHF.R.U64 R40, R4, 0x10, R5 ;  /* 0x0000001004287819 */ /* 0x000fe20000001205 */
[----:B------:R-:W-:Y:S01]  /*30050*/  IMAD.U32 R5, R9, 0x10000, RZ ;  /* 0x0001000009057824 */ /* 0x000fe200078e00ff */
[----:B------:R-:W-:Y:S01]  /*30060*/  LOP3.LUT R31, R13, 0xffff0000, RZ, 0xc0, !PT ;  /* 0xffff00000d1f7812 */ /* 0x000fe200078ec0ff */
[----:B------:R-:W-:Y:S01]  /*30070*/  IMAD.U32 R30, R125, 0x10000, RZ ;  /* 0x000100007d1e7824 */ /* 0x000fe200078e00ff */
[----:B------:R-:W-:Y:S01]  /*30080*/  LOP3.LUT R127, R127, 0xffff0000, RZ, 0xc0, !PT ;  /* 0xffff00007f7f7812 */ /* 0x000fe200078ec0ff */
[C---:B------:R-:W-:Y:S01]  /*30090*/  FFMA.FTZ R36, R5.reuse, R34, -R36 ;  /* 0x0000002205247223 */ /* 0x040fe20000010824 */
[----:B------:R-:W-:Y:S01]  /*300a0*/  PRMT R122, R122, 0x5410, R43 ;  /* 0x000054107a7a7816 */ /* 0x000fe2000000002b */
[----:B------:R-:W-:Y:S01]  /*300b0*/  FFMA.FTZ R38, R5, R35, R38 ;  /* 0x0000002305267223 */ /* 0x000fe20000010026 */
[----:B------:R-:W-:Y:S01]  /*300c0*/  LOP3.LUT R120, R120, 0xffff0000, RZ, 0xc0, !PT ;  /* 0xffff000078787812 */ /* 0x000fe200078ec0ff */
[----:B------:R-:W-:Y:S01]  /*300d0*/  IMAD.U32 R13, R12, 0x10000, RZ ;  /* 0x000100000c0d7824 */ /* 0x000fe200078e00ff */
[----:B------:R-:W-:Y:S01]  /*300e0*/  PRMT R124, R124, 0x5410, R37 ;  /* 0x000054107c7c7816 */ /* 0x000fe20000000025 */
[----:B------:R-:W-:Y:S01]  /*300f0*/  FMUL.FTZ R37, R31, R127 ;  /* 0x0000007f1f257220 */ /* 0x000fe20000410000 */
[----:B------:R-:W-:Y:S01]  /*30100*/  LOP3.LUT R6, R9, 0xffff0000, RZ, 0xc0, !PT ;  /* 0xffff000009067812 */ /* 0x000fe200078ec0ff */
[----:B------:R-:W-:Y:S01]  /*30110*/  IMAD.U32 R5, R122, 0x10000, RZ ;  /* 0x000100007a057824 */ /* 0x000fe200078e00ff */
[----:B------:R-:W-:Y:S01]  /*30120*/  PRMT R121, R121, 0x5410, R40 ;  /* 0x0000541079797816 */ /* 0x000fe20000000028 */
[----:B------:R-:W-:Y:S01]  /*30130*/  FMUL.FTZ R31, R31, R120 ;  /* 0x000000781f1f7220 */ /* 0x000fe20000410000 */
[----:B------:R-:W-:Y:S01]  /*30140*/  PRMT R126, R126, 0x5410, R41 ;  /* 0x000054107e7e7816 */ /* 0x000fe20000000029 */
[----:B------:R-:W-:-:S02]  /*30150*/  IMAD.U32 R9, R11, 0x10000, RZ ;  /* 0x000100000b097824 */ /* 0x000fc400078e00ff */
[----:B------:R-:W-:Y:S01]  /*30160*/  FMUL.FTZ R40, R32, R30 ;  /* 0x0000001e20287220 */ /* 0x000fe20000410000 */
[----:B------:R-:W-:Y:S01]  /*30170*/  LOP3.LUT R33, R15, 0xffff0000, RZ, 0xc0, !PT ;  /* 0xffff00000f217812 */ /* 0x000fe200078ec0ff */
[----:B------:R-:W-:Y:S01]  /*30180*/  FFMA.FTZ R37, R6, R120, -R37 ;  /* 0x0000007806257223 */ /* 0x000fe20000010825 */
[----:B------:R-:W-:Y:S01]  /*30190*/  LOP3.LUT R34, R125, 0xffff0000, RZ, 0xc0, !PT ;  /* 0xffff00007d227812 */ /* 0x000fe200078ec0ff */
[----:B------:R-:W-:Y:S01]  /*301a0*/  FMUL.FTZ R35, R32, R5 ;  /* 0x0000000520237220 */ /* 0x000fe20000410000 */
[----:B------:R-:W-:Y:S01]  /*301b0*/  FFMA.FTZ R127, R6, R127, R31 ;  /* 0x0000007f067f7223 */ /* 0x000fe2000001001f */
[----:B------:R-:W-:Y:S01]  /*301c0*/  LOP3.LUT R122, R122, 0xffff0000, RZ, 0xc0, !PT ;  /* 0xffff00007a7a7812 */ /* 0x000fe200078ec0ff */
[----:B------:R-:W-:Y:S01]  /*301d0*/  FFMA.FTZ R40, R9, R5, -R40 ;  /* 0x0000000509287223 */ /* 0x000fe20000010828 */
[----:B------:R-:W-:Y:S01]  /*301e0*/  IMAD.U32 R6, R126, 0x10000, RZ ;  /* 0x000100007e067824 */ /* 0x000fe200078e00ff */
[----:B------:R-:W-:Y:S01]  /*301f0*/  LOP3.LUT R11, R11, 0xffff0000, RZ, 0xc0, !PT ;  /* 0xffff00000b0b7812 */ /* 0x000fe200078ec0ff */
[----:B------:R-:W-:-:S02]  /*30200*/  IMAD.U32 R5, R121, 0x10000, RZ ;  /* 0x0001000079057824 */ /* 0x000fc400078e00ff */
[----:B------:R-:W-:Y:S01]  /*30210*/  FFMA.FTZ R35, R9, R30, R35 ;  /* 0x0000001e09237223 */ /* 0x000fe20000010023 */
[----:B------:R-:W-:Y:S01]  /*30220*/  LOP3.LUT R12, R12, 0xffff0000, RZ, 0xc0, !PT ;  /* 0xffff00000c0c7812 */ /* 0x000fe200078ec0ff */
[C---:B------:R-:W-:Y:S01]  /*30230*/  FMUL.FTZ R30, R33.reuse, R34 ;  /* 0x00000022211e7220 */ /* 0x040fe20000410000 */
[----:B------:R-:W-:Y:S01]  /*30240*/  FMUL.FTZ R32, R33, R122 ;  /* 0x0000007a21207220 */ /* 0x000fe20000410000 */
[----:B------:R-:W-:Y:S01]  /*30250*/  LOP3.LUT R9, R126, 0xffff0000, RZ, 0xc0, !PT ;  /* 0xffff00007e097812 */ /* 0x000fe200078ec0ff */
[----:B------:R-:W-:Y:S01]  /*30260*/  FMUL.FTZ R31, R13, R6 ;  /* 0x000000060d1f7220 */ /* 0x000fe20000410000 */
[C---:B------:R-:W-:Y:S01]  /*30270*/  IMAD.U32 R4, R8.reuse, 0x10000, RZ ;  /* 0x0001000008047824 */ /* 0x040fe200078e00ff */
[----:B------:R-:W-:Y:S01]  /*30280*/  LOP3.LUT R121, R121, 0xffff0000, RZ, 0xc0, !PT ;  /* 0xffff000079797812 */ /* 0x000fe200078ec0ff */
[----:B------:R-:W-:Y:S01]  /*30290*/  FMUL.FTZ R13, R13, R5 ;  /* 0x000000050d0d7220 */ /* 0x000fe20000410000 */
[----:B------:R-:W-:Y:S01]  /*302a0*/  LOP3.LUT R8, R8, 0xffff0000, RZ, 0xc0, !PT ;  /* 0xffff000008087812 */ /* 0x000fe200078ec0ff */
[C---:B------:R-:W-:Y:S01]  /*302b0*/  FFMA.FTZ R39, R11.reuse, R122, -R30 ;  /* 0x0000007a0b277223 */ /* 0x040fe2000001081e */
[----:B------:R-:W-:Y:S01]  /*302c0*/  FFMA.FTZ R32, R11, R34, R32 ;  /* 0x000000220b207223 */ /* 0x000fe20000010020 */
[----:B------:R-:W-:-:S02]  /*302d0*/  IMAD.U32 R15, R14, 0x10000, RZ ;  /* 0x000100000e0f7824 */ /* 0x000fc400078e00ff */
[----:B------:R-:W-:Y:S01]  /*302e0*/  FMUL.FTZ R11, R12, R9 ;  /* 0x000000090c0b7220 */ /* 0x000fe20000410000 */
[C---:B------:R-:W-:Y:S01]  /*302f0*/  FFMA.FTZ R31, R4.reuse, R5, -R31 ;  /* 0x00000005041f7223 */ /* 0x040fe2000001081f */
[----:B------:R-:W-:Y:S01]  /*30300*/  FFMA.FTZ R13, R4, R6, R13 ;  /* 0x00000006040d7223 */ /* 0x000fe2000001000d */
[----:B------:R-:W-:Y:S01]  /*30310*/  LOP3.LUT R14, R14, 0xffff0000, RZ, 0xc0, !PT ;  /* 0xffff00000e0e7812 */ /* 0x000fe200078ec0ff */
[-C--:B------:R-:W-:Y:S01]  /*30320*/  FMUL.FTZ R33, R12, R121.reuse ;  /* 0x000000790c217220 */ /* 0x080fe20000410000 */
[C---:B------:R-:W-:Y:S01]  /*30330*/  IMAD.U32 R4, R123.reuse, 0x10000, RZ ;  /* 0x000100007b047824 */ /* 0x040fe200078e00ff */
[C---:B------:R-:W-:Y:S01]  /*30340*/  LOP3.LUT R5, R124.reuse, 0xffff0000, RZ, 0xc0, !PT ;  /* 0xffff00007c057812 */ /* 0x040fe200078ec0ff */
[----:B------:R-:W-:Y:S01]  /*30350*/  IMAD.U32 R6, R124, 0x10000, RZ ;  /* 0x000100007c067824 */ /* 0x000fe200078e00ff */
[----:B------:R-:W-:Y:S01]  /*30360*/  LOP3.LUT R123, R123, 0xffff0000, RZ, 0xc0, !PT ;  /* 0xffff00007b7b7812 */ /* 0x000fe200078ec0ff */
[----:B------:R-:W-:Y:S01]  /*30370*/  FFMA.FTZ R12, R8, R121, -R11 ;  /* 0x00000079080c7223 */ /* 0x000fe2000001080b */
[----:B------:R-:W-:-:S02]  /*30380*/  IMAD.U32 R7, R10, 0x10000, RZ ;  /* 0x000100000a077824 */ /* 0x000fc400078e00ff */
        /* <DEDUP_REMOVED lines=22> */
.L_x_2128:
[----:B------:R-:W-:Y:S05]  /*304f0*/  BSYNC B3 ;  /* 0x0000000000037941 */ /* 0x000fea0003800000 */
.L_x_2127:
[----:B------:R-:W-:Y:S01]  /*30500*/  R2UR UR4, R78 ;  /* 0x000000004e0472ca */ /* 0x000fe200000e0000 */
[----:B------:R-:W-:Y:S01]  /*30510*/  IMAD.SHL.U32 R5, R28, 0x8, RZ ;  /* 0x000000081c057824 */ /* 0x000fe200078e00ff */
[----:B------:R-:W-:Y:S02]  /*30520*/  R2UR UR5, R79 ;  /* 0x000000004f0572ca */ /* 0x000fe400000e0000 */
[----:B------:R-:W-:Y:S01]  /*30530*/  @!P2 R2UR UR6, R78 ;  /* 0x000000004e06a2ca */ /* 0x000fe200000e0000 */
[----:B------:R-:W-:Y:S01]  /*30540*/  IMAD.WIDE R4, R5, 0x2, R88 ;  /* 0x0000000205047825 */ /* 0x000fe200078e0258 */
[----:B------:R-:W-:-:S03]  /*30550*/  @!P2 R2UR UR7, R79 ;  /* 0x000000004f07a2ca */ /* 0x000fc600000e0000 */
[----:B------:R-:W-:-:S06]  /*30560*/  @!P2 IMAD.WIDE R88, R29, 0x2, R88 ;  /* 0x000000021d58a825 */ /* 0x000fcc00078e0258 */
[----:B-----5:R1:W-:Y:S04]  /*30570*/  ST.E.128 desc[UR4][R4.64], R8 ;  /* 0x0000000804007985 */ /* 0x0203e8000c101d04 */
[----:B------:R1:W-:Y:S02]  /*30580*/  @!P2 ST.E.128 desc[UR6][R88.64], R12 ;  /* 0x0000000c5800a985 */ /* 0x0003e4000c101d06 */
.L_x_2118:
[----:B------:R-:W-:Y:S05]  /*30590*/  BSYNC B2 ;  /* 0x0000000000027941 */ /* 0x000fea0003800000 */
.L_x_2117:
[----:B------:R-:W-:-:S03]  /*305a0*/  UMOV UR4, 0xffffffff ;  /* 0xffffffff00047882 */ /* 0x000fc60000000000 */
[----:B------:R-:W-:Y:S05]  /*305b0*/  BRA.DIV UR4, `(.L_x_2129) ;  /* 0x0000003204d47947 */ /* 0x000fea000b800000 */
[----:B0-----:R-:W0:Y:S04]  /*305c0*/  SHFL.IDX PT, R87, R87, 0x1, 0x1c1f ;  /* 0x003c1f0057577f89 */ /* 0x001e2800000e0000 */
[----:B-1----:R1:W2:Y:S02]  /*305d0*/  SHFL.IDX PT, R14, R86, 0x1, 0x1c1f ;  /* 0x003c1f00560e7f89 */ /* 0x0022a400000e0000 */
.L_x_2166:
[----:B------:R-:W-:Y:S02]  /*305e0*/  R2UR UR4, R78 ;  /* 0x000000004e0472ca */ /* 0x000fe400000e0000 */
[----:B------:R-:W-:-:S13]  /*305f0*/  R2UR UR5, R79 ;  /* 0x000000004f0572ca */ /* 0x000fda00000e0000 */
[----:B------:R-:W3:Y:S01]  /*30600*/  LD.E R5, desc[UR4][R80.64+0xc] ;  /* 0x00000c0450057980 */ /* 0x000ee2000c101900 */
        /* <DEDUP_REMOVED lines=8> */
[----:B-----5:R-:W3:Y:S01]  /*30690*/  LD.E.U8 R4, desc[UR4][R82.64] ;  /* 0x0000000452047980 */ /* 0x020ee2000c101100 */
[----:B------:R-:W-:Y:S01]  /*306a0*/  BSSY B2, `(.L_x_2130) ;  /* 0x000009f000027945 */ /* 0x000fe20003800000 */
[----:B---3--:R-:W-:-:S04]  /*306b0*/  LOP3.LUT R4, R4, 0x1, RZ, 0xc0, !PT ;  /* 0x0000000104047812 */ /* 0x008fc800078ec0ff */
[----:B------:R-:W-:-:S13]  /*306c0*/  ISETP.NE.U32.AND P1, PT, R4, 0x1, PT ;  /* 0x000000010400780c */ /* 0x000fda0003f25070 */
[----:B------:R-:W-:Y:S05]  /*306d0*/  @P1 BRA `(.L_x_2131) ;  /* 0x00000008006c1947 */ /* 0x000fea0003800000 */
[----:B------:R-:W-:Y:S02]  /*306e0*/  R2UR UR4, R78 ;  /* 0x000000004e0472ca */ /* 0x000fe400000e0000 */
[----:B------:R-:W-:-:S13]  /*306f0*/  R2UR UR5, R79 ;  /* 0x000000004f0572ca */ /* 0x000fda00000e0000 */
[----:B------:R-:W3:Y:S01]  /*30700*/  LD.E R4, desc[UR4][R80.64+0x4] ;  /* 0x0000040450047980 */ /* 0x000ee2000c101900 */
[----:B------:R-:W-:Y:S02]  /*30710*/  SHF.R.S32.HI R10, RZ, 0x1f, R119 ;  /* 0x0000001fff0a7819 */ /* 0x000fe40000011477 */
[----:B------:R-:W-:Y:S02]  /*30720*/  R2UR UR6, R78 ;  /* 0x000000004e0672ca */ /* 0x000fe400000e0000 */
[----:B------:R-:W-:Y:S02]  /*30730*/  LEA.HI R10, R10, R119, RZ, 0x3 ;  /* 0x000000770a0a7211 */ /* 0x000fe400078f18ff */
[----:B------:R-:W-:-:S03]  /*30740*/  R2UR UR7, R79 ;  /* 0x000000004f0772ca */ /* 0x000fc600000e0000 */
[----:B------:R-:W-:-:S05]  /*30750*/  IMAD.SHL.U32 R10, R10, 0x40, RZ ;  /* 0x000000400a0a7824 */ /* 0x000fca00078e00ff */
[----:B------:R-:W-:Y:S01]  /*30760*/  LOP3.LUT R10, R10, 0xfffffe00, RZ, 0xc0, !PT ;  /* 0xfffffe000a0a7812 */ /* 0x000fe200078ec0ff */
[----:B------:R-:W-:Y:S01]  /*30770*/  BSSY B3, `(.L_x_2132) ;  /* 0x0000088000037945 */ /* 0x000fe20003800000 */
[----:B---3--:R-:W-:-:S04]  /*30780*/  LEA.HI R4, R4, R4, RZ, 0x1 ;  /* 0x0000000404047211 */ /* 0x008fc800078f08ff */
        /* <DEDUP_REMOVED lines=42> */
[--C-:B------:R-:W-:Y:S01]  /*30a30*/  SHF.R.U64 R38, R68, 0x10, R69.reuse ;  /* 0x0000001044267819 */ /* 0x100fe20000001245 */
[----:B-----5:R-:W-:Y:S01]  /*30a40*/  IMAD.U32 R32, R9, 0x10000, RZ ;  /* 0x0001000009207824 */ /* 0x020fe200078e00ff */
[----:B------:R-:W-:Y:S01]  /*30a50*/  SHF.R.U32.HI R69, RZ, 0x10, R69 ;  /* 0x00000010ff457819 */ /* 0x000fe20000011645 */
[----:B------:R-:W-:Y:S01]  /*30a60*/  IMAD.U32 R28, R5, 0x10000, RZ ;  /* 0x00010000051c7824 */ /* 0x000fe200078e00ff */
[--C-:B------:R-:W-:Y:S01]  /*30a70*/  SHF.R.U64 R42, R56, 0x10, R57.reuse ;  /* 0x00000010382a7819 */ /* 0x100fe20000001239 */
[----:B------:R-:W-:Y:S01]  /*30a80*/  IMAD.U32 R34, R11, 0x10000, RZ ;  /* 0x000100000b227824 */ /* 0x000fe200078e00ff */
[----:B------:R-:W-:Y:S01]  /*30a90*/  SHF.R.U32.HI R57, RZ, 0x10, R57 ;  /* 0x00000010ff397819 */ /* 0x000fe20000011639 */
[----:B------:R-:W-:Y:S01]  /*30aa0*/  IMAD.U32 R30, R8, 0x10000, RZ ;  /* 0x00010000081e7824 */ /* 0x000fe200078e00ff */
[----:B------:R-:W-:Y:S02]  /*30ab0*/  PRMT R118, R118, 0x5410, R69 ;  /* 0x0000541076767816 */ /* 0x000fe40000000045 */
[----:B------:R-:W-:-:S02]  /*30ac0*/  SHF.R.U64 R36, R70, 0x10, R71 ;  /* 0x0000001046247819 */ /* 0x000fc40000001247 */
[----:B------:R-:W-:Y:S01]  /*30ad0*/  PRMT R114, R114, 0x5410, R57 ;  /* 0x0000541072727816 */ /* 0x000fe20000000039 */
[----:B------:R-:W-:Y:S01]  /*30ae0*/  IMAD.U32 R39, R118, 0x10000, RZ ;  /* 0x0001000076277824 */ /* 0x000fe200078e00ff */
[----:B------:R-:W-:Y:S02]  /*30af0*/  SHF.R.U64 R40, R58, 0x10, R59 ;  /* 0x000000103a287819 */ /* 0x000fe4000000123b */
[----:B------:R-:W-:Y:S01]  /*30b00*/  SHF.R.U32.HI R71, RZ, 0x10, R71 ;  /* 0x00000010ff477819 */ /* 0x000fe20000011647 */
[----:B------:R-:W-:Y:S01]  /*30b10*/  IMAD.U32 R37, R114, 0x10000, RZ ;  /* 0x0001000072257824 */ /* 0x000fe200078e00ff */
[----:B------:R-:W-:Y:S01]  /*30b20*/  SHF.R.U32.HI R59, RZ, 0x10, R59 ;  /* 0x00000010ff3b7819 */ /* 0x000fe2000001163b */
[----:B------:R-:W-:Y:S01]  /*30b30*/  FMUL.FTZ R41, R32, R39 ;  /* 0x0000002720297220 */ /* 0x000fe20000410000 */
[----:B------:R-:W-:Y:S01]  /*30b40*/  PRMT R116, R116, 0x5410, R71 ;  /* 0x0000541074747816 */ /* 0x000fe20000000047 */
[----:B------:R-:W-:Y:S01]  /*30b50*/  FMUL.FTZ R43, R32, R37 ;  /* 0x00000025202b7220 */ /* 0x000fe20000410000 */
[----:B------:R-:W-:-:S02]  /*30b60*/  PRMT R112, R112, 0x5410, R59 ;  /* 0x0000541070707816 */ /* 0x000fc4000000003b */
[----:B------:R-:W-:Y:S01]  /*30b70*/  PRMT R115, R115, 0x5410, R36 ;  /* 0x0000541073737816 */ /* 0x000fe20000000024 */
[----:B------:R-:W-:Y:S01]  /*30b80*/  FFMA.FTZ R36, R28, R37, -R41 ;  /* 0x000000251c247223 */ /* 0x000fe20000010829 */
[----:B------:R-:W-:Y:S01]  /*30b90*/  LOP3.LUT R33, R9, 0xffff0000, RZ, 0xc0, !PT ;  /* 0xffff000009217812 */ /* 0x000fe200078ec0ff */
        /* <DEDUP_REMOVED lines=8> */
[----:B------:R-:W-:Y:S01]  /*30c20*/  IMAD.U32 R8, R7, 0x10000, RZ ;  /* 0x0001000007087824 */ /* 0x000fe200078e00ff */
[----:B------:R-:W-:Y:S01]  /*30c30*/  LOP3.LUT R35, R11, 0xffff0000, RZ, 0xc0, !PT ;  /* 0xffff00000b237812 */ /* 0x000fe200078ec0ff */
[----:B------:R-:W-:Y:S01]  /*30c40*/  FMUL.FTZ R32, R33, R118 ;  /* 0x0000007621207220 */ /* 0x000fe20000410000 */
[----:B------:R-:W-:Y:S01]  /*30c50*/  PRMT R113, R113, 0x5410, R42 ;  /* 0x0000541071717816 */ /* 0x000fe2000000002a */
[-C--:B------:R-:W-:Y:S01]  /*30c60*/  FMUL.FTZ R34, R34, R37.reuse ;  /* 0x0000002522227220 */ /* 0x080fe20000410000 */
[----:B------:R-:W-:Y:S01]  /*30c70*/  LOP3.LUT R116, R116, 0xffff0000, RZ, 0xc0, !PT ;  /* 0xffff000074747812 */ /* 0x000fe200078ec0ff */
[-C--:B------:R-:W-:Y:S01]  /*30c80*/  FMUL.FTZ R28, R33, R114.reuse ;  /* 0x00000072211c7220 */ /* 0x080fe20000410000 */
[----:B------:R-:W-:Y:S01]  /*30c90*/  PRMT R117, R117, 0x5410, R38 ;  /* 0x0000541075757816 */ /* 0x000fe20000000026 */
[----:B------:R-:W-:Y:S01]  /*30ca0*/  FFMA.FTZ R33, R29, R114, -R32 ;  /* 0x000000721d217223 */ /* 0x000fe20000010820 */
[----:B------:R-:W-:Y:S01]  /*30cb0*/  LOP3.LUT R112, R112, 0xffff0000, RZ, 0xc0, !PT ;  /* 0xffff000070707812 */ /* 0x000fe200078ec0ff */
[C---:B------:R-:W-:Y:S01]  /*30cc0*/  FFMA.FTZ R39, R8.reuse, R37, -R39 ;  /* 0x0000002508277223 */ /* 0x040fe20000010827 */
[----:B------:R-:W-:Y:S01]  /*30cd0*/  LOP3.LUT R9, R7, 0xffff0000, RZ, 0xc0, !PT ;  /* 0xffff000007097812 */ /* 0x000fe200078ec0ff */
[----:B------:R-:W-:Y:S01]  /*30ce0*/  FFMA.FTZ R34, R8, R41, R34 ;  /* 0x0000002908227223 */ /* 0x000fe20000010022 */
[----:B------:R-:W-:Y:S01]  /*30cf0*/  FFMA.FTZ R118, R29, R118, R28 ;  /* 0x000000761d767223 */ /* 0x000fe2000001001c */
[----:B------:R-:W-:Y:S01]  /*30d00*/  FMUL.FTZ R32, R35, R116 ;  /* 0x0000007423207220 */ /* 0x000fe20000410000 */
[----:B------:R-:W-:-:S02]  /*30d10*/  IMAD.U32 R8, R113, 0x10000, RZ ;  /* 0x0001000071087824 */ /* 0x000fc400078e00ff */
[-C--:B------:R-:W-:Y:S01]  /*30d20*/  FMUL.FTZ R38, R35, R112.reuse ;  /* 0x0000007023267220 */ /* 0x080fe20000410000 */
[----:B------:R-:W-:Y:S02]  /*30d30*/  IMAD.U32 R28, R117, 0x10000, RZ ;  /* 0x00010000751c7824 */ /* 0x000fe400078e00ff */
[----:B------:R-:W-:Y:S01]  /*30d40*/  FFMA.FTZ R112, R9, R112, -R32 ;  /* 0x0000007009707223 */ /* 0x000fe20000010820 */
[----:B------:R-:W-:Y:S02]  /*30d50*/  IMAD.U32 R5, R4, 0x10000, RZ ;  /* 0x0001000004057824 */ /* 0x000fe400078e00ff */
[C---:B------:R-:W-:Y:S01]  /*30d60*/  FMUL.FTZ R29, R30.reuse, R8 ;  /* 0x000000081e1d7220 */ /* 0x040fe20000410000 */
[----:B------:R-:W-:Y:S01]  /*30d70*/  PRMT R111, R111, 0x5410, R40 ;  /* 0x000054106f6f7816 */ /* 0x000fe20000000028 */
[-C--:B------:R-:W-:Y:S01]  /*30d80*/  FMUL.FTZ R32, R30, R28.reuse ;  /* 0x0000001c1e207220 */ /* 0x080fe20000410000 */
[----:B------:R-:W-:Y:S01]  /*30d90*/  LOP3.LUT R117, R117, 0xffff0000, RZ, 0xc0, !PT ;  /* 0xffff000075757812 */ /* 0x000fe200078ec0ff */
[----:B------:R-:W-:Y:S01]  /*30da0*/  FFMA.FTZ R29, R5, R28, R29 ;  /* 0x0000001c051d7223 */ /* 0x000fe2000001001d */
[----:B------:R-:W-:-:S02]  /*30db0*/  IMAD.U32 R11, R10, 0x10000, RZ ;  /* 0x000100000a0b7824 */ /* 0x000fc400078e00ff */
        /* <DEDUP_REMOVED lines=9> */
[C---:B------:R-:W-:Y:S01]  /*30e50*/  IMAD.U32 R7, R6.reuse, 0x10000, RZ ;  /* 0x0001000006077824 */ /* 0x040fe200078e00ff */
[----:B------:R-:W-:Y:S01]  /*30e60*/  LOP3.LUT R111, R111, 0xffff0000, RZ, 0xc0, !PT ;  /* 0xffff00006f6f7812 */ /* 0x000fe200078ec0ff */
[----:B------:R-:W-:Y:S01]  /*30e70*/  FMUL.FTZ R30, R11, R28 ;  /* 0x0000001c0b1e7220 */ /* 0x000fe20000410000 */
[----:B------:R-:W-:Y:S01]  /*30e80*/  LOP3.LUT R6, R6, 0xffff0000, RZ, 0xc0, !PT ;  /* 0xffff000006067812 */ /* 0x000fe200078ec0ff */
[----:B------:R-:W-:Y:S01]  /*30e90*/  FMUL.FTZ R5, R10, R115 ;  /* 0x000000730a057220 */ /* 0x000fe20000410000 */
[-C--:B------:R-:W-:Y:S01]  /*30ea0*/  FMUL.FTZ R31, R31, R113.reuse ;  /* 0x000000711f1f7220 */ /* 0x080fe20000410000 */
[----:B------:R-:W-:Y:S01]  /*30eb0*/  FFMA.FTZ R9, R4, R113, -R9 ;  /* 0x0000007104097223 */ /* 0x000fe20000010809 */
[-C--:B------:R-:W-:Y:S01]  /*30ec0*/  FMUL.FTZ R11, R11, R8.reuse ;  /* 0x000000080b0b7220 */ /* 0x080fe20000410000 */
[----:B------:R-:W-:Y:S01]  /*30ed0*/  FMUL.FTZ R10, R10, R111 ;  /* 0x0000006f0a0a7220 */ /* 0x000fe20000410000 */
[----:B------:R-:W-:Y:S01]  /*30ee0*/  FFMA.FTZ R4, R4, R117, R31 ;  /* 0x0000007504047223 */ /* 0x000fe2000001001f */
[C---:B------:R-:W-:Y:S01]  /*30ef0*/  FFMA.FTZ R30, R7.reuse, R8, -R30 ;  /* 0x00000008071e7223 */ /* 0x040fe2000001081e */
[----:B------:R-:W-:Y:S01]  /*30f00*/  FFMA.FTZ R11, R7, R28, R11 ;  /* 0x0000001c070b7223 */ /* 0x000fe2000001000b */
[C---:B------:R-:W-:Y:S01]  /*30f10*/  FFMA.FTZ R5, R6.reuse, R111, -R5 ;  /* 0x0000006f06057223 */ /* 0x040fe20000010805 */
[----:B------:R-:W-:Y:S01]  /*30f20*/  FFMA.FTZ R10, R6, R115, R10 ;  /* 0x00000073060a7223 */ /* 0x000fe2000001000a */
[----:B------:R-:W-:-:S02]  /*30f30*/  F2FP.BF16.F32.PACK_AB R33, R33, R36 ;  /* 0x000000242121723e */ /* 0x000fc400000010ff */
[----:B------:R-:W-:Y:S02]  /*30f40*/  F2FP.BF16.F32.PACK_AB R43, R118, R43 ;  /* 0x0000002b762b723e */ /* 0x000fe400000010ff */
[----:B------:R-:W-:Y:S02]  /*30f50*/  F2FP.BF16.F32.PACK_AB R34, R35, R34 ;  /* 0x000000222322723e */ /* 0x000fe400000010ff */
[----:B------:R-:W-:Y:S01]  /*30f60*/  F2FP.BF16.F32.PACK_AB R32, R9, R32 ;  /* 0x000000200920723e */ /* 0x000fe200000010ff */
[----:B------:R-:W-:Y:S01]  /*30f70*/  IMAD.MOV.U32 R9, RZ, RZ, R43 ;  /* 0x000000ffff097224 */ /* 0x000fe200078e002b */
[----:B------:R-:W-:Y:S02]  /*30f80*/  F2FP.BF16.F32.PACK_AB R8, R4, R29 ;  /* 0x0000001d0408723e */ /* 0x000fe400000010ff */
[----:B------:R-:W-:Y:S01]  /*30f90*/  F2FP.BF16.F32.PACK_AB R6, R5, R30 ;  /* 0x0000001e0506723e */ /* 0x000fe200000010ff */
[----:B------:R-:W-:Y:S01]  /*30fa0*/  IMAD.MOV.U32 R4, RZ, RZ, R32 ;  /* 0x000000ffff047224 */ /* 0x000fe200078e0020 */
[----:B------:R-:W-:Y:S01]  /*30fb0*/  F2FP.BF16.F32.PACK_AB R10, R10, R11 ;  /* 0x0000000b0a0a723e */ /* 0x000fe200000010ff */
[----:B------:R-:W-:Y:S01]  /*30fc0*/  IMAD.MOV.U32 R5, RZ, RZ, R33 ;  /* 0x000000ffff057224 */ /* 0x000fe200078e0021 */
[----:B------:R-:W-:Y:S01]  /*30fd0*/  F2FP.BF16.F32.PACK_AB R7, R112, R39 ;  /* 0x000000277007723e */ /* 0x000fe200000010ff */
[----:B------:R-:W-:-:S07]  /*30fe0*/  IMAD.MOV.U32 R11, RZ, RZ, R34 ;  /* 0x000000ffff0b7224 */ /* 0x000fce00078e0022 */
.L_x_2133:
[----:B------:R-:W-:Y:S05]  /*30ff0*/  BSYNC B3 ;  /* 0x0000000000037941 */ /* 0x000fea0003800000 */
.L_x_2132:
[----:B------:R-:W-:Y:S01]  /*31000*/  R2UR UR4, R78 ;  /* 0x000000004e0472ca */ /* 0x000fe200000e0000 */
[----:B------:R-:W-:Y:S01]  /*31010*/  IMAD.SHL.U32 R29, R12, 0x8, RZ ;  /* 0x000000080c1d7824 */ /* 0x000fe200078e00ff */
[----:B------:R-:W-:Y:S01]  /*31020*/  R2UR UR5, R79 ;  /* 0x000000004f0572ca */ /* 0x000fe200000e0000 */
[--C-:B--2---:R-:W-:Y:S01]  /*31030*/  @!P2 IMAD.WIDE R12, R13, 0x2, R14.reuse ;  /* 0x000000020d0ca825 */ /* 0x104fe200078e020e */
[----:B------:R-:W-:Y:S02]  /*31040*/  @!P2 R2UR UR6, R78 ;  /* 0x000000004e06a2ca */ /* 0x000fe400000e0000 */
[----:B------:R-:W-:Y:S01]  /*31050*/  @!P2 R2UR UR7, R79 ;  /* 0x000000004f07a2ca */ /* 0x000fe200000e0000 */
[----:B------:R-:W-:-:S08]  /*31060*/  IMAD.WIDE R28, R29, 0x2, R14 ;  /* 0x000000021d1c7825 */ /* 0x000fd000078e020e */
[----:B-----5:R0:W-:Y:S04]  /*31070*/  ST.E.128 desc[UR4][R28.64], R4 ;  /* 0x000000041c007985 */ /* 0x0201e8000c101d04 */
[----:B------:R0:W-:Y:S02]  /*31080*/  @!P2 ST.E.128 desc[UR6][R12.64], R8 ;  /* 0x000000080c00a985 */ /* 0x0001e4000c101d06 */
.L_x_2131:
[----:B------:R-:W-:Y:S05]  /*31090*/  BSYNC B2 ;  /* 0x0000000000027941 */ /* 0x000fea0003800000 */
.L_x_2130:
[----:B------:R-:W-:Y:S02]  /*310a0*/  R2UR UR4, R78 ;  /* 0x000000004e0472ca */ /* 0x000fe400000e0000 */
[----:B------:R-:W-:-:S13]  /*310b0*/  R2UR UR5, R79 ;  /* 0x000000004f0572ca */ /* 0x000fda00000e0000 */
[----:B0-----:R-:W3:Y:S01]  /*310c0*/  LD.E.U8 R4, desc[UR4][R82.64] ;  /* 0x0000000452047980 */ /* 0x001ee2000c101100 */
[----:B------:R-:W-:Y:S01]  /*310d0*/  BSSY B2, `(.L_x_2134) ;  /* 0x000009d000027945 */ /* 0x000fe20003800000 */
[----:B---3--:R-:W-:-:S13]  /*310e0*/  LOP3.LUT P1, RZ, R4, 0x2, RZ, 0xc0, !PT ;  /* 0x0000000204ff7812 */ /* 0x008fda000782c0ff */
[----:B------:R-:W-:Y:S05]  /*310f0*/  @!P1 BRA `(.L_x_2135) ;  /* 0x0000000800689947 */ /* 0x000fea0003800000 */
[----:B------:R-:W-:Y:S02]  /*31100*/  R2UR UR4, R78 ;  /* 0x000000004e0472ca */ /* 0x000fe400000e0000 */
[----:B------:R-:W-:-:S13]  /*31110*/  R2UR UR5, R79 ;  /* 0x000000004f0572ca */ /* 0x000fda00000e0000 */
[----:B------:R-:W3:Y:S01]  /*31120*/  LD.E R4, desc[UR4][R80.64+0x4] ;  /* 0x0000040450047980 */ /* 0x000ee2000c101900 */
[----:B------:R-:W-:Y:S01]  /*31130*/  VIADD R29, R102, 0x20 ;  /* 0x00000020661d7836 */ /* 0x000fe20000000000 */
[----:B------:R-:W-:Y:S01]  /*31140*/  SHF.R.S32.HI R10, RZ, 0x1f, R119 ;  /* 0x0000001fff0a7819 */ /* 0x000fe20000011477 */
[----:B------:R-:W-:Y:S01]  /*31150*/  IMAD.IADD R6, R90, 0x1, -R91 ;  /* 0x000000015a067824 */ /* 0x000fe200078e0a5b */
[----:B------:R-:W-:Y:S02]  /*31160*/  R2UR UR6, R78 ;  /* 0x000000004e0672ca */ /* 0x000fe400000e0000 */
[----:B------:R-:W-:Y:S02]  /*31170*/  LEA.HI R10, R10, R119, RZ, 0x3 ;  /* 0x000000770a0a7211 */ /* 0x000fe400078f18ff */
[----:B------:R-:W-:-:S03]  /*31180*/  R2UR UR7, R79 ;  /* 0x000000004f0772ca */ /* 0x000fc600000e0000 */
[----:B------:R-:W-:-:S05]  /*31190*/  IMAD.SHL.U32 R10, R10, 0x40, RZ ;  /* 0x000000400a0a7824 */ /* 0x000fca00078e00ff */
[----:B------:R-:W-:Y:S01]  /*311a0*/  LOP3.LUT R11, R10, 0xfffffe00, RZ, 0xc0, !PT ;  /* 0xfffffe000a0b7812 */ /* 0x000fe200078ec0ff */
[----:B------:R-:W-:Y:S01]  /*311b0*/  BSSY B3, `(.L_x_2136) ;  /* 0x0000085000037945 */ /* 0x000fe20003800000 */
[----:B---3--:R-:W-:-:S04]  /*311c0*/  LEA.HI R4, R4, R4, RZ, 0x1 ;  /* 0x0000000404047211 */ /* 0x008fc800078f08ff */
[----:B------:R-:W-:-:S04]  /*311d0*/  SHF.R.S32.HI R28, RZ, 0x1, R4 ;  /* 0x00000001ff1c7819 */ /* 0x000fc80000011404 */
        /* <DEDUP_REMOVED lines=29> */
[C---:B------:R-:W-:Y:S02]  /*313b0*/  LEA R4, P1, R5.reuse, R84, 0x1 ;  /* 0x0000005405047211 */ /* 0x040fe400078208ff */
        /* <DEDUP_REMOVED lines=12> */
[----:B------:R-:W-:Y:S01]  /*31480*/  SHF.R.U64 R37, R64, 0x10, R65 ;  /* 0x0000001040257819 */ /* 0x000fe20000001241 */
[----:B------:R-:W-:Y:S01]  /*31490*/  IMAD.U32 R28, R5, 0x10000, RZ ;  /* 0x00010000051c7824 */ /* 0x000fe200078e00ff */
[----:B------:R-:W-:Y:S01]  /*314a0*/  SHF.R.U32.HI R52, RZ, 0x10, R53 ;  /* 0x00000010ff347819 */ /* 0x000fe20000011635 */
[----:B------:R-:W-:Y:S01]  /*314b0*/  IMAD.U32 R34, R11, 0x10000, RZ ;  /* 0x000100000b227824 */ /* 0x000fe200078e00ff */
[----:B------:R-:W-:Y:S01]  /*314c0*/  SHF.R.U32.HI R64, RZ, 0x10, R65 ;  /* 0x00000010ff407819 */ /* 0x000fe20000011641 */
[----:B------:R-:W-:Y:S01]  /*314d0*/  IMAD.U32 R30, R8, 0x10000, RZ ;  /* 0x00010000081e7824 */ /* 0x000fe200078e00ff */
[----:B------:R-:W-:Y:S02]  /*314e0*/  SHF.R.U64 R39, R54, 0x10, R55 ;  /* 0x0000001036277819 */ /* 0x000fe40000001237 */
[----:B------:R-:W-:-:S02]  /*314f0*/  PRMT R107, R107, 0x5410, R52 ;  /* 0x000054106b6b7816 */ /* 0x000fc40000000034 */
[----:B------:R-:W-:Y:S02]  /*31500*/  PRMT R103, R103, 0x5410, R64 ;  /* 0x0000541067677816 */ /* 0x000fe40000000040 */
[----:B------:R-:W-:Y:S02]  /*31510*/  SHF.R.U64 R41, R66, 0x10, R67 ;  /* 0x0000001042297819 */ /* 0x000fe40000001243 */
[----:B------:R-:W-:Y:S01]  /*31520*/  PRMT R110, R110, 0x5410, R39 ;  /* 0x000054106e6e7816 */ /* 0x000fe20000000027 */
[----:B------:R-:W-:Y:S01]  /*31530*/  IMAD.U32 R39, R103, 0x10000, RZ ;  /* 0x0001000067277824 */ /* 0x000fe200078e00ff */
[----:B------:R-:W-:Y:S01]  /*31540*/  PRMT R104, R104, 0x5410, R37 ;  /* 0x0000541068687816 */ /* 0x000fe20000000025 */
[----:B------:R-:W-:Y:S01]  /*31550*/  IMAD.U32 R37, R107, 0x10000, RZ ;  /* 0x000100006b257824 */ /* 0x000fe200078e00ff */
[----:B------:R-:W-:Y:S02]  /*31560*/  SHF.R.U32.HI R66, RZ, 0x10, R67 ;  /* 0x00000010ff427819 */ /* 0x000fe40000011643 */
[----:B------:R-:W-:-:S02]  /*31570*/  SHF.R.U32.HI R54, RZ, 0x10, R55 ;  /* 0x00000010ff367819 */ /* 0x000fc40000011637 */
[----:B------:R-:W-:Y:S01]  /*31580*/  PRMT R108, R108, 0x5410, R43 ;  /* 0x000054106c6c7816 */ /* 0x000fe2000000002b */
[----:B------:R-:W-:Y:S01]  /*31590*/  FMUL.FTZ R43, R32, R37 ;  /* 0x00000025202b7220 */ /* 0x000fe20000410000 */
[----:B------:R-:W-:Y:S01]  /*315a0*/  PRMT R106, R106, 0x5410, R41 ;  /* 0x000054106a6a7816 */ /* 0x000fe20000000029 */
[-C--:B------:R-:W-:Y:S01]  /*315b0*/  FMUL.FTZ R41, R32, R39.reuse ;  /* 0x0000002720297220 */ /* 0x080fe20000410000 */
[----:B------:R-:W-:Y:S01]  /*315c0*/  LOP3.LUT R33, R9, 0xffff0000, RZ, 0xc0, !PT ;  /* 0xffff000009217812 */ /* 0x000fe200078ec0ff */
[C---:B------:R-:W-:Y:S01]  /*315d0*/  FFMA.FTZ R43, R28.reuse, R39, R43 ;  /* 0x000000271c2b7223 */ /* 0x040fe2000001002b */
[----:B------:R-:W-:Y:S01]  /*315e0*/  PRMT R105, R105, 0x5410, R66 ;  /* 0x0000541069697816 */ /* 0x000fe20000000042 */
[----:B------:R-:W-:Y:S01]  /*315f0*/  FFMA.FTZ R38, R28, R37, -R41 ;  /* 0x000000251c267223 */ /* 0x000fe20000010829 */
[----:B------:R-:W-:Y:S02]  /*31600*/  LOP3.LUT R36, R103, 0xffff0000, RZ, 0xc0, !PT ;  /* 0xffff000067247812 */ /* 0x000fe400078ec0ff */
[----:B------:R-:W-:Y:S01]  /*31610*/  PRMT R109, R109, 0x5410, R54 ;  /* 0x000054106d6d7816 */ /* 0x000fe20000000036 */
[----:B------:R-:W-:Y:S01]  /*31620*/  IMAD.U32 R41, R105, 0x10000, RZ ;  /* 0x0001000069297824 */ /* 0x000fe200078e00ff */
[----:B------:R-:W-:Y:S01]  /*31630*/  LOP3.LUT R32, R107, 0xffff0000, RZ, 0xc0, !PT ;  /* 0xffff00006b207812 */ /* 0x000fe200078ec0ff */
[----:B------:R-:W-:Y:S01]  /*31640*/  FMUL.FTZ R40, R33, R36 ;  /* 0x0000002421287220 */ /* 0x000fe20000410000 */
[----:B------:R-:W-:Y:S01]  /*31650*/  LOP3.LUT R29, R5, 0xffff0000, RZ, 0xc0, !PT ;  /* 0xffff0000051d7812 */ /* 0x000fe200078ec0ff */
[----:B------:R-:W-:Y:S01]  /*31660*/  IMAD.U32 R37, R109, 0x10000, RZ ;  /* 0x000100006d257824 */ /* 0x000fe200078e00ff */
[----:B------:R-:W-:Y:S01]  /*31670*/  LOP3.LUT R31, R8, 0xffff0000, RZ, 0xc0, !PT ;  /* 0xffff0000081f7812 */ /* 0x000fe200078ec0ff */
[-C--:B------:R-:W-:Y:S01]  /*31680*/  FMUL.FTZ R28, R33, R32.reuse ;  /* 0x00000020211c7220 */ /* 0x080fe20000410000 */
[C---:B------:R-:W-:Y:S01]  /*31690*/  FMUL.FTZ R39, R34.reuse, R41 ;  /* 0x0000002922277220 */ /* 0x040fe20000410000 */
[----:B------:R-:W-:Y:S01]  /*316a0*/  FFMA.FTZ R33, R29, R32, -R40 ;  /* 0x000000201d217223 */ /* 0x000fe20000010828 */
[----:B------:R-:W-:Y:S01]  /*316b0*/  IMAD.U32 R8, R7, 0x10000, RZ ;  /* 0x0001000007087824 */ /* 0x000fe200078e00ff */
[----:B------:R-:W-:Y:S01]  /*316c0*/  LOP3.LUT R35, R11, 0xffff0000, RZ, 0xc0, !PT ;  /* 0xffff00000b237812 */ /* 0x000fe200078ec0ff */
[----:B------:R-:W-:Y:S01]  /*316d0*/  FMUL.FTZ R34, R34, R37 ;  /* 0x0000002522227220 */ /* 0x000fe20000410000 */
[----:B------:R-:W-:Y:S01]  /*316e0*/  LOP3.LUT R32, R105, 0xffff0000, RZ, 0xc0, !PT ;  /* 0xffff000069207812 */ /* 0x000fe200078ec0ff */
[----:B------:R-:W-:Y:S01]  /*316f0*/  FFMA.FTZ R36, R29, R36, R28 ;  /* 0x000000241d247223 */ /* 0x000fe2000001001c */
[----:B------:R-:W-:Y:S01]  /*31700*/  LOP3.LUT R28, R109, 0xffff0000, RZ, 0xc0, !PT ;  /* 0xffff00006d1c7812 */ /* 0x000fe200078ec0ff */
[C---:B------:R-:W-:Y:S01]  /*31710*/  FFMA.FTZ R41, R8.reuse, R41, R34 ;  /* 0x0000002908297223 */ /* 0x040fe20000010022 */
[----:B------:R-:W-:Y:S01]  /*31720*/  LOP3.LUT R9, R7, 0xffff0000, RZ, 0xc0, !PT ;  /* 0xffff000007097812 */ /* 0x000fe200078ec0ff */
[----:B------:R-:W-:Y:S01]  /*31730*/  FFMA.FTZ R39, R8, R37, -R39 ;  /* 0x0000002508277223 */ /* 0x000fe20000010827 */
[----:B------:R-:W-:Y:S01]  /*31740*/  FMUL.FTZ R34, R35, R32 ;  /* 0x0000002023227220 */ /* 0x000fe20000410000 */
[----:B------:R-:W-:-:S02]  /*31750*/  IMAD.U32 R29, R104, 0x10000, RZ ;  /* 0x00010000681d7824 */ /* 0x000fc400078e00ff */
[-C--:B------:R-:W-:Y:S01]  /*31760*/  FMUL.FTZ R42, R35, R28.reuse ;  /* 0x0000001c232a7220 */ /* 0x080fe20000410000 */
[----:B------:R-:W-:Y:S01]  /*31770*/  IMAD.U32 R8, R108, 0x10000, RZ ;  /* 0x000100006c087824 */ /* 0x000fe200078e00ff */
[----:B------:R-:W-:Y:S01]  /*31780*/  LOP3.LUT R104, R104, 0xffff0000, RZ, 0xc0, !PT ;  /* 0xffff000068687812 */ /* 0x000fe200078ec0ff */
[C---:B------:R-:W-:Y:S02]  /*31790*/  IMAD.U32 R5, R4.reuse, 0x10000, RZ ;  /* 0x0001000004057824 */ /* 0x040fe400078e00ff */
[C---:B------:R-:W-:Y:S01]  /*317a0*/  FFMA.FTZ R40, R9.reuse, R28, -R34 ;  /* 0x0000001c09287223 */ /* 0x040fe20000010822 */
[----:B------:R-:W-:Y:S01]  /*317b0*/  LOP3.LUT R4, R4, 0xffff0000, RZ, 0xc0, !PT ;  /* 0xffff000004047812 */ /* 0x000fe200078ec0ff */
[----:B------:R-:W-:Y:S01]  /*317c0*/  FMUL.FTZ R34, R30, R8 ;  /* 0x000000081e227220 */ /* 0x000fe20000410000 */
[----:B------:R-:W-:Y:S01]  /*317d0*/  LOP3.LUT R108, R108, 0xffff0000, RZ, 0xc0, !PT ;  /* 0xffff00006c6c7812 */ /* 0x000fe200078ec0ff */
[----:B------:R-:W-:Y:S01]  /*317e0*/  FFMA.FTZ R42, R9, R32, R42 ;  /* 0x00000020092a7223 */ /* 0x000fe2000001002a */
[----:B------:R-:W-:Y:S01]  /*317f0*/  FMUL.FTZ R9, R31, R104 ;  /* 0x000000681f097220 */ /* 0x000fe20000410000 */
[-C--:B------:R-:W-:Y:S01]  /*31800*/  FMUL.FTZ R28, R30, R29.reuse ;  /* 0x0000001d1e1c7220 */ /* 0x080fe20000410000 */
[----:B------:R-:W-:Y:S01]  /*31810*/  FFMA.FTZ R34, R5, R29, R34 ;  /* 0x0000001d05227223 */ /* 0x000fe20000010022 */
[----:B------:R-:W-:-:S02]  /*31820*/  IMAD.U32 R11, R10, 0x10000, RZ ;  /* 0x000100000a0b7824 */ /* 0x000fc400078e00ff */
[----:B------:R-:W-:Y:S01]  /*31830*/  FFMA.FTZ R29, R4, R108, -R9 ;  /* 0x0000006c041d7223 */ /* 0x000fe20000010809 */
[----:B------:R-:W-:Y:S01]  /*31840*/  LOP3.LUT R10, R10, 0xffff0000, RZ, 0xc0, !PT ;  /* 0xffff00000a0a7812 */ /* 0x000fe200078ec0ff */
[----:B------:R-:W-:Y:S01]  /*31850*/  FFMA.FTZ R30, R5, R8, -R28 ;  /* 0x00000008051e7223 */ /* 0x000fe2000001081c */
[----:B------:R-:W-:Y:S01]  /*31860*/  FMUL.FTZ R31, R31, R108 ;  /* 0x0000006c1f1f7220 */ /* 0x000fe20000410000 */
[C---:B------:R-:W-:Y:S01]  /*31870*/  LOP3.LUT R9, R106.reuse, 0xffff0000, RZ, 0xc0, !PT ;  /* 0xffff00006a097812 */ /* 0x040fe200078ec0ff */
[----:B------:R-:W-:Y:S01]  /*31880*/  IMAD.U32 R28, R106, 0x10000, RZ ;  /* 0x000100006a1c7824 */ /* 0x000fe200078e00ff */
[C---:B------:R-:W-:Y:S01]  /*31890*/  LOP3.LUT R5, R110.reuse, 0xffff0000, RZ, 0xc0, !PT ;  /* 0xffff00006e057812 */ /* 0x040fe200078ec0ff */
[----:B------:R-:W-:Y:S02]  /*318a0*/  IMAD.U32 R8, R110, 0x10000, RZ ;  /* 0x000100006e087824 */ /* 0x000fe400078e00ff */
[----:B------:R-:W-:Y:S01]  /*318b0*/  FFMA.FTZ R31, R4, R104, R31 ;  /* 0x00000068041f7223 */ /* 0x000fe2000001001f */
[C---:B------:R-:W-:Y:S01]  /*318c0*/  IMAD.U32 R7, R6.reuse, 0x10000, RZ ;  /* 0x0001000006077824 */ /* 0x040fe200078e00ff */
        /* <DEDUP_REMOVED lines=16> */
[----:B------:R-:W-:Y:S02]  /*319d0*/  F2FP.BF16.F32.PACK_AB R7, R40, R39 ;  /* 0x000000272807723e */ /* 0x000fe400000010ff */
[----:B------:R-:W-:-:S02]  /*319e0*/  F2FP.BF16.F32.PACK_AB R9, R36, R43 ;  /* 0x0000002b2409723e */ /* 0x000fc400000010ff */
[----:B------:R-:W-:-:S07]  /*319f0*/  F2FP.BF16.F32.PACK_AB R8, R31, R34 ;  /* 0x000000221f08723e */ /* 0x000fce00000010ff */
.L_x_2137:
[----:B------:R-:W-:Y:S05]  /*31a00*/  BSYNC B3 ;  /* 0x0000000000037941 */ /* 0x000fea0003800000 */
.L_x_2136:
        /* <DEDUP_REMOVED lines=9> */
.L_x_2135:
[----:B------:R-:W-:Y:S05]  /*31aa0*/  BSYNC B2 ;  /* 0x0000000000027941 */ /* 0x000fea0003800000 */
.L_x_2134:
[----:B------:R-:W-:Y:S02]  /*31ab0*/  R2UR UR4, R78 ;  /* 0x000000004e0472ca */ /* 0x000fe400000e0000 */
[----:B------:R-:W-:-:S13]  /*31ac0*/  R2UR UR5, R79 ;  /* 0x000000004f0572ca */ /* 0x000fda00000e0000 */
[----:B------:R-:W3:Y:S02]  /*31ad0*/  LD.E.U8 R82, desc[UR4][R82.64] ;  /* 0x0000000452527980 */ /* 0x000ee4000c101100 */
[----:B---3--:R-:W-:-:S13]  /*31ae0*/  LOP3.LUT P1, RZ, R82, 0x4, RZ, 0xc0, !PT ;  /* 0x0000000452ff7812 */ /* 0x008fda000782c0ff */
[----:B------:R-:W-:Y:S05]  /*31af0*/  @!P1 BRA `(.L_x_2085) ;  /* 0x0000001800209947 */ /* 0x000fea0003800000 */
[----:B------:R-:W-:Y:S02]  /*31b00*/  R2UR UR4, R78 ;  /* 0x000000004e0472ca */ /* 0x000fe400000e0000 */
[----:B------:R-:W-:-:S13]  /*31b10*/  R2UR UR5, R79 ;  /* 0x000000004f0572ca */ /* 0x000fda00000e0000 */
[----:B------:R-:W3:Y:S01]  /*31b20*/  LD.E R80, desc[UR4][R80.64+0x4] ;  /* 0x0000040450507980 */ /* 0x000ee2000c101900 */
[----:B------:R-:W-:Y:S01]  /*31b30*/  VIADD R31, R102, 0x40 ;  /* 0x00000040661f7836 */ /* 0x000fe20000000000 */
[----:B0-----:R-:W-:Y:S01]  /*31b40*/  SHF.R.S32.HI R10, RZ, 0x1f, R119 ;  /* 0x0000001fff0a7819 */ /* 0x001fe20000011477 */
[----:B------:R-:W-:Y:S01]  /*31b50*/  IMAD.SHL.U32 R7, R119, 0x40, RZ ;  /* 0x0000004077077824 */ /* 0x000fe200078e00ff */
[----:B------:R-:W-:Y:S02]  /*31b60*/  R2UR UR6, R78 ;  /* 0x000000004e0672ca */ /* 0x000fe400000e0000 */
[----:B------:R-:W-:Y:S02]  /*31b70*/  LEA.HI R10, R10, R119, RZ, 0x3 ;  /* 0x000000770a0a7211 */ /* 0x000fe400078f18ff */
[----:B------:R-:W-:Y:S02]  /*31b80*/  LOP3.LUT R9, R7, 0x1c0, RZ, 0xc0, !PT ;  /* 0x000001c007097812 */ /* 0x000fe400078ec0ff */
[----:B------:R-:W-:Y:S01]  /*31b90*/  R2UR UR7, R79 ;  /* 0x000000004f0772ca */ /* 0x000fe200000e0000 */
[----:B------:R-:W-:Y:S01]  /*31ba0*/  IMAD.SHL.U32 R10, R10, 0x40, RZ ;  /* 0x000000400a0a7824 */ /* 0x000fe200078e00ff */
[----:B------:R-:W-:-:S04]  /*31bb0*/  SHF.R.U32.HI R28, RZ, 0x3, R9 ;  /* 0x00000003ff1c7819 */ /* 0x000fc80000011609 */
[----:B------:R-:W-:Y:S01]  /*31bc0*/  LOP3.LUT R11, R10, 0xfffffe00, RZ, 0xc0, !PT ;  /* 0xfffffe000a0b7812 */ /* 0x000fe200078ec0ff */
[----:B------:R-:W-:Y:S01]  /*31bd0*/  BSSY B2, `(.L_x_2138) ;  /* 0x0000081000027945 */ /* 0x000fe20003800000 */
[----:B---3--:R-:W-:-:S04]  /*31be0*/  LEA.HI R4, R80, R80, RZ, 0x1 ;  /* 0x0000005050047211 */ /* 0x008fc800078f08ff */
[----:B------:R-:W-:-:S04]  /*31bf0*/  SHF.R.S32.HI R12, RZ, 0x1, R4 ;  /* 0x00000001ff0c7819 */ /* 0x000fc80000011404 */
[----:B------:R-:W-:-:S04]  /*31c00*/  ISETP.GE.AND P1, PT, R31, R12, PT ;  /* 0x0000000c1f00720c */ /* 0x000fc80003f26270 */
[----:B------:R-:W-:-:S05]  /*31c10*/  SEL R4, R12, RZ, P1 ;  /* 0x000000ff0c047207 */ /* 0x000fca0000800000 */
[----:B------:R-:W-:-:S04]  /*31c20*/  IMAD.IADD R4, R31, 0x1, R4 ;  /* 0x000000011f047824 */ /* 0x000fc800078e0204 */
[----:B------:R-:W-:Y:S01]  /*31c30*/  @P1 IMAD.IADD R91, R90, 0x1, -R91 ;  /* 0x000000015a5b1824 */ /* 0x000fe200078e0a5b */
[----:B------:R-:W-:-:S04]  /*31c40*/  SHF.R.S32.HI R5, RZ, 0x1f, R4 ;  /* 0x0000001fff057819 */ /* 0x000fc80000011404 */
[----:B------:R-:W-:Y:S02]  /*31c50*/  SHF.R.S32.HI R8, RZ, 0x1f, R91 ;  /* 0x0000001fff087819 */ /* 0x000fe4000001145b */
[CC--:B------:R-:W-:Y:S02]  /*31c60*/  LEA.HI R6, R5.reuse, R4.reuse, RZ, 0x3 ;  /* 0x0000000405067211 */ /* 0x0c0fe400078f18ff */
[----:B------:R-:W-:Y:S02]  /*31c70*/  LEA.HI R8, R8, R91, RZ, 0x4 ;  /* 0x0000005b08087211 */ /* 0x000fe400078f20ff */
[----:B------:R-:W-:Y:S02]  /*31c80*/  SHF.R.S32.HI R13, RZ, 0x3, R6 ;  /* 0x00000003ff0d7819 */ /* 0x000fe40000011406 */
[----:B------:R-:W-:Y:S02]  /*31c90*/  LEA.HI R4, R5, R4, RZ, 0x6 ;  /* 0x0000000405047211 */ /* 0x000fe400078f30ff */
[----:B------:R-:W-:-:S02]  /*31ca0*/  LEA.HI.SX32 R8, R8, R13, 0x1c ;  /* 0x0000000d08087211 */ /* 0x000fc400078fe2ff */
[----:B------:R-:W-:Y:S02]  /*31cb0*/  SHF.R.S32.HI R4, RZ, 0x6, R4 ;  /* 0x00000006ff047819 */ /* 0x000fe40000011404 */
[----:B------:R-:W-:Y:S01]  /*31cc0*/  SHF.R.S32.HI R7, RZ, 0x1f, R8 ;  /* 0x0000001fff077819 */ /* 0x000fe20000011408 */
[----:B------:R-:W-:Y:S01]  /*31cd0*/  IMAD.SHL.U32 R29, R8, 0x8, RZ ;  /* 0x00000008081d7824 */ /* 0x000fe200078e00ff */
[----:B------:R-:W-:Y:S01]  /*31ce0*/  LOP3.LUT R6, R9, 0x38, R6, 0xf8, !PT ;  /* 0x0000003809067812 */ /* 0x000fe200078ef806 */
[----:B------:R-:W-:Y:S01]  /*31cf0*/  IMAD R4, R4, 0x1800, R11 ;  /* 0x0000180004047824 */ /* 0x000fe200078e020b */
[----:B------:R-:W-:Y:S02]  /*31d00*/  LEA.HI R7, R7, R8, RZ, 0x3 ;  /* 0x0000000807077211 */ /* 0x000fe400078f18ff */
[----:B------:R-:W-:Y:S02]  /*31d10*/  LOP3.LUT R5, R6, R28, RZ, 0x3c, !PT ;  /* 0x0000001c06057212 */ /* 0x000fe400078e3cff */
[----:B------:R-:W-:-:S02]  /*31d20*/  SHF.R.S32.HI R8, RZ, 0x3, R7 ;  /* 0x00000003ff087819 */ /* 0x000fc40000011407 */
[----:B------:R-:W-:Y:S01]  /*31d30*/  LOP3.LUT R7, R9, 0x38, R29, 0xf8, !PT ;  /* 0x0000003809077812 */ /* 0x000fe200078ef81d */
[----:B------:R-:W-:Y:S02]  /*31d40*/  IMAD.IADD R5, R4, 0x1, R5 ;  /* 0x0000000104057824 */ /* 0x000fe400078e0205 */
[----:B------:R-:W-:Y:S01]  /*31d50*/  IMAD R8, R8, 0x1800, R11 ;  /* 0x0000180008087824 */ /* 0x000fe200078e020b */
[----:B------:R-:W-:Y:S02]  /*31d60*/  LOP3.LUT R7, R7, R28, RZ, 0x3c, !PT ;  /* 0x0000001c07077212 */ /* 0x000fe400078e3cff */
[----:B------:R-:W-:-:S03]  /*31d70*/  IADD3 R5, P1, R100, R5, RZ ;  /* 0x0000000564057210 */ /* 0x000fc60007f3e0ff */
[----:B------:R-:W-:Y:S02]  /*31d80*/  IMAD.IADD R7, R8, 0x1, R7 ;  /* 0x0000000108077824 */ /* 0x000fe400078e0207 */
[--C-:B------:R-:W-:Y:S01]  /*31d90*/  IMAD.X R6, RZ, RZ, R101.reuse, P1 ;  /* 0x000000ffff067224 */ /* 0x100fe200008e0665 */
[C---:B------:R-:W-:Y:S02]  /*31da0*/  LEA R4, P1, R5.reuse, R84, 0x1 ;  /* 0x0000005405047211 */ /* 0x040fe400078208ff */
[----:B------:R-:W-:Y:S02]  /*31db0*/  IADD3 R7, P2, R100, R7, RZ ;  /* 0x0000000764077210 */ /* 0x000fe40007f5e0ff */
[----:B------:R-:W-:Y:S02]  /*31dc0*/  LEA.HI.X R5, R5, R85, R6, 0x1, P1 ;  /* 0x0000005505057211 */ /* 0x000fe400008f0c06 */
[----:B------:R-:W-:Y:S01]  /*31dd0*/  ISETP.GE.AND P1, PT, R31, R12, PT ;  /* 0x0000000c1f00720c */ /* 0x000fe20003f26270 */
[----:B------:R-:W-:Y:S01]  /*31de0*/  IMAD.X R101, RZ, RZ, R101, P2 ;  /* 0x000000ffff657224 */ /* 0x000fe200010e0665 */
[----:B------:R-:W-:-:S04]  /*31df0*/  LEA R8, P2, R7, R84, 0x1 ;  /* 0x0000005407087211 */ /* 0x000fc800078408ff */
[----:B------:R-:W-:Y:S02]  /*31e00*/  LEA.HI.X R9, R7, R85, R101, 0x1, P2 ;  /* 0x0000005507097211 */ /* 0x000fe400010f0c65 */
[----:B------:R-:W5:Y:S04]  /*31e10*/  LD.E.128 R4, desc[UR4][R4.64] ;  /* 0x0000000404047980 */ /* 0x000f68000c101d00 */
[----:B------:R-:W5:Y:S01]  /*31e20*/  LD.E.128 R8, desc[UR6][R8.64] ;  /* 0x0000000608087980 */ /* 0x000f62000c101d00 */
[----:B------:R-:W-:Y:S05]  /*31e30*/  @P1 BRA `(.L_x_2139) ;  /* 0x0000000400681947 */ /* 0x000fea0003800000 */
        /* <DEDUP_REMOVED lines=14> */
[----:B------:R-:W-:Y:S02]  /*31f20*/  SHF.R.U32.HI R50, RZ, 0x10, R51 ;  /* 0x00000010ff327819 */ /* 0x000fe40000011633 */
[----:B------:R-:W-:Y:S02]  /*31f30*/  SHF.R.U32.HI R62, RZ, 0x10, R63 ;  /* 0x00000010ff3e7819 */ /* 0x000fe4000001163f */
[----:B------:R-:W-:Y:S01]  /*31f40*/  PRMT R98, R98, 0x5410, R37 ;  /* 0x0000541062627816 */ /* 0x000fe20000000025 */
[----:B------:R-:W-:Y:S01]  /*31f50*/  IMAD.U32 R37, R95, 0x10000, RZ ;  /* 0x000100005f257824 */ /* 0x000fe200078e00ff */
[----:B------:R-:W-:Y:S01]  /*31f60*/  PRMT R96, R96, 0x5410, R41 ;  /* 0x0000541060607816 */ /* 0x000fe20000000029 */
[----:B------:R-:W-:Y:S01]  /*31f70*/  FMUL.FTZ R41, R32, R39 ;  /* 0x0000002720297220 */ /* 0x000fe20000410000 */
[----:B------:R-:W-:-:S02]  /*31f80*/  LOP3.LUT R33, R9, 0xffff0000, RZ, 0xc0, !PT ;  /* 0xffff000009217812 */ /* 0x000fc400078ec0ff */
[----:B------:R-:W-:Y:S01]  /*31f90*/  PRMT R93, R93, 0x5410, R50 ;  /* 0x000054105d5d7816 */ /* 0x000fe20000000032 */
[-C--:B------:R-:W-:Y:S01]  /*31fa0*/  FFMA.FTZ R36, R12, R37.reuse, -R41 ;  /* 0x000000250c247223 */ /* 0x080fe20000010829 */
[----:B------:R-:W-:Y:S02]  /*31fb0*/  PRMT R97, R97, 0x5410, R62 ;  /* 0x0000541061617816 */ /* 0x000fe4000000003e */
[----:B------:R-:W-:Y:S02]  /*31fc0*/  LOP3.LUT R99, R99, 0xffff0000, RZ, 0xc0, !PT ;  /* 0xffff000063637812 */ /* 0x000fe400078ec0ff */
[----:B------:R-:W-:Y:S01]  /*31fd0*/  PRMT R94, R94, 0x5410, R43 ;  /* 0x000054105e5e7816 */ /* 0x000fe2000000002b */
[----:B------:R-:W-:Y:S01]  /*31fe0*/  FMUL.FTZ R43, R32, R37 ;  /* 0x00000025202b7220 */ /* 0x000fe20000410000 */
[----:B------:R-:W-:Y:S01]  /*31ff0*/  LOP3.LUT R95, R95, 0xffff0000, RZ, 0xc0, !PT ;  /* 0xffff00005f5f7812 */ /* 0x000fe200078ec0ff */
[----:B------:R-:W-:Y:S01]  /*32000*/  IMAD.U32 R41, R97, 0x10000, RZ ;  /* 0x0001000061297824 */ /* 0x000fe200078e00ff */
[----:B------:R-:W-:Y:S01]  /*32010*/  LOP3.LUT R28, R5, 0xffff0000, RZ, 0xc0, !PT ;  /* 0xffff0000051c7812 */ /* 0x000fe200078ec0ff */
[----:B------:R-:W-:Y:S01]  /*32020*/  FMUL.FTZ R45, R33, R99 ;  /* 0x00000063212d7220 */ /* 0x000fe20000410000 */
[----:B------:R-:W-:-:S02]  /*32030*/  IMAD.U32 R37, R93, 0x10000, RZ ;  /* 0x000100005d257824 */ /* 0x000fc400078e00ff */
[----:B------:R-:W-:Y:S01]  /*32040*/  FFMA.FTZ R43, R12, R39, R43 ;  /* 0x000000270c2b7223 */ /* 0x000fe2000001002b */
[----:B------:R-:W-:Y:S01]  /*32050*/  FMUL.FTZ R33, R33, R95 ;  /* 0x0000005f21217220 */ /* 0x000fe20000410000 */
[----:B------:R-:W-:Y:S01]  /*32060*/  LOP3.LUT R35, R11, 0xffff0000, RZ, 0xc0, !PT ;  /* 0xffff00000b237812 */ /* 0x000fe200078ec0ff */
[C---:B------:R-:W-:Y:S01]  /*32070*/  FMUL.FTZ R39, R34.reuse, R41 ;  /* 0x0000002922277220 */ /* 0x040fe20000410000 */
[----:B------:R-:W-:Y:S01]  /*32080*/  LOP3.LUT R32, R97, 0xffff0000, RZ, 0xc0, !PT ;  /* 0xffff000061207812 */ /* 0x000fe200078ec0ff */
[----:B------:R-:W-:Y:S01]  /*32090*/  FMUL.FTZ R38, R34, R37 ;  /* 0x0000002522267220 */ /* 0x000fe20000410000 */
[----:B------:R-:W-:Y:S01]  /*320a0*/  LOP3.LUT R12, R93, 0xffff0000, RZ, 0xc0, !PT ;  /* 0xffff00005d0c7812 */ /* 0x000fe200078ec0ff */
[----:B------:R-:W-:Y:S01]  /*320b0*/  FFMA.FTZ R45, R28, R95, -R45 ;  /* 0x0000005f1c2d7223 */ /* 0x000fe2000001082d */
[----:B------:R-:W-:Y:S01]  /*320c0*/  LOP3.LUT R31, R8, 0xffff0000, RZ, 0xc0, !PT ;  /* 0xffff0000081f7812 */ /* 0x000fe200078ec0ff */
[C---:B------:R-:W-:Y:S02]  /*320d0*/  IMAD.U32 R8, R7.reuse, 0x10000, RZ ;  /* 0x0001000007087824 */ /* 0x040fe400078e00ff */
[----:B------:R-:W-:Y:S01]  /*320e0*/  FFMA.FTZ R34, R28, R99, R33 ;  /* 0x000000631c227223 */ /* 0x000fe20000010021 */
[----:B------:R-:W-:Y:S01]  /*320f0*/  LOP3.LUT R9, R7, 0xffff0000, RZ, 0xc0, !PT ;  /* 0xffff000007097812 */ /* 0x000fe200078ec0ff */
[----:B------:R-:W-:-:S02]  /*32100*/  IMAD.U32 R28, R98, 0x10000, RZ ;  /* 0x00010000621c7824 */ /* 0x000fc400078e00ff */
[C---:B------:R-:W-:Y:S01]  /*32110*/  FMUL.FTZ R40, R35.reuse, R32 ;  /* 0x0000002023287220 */ /* 0x040fe20000410000 */
[-C--:B------:R-:W-:Y:S01]  /*32120*/  FMUL.FTZ R42, R35, R12.reuse ;  /* 0x0000000c232a7220 */ /* 0x080fe20000410000 */
[----:B------:R-:W-:Y:S01]  /*32130*/  LOP3.LUT R98, R98, 0xffff0000, RZ, 0xc0, !PT ;  /* 0xffff000062627812 */ /* 0x000fe200078ec0ff */
[C---:B------:R-:W-:Y:S01]  /*32140*/  FFMA.FTZ R39, R8.reuse, R37, -R39 ;  /* 0x0000002508277223 */ /* 0x040fe20000010827 */
[----:B------:R-:W-:Y:S01]  /*32150*/  FFMA.FTZ R38, R8, R41, R38 ;  /* 0x0000002908267223 */ /* 0x000fe20000010026 */
[C---:B------:R-:W-:Y:S01]  /*32160*/  IMAD.U32 R8, R94.reuse, 0x10000, RZ ;  /* 0x000100005e087824 */ /* 0x040fe200078e00ff */
[----:B------:R-:W-:Y:S01]  /*32170*/  LOP3.LUT R94, R94, 0xffff0000, RZ, 0xc0, !PT ;  /* 0xffff00005e5e7812 */ /* 0x000fe200078ec0ff */
[C---:B------:R-:W-:Y:S01]  /*32180*/  IMAD.U32 R5, R4.reuse, 0x10000, RZ ;  /* 0x0001000004057824 */ /* 0x040fe200078e00ff */
[----:B------:R-:W-:Y:S01]  /*32190*/  LOP3.LUT R4, R4, 0xffff0000, RZ, 0xc0, !PT ;  /* 0xffff000004047812 */ /* 0x000fe200078ec0ff */
[C---:B------:R-:W-:Y:S01]  /*321a0*/  FFMA.FTZ R40, R9.reuse, R12, -R40 ;  /* 0x0000000c09287223 */ /* 0x040fe20000010828 */
[----:B------:R-:W-:Y:S01]  /*321b0*/  FFMA.FTZ R37, R9, R32, R42 ;  /* 0x0000002009257223 */ /* 0x000fe2000001002a */
[C---:B------:R-:W-:Y:S01]  /*321c0*/  FMUL.FTZ R9, R31.reuse, R98 ;  /* 0x000000621f097220 */ /* 0x040fe20000410000 */
[C---:B------:R-:W-:Y:S01]  /*321d0*/  FMUL.FTZ R12, R30.reuse, R28 ;  /* 0x0000001c1e0c7220 */ /* 0x040fe20000410000 */
[----:B------:R-:W-:Y:S01]  /*321e0*/  FMUL.FTZ R33, R30, R8 ;  /* 0x000000081e217220 */ /* 0x000fe20000410000 */
[----:B------:R-:W-:Y:S01]  /*321f0*/  FMUL.FTZ R35, R31, R94 ;  /* 0x0000005e1f237220 */ /* 0x000fe20000410000 */
[----:B------:R-:W-:-:S02]  /*32200*/  IMAD.U32 R11, R10, 0x10000, RZ ;  /* 0x000100000a0b7824 */ /* 0x000fc400078e00ff */
[----:B------:R-:W-:Y:S01]  /*32210*/  FFMA.FTZ R31, R4, R94, -R9 ;  /* 0x0000005e041f7223 */ /* 0x000fe20000010809 */
[----:B------:R-:W-:Y:S01]  /*32220*/  LOP3.LUT R10, R10, 0xffff0000, RZ, 0xc0, !PT ;  /* 0xffff00000a0a7812 */ /* 0x000fe200078ec0ff */
[C---:B------:R-:W-:Y:S01]  /*32230*/  FFMA.FTZ R30, R5.reuse, R8, -R12 ;  /* 0x00000008051e7223 */ /* 0x040fe2000001080c */
[----:B------:R-:W-:Y:S01]  /*32240*/  FFMA.FTZ R33, R5, R28, R33 ;  /* 0x0000001c05217223 */ /* 0x000fe20000010021 */
        /* <DEDUP_REMOVED lines=25> */
.L_x_2139:
[----:B------:R-:W-:Y:S05]  /*323e0*/  BSYNC B2 ;  /* 0x0000000000027941 */ /* 0x000fea0003800000 */
.L_x_2138:
[----:B------:R-:W-:Y:S01]  /*323f0*/  R2UR UR4, R78 ;  /* 0x000000004e0472ca */ /* 0x000fe200000e0000 */
[----:B------:R-:W-:Y:S01]  /*32400*/  IMAD.SHL.U32 R13, R13, 0x8, RZ ;  /* 0x000000080d0d7824 */ /* 0x000fe200078e00ff */
[----:B------:R-:W-:Y:S02]  /*32410*/  R2UR UR5, R79 ;  /* 0x000000004f0572ca */ /* 0x000fe400000e0000 */
[----:B------:R-:W-:Y:S01]  /*32420*/  ISETP.GE.AND P1, PT, R29, R90, PT ;  /* 0x0000005a1d00720c */ /* 0x000fe20003f26270 */
[----:B--2---:R-:W-:-:S10]  /*32430*/  IMAD.WIDE R12, R13, 0x2, R14 ;  /* 0x000000020d0c7825 */ /* 0x004fd400078e020e */
[----:B-----5:R4:W-:Y:S02]  /*32440*/  ST.E.128 desc[UR4][R12.64], R4 ;  /* 0x000000040c007985 */ /* 0x0209e4000c101d04 */
[----:B------:R-:W-:Y:S05]  /*32450*/  @P1 BRA `(.L_x_2085) ;  /* 0x0000000c00c81947 */ /* 0x000fea0003800000 */
[----:B------:R-:W-:Y:S01]  /*32460*/  R2UR UR4, R78 ;  /* 0x000000004e0472ca */ /* 0x000fe200000e0000 */
[----:B------:R-:W-:Y:S01]  /*32470*/  IMAD.WIDE R14, R29, 0x2, R14 ;  /* 0x000000021d0e7825 */ /* 0x000fe200078e020e */
[----:B------:R-:W-:-:S13]  /*32480*/  R2UR UR5, R79 ;  /* 0x000000004f0572ca */ /* 0x000fda00000e0000 */
[----:B------:R0:W-:Y:S01]  /*32490*/  ST.E.128 desc[UR4][R14.64], R8 ;  /* 0x000000080e007985 */ /* 0x0001e2000c101d04 */
[----:B------:R-:W-:Y:S05]  /*324a0*/  BRA `(.L_x_2085) ;  /* 0x0000000c00b47947 */ /* 0x000fea0003800000 */
.L_x_2049:
[----:B------:R-:W2:Y:S01]  /*324b0*/  LDL.64 R4, [R75+0x10] ;  /* 0x000010004b047983 */ /* 0x000ea20000100a00 */
[----:B------:R-:W-:Y:S02]  /*324c0*/  R2UR UR4, R78 ;  /* 0x000000004e0472ca */ /* 0x000fe400000e0000 */
[----:B------:R-:W-:Y:S01]  /*324d0*/  R2UR UR5, R79 ;  /* 0x000000004f0572ca */ /* 0x000fe200000e0000 */
[----:B------:R0:W5:Y:S04]  /*324e0*/  LDL R6, [R76] ;  /* 0x000000004c067983 */ /* 0x0001680000100800 */
[----:B------:R0:W5:Y:S08]  /*324f0*/  LDL R7, [R76+0x4] ;  /* 0x000004004c077983 */ /* 0x0001700000100800 */
[----:B--2---:R-:W2:Y:S01]  /*32500*/  LD.E R8, desc[UR4][R4.64+0x1c] ;  /* 0x00001c0404087980 */ /* 0x004ea2000c101900 */
[----:B------:R-:W-:Y:S01]  /*32510*/  BSSY B2, `(.L_x_2140) ;  /* 0x0000005000027945 */ /* 0x000fe20003800000 */
[----:B--2---:R-:W-:-:S04]  /*32520*/  LOP3.LUT R8, R8, 0x1, RZ, 0xfc, !PT ;  /* 0x0000000108087812 */ /* 0x004fc800078efcff */
[----:B------:R-:W-:-:S13]  /*32530*/  ISETP.NE.AND P1, PT, R8, 0x3, PT ;  /* 0x000000030800780c */ /* 0x000fda0003f25270 */
[----:B0-----:R-:W-:Y:S05]  /*32540*/  @!P1 BRA `(.L_x_2141) ;  /* 0x0000000000049947 */ /* 0x001fea0003800000 */
[----:B------:R-:W-:Y:S01]  /*32550*/  BPT.TRAP 0x1 ;  /* 0x000000040000795c */ /* 0x000fe20000300000 */
.L_x_2141:
[----:B------:R-:W-:Y:S05]  /*32560*/  BSYNC B2 ;  /* 0x0000000000027941 */ /* 0x000fea0003800000 */
.L_x_2140:
        /* <DEDUP_REMOVED lines=9> */
.L_x_2167:
[----:B------:R-:W-:Y:S05]  /*32600*/  BSYNC B2 ;  /* 0x0000000000027941 */ /* 0x000fea0003800000 */
.L_x_2142:
[----:B------:R-:W2:Y:S01]  /*32610*/  LDL.64 R28, [R75+0x20] ;  /* 0x000020004b1c7983 */ /* 0x000ea20000100a00 */
[C---:B------:R-:W-:Y:S02]  /*32620*/  R2UR UR4, R78.reuse ;  /* 0x000000004e0472ca */ /* 0x040fe400000e0000 */
[C---:B------:R-:W-:Y:S01]  /*32630*/  R2UR UR5, R79.reuse ;  /* 0x000000004f0572ca */ /* 0x040fe200000e0000 */
[----:B------:R-:W3:Y:S01]  /*32640*/  LDL.64 R4, [R75+0x18] ;  /* 0x000018004b047983 */ /* 0x000ee20000100a00 */
[C---:B------:R-:W-:Y:S02]  /*32650*/  R2UR UR6, R78.reuse ;  /* 0x000000004e0672ca */ /* 0x040fe400000e0000 */
[C---:B------:R-:W-:Y:S01]  /*32660*/  R2UR UR7, R79.reuse ;  /* 0x000000004f0772ca */ /* 0x040fe200000e0000 */
[----:B------:R-:W4:Y:S01]  /*32670*/  LDL R14, [R76] ;  /* 0x000000004c0e7983 */ /* 0x000f220000100800 */
[----:B------:R-:W-:Y:S02]  /*32680*/  R2UR UR10, R78 ;  /* 0x000000004e0a72ca */ /* 0x000fe400000e0000 */
[----:B------:R-:W-:-:S02]  /*32690*/  R2UR UR11, R79 ;  /* 0x000000004f0b72ca */ /* 0x000fc400000e0000 */
[C---:B------:R-:W-:Y:S02]  /*326a0*/  R2UR UR12, R78.reuse ;  /* 0x000000004e0c72ca */ /* 0x040fe400000e0000 */
[C---:B------:R-:W-:Y:S02]  /*326b0*/  R2UR UR13, R79.reuse ;  /* 0x000000004f0d72ca */ /* 0x040fe400000e0000 */
[----:B------:R-:W-:Y:S02]  /*326c0*/  R2UR UR8, R78 ;  /* 0x000000004e0872ca */ /* 0x000fe400000e0000 */
[----:B------:R-:W-:Y:S01]  /*326d0*/  R2UR UR9, R79 ;  /* 0x000000004f0972ca */ /* 0x000fe200000e0000 */
[----:B--2---:R-:W2:Y:S04]  /*326e0*/  LD.E.64 R36, desc[UR4][R28.64+0xa0] ;  /* 0x0000a0041c247980 */ /* 0x004ea8000c101b00 */
[----:B0-----:R-:W4:Y:S04]  /*326f0*/  LD.E.64 R6, desc[UR6][R28.64+0x58] ;  /* 0x000058061c067980 */ /* 0x001f28000c101b00 */
[----:B------:R-:W4:Y:S04]  /*32700*/  LD.E R15, desc[UR10][R28.64+0x30] ;  /* 0x0000300a1c0f7980 */ /* 0x000f28000c101900 */
[----:B------:R-:W4:Y:S04]  /*32710*/  LD.E R31, desc[UR12][R28.64+0x1c] ;  /* 0x00001c0c1c1f7980 */ /* 0x000f28000c101900 */
[----:B------:R-:W4:Y:S04]  /*32720*/  LD.E.64 R8, desc[UR8][R28.64+0x60] ;  /* 0x000060081c087980 */ /* 0x000f28000c101b00 */
[----:B------:R-:W4:Y:S04]  /*32730*/  LD.E.64 R10, desc[UR6][R28.64+0x68] ;  /* 0x000068061c0a7980 */ /* 0x000f28000c101b00 */
[----:B---3--:R-:W5:Y:S04]  /*32740*/  LD.E R30, desc[UR4][R4.64] ;  /* 0x00000004041e7980 */ /* 0x008f68000c101900 */
[----:B------:R0:W5:Y:S01]  /*32750*/  LD.E.64 R32, desc[UR6][R4.64+0x8] ;  /* 0x0000080604207980 */ /* 0x000162000c101b00 */
[----:B------:R-:W-:Y:S01]  /*32760*/  UMOV UR4, 0xffffffff ;  /* 0xffffffff00047882 */ /* 0x000fe20000000000 */
[----:B--2---:R-:W-:Y:S01]  /*32770*/  SHF.R.S32.HI R35, RZ, 0x1f, R37 ;  /* 0x0000001fff237819 */ /* 0x004fe20000011425 */
[----:B----4-:R-:W-:-:S02]  /*32780*/  IMAD R7, R7, R37, RZ ;  /* 0x0000002507077224 */ /* 0x010fc400078e02ff */
[----:B------:R-:W-:-:S04]  /*32790*/  IMAD.WIDE.U32 R12, R6, R37, RZ ;  /* 0x00000025060c7225 */ /* 0x000fc800078e00ff */
[----:B------:R-:W-:Y:S01]  /*327a0*/  IMAD R7, R6, R35, R7 ;  /* 0x0000002306077224 */ /* 0x000fe200078e0207 */
[----:B------:R-:W-:Y:S01]  /*327b0*/  SHF.R.S32.HI R6, RZ, 0x1f, R15 ;  /* 0x0000001fff067819 */ /* 0x000fe2000001140f */
[----:B------:R-:W-:Y:S01]  /*327c0*/  IMAD R31, R24, -0x60, R31 ;  /* 0xffffffa0181f7824 */ /* 0x000fe200078e021f */
[----:B------:R-:W-:Y:S02]  /*327d0*/  SHF.R.S32.HI R35, RZ, 0x1f, R36 ;  /* 0x0000001fff237819 */ /* 0x000fe40000011424 */
[----:B------:R-:W-:Y:S01]  /*327e0*/  LEA.HI R6, R6, R15, RZ, 0x2 ;  /* 0x0000000f06067211 */ /* 0x000fe200078f10ff */
[----:B------:R-:W-:Y:S02]  /*327f0*/  IMAD.IADD R13, R13, 0x1, R7 ;  /* 0x000000010d0d7824 */ /* 0x000fe400078e0207 */
[-C--:B------:R-:W-:Y:S01]  /*32800*/  IMAD R9, R9, R36.reuse, RZ ;  /* 0x0000002409097224 */ /* 0x080fe200078e02ff */
[----:B------:R-:W-:Y:S02]  /*32810*/  VIMNMX R34, R31, 0x60, PT ;  /* 0x000000601f227848 */ /* 0x000fe40003fe0100 */
[----:B------:R-:W-:Y:S01]  /*32820*/  SHF.R.S32.HI R7, RZ, 0x2, R6 ;  /* 0x00000002ff077819 */ /* 0x000fe20000011406 */
[----:B------:R-:W-:Y:S01]  /*32830*/  IMAD R9, R8, R35, R9 ;  /* 0x0000002308097224 */ /* 0x000fe200078e0209 */
[----:B------:R-:W-:Y:S01]  /*32840*/  LOP3.LUT R6, R6, 0x1ffffffc, RZ, 0xc0, !PT ;  /* 0x1ffffffc06067812 */ /* 0x000fe200078ec0ff */
[----:B0-----:R-:W-:-:S04]  /*32850*/  IMAD.WIDE.U32 R4, R8, R36, R12 ;  /* 0x0000002408047225 */ /* 0x001fc800078e000c */
[----:B------:R-:W-:Y:S01]  /*32860*/  IMAD.IADD R36, R34, 0x1, -R7 ;  /* 0x0000000122247824 */ /* 0x000fe200078e0a07 */
[----:B------:R-:W-:Y:S01]  /*32870*/  LEA R8, P2, R4, R10, 0x1 ;  /* 0x0000000a04087211 */ /* 0x000fe200078408ff */
[----:B------:R-:W-:Y:S02]  /*32880*/  IMAD R7, R14, 0x4800, RZ ;  /* 0x000048000e077824 */ /* 0x000fe400078e02ff */
[----:B------:R-:W-:Y:S02]  /*32890*/  IMAD.IADD R9, R5, 0x1, R9 ;  /* 0x0000000105097824 */ /* 0x000fe400078e0209 */
[----:B------:R-:W-:Y:S01]  /*328a0*/  IMAD.IADD R6, R15, 0x1, -R6 ;  /* 0x000000010f067824 */ /* 0x000fe200078e0a06 */
[----:B------:R-:W-:Y:S02]  /*328b0*/  ISETP.GE.AND P1, PT, R36, 0x1, PT ;  /* 0x000000012400780c */ /* 0x000fe40003f26270 */
[----:B------:R-:W-:Y:S01]  /*328c0*/  LEA.HI.X R9, R4, R11, R9, 0x1, P2 ;  /* 0x0000000b04097211 */ /* 0x000fe200010f0c09 */
[----:B------:R-:W-:Y:S01]  /*328d0*/  IMAD.SHL.U32 R35, R6, 0x8, RZ ;  /* 0x0000000806237824 */ /* 0x000fe200078e00ff */
[----:B------:R-:W-:Y:S01]  /*328e0*/  SHF.R.S32.HI R31, RZ, 0x1f, R7 ;  /* 0x0000001fff1f7819 */ /* 0x000fe20000011407 */
[----:B------:R-:W-:Y:S08]  /*328f0*/  BRA.DIV UR4, `(.L_x_2144) ;  /* 0x0000001204607947 */ /* 0x000ff0000b800000 */
[----:B------:R0:W1:Y:S04]  /*32900*/  SHFL.IDX PT, R5, R9, RZ, 0x1c1f ;  /* 0x001c1fff09057589 */ /* 0x00006800000e0000 */
[----:B------:R0:W2:Y:S02]  /*32910*/  SHFL.IDX PT, R14, R8, RZ, 0x1c1f ;  /* 0x001c1fff080e7589 */ /* 0x0000a400000e0000 */
.L_x_2171:
[C---:B-----5:R-:W-:Y:S01]  /*32920*/  IADD3 R11, P2, R30.reuse, R7, RZ ;  /* 0x000000071e0b7210 */ /* 0x060fe20007f5e0ff */
[----:B------:R-:W-:Y:S01]  /*32930*/  BSSY B2, `(.L_x_2145) ;  /* 0x0000052000027945 */ /* 0x000fe20003800000 */
[----:B-1----:R-:W-:Y:S02]  /*32940*/  IMAD.MOV.U32 R15, RZ, RZ, R5 ;  /* 0x000000ffff0f7224 */ /* 0x002fe400078e0005 */
[----:B------:R-:W-:Y:S02]  /*32950*/  LEA.HI.X.SX32 R31, R30, R31, 0x1, P2 ;  /* 0x0000001f1e1f7211 */ /* 0x000fe400010f0eff */
[----:B------:R-:W-:-:S04]  /*32960*/  LEA R30, P2, R11, R32, 0x1 ;  /* 0x000000200b1e7211 */ /* 0x000fc800078408ff */
[----:B------:R-:W-:Y:S01]  /*32970*/  LEA.HI.X R31, R11, R33, R31, 0x1, P2 ;  /* 0x000000210b1f7211 */ /* 0x000fe200010f0c1f */
[----:B------:R-:W-:Y:S01]  /*32980*/  IMAD.WIDE R32, R7, 0x2, R32 ;  /* 0x0000000207207825 */ /* 0x000fe200078e0220 */
[----:B------:R-:W-:Y:S07]  /*32990*/  @!P1 BRA `(.L_x_2146) ;  /* 0x00000004002c9947 */ /* 0x000fee0003800000 */
[----:B------:R-:W-:Y:S02]  /*329a0*/  R2UR UR4, R78 ;  /* 0x000000004e0472ca */ /* 0x000fe400000e0000 */
[----:B------:R-:W-:-:S13]  /*329b0*/  R2UR UR5, R79 ;  /* 0x000000004f0572ca */ /* 0x000fda00000e0000 */
[----:B------:R-:W3:Y:S02]  /*329c0*/  LD.E.U8 R12, desc[UR4][R28.64+0x98] ;  /* 0x000098041c0c7980 */ /* 0x000ee4000c101100 */
[----:B---3--:R-:W-:-:S04]  /*329d0*/  LOP3.LUT R4, R12, 0x1, RZ, 0xc0, !PT ;  /* 0x000000010c047812 */ /* 0x008fc800078ec0ff */
[----:B------:R-:W-:-:S13]  /*329e0*/  ISETP.NE.U32.AND P1, PT, R4, 0x1, PT ;  /* 0x000000010400780c */ /* 0x000fda0003f25070 */
[----:B------:R-:W-:Y:S02]  /*329f0*/  @!P1 R2UR UR4, R78 ;  /* 0x000000004e0492ca */ /* 0x000fe400000e0000 */
[----:B------:R-:W-:-:S13]  /*32a00*/  @!P1 R2UR UR5, R79 ;  /* 0x000000004f0592ca */ /* 0x000fda00000e0000 */
[----:B------:R-:W3:Y:S01]  /*32a10*/  @!P1 LD.E.128 R4, desc[UR4][R32.64] ;  /* 0x0000000420049980 */ /* 0x000ee2000c101d00 */
[----:B------:R-:W-:Y:S01]  /*32a20*/  @!P1 R2UR UR6, R78 ;  /* 0x000000004e0692ca */ /* 0x000fe200000e0000 */
[----:B--2---:R-:W-:Y:S01]  /*32a30*/  @!P1 IMAD.WIDE R10, R35, 0x2, R14 ;  /* 0x00000002230a9825 */ /* 0x004fe200078e020e */
[----:B------:R-:W-:-:S04]  /*32a40*/  @!P1 R2UR UR7, R79 ;  /* 0x000000004f0792ca */ /* 0x000fc800000e0000 */
[----:B---3--:R1:W-:Y:S09]  /*32a50*/  @!P1 ST.E.128 desc[UR4][R10.64], R4 ;  /* 0x000000040a009985 */ /* 0x0083f2000c101d04 */
[----:B------:R-:W2:Y:S02]  /*32a60*/  @!P1 LD.E.U8 R12, desc[UR6][R28.64+0x98] ;  /* 0x000098061c0c9980 */ /* 0x000ea4000c101100 */
[----:B--2---:R-:W-:-:S13]  /*32a70*/  LOP3.LUT P1, RZ, R12, 0x2, RZ, 0xc0, !PT ;  /* 0x000000020cff7812 */ /* 0x004fda000782c0ff */
[----:B------:R-:W-:Y:S02]  /*32a80*/  @P1 R2UR UR4, R78 ;  /* 0x000000004e0412ca */ /* 0x000fe400000e0000 */
[----:B------:R-:W-:-:S13]  /*32a90*/  @P1 R2UR UR5, R79 ;  /* 0x000000004f0512ca */ /* 0x000fda00000e0000 */
[----:B-1----:R-:W2:Y:S01]  /*32aa0*/  @P1 LD.E.128 R4, desc[UR4][R30.64] ;  /* 0x000000041e041980 */ /* 0x002ea2000c101d00 */
[----:B------:R-:W-:Y:S01]  /*32ab0*/  @P1 VIADD R13, R35, 0x20 ;  /* 0x00000020230d1836 */ /* 0x000fe20000000000 */
[----:B------:R-:W-:Y:S02]  /*32ac0*/  @P1 R2UR UR6, R78 ;  /* 0x000000004e0612ca */ /* 0x000fe400000e0000 */
[----:B------:R-:W-:Y:S02]  /*32ad0*/  @P1 R2UR UR7, R79 ;  /* 0x000000004f0712ca */ /* 0x000fe400000e0000 */
[----:B------:R-:W-:-:S04]  /*32ae0*/  @P1 SHF.R.S32.HI R34, RZ, 0x1f, R13 ;  /* 0x0000001fff221819 */ /* 0x000fc8000001140d */
[----:B------:R-:W-:-:S04]  /*32af0*/  @P1 LEA.HI R34, R34, R13, RZ, 0x3 ;  /* 0x0000000d22221211 */ /* 0x000fc800078f18ff */
[----:B------:R-:W-:-:S05]  /*32b00*/  @P1 LOP3.LUT R13, R34, 0xfffffff8, RZ, 0xc0, !PT ;  /* 0xfffffff8220d1812 */ /* 0x000fca00078ec0ff */
[----:B------:R-:W-:-:S05]  /*32b10*/  @P1 IMAD.WIDE R10, R13, 0x2, R14 ;  /* 0x000000020d0a1825 */ /* 0x000fca00078e020e */
[----:B--2---:R1:W-:Y:S04]  /*32b20*/  @P1 ST.E.128 desc[UR4][R10.64], R4 ;  /* 0x000000040a001985 */ /* 0x0043e8000c101d04 */
[----:B------:R-:W2:Y:S02]  /*32b30*/  @P1 LD.E.U8 R12, desc[UR6][R28.64+0x98] ;  /* 0x000098061c0c1980 */ /* 0x000ea4000c101100 */
        /* <DEDUP_REMOVED lines=43> */
[----:B------:R-:W-:-:S05]  /*32df0*/  @P1 VIADD R12, R35, 0xa0 ;  /* 0x000000a0230c1836 */ /* 0x000fca0000000000 */
[----:B------:R-:W-:-:S04]  /*32e00*/  @P1 SHF.R.S32.HI R13, RZ, 0x1f, R12 ;  /* 0x0000001fff0d1819 */ /* 0x000fc8000001140c */
[----:B------:R-:W-:-:S04]  /*32e10*/  @P1 LEA.HI R13, R13, R12, RZ, 0x3 ;  /* 0x0000000c0d0d1211 */ /* 0x000fc800078f18ff */
[----:B------:R-:W-:-:S05]  /*32e20*/  @P1 LOP3.LUT R13, R13, 0xfffffff8, RZ, 0xc0, !PT ;  /* 0xfffffff80d0d1812 */ /* 0x000fca00078ec0ff */
[----:B------:R-:W-:-:S05]  /*32e30*/  @P1 IMAD.WIDE R14, R13, 0x2, R14 ;  /* 0x000000020d0e1825 */ /* 0x000fca00078e020e */
[----:B--2---:R1:W-:Y:S02]  /*32e40*/  @P1 ST.E.128 desc[UR4][R14.64], R4 ;  /* 0x000000040e001985 */ /* 0x0043e4000c101d04 */
.L_x_2146:
[----:B------:R-:W-:Y:S05]  /*32e50*/  BSYNC B2 ;  /* 0x0000000000027941 */ /* 0x000fea0003800000 */
.L_x_2145:
[----:B------:R-:W-:-:S03]  /*32e60*/  UMOV UR4, 0xffffffff ;  /* 0xffffffff00047882 */ /* 0x000fc60000000000 */
[----:B------:R-:W-:Y:S05]  /*32e70*/  BRA.DIV UR4, `(.L_x_2147) ;  /* 0x0000000e04487947 */ /* 0x000fea000b800000 */
[----:B-1----:R1:W3:Y:S04]  /*32e80*/  SHFL.IDX PT, R5, R9, 0x1, 0x1c1f ;  /* 0x003c1f0009057f89 */ /* 0x0022e800000e0000 */
[----:B--2---:R1:W2:Y:S02]  /*32e90*/  SHFL.IDX PT, R14, R8, 0x1, 0x1c1f ;  /* 0x003c1f00080e7f89 */ /* 0x0042a400000e0000 */
.L_x_2175:
[----:B------:R-:W-:Y:S01]  /*32ea0*/  ISETP.GE.AND P1, PT, R36, 0x41, PT ;  /* 0x000000412400780c */ /* 0x000fe20003f26270 */
[----:B---3--:R-:W-:-:S12]  /*32eb0*/  IMAD.MOV.U32 R15, RZ, RZ, R5 ;  /* 0x000000ffff0f7224 */ /* 0x008fd800078e0005 */
[----:B------:R-:W-:Y:S05]  /*32ec0*/  @!P1 BRA `(.L_x_2085) ;  /* 0x00000004002c9947 */ /* 0x000fea0003800000 */
        /* <DEDUP_REMOVED lines=9> */
[----:B012---:R-:W-:Y:S01]  /*32f60*/  @!P1 IMAD.WIDE R8, R35, 0x2, R14 ;  /* 0x0000000223089825 */ /* 0x007fe200078e020e */
[----:B------:R-:W-:-:S04]  /*32f70*/  @!P1 R2UR UR7, R79 ;  /* 0x000000004f0792ca */ /* 0x000fc800000e0000 */
[----:B---3--:R0:W-:Y:S09]  /*32f80*/  @!P1 ST.E.128 desc[UR4][R8.64], R4 ;  /* 0x0000000408009985 */ /* 0x0081f2000c101d04 */
[----:B------:R-:W2:Y:S02]  /*32f90*/  @!P1 LD.E.U8 R10, desc[UR6][R28.64+0x98] ;  /* 0x000098061c0a9980 */ /* 0x000ea4000c101100 */
[----:B--2---:R-:W-:-:S13]  /*32fa0*/  LOP3.LUT P1, RZ, R10, 0x2, RZ, 0xc0, !PT ;  /* 0x000000020aff7812 */ /* 0x004fda000782c0ff */
[----:B------:R-:W-:Y:S02]  /*32fb0*/  @P1 R2UR UR4, R78 ;  /* 0x000000004e0412ca */ /* 0x000fe400000e0000 */
[----:B------:R-:W-:-:S13]  /*32fc0*/  @P1 R2UR UR5, R79 ;  /* 0x000000004f0512ca */ /* 0x000fda00000e0000 */
[----:B0-----:R-:W2:Y:S01]  /*32fd0*/  @P1 LD.E.128 R4, desc[UR4][R30.64+0x2000] ;  /* 0x002000041e041980 */ /* 0x001ea2000c101d00 */
        /* <DEDUP_REMOVED lines=52> */
[----:B------:R-:W-:-:S05]  /*33320*/  @P1 VIADD R35, R35, 0xa0 ;  /* 0x000000a023231836 */ /* 0x000fca0000000000 */
[----:B------:R-:W-:-:S04]  /*33330*/  @P1 SHF.R.S32.HI R10, RZ, 0x1f, R35 ;  /* 0x0000001fff0a1819 */ /* 0x000fc80000011423 */
[----:B------:R-:W-:-:S04]  /*33340*/  @P1 LEA.HI R10, R10, R35, RZ, 0x3 ;  /* 0x000000230a0a1211 */ /* 0x000fc800078f18ff */
[----:B------:R-:W-:-:S05]  /*33350*/  @P1 LOP3.LUT R11, R10, 0xfffffff8, RZ, 0xc0, !PT ;  /* 0xfffffff80a0b1812 */ /* 0x000fca00078ec0ff */
[----:B------:R-:W-:-:S05]  /*33360*/  @P1 IMAD.WIDE R14, R11, 0x2, R14 ;  /* 0x000000020b0e1825 */ /* 0x000fca00078e020e */
[----:B--2---:R3:W-:Y:S02]  /*33370*/  @P1 ST.E.128 desc[UR4][R14.64], R4 ;  /* 0x000000040e001985 */ /* 0x0047e4000c101d04 */
.L_x_2085:
[----:B------:R-:W-:Y:S05]  /*33380*/  BSYNC B0 ;  /* 0x0000000000007941 */ /* 0x000fea0003800000 */
.L_x_2048:
[----:B0-234-:R-:W0:Y:S01]  /*33390*/  S2R R5, SR_TID.X ;  /* 0x0000000000057919 */ /* 0x01de220000002100 */
[----:B------:R-:W-:Y:S01]  /*333a0*/  @!PT LDS RZ, [RZ] ;  /* 0x00000000fffff984 */ /* 0x000fe20000000800 */
[----:B------:R-:W-:Y:S01]  /*333b0*/  @!PT LDS RZ, [RZ] ;  /* 0x00000000fffff984 */ /* 0x000fe20000000800 */
[----:B------:R-:W-:Y:S01]  /*333c0*/  @!PT LDS RZ, [RZ] ;  /* 0x00000000fffff984 */ /* 0x000fe20000000800 */
[----:B------:R-:W-:Y:S01]  /*333d0*/  @!PT LDS RZ, [RZ] ;  /* 0x00000000fffff984 */ /* 0x000fe20000000800 */
[----:B------:R2:W-:Y:S06]  /*333e0*/  MEMBAR.ALL.CTA ;  /* 0x0000000000007992 */ /* 0x0005ec0000008000 */
[----:B--2---:R-:W2:Y:S01]  /*333f0*/  FENCE.VIEW.ASYNC.S ;  /* 0x00000000000073c6 */ /* 0x004ea20000000000 */
[----:B------:R-:W-:Y:S05]  /*33400*/  WARPSYNC.ALL ;  /* 0x0000000000007948 */ /* 0x000fea0003800000 */
[----:B0-----:R-:W-:-:S02]  /*33410*/  LOP3.LUT P1, RZ, R5, 0x7f, RZ, 0xc0, !PT ;  /* 0x0000007f05ff7812 */ /* 0x001fc4000782c0ff */
[----:B------:R-:W-:-:S05]  /*33420*/  LEA.HI R4, R5, 0x8, RZ, 0x19 ;  /* 0x0000000805047811 */ /* 0x000fca00078fc8ff */
[----:B--2---:R0:W-:Y:S06]  /*33430*/  BAR.SYNC.DEFER_BLOCKING R4, 0x80 ;  /* 0x000200040000751d */ /* 0x0041ec0000010000 */
[----:B------:R-:W-:Y:S05]  /*33440*/  @P1 BRA `(.L_x_2148) ;  /* 0x0000000000241947 */ /* 0x000fea0003800000 */
[----:B0-----:R-:W2:Y:S01]  /*33450*/  LDL.64 R4, [R75+0x10] ;  /* 0x000010004b047983 */ /* 0x001ea20000100a00 */
[----:B------:R-:W-:Y:S02]  /*33460*/  R2UR UR4, R78 ;  /* 0x000000004e0472ca */ /* 0x000fe400000e0000 */
[----:B------:R-:W-:Y:S01]  /*33470*/  R2UR UR5, R79 ;  /* 0x000000004f0572ca */ /* 0x000fe200000e0000 */
[----:B------:R-:W3:-:S12]  /*33480*/  LDL R76, [R76] ;  /* 0x000000004c4c7983 */ /* 0x000ed80000100800 */
[----:B--2---:R-:W2:Y:S02]  /*33490*/  LD.E.64 R4, desc[UR4][R4.64+0x30] ;  /* 0x0000300404047980 */ /* 0x004ea4000c101b00 */
[----:B--2---:R-:W-:-:S05]  /*334a0*/  MOV R7, R4 ;  /* 0x0000000400077202 */ /* 0x004fca0000000f00 */
[----:B---3--:R-:W-:-:S05]  /*334b0*/  IMAD R6, R76, 0x8, R7 ;  /* 0x000000084c067824 */ /* 0x008fca00078e0207 */
[----:B------:R-:W-:-:S04]  /*334c0*/  PRMT R6, RZ, 0x654, R6 ;  /* 0x00000654ff067816 */ /* 0x000fc80000000006 */
[----:B------:R2:W-:Y:S03]  /*334d0*/  SYNCS.ARRIVE.TRANS64.RED.A1T0 RZ, [R6+URZ], RZ ;  /* 0x000000ff06ff79a7 */ /* 0x0005e6000810043f */
.L_x_2148:
[----:B0-----:R-:W-:Y:S02]  /*334e0*/  IMAD.MOV.U32 R4, RZ, RZ, R77 ;  /* 0x000000ffff047224 */ /* 0x001fe400078e004d */
[----:B------:R-:W-:-:S04]  /*334f0*/  IMAD.MOV.U32 R5, RZ, RZ, 0x0 ;  /* 0x00000000ff057424 */ /* 0x000fc800078e00ff */
[----:B-12--5:R-:W-:Y:S05]  /*33500*/  RET.REL.NODEC R4 `(_ZN7cutlass13device_kernelIN5flash11enable_sm90INS1_16FlashAttnFwdSm90INS1_25CollectiveMainloopFwdSm90ILi2EN4cute5tupleIJNS5_1CILi1EEES8_S8_EEENS6_IJNS7_ILi128EEENS7_ILi96EEENS7_ILi192EEEEEELi192ENS_10bfloat16_tEfNS_4arch4Sm90ELb0ELb1ELb1ELb1ELb1ELb1ELb0ELb1ELb1ELb1ELb0ELb0EEENS1_21CollectiveEpilogueFwdINS6_IJSA_SC_SB_EEES9_SE_SG_Li256ELb1ELb1ELb0ELb0EEENS1_36VarlenDynamicPersistentTileSchedulerILi128ELi96ELi256ELi128ELb0ELb1ELb1ELb1ELb0ELb1EEEEEEEEEvNT_6ParamsE) ;  /* 0xfffffcc804bc7950 */ /* 0x026fea0003c3ffff */
.L_x_2058:
[----:B0-----:R0:W1:Y:S02]  /*33510*/  SYNCS.PHASECHK.TRANS64.TRYWAIT P1, [R6+URZ], R7 ;  /* 0x00000007060075a7 */ /* 0x001064000802017f */
[----:B-1----:R-:W-:Y:S05]  /*33520*/  @!P1 NANOSLEEP.SYNCS 0x989680 ;  /* 0x009896800000995d */ /* 0x002fea0003900000 */
[----:B------:R-:W1:Y:S02]  /*33530*/  @!P1 SYNCS.PHASECHK.TRANS64 P1, [R6+URZ], R7 ;  /* 0x00000007060095a7 */ /* 0x000e64000802007f */
[----:B-1----:R-:W-:Y:S05]  /*33540*/  @!P1 BRA `(.L_x_2058) ;  /* 0xfffffffc00f09947 */ /* 0x002fea000383ffff */
[----:B------:R-:W-:Y:S05]  /*33550*/  BRA `(.L_x_2149) ;  /* 0xffffff6400a07947 */ /* 0x000fea000383ffff */
.L_x_2059:
        /* <DEDUP_REMOVED lines=8> */
.L_x_2151:
[----:B------:R-:W-:Y:S05]  /*335e0*/  BSYNC B2 ;  /* 0x0000000000027941 */ /* 0x000fea0003800000 */
.L_x_2150:
        /* <DEDUP_REMOVED lines=8> */
.L_x_2152:
[----:B------:R-:W-:Y:S05]  /*33670*/  BRA `(.L_x_2153) ;  /* 0xffffff6400ec7947 */ /* 0x000fea000383ffff */
.L_x_2084:
[----:B------:R-:W-:Y:S01]  /*33680*/  BSSY B2, `(.L_x_2154) ;  /* 0x0000008000027945 */ /* 0x000fe20003800000 */
[----:B------:R-:W-:Y:S02]  /*33690*/  IMAD.MOV.U32 R13, RZ, RZ, R87 ;  /* 0x000000ffff0d7224 */ /* 0x000fe400078e0057 */
[----:B------:R-:W-:Y:S02]  /*336a0*/  IMAD.MOV.U32 R12, RZ, RZ, 0x1 ;  /* 0x00000001ff0c7424 */ /* 0x000fe400078e00ff */
[----:B-1234-:R-:W-:Y:S02]  /*336b0*/  IMAD.MOV.U32 R11, RZ, RZ, 0x1c1f ;  /* 0x00001c1fff0b7424 */ /* 0x01efe400078e00ff */
[----:B------:R-:W-:-:S07]  /*336c0*/  IMAD.MOV.U32 R15, RZ, RZ, -0x1 ;  /* 0xffffffffff0f7424 */ /* 0x000fce00078e00ff */
[----:B0-----:R-:W-:Y:S05]  /*336d0*/  WARPSYNC.COLLECTIVE R15, `(.L_x_2155) ;  /* 0x000000000f087348 */ /* 0x001fea0003c00000 */
[----:B------:R1:W2:Y:S02]  /*336e0*/  SHFL.IDX P6, R14, R13, R12, R11 ;  /* 0x0000000c0d0e7389 */ /* 0x0002a400000c000b */
[----:B012---:R-:W-:Y:S01]  /*336f0*/  ENDCOLLECTIVE ;  /* 0x000000000000791b */ /* 0x007fe20003800000 */
.L_x_2155:
[----:B------:R-:W-:Y:S05]  /*33700*/  BSYNC B2 ;  /* 0x0000000000027941 */ /* 0x000fea0003800000 */
.L_x_2154:
        /* <DEDUP_REMOVED lines=8> */
.L_x_2156:
[----:B------:R-:W-:Y:S05]  /*33790*/  BRA `(.L_x_2157) ;  /* 0xffffff8000847947 */ /* 0x000fea000383ffff */
.L_x_2115:
[----:B0-----:R0:W1:Y:S02]  /*337a0*/  SYNCS.PHASECHK.TRANS64.TRYWAIT P1, [R10+URZ], R11 ;  /* 0x0000000b0a0075a7 */ /* 0x001064000802017f */
[----:B-1----:R-:W-:Y:S05]  /*337b0*/  @!P1 NANOSLEEP.SYNCS 0x989680 ;  /* 0x009896800000995d */ /* 0x002fea0003900000 */
[----:B------:R-:W1:Y:S02]  /*337c0*/  @!P1 SYNCS.PHASECHK.TRANS64 P1, [R10+URZ], R11 ;  /* 0x0000000b0a0095a7 */ /* 0x000e64000802007f */
[----:B-1----:R-:W-:Y:S05]  /*337d0*/  @!P1 BRA `(.L_x_2115) ;  /* 0xfffffffc00f09947 */ /* 0x002fea000383ffff */
[----:B------:R-:W-:Y:S05]  /*337e0*/  BRA `(.L_x_2158) ;  /* 0xffffffac00507947 */ /* 0x000fea000383ffff */
.L_x_2116:
        /* <DEDUP_REMOVED lines=8> */
.L_x_2160:
[----:B------:R-:W-:Y:S05]  /*33870*/  BSYNC B2 ;  /* 0x0000000000027941 */ /* 0x000fea0003800000 */
.L_x_2159:
        /* <DEDUP_REMOVED lines=8> */
.L_x_2161:
[----:B------:R-:W-:Y:S05]  /*33900*/  BRA `(.L_x_2162) ;  /* 0xffffffac00787947 */ /* 0x000fea000383ffff */
.L_x_2129:
[----:B------:R-:W-:Y:S01]  /*33910*/  BSSY B2, `(.L_x_2163) ;  /* 0x0000008000027945 */ /* 0x000fe20003800000 */
[----:B-1----:R-:W-:Y:S02]  /*33920*/  IMAD.MOV.U32 R13, RZ, RZ, R87 ;  /* 0x000000ffff0d7224 */ /* 0x002fe400078e0057 */
[----:B------:R-:W-:Y:S02]  /*33930*/  IMAD.MOV.U32 R12, RZ, RZ, 0x1 ;  /* 0x00000001ff0c7424 */ /* 0x000fe400078e00ff */
[----:B------:R-:W-:Y:S02]  /*33940*/  IMAD.MOV.U32 R11, RZ, RZ, 0x1c1f ;  /* 0x00001c1fff0b7424 */ /* 0x000fe400078e00ff */
[----:B------:R-:W-:-:S07]  /*33950*/  IMAD.MOV.U32 R15, RZ, RZ, -0x1 ;  /* 0xffffffffff0f7424 */ /* 0x000fce00078e00ff */
[----:B0----5:R-:W-:Y:S05]  /*33960*/  WARPSYNC.COLLECTIVE R15, `(.L_x_2164) ;  /* 0x000000000f087348 */ /* 0x021fea0003c00000 */
[----:B------:R1:W2:Y:S02]  /*33970*/  SHFL.IDX P6, R14, R13, R12, R11 ;  /* 0x0000000c0d0e7389 */ /* 0x0002a400000c000b */
[----:B012--5:R-:W-:Y:S01]  /*33980*/  ENDCOLLECTIVE ;  /* 0x000000000000791b */ /* 0x027fe20003800000 */
.L_x_2164:
[----:B------:R-:W-:Y:S05]  /*33990*/  BSYNC B2 ;  /* 0x0000000000027941 */ /* 0x000fea0003800000 */
.L_x_2163:
        /* <DEDUP_REMOVED lines=8> */
.L_x_2165:
[----:B------:R-:W-:Y:S05]  /*33a20*/  BRA `(.L_x_2166) ;  /* 0xffffffc800ec7947 */ /* 0x000fea000383ffff */
.L_x_2143:
[----:B0-----:R0:W1:Y:S02]  /*33a30*/  SYNCS.PHASECHK.TRANS64.TRYWAIT P1, [R6+URZ], R7 ;  /* 0x00000007060075a7 */ /* 0x001064000802017f */
[----:B-1----:R-:W-:Y:S05]  /*33a40*/  @!P1 NANOSLEEP.SYNCS 0x989680 ;  /* 0x009896800000995d */ /* 0x002fea0003900000 */
[----:B------:R-:W1:Y:S02]  /*33a50*/  @!P1 SYNCS.PHASECHK.TRANS64 P1, [R6+URZ], R7 ;  /* 0x00000007060095a7 */ /* 0x000e64000802007f */
[----:B-1----:R-:W-:Y:S05]  /*33a60*/  @!P1 BRA `(.L_x_2143) ;  /* 0xfffffffc00f09947 */ /* 0x002fea000383ffff */
[----:B------:R-:W-:Y:S05]  /*33a70*/  BRA `(.L_x_2167) ;  /* 0xffffffe800e07947 */ /* 0x000fea000383ffff */
.L_x_2144:
        /* <DEDUP_REMOVED lines=8> */
.L_x_2169:
[----:B------:R-:W-:Y:S05]  /*33b00*/  BSYNC B2 ;  /* 0x0000000000027941 */ /* 0x000fea0003800000 */
.L_x_2168:
        /* <DEDUP_REMOVED lines=8> */
.L_x_2170:
[----:B------:R-:W-:Y:S05]  /*33b90*/  BRA `(.L_x_2171) ;  /* 0xffffffec00607947 */ /* 0x000fea000383ffff */
.L_x_2147:
[----:B------:R-:W-:Y:S01]  /*33ba0*/  BSSY B2, `(.L_x_2172) ;  /* 0x0000008000027945 */ /* 0x000fe20003800000 */
[----:B------:R-:W-:Y:S02]  /*33bb0*/  IMAD.MOV.U32 R13, RZ, RZ, R9 ;  /* 0x000000ffff0d7224 */ /* 0x000fe400078e0009 */
[----:B------:R-:W-:Y:S02]  /*33bc0*/  IMAD.MOV.U32 R12, RZ, RZ, 0x1 ;  /* 0x00000001ff0c7424 */ /* 0x000fe400078e00ff */
[----:B------:R-:W-:Y:S02]  /*33bd0*/  IMAD.MOV.U32 R11, RZ, RZ, 0x1c1f ;  /* 0x00001c1fff0b7424 */ /* 0x000fe400078e00ff */
[----:B-1----:R-:W-:-:S07]  /*33be0*/  IMAD.MOV.U32 R15, RZ, RZ, -0x1 ;  /* 0xffffffffff0f7424 */ /* 0x002fce00078e00ff */
[----:B0-2---:R-:W-:Y:S05]  /*33bf0*/  WARPSYNC.COLLECTIVE R15, `(.L_x_2173) ;  /* 0x000000000f087348 */ /* 0x005fea0003c00000 */
[----:B--2---:R1:W2:Y:S02]  /*33c00*/  SHFL.IDX P6, R14, R13, R12, R11 ;  /* 0x0000000c0d0e7389 */ /* 0x0042a400000c000b */
[----:B012---:R-:W-:Y:S01]  /*33c10*/  ENDCOLLECTIVE ;  /* 0x000000000000791b */ /* 0x007fe20003800000 */
.L_x_2173:
[----:B------:R-:W-:Y:S05]  /*33c20*/  BSYNC B2 ;  /* 0x0000000000027941 */ /* 0x000fea0003800000 */
.L_x_2172:
        /* <DEDUP_REMOVED lines=8> */
.L_x_2174:
[----:B------:R-:W-:Y:S05]  /*33cb0*/  BRA `(.L_x_2175) ;  /* 0xfffffff000787947 */ /* 0x000fea000383ffff */
.L_x_2176:
        /* <DEDUP_REMOVED lines=12> */
.L_x_3225:


//--------------------- .text._ZN7cutlass13device_kernelIN5flash11enable_sm90INS1_16FlashAttnFwdSm90INS1_25CollectiveMainloopFwdSm90ILi2EN4cute5tupleIJNS5_1CILi1EEES8_S8_EEENS6_IJNS7_ILi128EEENS7_ILi96EEENS7_ILi192EEEEEELi192ENS_10bfloat16_tEfNS_4arch4Sm90ELb1ELb0ELb1ELb0ELb1ELb0ELb0ELb1ELb1ELb1ELb0ELb0EEENS1_21CollectiveEpilogueFwdINS6_IJSA_SC_SB_EEES9_SE_SG_Li256ELb0ELb1ELb0ELb0EEENS1_30DynamicPersistentTileSchedulerILi256ELi128ELb0ELb1ELb1EEEEEEEEEvNT_6ParamsE --------------------------
	.section	.text._ZN7cutlass13device_kernelIN5flash11enable_sm90INS1_16FlashAttnFwdSm90INS1_25CollectiveMainloopFwdSm90ILi2EN4cute5tupleIJNS5_1CILi1EEES8_S8_EEENS6_IJNS7_ILi128EEENS7_ILi96EEENS7_ILi192EEEEEELi192ENS_10bfloat16_tEfNS_4arch4Sm90ELb1ELb0ELb1ELb0ELb1ELb0ELb0ELb1ELb1ELb1ELb0ELb0EEENS1_21CollectiveEpilogueFwdINS6_IJSA_SC_SB_EEES9_SE_SG_Li256ELb0ELb1ELb0ELb0EEENS1_30DynamicPersistentTileSchedulerILi256ELi128ELb0ELb1ELb1EEEEEEEEEvNT_6ParamsE,"ax",@progbits
	.align	128
.text._ZN7cutlass13device_kernelIN5flash11enable_sm90INS1_16FlashAttnFwdSm90INS1_25CollectiveMainloopFwdSm90ILi2EN4cute5tupleIJNS5_1CILi1EEES8_S8_EEENS6_IJNS7_ILi128EEENS7_ILi96EEENS7_ILi192EEEEEELi192ENS_10bfloat16_tEfNS_4arch4Sm90ELb1ELb0ELb1ELb0ELb1ELb0ELb0ELb1ELb1ELb1ELb0ELb0EEENS1_21CollectiveEpilogueFwdINS6_IJSA_SC_SB_EEES9_SE_SG_Li256ELb0ELb1ELb0ELb0EEENS1_30DynamicPersistentTileSchedulerILi256ELi128ELb0ELb1ELb1EEEEEEEEEvNT_6ParamsE:
        .type           _ZN7cutlass13device_kernelIN5flash11enable_sm90INS1_16FlashAttnFwdSm90INS1_25CollectiveMainloopFwdSm90ILi2EN4cute5tupleIJNS5_1CILi1EEES8_S8_EEENS6_IJNS7_ILi128EEENS7_ILi96EEENS7_ILi192EEEEEELi192ENS_10bfloat16_tEfNS_4arch4Sm90ELb1ELb0ELb1ELb0ELb1ELb0ELb0ELb1ELb1ELb1ELb0ELb0EEENS1_21CollectiveEpilogueFwdINS6_IJSA_SC_SB_EEES9_SE_SG_Li256ELb0ELb1ELb0ELb0EEENS1_30DynamicPersistentTileSchedulerILi256ELi128ELb0ELb1ELb1EEEEEEEEEvNT_6ParamsE,@function
        .size           _ZN7cutlass13device_kernelIN5flash11enable_sm90INS1_16FlashAttnFwdSm90INS1_25CollectiveMainloopFwdSm90ILi2EN4cute5tupleIJNS5_1CILi1EEES8_S8_EEENS6_IJNS7_ILi128EEENS7_ILi96EEENS7_ILi192EEEEEELi192ENS_10bfloat16_tEfNS_4arch4Sm90ELb1ELb0ELb1ELb0ELb1ELb0ELb0ELb1ELb1ELb1ELb0ELb0EEENS1_21CollectiveEpilogueFwdINS6_IJSA_SC_SB_EEES9_SE_SG_Li256ELb0ELb1ELb0ELb0EEENS1_30DynamicPersistentTileSchedulerILi256ELi128ELb0ELb1ELb1EEEEEEEEEvNT_6ParamsE,(.L_x_3227 - _ZN7cutlass13device_kernelIN5flash11enable_sm90INS1_16FlashAttnFwdSm90INS1_25CollectiveMainloopFwdSm90ILi2EN4cute5tupleIJNS5_1CILi1EEES8_S8_EEENS6_IJNS7_ILi128EEENS7_ILi96EEENS7_ILi192EEEEEELi192ENS_10bfloat16_tEfNS_4arch4Sm90ELb1ELb0ELb1ELb0ELb1ELb0ELb0ELb1ELb1ELb1ELb0ELb0EEENS1_21CollectiveEpilogueFwdINS6_IJSA_SC_SB_EEES9_SE_SG_Li256ELb0ELb1ELb0ELb0EEENS1_30DynamicPersistentTileSchedulerILi256ELi128ELb0ELb1ELb1EEEEEEEEEvNT_6ParamsE)
        .other          _ZN7cutlass13device_kernelIN5flash11enable_sm90INS1_16FlashAttnFwdSm90INS1_25CollectiveMainloopFwdSm90ILi2EN4cute5tupleIJNS5_1CILi1EEES8_S8_EEENS6_IJNS7_ILi128EEENS7_ILi96EEENS7_ILi192EEEEEELi192ENS_10bfloat16_tEfNS_4arch4Sm90ELb1ELb0ELb1ELb0ELb1ELb0ELb0ELb1ELb1ELb1ELb0ELb0EEENS1_21CollectiveEpilogueFwdINS6_IJSA_SC_SB_EEES9_SE_SG_Li256ELb0ELb1ELb0ELb0EEENS1_30DynamicPersistentTileSchedulerILi256ELi128ELb0ELb1ELb1EEEEEEEEEvNT_6ParamsE,@"STO_CUDA_ENTRY STV_DEFAULT"
_ZN7cutlass13device_kernelIN5flash11enable_sm90INS1_16FlashAttnFwdSm90INS1_25CollectiveMainloopFwdSm90ILi2EN4cute5tupleIJNS5_1CILi1EEES8_S8_EEENS6_IJNS7_ILi128EEENS7_ILi96EEENS7_ILi192EEEEEELi192ENS_10bfloat16_tEfNS_4arch4Sm90ELb1ELb0ELb1ELb0ELb1ELb0ELb0ELb1ELb1ELb1ELb0ELb0EEENS1_21CollectiveEpilogueFwdINS6_IJSA_SC_SB_EEES9_SE_SG_Li256ELb0ELb1ELb0ELb0EEENS1_30DynamicPersistentTileSchedulerILi256ELi128ELb0ELb1ELb1EEEEEEEEEvNT_6ParamsE:
        /* <DEDUP_REMOVED lines=45> */
.L_x_2177:
        /* <DEDUP_REMOVED lines=22> */
.L_x_2178:
        /* <DEDUP_REMOVED lines=18> */
.L_x_2179:
        /* <DEDUP_REMOVED lines=22> */
.L_x_2180:
        /* <DEDUP_REMOVED lines=23> */
.L_x_2181:
        /* <DEDUP_REMOVED lines=10> */
.L_x_2183:
        /* <DEDUP_REMOVED lines=10> */
[----:B------:R-:W2:Y:S01]  /*0960*/  LDL R3, [R1+0x4] ;  /* 0x0000040001037983 */ /* 0x000ea20000100800 */
[----:B------:R-:W-:Y:S01]  /*0970*/  UMOV UR38, URZ ;  /* 0x0000003f00267c82 */ /* 0x000fe20008000000 */
[----:B------:R-:W-:Y:S01]  /*0980*/  UMOV UR39, URZ ;  /* 0x0000003f00277c82 */ /* 0x000fe20008000000 */
[----:B0-----:R-:W0:Y:S02]  /*0990*/  S2R R2, SR_TID.X ;  /* 0x0000000000027919 */ /* 0x001e240000002100 */
[----:B0-----:R-:W-:Y:S01]  /*09a0*/  VIADD R202, R2, 0xffffff80 ;  /* 0xffffff8002ca7836 */ /* 0x001fe20000000000 */
[----:B--2---:R-:W-:-:S04]  /*09b0*/  R2UR UR5, R3 ;  /* 0x00000000030572ca */ /* 0x004fc800000e0000 */
[----:B------:R-:W-:-:S04]  /*09c0*/  SHF.R.S32.HI R3, RZ, 0x1f, R202 ;  /* 0x0000001fff037819 */ /* 0x000fc800000114ca */
[CC--:B------:R-:W-:Y:S02]  /*09d0*/  LEA.HI R0, R3.reuse, R202.reuse, RZ, 0x7 ;  /* 0x000000ca03007211 */ /* 0x0c0fe400078f38ff */
[CC--:B------:R-:W-:Y:S02]  /*09e0*/  LEA.HI R2, R3.reuse, R202.reuse, RZ, 0x4 ;  /* 0x000000ca03027211 */ /* 0x0c0fe400078f20ff */
[----:B------:R-:W-:Y:S02]  /*09f0*/  LOP3.LUT R5, R0, 0xffffff80, RZ, 0xc0, !PT ;  /* 0xffffff8000057812 */ /* 0x000fe400078ec0ff */
[----:B------:R-:W-:Y:S01]  /*0a00*/  SHF.R.S32.HI R7, RZ, 0x4, R2 ;  /* 0x00000004ff077819 */ /* 0x000fe20000011402 */
[----:B------:R-:W-:Y:S01]  /*0a10*/  ULOP3.LUT UR6, UR5, 0x1, URZ, 0xfc, !UPT ;  /* 0x0000000105067892 */ /* 0x000fe2000f8efc3f */
[----:B------:R-:W-:Y:S01]  /*0a20*/  LEA.HI R4, R3, R202, RZ, 0x5 ;  /* 0x000000ca03047211 */ /* 0x000fe200078f28ff */
[----:B------:R-:W-:Y:S01]  /*0a30*/  IMAD.IADD R194, R202, 0x1, -R5 ;  /* 0x00000001cac27824 */ /* 0x000fe200078e0a05 */
[C---:B------:R-:W-:Y:S01]  /*0a40*/  LOP3.LUT R5, R2.reuse, 0x3fffff0, RZ, 0xc0, !PT ;  /* 0x03fffff002057812 */ /* 0x040fe200078ec0ff */
[----:B------:R-:W-:Y:S01]  /*0a50*/  UMOV UR5, URZ ;  /* 0x0000003f00057c82 */ /* 0x000fe20008000000 */
[----:B------:R-:W-:Y:S01]  /*0a60*/  LEA.HI R2, R2, R7, RZ, 0x1 ;  /* 0x0000000702027211 */ /* 0x000fe200078f08ff */
[----:B------:R-:W-:Y:S01]  /*0a70*/  IMAD.U32 R198, RZ, RZ, UR6 ;  /* 0x00000006ffc67e24 */ /* 0x000fe2000f8e00ff */
[----:B------:R-:W-:Y:S01]  /*0a80*/  SHF.R.S32.HI R9, RZ, 0x1f, R194 ;  /* 0x0000001fff097819 */ /* 0x000fe200000114c2 */
[----:B------:R-:W-:Y:S01]  /*0a90*/  IMAD.IADD R5, R202, 0x1, -R5 ;  /* 0x00000001ca057824 */ /* 0x000fe200078e0a05 */
[----:B------:R-:W-:-:S02]  /*0aa0*/  LOP3.LUT R2, R2, 0x1ffffffe, RZ, 0xc0, !PT ;  /* 0x1ffffffe02027812 */ /* 0x000fc400078ec0ff */
[----:B------:R-:W-:Y:S02]  /*0ab0*/  LEA.HI R6, R9, R194, RZ, 0x2 ;  /* 0x000000c209067211 */ /* 0x000fe400078f10ff */
[-C--:B------:R-:W-:Y:S01]  /*0ac0*/  LEA.HI R10, R3, R202.reuse, RZ, 0x2 ;  /* 0x000000ca030a7211 */ /* 0x080fe200078f10ff */
[----:B------:R-:W-:Y:S01]  /*0ad0*/  IMAD.IADD R2, R7, 0x1, -R2 ;  /* 0x0000000107027824 */ /* 0x000fe200078e0a02 */
[--C-:B------:R-:W-:Y:S02]  /*0ae0*/  SHF.R.S32.HI R8, RZ, 0x2, R6.reuse ;  /* 0x00000002ff087819 */ /* 0x100fe40000011406 */
[----:B------:R-:W-:Y:S02]  /*0af0*/  SHF.R.S32.HI R11, RZ, 0x1f, R6 ;  /* 0x0000001fff0b7819 */ /* 0x000fe40000011406 */
[----:B------:R-:W-:Y:S02]  /*0b00*/  SHF.L.U32 R4, R4, 0x5, RZ ;  /* 0x0000000504047819 */ /* 0x000fe400000006ff */
[----:B------:R-:W-:-:S02]  /*0b10*/  LEA.HI R3, R3, R202, RZ, 0x3 ;  /* 0x000000ca03037211 */ /* 0x000fc400078f18ff */
[----:B------:R-:W-:Y:S02]  /*0b20*/  LEA.HI R11, R11, R8, RZ, 0x3 ;  /* 0x000000080b0b7211 */ /* 0x000fe400078f18ff */
[----:B------:R-:W-:Y:S02]  /*0b30*/  LOP3.LUT R7, R10, 0xfffffffc, RZ, 0xc0, !PT ;  /* 0xfffffffc0a077812 */ /* 0x000fe400078ec0ff */
[----:B------:R-:W-:Y:S02]  /*0b40*/  SHF.R.S32.HI R195, RZ, 0x7, R0 ;  /* 0x00000007ffc37819 */ /* 0x000fe40000011400 */
[----:B------:R-:W-:Y:S02]  /*0b50*/  LOP3.LUT R4, R4, 0xfffffc00, RZ, 0xc0, !PT ;  /* 0xfffffc0004047812 */ /* 0x000fe400078ec0ff */
[----:B------:R-:W-:Y:S02]  /*0b60*/  LOP3.LUT R23, R3, 0xfffffff8, RZ, 0xc0, !PT ;  /* 0xfffffff803177812 */ /* 0x000fe400078ec0ff */
[----:B------:R-:W-:Y:S01]  /*0b70*/  LOP3.LUT R11, R11, 0xfffffff8, RZ, 0xc0, !PT ;  /* 0xfffffff80b0b7812 */ /* 0x000fe200078ec0ff */
[----:B------:R-:W-:Y:S01]  /*0b80*/  IMAD R5, R5, 0x40, R4 ;  /* 0x0000004005057824 */ /* 0x000fe200078e0204 */
[----:B------:R-:W-:Y:S01]  /*0b90*/  LEA.HI R9, R9, R194, RZ, 0x5 ;  /* 0x000000c209097211 */ /* 0x000fe200078f28ff */
[C---:B------:R-:W-:Y:S01]  /*0ba0*/  IMAD.IADD R23, R202.reuse, 0x1, -R23 ;  /* 0x00000001ca177824 */ /* 0x040fe200078e0a17 */
[----:B------:R-:W-:Y:S01]  /*0bb0*/  IADD3 R7, R202, -R7, RZ ;  /* 0x80000007ca077210 */ /* 0x000fe20007ffe0ff */
[----:B------:R-:W-:Y:S01]  /*0bc0*/  IMAD.IADD R8, R8, 0x1, -R11 ;  /* 0x0000000108087824 */ /* 0x000fe200078e0a0b */
[----:B------:R-:W-:Y:S01]  /*0bd0*/  LEA.HI R0, R0, R195, RZ, 0x1 ;  /* 0x000000c300007211 */ /* 0x000fe200078f08ff */
[----:B------:R-:W-:Y:S01]  /*0be0*/  IMAD.SHL.U32 R16, R23, 0x8, RZ ;  /* 0x0000000817107824 */ /* 0x000fe200078e00ff */
[----:B------:R-:W-:Y:S01]  /*0bf0*/  SHF.R.S32.HI R9, RZ, 0x5, R9 ;  /* 0x00000005ff097819 */ /* 0x000fe20000011409 */
[----:B------:R-:W-:Y:S01]  /*0c00*/  IMAD R197, R2, 0x8, R5 ;  /* 0x0000000802c57824 */ /* 0x000fe200078e0205 */
[----:B------:R-:W-:Y:S01]  /*0c10*/  LEA.HI R4, R7, R7, RZ, 0x1 ;  /* 0x0000000707047211 */ /* 0x000fe200078f08ff */
[----:B------:R-:W-:Y:S01]  /*0c20*/  VIADD R19, R16, 0x40 ;  /* 0x0000004010137836 */ /* 0x000fe20000000000 */
[----:B------:R-:W-:Y:S01]  /*0c30*/  LOP3.LUT R0, R0, 0x3fffffe, RZ, 0xc0, !PT ;  /* 0x03fffffe00007812 */ /* 0x000fe200078ec0ff */
[----:B------:R-:W-:Y:S01]  /*0c40*/  IMAD R9, R9, 0x10, R8 ;  /* 0x0000001009097824 */ /* 0x000fe200078e0208 */
[----:B------:R-:W-:Y:S01]  /*0c50*/  LOP3.LUT R4, R4, 0x1ffffffe, RZ, 0xc0, !PT ;  /* 0x1ffffffe04047812 */ /* 0x000fe200078ec0ff */
[----:B------:R-:W-:Y:S01]  /*0c60*/  VIADD R22, R16, 0x80 ;  /* 0x0000008010167836 */ /* 0x000fe20000000000 */
[----:B------:R-:W-:Y:S01]  /*0c70*/  LOP3.LUT R17, R6, 0x7ffffffc, RZ, 0xc0, !PT ;  /* 0x7ffffffc06117812 */ /* 0x000fe200078ec0ff */
[----:B------:R-:W-:Y:S01]  /*0c80*/  IMAD.IADD R0, R195, 0x1, -R0 ;  /* 0x00000001c3007824 */ /* 0x000fe200078e0a00 */
[----:B------:R-:W-:-:S02]  /*0c90*/  IADD3 R7, R7, -R4, RZ ;  /* 0x8000000407077210 */ /* 0x000fc40007ffe0ff */
[----:B------:R-:W-:Y:S01]  /*0ca0*/  SHF.R.S32.HI R192, RZ, 0x3, R3 ;  /* 0x00000003ffc07819 */ /* 0x000fe20000011403 */
[----:B------:R-:W-:Y:S01]  /*0cb0*/  IMAD R196, R0, 0x40, R9 ;  /* 0x0000004000c47824 */ /* 0x000fe200078e0209 */
[----:B------:R-:W-:Y:S01]  /*0cc0*/  MOV R193, UR5 ;  /* 0x0000000500c17c02 */ /* 0x000fe20008000f00 */
[----:B------:R-:W-:Y:S01]  /*0cd0*/  IMAD.IADD R17, R194, 0x1, -R17 ;  /* 0x00000001c2117824 */ /* 0x000fe200078e0a11 */
[----:B------:R-:W-:Y:S01]  /*0ce0*/  SHF.R.S32.HI R201, RZ, 0x1f, R16 ;  /* 0x0000001fffc97819 */ /* 0x000fe20000011410 */
[----:B------:R-:W-:Y:S01]  /*0cf0*/  IMAD R18, R7, 0x8, R196 ;  /* 0x0000000807127824 */ /* 0x000fe200078e02c4 */
[----:B------:R-:W-:Y:S02]  /*0d00*/  SHF.R.S32.HI R200, RZ, 0x1f, R19 ;  /* 0x0000001fffc87819 */ /* 0x000fe40000011413 */
[----:B------:R-:W-:-:S07]  /*0d10*/  SHF.R.S32.HI R199, RZ, 0x1f, R22 ;  /* 0x0000001fffc77819 */ /* 0x000fce0000011416 */
.L_x_2240:
        /* <DEDUP_REMOVED lines=21> */
.L_x_2184:
[----:B------:R-:W-:Y:S01]  /*0e70*/  ULDC UR8, c[0x0][0xc54] ;  /* 0x0003150000087ab9 */ /* 0x000fe20000000800 */
[----:B------:R-:W-:Y:S01]  /*0e80*/  UMOV UR4, UR9 ;  /* 0x0000000900047c82 */ /* 0x000fe20008000000 */
[----:B------:R-:W-:-:S11]  /*0e90*/  UISETP.NE.AND UP0, UPT, UR8, 0x1, UPT ;  /* 0x000000010800788c */ /* 0x000fd6000bf05270 */
[----:B------:R-:W-:Y:S02]  /*0ea0*/  @UP0 ULDC.64 UR10, c[0x0][0xc58] ;  /* 0x00031600000a0ab9 */ /* 0x000fe40000000a00 */
[----:B------:R-:W-:-:S04]  /*0eb0*/  UIMAD.WIDE.U32 UR6, UR9, UR10, URZ ;  /* 0x0000000a090672a5 */ /* 0x000fc8000f8e003f */
[----:B------:R-:W-:-:S04]  /*0ec0*/  @UP0 USHF.R.U32.HI UR4, URZ, UR11, UR7 ;  /* 0x0000000b3f040299 */ /* 0x000fc80008011607 */
[----:B------:R-:W-:-:S12]  /*0ed0*/  UIMAD UR6, UR4, UR8, URZ ;  /* 0x00000008040672a4 */ /* 0x000fd8000f8e023f */
.L_x_2185:
[----:B------:R-:W-:Y:S01]  /*0ee0*/  ULOP3.LUT UR4, URZ, UR4, URZ, 0x33, !UPT ;  /* 0x000000043f047292 */ /* 0x000fe2000f8e333f */
[----:B------:R-:W-:Y:S01]  /*0ef0*/  PLOP3.LUT P0, PT, PT, PT, PT, 0x80, 0x0 ;  /* 0x000000000000781c */ /* 0x000fe20003f0f070 */
[----:B------:R-:W-:Y:S01]  /*0f00*/  UIADD3 UR10, UR9, -UR6, URZ ;  /* 0x80000006090a7290 */ /* 0x000fe2000fffe03f */
[----:B------:R-:W-:Y:S01]  /*0f10*/  CS2R R2, SRZ ;  /* 0x0000000000027805 */ /* 0x000fe2000001ff00 */
[----:B------:R-:W-:Y:S01]  /*0f20*/  ULDC UR7, c[0x0][0x448] ;  /* 0x0001120000077ab9 */ /* 0x000fe20000000800 */
[----:B------:R-:W-:Y:S01]  /*0f30*/  ULDC UR6, c[0x0][0xc3c] ;  /* 0x00030f0000067ab9 */ /* 0x000fe20000000800 */
[----:B------:R-:W-:Y:S01]  /*0f40*/  UISETP.NE.AND UP2, UPT, UR7, 0x1, UPT ;  /* 0x000000010700788c */ /* 0x000fe2000bf45270 */
[----:B------:R-:W-:Y:S01]  /*0f50*/  IMAD.MOV.U32 R0, RZ, RZ, RZ ;  /* 0x000000ffff007224 */ /* 0x000fe200078e00ff */
[----:B------:R-:W-:Y:S01]  /*0f60*/  UIADD3 UR4, UR4, UR6, URZ ;  /* 0x0000000604047290 */ /* 0x000fe2000fffe03f */
[----:B------:R-:W-:Y:S01]  /*0f70*/  CS2R R118, SRZ ;  /* 0x0000000000767805 */ /* 0x000fe2000001ff00 */
[----:B------:R-:W-:Y:S01]  /*0f80*/  ULDC.64 UR12, c[0x0][0x418] ;  /* 0x00010600000c7ab9 */ /* 0x000fe20000000a00 */
[----:B------:R-:W-:Y:S01]  /*0f90*/  ULDC UR42, c[0x0][0x424] ;  /* 0x00010900002a7ab9 */ /* 0x000fe20000000800 */
[----:B------:R-:W-:Y:S01]  /*0fa0*/  UISETP.NE.U32.AND UP0, UPT, UR12, URZ, UPT ;  /* 0x0000003f0c00728c */ /* 0x000fe2000bf05070 */
[----:B------:R-:W-:Y:S01]  /*0fb0*/  CS2R R116, SRZ ;  /* 0x0000000000747805 */ /* 0x000fe2000001ff00 */
[----:B------:R-:W-:Y:S01]  /*0fc0*/  USHF.L.U32 UR41, UR4, 0x7, URZ ;  /* 0x0000000704297899 */ /* 0x000fe2000800063f */
[----:B------:R-:W-:Y:S01]  /*0fd0*/  CS2R R114, SRZ ;  /* 0x0000000000727805 */ /* 0x000fe2000001ff00 */
[----:B------:R-:W-:Y:S01]  /*0fe0*/  UISETP.NE.AND.EX UP0, UPT, UR13, URZ, UPT, UP0 ;  /* 0x0000003f0d00728c */ /* 0x000fe2000bf05300 */
[----:B------:R-:W-:Y:S01]  /*0ff0*/  CS2R R112, SRZ ;  /* 0x0000000000707805 */ /* 0x000fe2000001ff00 */
[----:B------:R-:W-:Y:S01]  /*1000*/  UIADD3 UR4, UR41, 0x7f, URZ ;  /* 0x0000007f29047890 */ /* 0x000fe2000fffe03f */
[----:B------:R-:W-:Y:S01]  /*1010*/  MOV R102, RZ ;  /* 0x000000ff00667202 */ /* 0x000fe20000000f00 */
[----:B------:R-:W-:Y:S01]  /*1020*/  ULDC UR8, c[0x0][0x288] ;  /* 0x0000a20000087ab9 */ /* 0x000fe20000000800 */
[----:B------:R-:W-:Y:S01]  /*1030*/  @UP2 ULDC UR6, c[0x0][0x44c] ;  /* 0x0001130000062ab9 */ /* 0x000fe20000000800 */
[----:B------:R-:W-:Y:S01]  /*1040*/  UIADD3 UR8, -UR8, 0x60, URZ ;  /* 0x0000006008087890 */ /* 0x000fe2000fffe13f */
[----:B------:R-:W-:Y:S01]  /*1050*/  CS2R R106, SRZ ;  /* 0x00000000006a7805 */ /* 0x000fe2000001ff00 */
[----:B------:R-:W-:Y:S01]  /*1060*/  UIMAD.WIDE.U32 UR6, UR4, UR6, URZ ;  /* 0x00000006040672a5 */ /* 0x000fe2000f8e003f */
[----:B------:R-:W-:Y:S01]  /*1070*/  CS2R R108, SRZ ;  /* 0x00000000006c7805 */ /* 0x000fe2000001ff00 */
[----:B------:R-:W-:Y:S01]  /*1080*/  USEL UR42, UR42, 0x1, UP0 ;  /* 0x000000012a2a7887 */ /* 0x000fe20008000000 */
[----:B------:R-:W-:Y:S01]  /*1090*/  CS2R R90, SRZ ;  /* 0x00000000005a7805 */ /* 0x000fe2000001ff00 */
[----:B------:R-:W-:Y:S01]  /*10a0*/  ULDC UR9, c[0x0][0x2f0] ;  /* 0x0000bc0000097ab9 */ /* 0x000fe20000000800 */
[----:B------:R-:W-:Y:S01]  /*10b0*/  @UP2 ULDC UR12, c[0x0][0x450] ;  /* 0x00011400000c2ab9 */ /* 0x000fe20000000800 */
[----:B------:R-:W-:Y:S01]  /*10c0*/  UIMAD UR8, UR42, UR9, UR8 ;  /* 0x000000092a0872a4 */ /* 0x000fe2000f8e0208 */
[----:B------:R-:W-:Y:S01]  /*10d0*/  CS2R R104, SRZ ;  /* 0x0000000000687805 */ /* 0x000fe2000001ff00 */
[----:B------:R-:W-:Y:S01]  /*10e0*/  @UP2 USHF.R.U32.HI UR4, URZ, UR12, UR7 ;  /* 0x0000000c3f042299 */ /* 0x000fe20008011607 */
[----:B------:R-:W-:Y:S01]  /*10f0*/  CS2R R124, SRZ ;  /* 0x00000000007c7805 */ /* 0x000fe2000001ff00 */
[----:B------:R-:W-:Y:S01]  /*1100*/  UIMAD UR6, UR42, UR9, 0x5f ;  /* 0x0000005f2a0674a4 */ /* 0x000fe2000f8e0209 */
[----:B------:R-:W-:Y:S01]  /*1110*/  CS2R R98, SRZ ;  /* 0x0000000000627805 */ /* 0x000fe2000001ff00 */
[----:B------:R-:W-:Y:S01]  /*1120*/  UIADD3 UR8, UR8, UR4, URZ ;  /* 0x0000000408087290 */ /* 0x000fe2000fffe03f */
[----:B------:R-:W-:Y:S01]  /*1130*/  CS2R R100, SRZ ;  /* 0x0000000000647805 */ /* 0x000fe2000001ff00 */
[----:B------:R-:W-:Y:S01]  /*1140*/  UIMAD.WIDE UR6, UR6, 0x2aaaaaab, URZ ;  /* 0x2aaaaaab060678a5 */ /* 0x000fe2000f8e023f */
[----:B------:R-:W-:Y:S01]  /*1150*/  CS2R R94, SRZ ;  /* 0x00000000005e7805 */ /* 0x000fe2000001ff00 */
[----:B------:R-:W-:Y:S01]  /*1160*/  UIMAD.WIDE UR8, UR8, 0x2aaaaaab, URZ ;  /* 0x2aaaaaab080878a5 */ /* 0x000fe2000f8e023f */
[----:B------:R-:W-:Y:S01]  /*1170*/  CS2R R96, SRZ ;  /* 0x0000000000607805 */ /* 0x000fe2000001ff00 */
[----:B------:R-:W-:Y:S01]  /*1180*/  ULDC UR11, c[0x0][0xc54] ;  /* 0x00031500000b7ab9 */ /* 0x000fe20000000800 */
[----:B------:R-:W-:Y:S01]  /*1190*/  USHF.R.U32.HI UR4, URZ, 0x1f, UR7 ;  /* 0x0000001f3f047899 */ /* 0x000fe20008011607 */
[----:B------:R-:W-:Y:S01]  /*11a0*/  CS2R R92, SRZ ;  /* 0x00000000005c7805 */ /* 0x000fe2000001ff00 */
[----:B------:R-:W-:Y:S01]  /*11b0*/  UIMAD UR11, UR5, UR11, UR10 ;  /* 0x0000000b050b72a4 */ /* 0x000fe2000f8e020a */
[----:B------:R-:W-:Y:S01]  /*11c0*/  CS2R R126, SRZ ;  /* 0x00000000007e7805 */ /* 0x000fe2000001ff00 */
[----:B------:R-:W-:Y:S01]  /*11d0*/  USHF.R.U32.HI UR5, URZ, 0x1f, UR9 ;  /* 0x0000001f3f057899 */ /* 0x000fe20008011609 */
[----:B------:R-:W-:Y:S01]  /*11e0*/  CS2R R88, SRZ ;  /* 0x0000000000587805 */ /* 0x000fe2000001ff00 */
[----:B------:R-:W-:Y:S01]  /*11f0*/  ULEA.HI.SX32 UR7, UR7, UR4, 0x1c ;  /* 0x0000000407077291 */ /* 0x000fe2000f8fe23f */
[----:B------:R-:W-:Y:S01]  /*1200*/  CS2R R132, SRZ ;  /* 0x0000000000847805 */ /* 0x000fe2000001ff00 */
[----:B------:R-:W-:Y:S01]  /*1210*/  ULEA.HI.SX32 UR9, UR9, UR5, 0x1c ;  /* 0x0000000509097291 */ /* 0x000fe2000f8fe23f */
[----:B------:R-:W-:Y:S01]  /*1220*/  CS2R R120, SRZ ;  /* 0x0000000000787805 */ /* 0x000fe2000001ff00 */
[----:B------:R-:W-:Y:S01]  /*1230*/  ULDC UR61, c[0x0][0xc48] ;  /* 0x00031200003d7ab9 */ /* 0x000fe20000000800 */
[----:B------:R-:W-:Y:S01]  /*1240*/  UMOV UR60, UR11 ;  /* 0x0000000b003c7c82 */ /* 0x000fe20008000000 */
[----:B------:R-:W-:Y:S01]  /*1250*/  UISETP.LT.AND UP0, UPT, UR7, UR9, UPT ;  /* 0x000000090700728c */ /* 0x000fe2000bf01270 */
[----:B------:R-:W-:Y:S01]  /*1260*/  CS2R R84, SRZ ;  /* 0x0000000000547805 */ /* 0x000fe2000001ff00 */
[----:B------:R-:W-:Y:S01]  /*1270*/  UISETP.NE.AND UP1, UPT, UR61, 0x1, UPT ;  /* 0x000000013d00788c */ /* 0x000fe2000bf25270 */
[----:B------:R-:W-:Y:S01]  /*1280*/  CS2R R130, SRZ ;  /* 0x0000000000827805 */ /* 0x000fe2000001ff00 */
[----:B------:R-:W-:Y:S01]  /*1290*/  USEL UR14, UR7, UR9, UP0 ;  /* 0x00000009070e7287 */ /* 0x000fe20008000000 */
[----:B------:R-:W-:Y:S01]  /*12a0*/  CS2R R122, SRZ ;  /* 0x00000000007a7805 */ /* 0x000fe2000001ff00 */
[----:B------:R-:W-:Y:S01]  /*12b0*/  UP2UR UR43, UPR, URZ, 0x4 ;  /* 0x000000043f2b7883 */ /* 0x000fe20008000000 */
[----:B------:R-:W-:Y:S01]  /*12c0*/  CS2R R80, SRZ ;  /* 0x0000000000507805 */ /* 0x000fe2000001ff00 */
[----:B------:R-:W-:Y:S01]  /*12d0*/  UISETP.GE.AND UP0, UPT, UR14, 0x1, UPT ;  /* 0x000000010e00788c */ /* 0x000fe2000bf06270 */
[----:B------:R-:W-:Y:S01]  /*12e0*/  CS2R R128, SRZ ;  /* 0x0000000000807805 */ /* 0x000fe2000001ff00 */
[----:B------:R-:W-:Y:S01]  /*12f0*/  IMAD.U32 R74, RZ, RZ, UR14 ;  /* 0x0000000eff4a7e24 */ /* 0x000fe2000f8e00ff */
[----:B------:R-:W-:-:S02]  /*1300*/  CS2R R76, SRZ ;  /* 0x00000000004c7805 */ /* 0x000fc4000001ff00 */
[----:B------:R-:W-:Y:S01]  /*1310*/  CS2R R72, SRZ ;  /* 0x0000000000487805 */ /* 0x000fe2000001ff00 */
[----:B------:R-:W-:Y:S01]  /*1320*/  @UP1 ULDC UR10, c[0x0][0xc4c] ;  /* 0x00031300000a1ab9 */ /* 0x000fe20000000800 */
[----:B------:R-:W-:Y:S01]  /*1330*/  PLOP3.LUT P1, PT, PT, PT, UP0, 0x80, 0x0 ;  /* 0x000000000000781c */ /* 0x000fe20003f2f008 */
[----:B------:R-:W-:Y:S01]  /*1340*/  UIMAD.WIDE.U32 UR4, UR11, UR10, URZ ;  /* 0x0000000a0b0472a5 */ /* 0x000fe2000f8e003f */
[----:B------:R-:W-:Y:S01]  /*1350*/  CS2R R134, SRZ ;  /* 0x0000000000867805 */ /* 0x000fe2000001ff00 */
[----:B------:R-:W-:Y:S01]  /*1360*/  @UP1 ULDC UR6, c[0x0][0xc50] ;  /* 0x0003140000061ab9 */ /* 0x000fe20000000800 */
[----:B------:R-:W-:Y:S01]  /*1370*/  CS2R R68, SRZ ;  /* 0x0000000000447805 */ /* 0x000fe2000001ff00 */
[----:B------:R-:W-:Y:S01]  /*1380*/  @UP1 USHF.R.U32.HI UR60, URZ, UR6, UR5 ;  /* 0x000000063f3c1299 */ /* 0x000fe20008011605 */
[----:B------:R-:W-:Y:S02]  /*1390*/  CS2R R144, SRZ ;  /* 0x0000000000907805 */ /* 0x000fe4000001ff00 */
[----:B------:R-:W-:-:S02]  /*13a0*/  CS2R R64, SRZ ;  /* 0x0000000000407805 */ /* 0x000fc4000001ff00 */
[----:B------:R-:W-:Y:S01]  /*13b0*/  CS2R R142, SRZ ;  /* 0x00000000008e7805 */ /* 0x000fe2000001ff00 */
[----:B------:R-:W-:Y:S01]  /*13c0*/  UIADD3 UR4, -UR60, URZ, URZ ;  /* 0x0000003f3c047290 */ /* 0x000fe2000fffe13f */
[----:B------:R-:W-:Y:S02]  /*13d0*/  CS2R R136, SRZ ;  /* 0x0000000000887805 */ /* 0x000fe4000001ff00 */
[----:B------:R-:W-:Y:S02]  /*13e0*/  CS2R R60, SRZ ;  /* 0x00000000003c7805 */ /* 0x000fe4000001ff00 */
[----:B------:R-:W-:Y:S01]  /*13f0*/  CS2R R146, SRZ ;  /* 0x0000000000927805 */ /* 0x000fe2000001ff00 */
[----:B------:R-:W-:Y:S01]  /*1400*/  UIMAD UR61, UR61, UR4, UR11 ;  /* 0x000000043d3d72a4 */ /* 0x000fe2000f8e020b */
[----:B------:R-:W-:Y:S01]  /*1410*/  IMAD.MOV.U32 R57, RZ, RZ, RZ ;  /* 0x000000ffff397224 */ /* 0x000fe200078e00ff */
        /* <DEDUP_REMOVED lines=11> */
[----:B------:R-:W-:Y:S01]  /*14d0*/  MOV R156, RZ ;  /* 0x000000ff009c7202 */ /* 0x000fe20000000f00 */
        /* <DEDUP_REMOVED lines=36> */
.L_x_2187:
        /* <DEDUP_REMOVED lines=11> */
.L_x_2304:
[----:B------:R-:W-:Y:S05]  /*17d0*/  @!P0 BRA `(.L_x_2189) ;  /* 0x0000000000048947 */ /* 0x000fea0003800000 */
[----:B------:R-:W-:Y:S01]  /*17e0*/  BPT.TRAP 0x1 ;  /* 0x000000040000795c */ /* 0x000fe20000300000 */
.L_x_2189:
[----:B0-----:R-:W-:Y:S01]  /*17f0*/  IMAD.U32 R0, RZ, RZ, UR39 ;  /* 0x00000027ff007e24 */ /* 0x001fe2000f8e00ff */
[----:B------:R-:W-:-:S04]  /*1800*/  MOV R3, UR38 ;  /* 0x0000002600037c02 */ /* 0x000fc80008000f00 */
[----:B------:R-:W-:Y:S02]  /*1810*/  LEA R0, R0, UR40, 0x3 ;  /* 0x0000002800007c11 */ /* 0x000fe4000f8e18ff */
[----:B------:R-:W-:-:S04]  /*1820*/  SHF.L.U32 R3, R3, 0x1f, RZ ;  /* 0x0000001f03037819 */ /* 0x000fc800000006ff */
[----:B------:R0:W1:Y:S01]  /*1830*/  SYNCS.PHASECHK.TRANS64.TRYWAIT P1, [R0+URZ+0x30830], R3 ;  /* 0x03083003000075a7 */ /* 0x000062000802017f */
[----:B------:R-:W-:Y:S05]  /*1840*/  @!P0 BRA `(.L_x_2190) ;  /* 0x0000000000048947 */ /* 0x000fea0003800000 */
[----:B------:R-:W-:Y:S01]  /*1850*/  BPT.TRAP 0x1 ;  /* 0x000000040000795c */ /* 0x000fe20000300000 */
.L_x_2190:
[----:B-1----:R-:W-:Y:S05]  /*1860*/  @P1 BRA `(.L_x_2191) ;  /* 0x0000000000081947 */ /* 0x002fea0003800000 */
[----:B------:R-:W1:Y:S02]  /*1870*/  SYNCS.PHASECHK.TRANS64.TRYWAIT P1, [R0+URZ+0x30830], R3 ;  /* 0x03083003000075a7 */ /* 0x000e64000802017f */
[----:B-1----:R-:W-:Y:S05]  /*1880*/  @!P1 BRA `(.L_x_2192) ;  /* 0x000000f000009947 */ /* 0x002fea0003800000 */
.L_x_2191:
        /* <DEDUP_REMOVED lines=32> */
[----:B------:R-:W-:Y:S02]  /*1a90*/  UIADD3 UR54, UR5, 0x300, URZ ;  /* 0x0000030005367890 */ /* 0x000fe4000fffe03f */
        /* <DEDUP_REMOVED lines=27> */
[----:B------:R-:W-:Y:S01]  /*1c50*/  UMOV UR12, UR6 ;  /* 0x00000006000c7c82 */ /* 0x000fe20008000000 */
[----:B------:R-:W-:Y:S01]  /*1c60*/  UMOV UR13, 0x40000040 ;  /* 0x40000040000d7882 */ /* 0x000fe20000000000 */
[----:B------:R-:W-:Y:S01]  /*1c70*/  UMOV UR14, UR7 ;  /* 0x00000007000e7c82 */ /* 0x000fe20008000000 */
[----:B------:R-:W-:Y:S01]  /*1c80*/  UMOV UR15, 0x40000040 ;  /* 0x40000040000f7882 */ /* 0x000fe20000000000 */
[----:B------:R-:W-:Y:S01]  /*1c90*/  MOV R4, UR12 ;  /* 0x0000000c00047c02 */ /* 0x000fe20008000f00 */
[----:B------:R-:W-:Y:S01]  /*1ca0*/  IMAD.U32 R5, RZ, RZ, UR13 ;  /* 0x0000000dff057e24 */ /* 0x000fe2000f8e00ff */
        /* <DEDUP_REMOVED lines=37> */
.L_x_2193:
[----:B------:R-:W-:Y:S01]  /*1f00*/  UISETP.NE.AND UP0, UPT, UR43, URZ, UPT ;  /* 0x0000003f2b00728c */ /* 0x000fe2000bf05270 */
[----:B------:R-:W-:Y:S01]  /*1f10*/  VIADD R11, R18, UR41 ;  /* 0x00000029120b7c36 */ /* 0x000fe20008000000 */
[----:B------:R-:W-:Y:S01]  /*1f20*/  R2UR UR7, R74 ;  /* 0x000000004a0772ca */ /* 0x000fe200000e0000 */
[----:B------:R-:W-:Y:S01]  /*1f30*/  ULDC UR8, c[0x0][0x2f0] ;  /* 0x0000bc0000087ab9 */ /* 0x000fe20000000800 */
[----:B------:R-:W-:Y:S01]  /*1f40*/  ULDC UR6, c[0x0][0x9d8] ;  /* 0x0002760000067ab9 */ /* 0x000fe20000000800 */
[----:B------:R-:W-:Y:S01]  /*1f50*/  IMAD.U32 R13, RZ, RZ, UR8 ;  /* 0x00000008ff0d7e24 */ /* 0x000fe2000f8e00ff */
[----:B------:R-:W-:Y:S01]  /*1f60*/  PLOP3.LUT P1, PT, PT, PT, UP0, 0x80, 0x0 ;  /* 0x000000000000781c */ /* 0x000fe20003f2f008 */
[----:B------:R-:W-:Y:S01]  /*1f70*/  FMUL.FTZ R26, R26, UR6 ;  /* 0x000000061a1a7c20 */ /* 0x000fe20008410000 */
[----:B------:R-:W-:Y:S01]  /*1f80*/  PLOP3.LUT P2, PT, PT, PT, UP0, 0x80, 0x0 ;  /* 0x000000000000781c */ /* 0x000fe20003f4f008 */
[----:B------:R-:W-:Y:S01]  /*1f90*/  FMUL.FTZ R27, R27, UR6 ;  /* 0x000000061b1b7c20 */ /* 0x000fe20008410000 */
[----:B------:R-:W-:Y:S01]  /*1fa0*/  FMUL.FTZ R30, R30, UR6 ;  /* 0x000000061e1e7c20 */ /* 0x000fe20008410000 */
[----:B------:R-:W-:Y:S01]  /*1fb0*/  @UP0 ULDC UR4, c[0x0][0x44c] ;  /* 0x0001130000040ab9 */ /* 0x000fe20000000800 */
[----:B------:R-:W-:Y:S01]  /*1fc0*/  FMUL.FTZ R31, R31, UR6 ;  /* 0x000000061f1f7c20 */ /* 0x000fe20008410000 */
[----:B------:R-:W2:Y:S01]  /*1fd0*/  MUFU.TANH R26, R26 ;  /* 0x0000001a001a7308 */ /* 0x000ea20000002400 */
[----:B------:R-:W-:Y:S01]  /*1fe0*/  ULDC UR9, c[0x0][0x288] ;  /* 0x0000a20000097ab9 */ /* 0x000fe20000000800 */
[----:B------:R-:W-:Y:S01]  /*1ff0*/  FMUL.FTZ R34, R34, UR6 ;  /* 0x0000000622227c20 */ /* 0x000fe20008410000 */
[----:B------:R-:W-:Y:S01]  /*2000*/  FMUL.FTZ R35, R35, UR6 ;  /* 0x0000000623237c20 */ /* 0x000fe20008410000 */
[----:B------:R-:W-:Y:S01]  /*2010*/  FMUL.FTZ R29, R29, UR6 ;  /* 0x000000061d1d7c20 */ /* 0x000fe20008410000 */
[----:B------:R-:W-:Y:S01]  /*2020*/  FMUL.FTZ R38, R38, UR6 ;  /* 0x0000000626267c20 */ /* 0x000fe20008410000 */
[----:B------:R-:W-:Y:S01]  /*2030*/  @P1 IMAD.HI.U32 R2, R11, UR4, RZ ;  /* 0x000000040b021c27 */ /* 0x000fe2000f8e00ff */
[----:B------:R-:W-:Y:S01]  /*2040*/  @UP0 ULDC UR4, c[0x0][0x450] ;  /* 0x0001140000040ab9 */ /* 0x000fe20000000800 */
[----:B------:R-:W3:Y:S02]  /*2050*/  MUFU.TANH R27, R27 ;  /* 0x0000001b001b7308 */ /* 0x000ee40000002400 */
[----:B------:R-:W-:Y:S01]  /*2060*/  FMUL.FTZ R39, R39, UR6 ;  /* 0x0000000627277c20 */ /* 0x000fe20008410000 */
[----:B------:R-:W-:Y:S01]  /*2070*/  FMUL.FTZ R32, R32, UR6 ;  /* 0x0000000620207c20 */ /* 0x000fe20008410000 */
[----:B------:R-:W-:Y:S01]  /*2080*/  @P2 SHF.R.U32.HI R11, RZ, UR4, R2 ;  /* 0x00000004ff0b2c19 */ /* 0x000fe20008011602 */
[----:B------:R-:W-:Y:S01]  /*2090*/  UIMAD UR4, UR7, -0x60, URZ ;  /* 0xffffffa0070478a4 */ /* 0x000fe2000f8e023f */
[----:B------:R-:W-:Y:S01]  /*20a0*/  FMUL.FTZ R42, R42, UR6 ;  /* 0x000000062a2a7c20 */ /* 0x000fe20008410000 */
[----:B01----:R-:W-:Y:S01]  /*20b0*/  FMUL.FTZ R3, R24, UR6 ;  /* 0x0000000618037c20 */ /* 0x003fe20008410000 */
[----:B------:R-:W-:Y:S01]  /*20c0*/  FMUL.FTZ R43, R43, UR6 ;  /* 0x000000062b2b7c20 */ /* 0x000fe20008410000 */
[----:B------:R-:W0:Y:S01]  /*20d0*/  SHFL.IDX PT, R14, R11, 0x1, 0x1c1f ;  /* 0x003c1f000b0e7f89 */ /* 0x000e2200000e0000 */
[----:B------:R-:W-:Y:S01]  /*20e0*/  UIADD3 UR5, UR4, 0x61, URZ ;  /* 0x0000006104057890 */ /* 0x000fe2000fffe03f */
[----:B------:R-:W1:Y:S01]  /*20f0*/  MUFU.TANH R30, R30 ;  /* 0x0000001e001e7308 */ /* 0x000e620000002400 */
[----:B------:R-:W-:Y:S01]  /*2100*/  UIMAD UR4, UR42, UR8, UR4 ;  /* 0x000000082a0472a4 */ /* 0x000fe2000f8e0204 */
[----:B------:R-:W-:Y:S01]  /*2110*/  FMUL.FTZ R36, R36, UR6 ;  /* 0x0000000624247c20 */ /* 0x000fe20008410000 */
[----:B------:R-:W-:Y:S01]  /*2120*/  FMUL.FTZ R46, R46, UR6 ;  /* 0x000000062e2e7c20 */ /* 0x000fe20008410000 */
[----:B------:R-:W-:Y:S01]  /*2130*/  FMUL.FTZ R47, R47, UR6 ;  /* 0x000000062f2f7c20 */ /* 0x000fe20008410000 */
[----:B------:R-:W-:Y:S01]  /*2140*/  IMAD.U32 R2, RZ, RZ, UR5 ;  /* 0x00000005ff027e24 */ /* 0x000fe2000f8e00ff */
[----:B------:R-:W-:Y:S01]  /*2150*/  UIADD3 UR4, UR4, 0x60, URZ ;  /* 0x0000006004047890 */ /* 0x000fe2000fffe03f */
[----:B------:R-:W-:Y:S01]  /*2160*/  FMUL.FTZ R40, R40, UR6 ;  /* 0x0000000628287c20 */ /* 0x000fe20008410000 */
[----:B------:R-:W-:Y:S01]  /*2170*/  MUFU.TANH R31, R31 ;  /* 0x0000001f001f7308 */ /* 0x000fe20000002400 */
[----:B------:R-:W-:-:S02]  /*2180*/  IMAD R2, R17, -0x2, R2 ;  /* 0xfffffffe11027824 */ /* 0x000fc400078e0202 */
[----:B------:R-:W-:Y:S01]  /*2190*/  FMUL.FTZ R50, R50, UR6 ;  /* 0x0000000632327c20 */ /* 0x000fe20008410000 */
[----:B------:R-:W-:Y:S01]  /*21a0*/  FMUL.FTZ R41, R41, UR6 ;  /* 0x0000000629297c20 */ /* 0x000fe20008410000 */
[----:B------:R-:W-:Y:S01]  /*21b0*/  MOV R12, UR4 ;  /* 0x00000004000c7c02 */ /* 0x000fe20008000f00 */
[----:B------:R-:W-:Y:S02]  /*21c0*/  IMAD R13, R13, UR42, R2 ;  /* 0x0000002a0d0d7c24 */ /* 0x000fe4000f8e0202 */
[----:B------:R-:W-:Y:S01]  /*21d0*/  FMUL.FTZ R51, R51, UR6 ;  /* 0x0000000633337c20 */ /* 0x000fe20008410000 */
[----:B------:R-:W-:Y:S01]  /*21e0*/  FMUL.FTZ R54, R54, UR6 ;  /* 0x0000000636367c20 */ /* 0x000fe20008410000 */
[----:B------:R-:W4:Y:S01]  /*21f0*/  MUFU.TANH R34, R34 ;  /* 0x0000002200227308 */ /* 0x000f220000002400 */
[----:B------:R-:W-:Y:S02]  /*2200*/  IMAD R12, R17, -0x2, R12 ;  /* 0xfffffffe110c7824 */ /* 0x000fe400078e020c */
[----:B------:R-:W-:Y:S01]  /*2210*/  FMUL.FTZ R55, R55, UR6 ;  /* 0x0000000637377c20 */ /* 0x000fe20008410000 */
[----:B------:R-:W-:Y:S01]  /*2220*/  FMUL.FTZ R58, R58, UR6 ;  /* 0x000000063a3a7c20 */ /* 0x000fe20008410000 */
[----:B------:R-:W-:Y:S01]  /*2230*/  FMUL.FTZ R59, R59, UR6 ;  /* 0x000000063b3b7c20 */ /* 0x000fe20008410000 */
[----:B------:R-:W-:Y:S01]  /*2240*/  FMUL.FTZ R62, R62, UR6 ;  /* 0x000000063e3e7c20 */ /* 0x000fe20008410000 */
[----:B0-----:R-:W-:Y:S01]  /*2250*/  IADD3 R15, R14, -UR9, R13 ;  /* 0x800000090e0f7c10 */ /* 0x001fe2000fffe00d */
[----:B------:R-:W-:Y:S01]  /*2260*/  FMUL.FTZ R63, R63, UR6 ;  /* 0x000000063f3f7c20 */ /* 0x000fe20008410000 */
[----:B------:R3:W-:Y:S01]  /*2270*/  MUFU.TANH R20, R29 ;  /* 0x0000001d00147308 */ /* 0x0007e20000002400 */
[----:B------:R-:W-:Y:S01]  /*2280*/  FMUL.FTZ R66, R66, UR6 ;  /* 0x0000000642427c20 */ /* 0x000fe20008410000 */
[----:B------:R-:W-:Y:S01]  /*2290*/  VIMNMX R15, R12, R15, PT ;  /* 0x0000000f0c0f7248 */ /* 0x000fe20003fe0100 */
[----:B------:R-:W-:Y:S01]  /*22a0*/  FMUL.FTZ R67, R67, UR6 ;  /* 0x0000000643437c20 */ /* 0x000fe20008410000 */
[----:B------:R-:W-:Y:S01]  /*22b0*/  FMUL.FTZ R70, R70, UR6 ;  /* 0x0000000646467c20 */ /* 0x000fe20008410000 */
[----:B------:R-:W-:Y:S01]  /*22c0*/  FMUL.FTZ R71, R71, UR6 ;  /* 0x0000000647477c20 */ /* 0x000fe20008410000 */
[C---:B------:R-:W-:Y:S01]  /*22d0*/  ISETP.GT.AND P1, PT, R15.reuse, RZ, PT ;  /* 0x000000ff0f00720c */ /* 0x040fe20003f24270 */
[----:B------:R-:W0:Y:S01]  /*22e0*/  SHFL.IDX PT, R11, R11, RZ, 0x1c1f ;  /* 0x001c1fff0b0b7589 */ /* 0x000e2200000e0000 */
[C---:B------:R-:W-:Y:S01]  /*22f0*/  ISETP.GT.AND P2, PT, R15.reuse, 0x1, PT ;  /* 0x000000010f00780c */ /* 0x040fe20003f44270 */
[----:B------:R-:W-:Y:S01]  /*2300*/  MUFU.TANH R35, R35 ;  /* 0x0000002300237308 */ /* 0x000fe20000002400 */
[----:B------:R-:W-:Y:S01]  /*2310*/  ISETP.GT.AND P3, PT, R15, 0x8, PT ;  /* 0x000000080f00780c */ /* 0x000fe20003f64270 */
[----:B------:R-:W-:Y:S01]  /*2320*/  FMUL.FTZ R10, R25, UR6 ;  /* 0x00000006190a7c20 */ /* 0x000fe20008410000 */
[----:B--2---:R-:W-:Y:S01]  /*2330*/  FSEL R26, R26, -INF , P1 ;  /* 0xff8000001a1a7808 */ /* 0x004fe20000800000 */
[----:B------:R-:W-:Y:S01]  /*2340*/  FMUL.FTZ R28, R28, UR6 ;  /* 0x000000061c1c7c20 */ /* 0x000fe20008410000 */
[----:B---3--:R-:W-:Y:S01]  /*2350*/  FSEL R29, R27, -INF , P2 ;  /* 0xff8000001b1d7808 */ /* 0x008fe20001000000 */
[----:B------:R-:W-:Y:S01]  /*2360*/  VIADD R13, R13, -UR9 ;  /* 0x800000090d0d7c36 */ /* 0x000fe20008000000 */
[----:B------:R-:W-:Y:S01]  /*2370*/  ISETP.GT.AND P1, PT, R15, 0x9, PT ;  /* 0x000000090f00780c */ /* 0x000fe20003f24270 */
[----:B------:R-:W2:Y:S01]  /*2380*/  MUFU.TANH R38, R38 ;  /* 0x0000002600267308 */ /* 0x000ea20000002400 */
[----:B-1----:R-:W-:Y:S01]  /*2390*/  FSEL R30, R30, -INF , P3 ;  /* 0xff8000001e1e7808 */ /* 0x002fe20001800000 */
[----:B------:R-:W-:Y:S01]  /*23a0*/  FMUL.FTZ R33, R33, UR6 ;  /* 0x0000000621217c20 */ /* 0x000fe20008410000 */
[----:B------:R-:W-:Y:S01]  /*23b0*/  FMNMX.FTZ R21, R26, R29, !PT ;  /* 0x0000001d1a157209 */ /* 0x000fe20007810000 */
[----:B------:R-:W-:Y:S01]  /*23c0*/  FMUL.FTZ R37, R37, UR6 ;  /* 0x0000000625257c20 */ /* 0x000fe20008410000 */
[C---:B------:R-:W-:Y:S01]  /*23d0*/  ISETP.GT.AND P2, PT, R15.reuse, 0x10, PT ;  /* 0x000000100f00780c */ /* 0x040fe20003f44270 */
[----:B------:R-:W-:Y:S01]  /*23e0*/  ULDC UR35, c[0x0][0x988] ;  /* 0x0002620000237ab9 */ /* 0x000fe20000000800 */
[----:B------:R-:W-:Y:S01]  /*23f0*/  FMNMX.FTZ R21, R30, R21, !PT ;  /* 0x000000151e157209 */ /* 0x000fe20007810000 */
[----:B------:R1:W-:Y:S01]  /*2400*/  MUFU.TANH R24, R32 ;  /* 0x0000002000187308 */ /* 0x0003e20000002400 */
[----:B----4-:R-:W-:Y:S01]  /*2410*/  FSEL R34, R34, -INF , P2 ;  /* 0xff80000022227808 */ /* 0x010fe20001000000 */
[----:B------:R-:W-:Y:S01]  /*2420*/  FMUL.FTZ R44, R44, UR6 ;  /* 0x000000062c2c7c20 */ /* 0x000fe20008410000 */
[----:B------:R-:W-:Y:S01]  /*2430*/  ISETP.GT.AND P2, PT, R15, 0x18, PT ;  /* 0x000000180f00780c */ /* 0x000fe20003f44270 */
[----:B------:R-:W-:Y:S01]  /*2440*/  FMUL.FTZ R49, R49, UR6 ;  /* 0x0000000631317c20 */ /* 0x000fe20008410000 */
[----:B------:R-:W-:Y:S01]  /*2450*/  FMUL.FTZ R45, R45, UR6 ;  /* 0x000000062d2d7c20 */ /* 0x000fe20008410000 */
[----:B0-----:R-:W-:Y:S01]  /*2460*/  VIADDMNMX R13, R11, R13, R12, PT ;  /* 0x0000000d0b0d7246 */ /* 0x001fe2000380010c */
[----:B------:R-:W-:Y:S01]  /*2470*/  FMUL.FTZ R48, R48, UR6 ;  /* 0x0000000630307c20 */ /* 0x000fe20008410000 */
[----:B------:R-:W0:Y:S01]  /*2480*/  MUFU.TANH R39, R39 ;  /* 0x0000002700277308 */ /* 0x000e220000002400 */
[----:B-1----:R-:W-:Y:S01]  /*2490*/  FSEL R32, R31, -INF , P1 ;  /* 0xff8000001f207808 */ /* 0x002fe20000800000 */
[----:B------:R-:W-:Y:S01]  /*24a0*/  FMUL.FTZ R52, R52, UR6 ;  /* 0x0000000634347c20 */ /* 0x000fe20008410000 */
[----:B------:R-:W-:Y:S01]  /*24b0*/  ISETP.GT.AND P1, PT, R15, 0x11, PT ;  /* 0x000000110f00780c */ /* 0x000fe20003f24270 */
[----:B------:R-:W-:Y:S01]  /*24c0*/  FMUL.FTZ R53, R53, UR6 ;  /* 0x0000000635357c20 */ /* 0x000fe20008410000 */
[----:B------:R-:W-:Y:S01]  /*24d0*/  FMNMX.FTZ R21, R32, R21, !PT ;  /* 0x0000001520157209 */ /* 0x000fe20007810000 */
[----:B------:R-:W-:Y:S01]  /*24e0*/  FMUL.FTZ R56, R56, UR6 ;  /* 0x0000000638387c20 */ /* 0x000fe20008410000 */
[----:B--2---:R-:W-:Y:S01]  /*24f0*/  FSEL R38, R38, -INF , P2 ;  /* 0xff80000026267808 */ /* 0x004fe20001000000 */
[----:B------:R-:W1:Y:S01]  /*2500*/  MUFU.TANH R42, R42 ;  /* 0x0000002a002a7308 */ /* 0x000e620000002400 */
[----:B------:R-:W-:Y:S01]  /*2510*/  FMNMX.FTZ R21, R34, R21, !PT ;  /* 0x0000001522157209 */ /* 0x000fe20007810000 */
[----:B------:R-:W-:Y:S01]  /*2520*/  FMUL.FTZ R57, R57, UR6 ;  /* 0x0000000639397c20 */ /* 0x000fe20008410000 */
[----:B------:R-:W-:Y:S01]  /*2530*/  ISETP.GT.AND P2, PT, R15, 0x20, PT ;  /* 0x000000200f00780c */ /* 0x000fe20003f44270 */
[----:B------:R-:W-:Y:S01]  /*2540*/  FMUL.FTZ R60, R60, UR6 ;  /* 0x000000063c3c7c20 */ /* 0x000fe20008410000 */
[----:B------:R-:W-:Y:S01]  /*2550*/  ISETP.GT.AND P3, PT, R13, 0x8, PT ;  /* 0x000000080d00780c */ /* 0x000fe20003f64270 */
[----:B------:R-:W-:Y:S01]  /*2560*/  FMUL.FTZ R61, R61, UR6 ;  /* 0x000000063d3d7c20 */ /* 0x000fe20008410000 */
[----:B------:R-:W-:Y:S01]  /*2570*/  FMUL.FTZ R64, R64, UR6 ;  /* 0x0000000640407c20 */ /* 0x000fe20008410000 */
[----:B------:R2:W-:Y:S01]  /*2580*/  MUFU.TANH R72, R36 ;  /* 0x0000002400487308 */ /* 0x0005e20000002400 */
[----:B------:R-:W-:Y:S01]  /*2590*/  FMUL.FTZ R65, R65, UR6 ;  /* 0x0000000641417c20 */ /* 0x000fe20008410000 */
[----:B------:R-:W-:Y:S01]  /*25a0*/  FMUL.FTZ R68, R68, UR6 ;  /* 0x0000000644447c20 */ /* 0x000fe20008410000 */
[----:B------:R-:W-:Y:S01]  /*25b0*/  FMUL.FTZ R69, R69, UR6 ;  /* 0x0000000645457c20 */ /* 0x000fe20008410000 */
[----:B------:R-:W-:Y:S01]  /*25c0*/  R2UR UR10, R0 ;  /* 0x00000000000a72ca */ /* 0x000fe200000e0000 */
[----:B------:R-:W-:Y:S01]  /*25d0*/  @UP0 ULDC UR6, c[0x0][0x44c] ;  /* 0x0001130000060ab9 */ /* 0x000fe20000000800 */
[----:B------:R-:W-:Y:S01]  /*25e0*/  UIADD3 UR4, UR7, -0x2, URZ ;  /* 0xfffffffe07047890 */ /* 0x000fe2000fffe03f */
[----:B------:R-:W3:Y:S01]  /*25f0*/  S2UR UR15, SR_CgaCtaId ;  /* 0x00000000000f79c3 */ /* 0x000ee20000008800 */
[----:B------:R-:W4:Y:S01]  /*2600*/  MUFU.TANH R43, R43 ;  /* 0x0000002b002b7308 */ /* 0x000f220000002400 */
[----:B--2---:R-:W-:Y:S01]  /*2610*/  FSEL R36, R35, -INF , P1 ;  /* 0xff80000023247808 */ /* 0x004fe20000800000 */
[----:B------:R-:W-:Y:S01]  /*2620*/  UIMAD.WIDE.U32 UR6, UR41, UR6, URZ ;  /* 0x00000006290672a5 */ /* 0x000fe2000f8e003f */
[----:B------:R-:W-:Y:S01]  /*2630*/  ISETP.GT.AND P1, PT, R15, 0x19, PT ;  /* 0x000000190f00780c */ /* 0x000fe20003f24270 */
[----:B------:R-:W-:Y:S01]  /*2640*/  @UP0 ULDC UR14, c[0x0][0x450] ;  /* 0x00011400000e0ab9 */ /* 0x000fe20000000800 */
[----:B------:R-:W-:Y:S01]  /*2650*/  FMNMX.FTZ R21, R36, R21, !PT ;  /* 0x0000001524157209 */ /* 0x000fe20007810000 */
[----:B------:R-:W-:Y:S01]  /*2660*/  UMOV UR5, UR41 ;  /* 0x0000002900057c82 */ /* 0x000fe20008000000 */
[----:B------:R-:W-:Y:S01]  /*2670*/  UIMAD UR8, UR42, UR8, -UR9 ;  /* 0x000000082a0872a4 */ /* 0x000fe2000f8e0a09 */
[----:B------:R-:W2:Y:S01]  /*2680*/  MUFU.TANH R46, R46 ;  /* 0x0000002e002e7308 */ /* 0x000ea20000002400 */
[----:B------:R-:W-:Y:S01]  /*2690*/  FMNMX.FTZ R21, R38, R21, !PT ;  /* 0x0000001526157209 */ /* 0x000fe20007810000 */
[----:B------:R-:W-:Y:S01]  /*26a0*/  @UP0 USHF.R.U32.HI UR5, URZ, UR14, UR7 ;  /* 0x0000000e3f050299 */ /* 0x000fe20008011607 */
[----:B------:R-:W-:-:S02]  /*26b0*/  CS2R R118, SRZ ;  /* 0x0000000000767805 */ /* 0x000fc4000001ff00 */
[----:B------:R-:W-:Y:S02]  /*26c0*/  CS2R R116, SRZ ;  /* 0x0000000000747805 */ /* 0x000fe4000001ff00 */
[----:B------:R-:W-:Y:S01]  /*26d0*/  CS2R R114, SRZ ;  /* 0x0000000000727805 */ /* 0x000fe2000001ff00 */
[----:B------:R-:W-:Y:S01]  /*26e0*/  UIADD3 UR6, UR8, UR5, URZ ;  /* 0x0000000508067290 */ /* 0x000fe2000fffe03f */
[----:B------:R-:W-:Y:S01]  /*26f0*/  CS2R R112, SRZ ;  /* 0x0000000000707805 */ /* 0x000fe2000001ff00 */
[----:B------:R0:W-:Y:S01]  /*2700*/  MUFU.TANH R73, R40 ;  /* 0x0000002800497308 */ /* 0x0001e20000002400 */
[----:B------:R-:W-:Y:S01]  /*2710*/  UIADD3 UR5, UR10, 0x30840, URZ ;  /* 0x000308400a057890 */ /* 0x000fe2000fffe03f */
[----:B------:R-:W-:Y:S01]  /*2720*/  CS2R R110, SRZ ;  /* 0x00000000006e7805 */ /* 0x000fe2000001ff00 */
[----:B------:R-:W-:Y:S01]  /*2730*/  UIMAD.WIDE UR6, UR6, 0x2aaaaaab, URZ ;  /* 0x2aaaaaab060678a5 */ /* 0x000fe2000f8e023f */
[----:B------:R-:W-:Y:S02]  /*2740*/  CS2R R108, SRZ ;  /* 0x00000000006c7805 */ /* 0x000fe4000001ff00 */
[----:B------:R-:W-:-:S02]  /*2750*/  CS2R R106, SRZ ;  /* 0x00000000006a7805 */ /* 0x000fc4000001ff00 */
[----:B------:R-:W-:Y:S01]  /*2760*/  CS2R R104, SRZ ;  /* 0x0000000000687805 */ /* 0x000fe2000001ff00 */
[----:B------:R-:W-:Y:S01]  /*2770*/  USHF.R.U32.HI UR6, URZ, 0x1f, UR7 ;  /* 0x0000001f3f067899 */ /* 0x000fe20008011607 */
[----:B------:R-:W5:Y:S01]  /*2780*/  MUFU.TANH R47, R47 ;  /* 0x0000002f002f7308 */ /* 0x000f620000002400 */
[----:B0-----:R-:W-:Y:S01]  /*2790*/  FSEL R40, R39, -INF , P1 ;  /* 0xff80000027287808 */ /* 0x001fe20000800000 */
[----:B---3--:R-:W-:Y:S01]  /*27a0*/  UPRMT UR5, UR15, 0x654, UR5 ;  /* 0x000006540f057896 */ /* 0x008fe20008000005 */
[----:B------:R-:W-:Y:S01]  /*27b0*/  ISETP.GT.AND P1, PT, R15, 0x21, PT ;  /* 0x000000210f00780c */ /* 0x000fe20003f24270 */
[----:B------:R-:W-:Y:S01]  /*27c0*/  ULEA.HI.SX32 UR6, UR7, UR6, 0x1c ;  /* 0x0000000607067291 */ /* 0x000fe2000f8fe23f */
[----:B------:R-:W-:Y:S02]  /*27d0*/  FMNMX.FTZ R2, R40, R21, !PT ;  /* 0x0000001528027209 */ /* 0x000fe40007810000 */
[----:B------:R-:W-:Y:S02]  /*27e0*/  CS2R R102, SRZ ;  /* 0x0000000000667805 */ /* 0x000fe4000001ff00 */
[----:B------:R-:W-:Y:S01]  /*27f0*/  CS2R R100, SRZ ;  /* 0x0000000000647805 */ /* 0x000fe2000001ff00 */
[----:B------:R1:W-:Y:S01]  /*2800*/  MUFU.TANH R74, R41 ;  /* 0x00000029004a7308 */ /* 0x0003e20000002400 */
[----:B------:R-:W-:Y:S01]  /*2810*/  UISETP.LT.AND UP0, UPT, URZ, UR6, UPT ;  /* 0x000000063f00728c */ /* 0x000fe2000bf01270 */
[----:B------:R-:W-:Y:S01]  /*2820*/  CS2R R98, SRZ ;  /* 0x0000000000627805 */ /* 0x000fe2000001ff00 */
[----:B------:R-:W-:Y:S01]  /*2830*/  SYNCS.ARRIVE.TRANS64.RED.A1T0 RZ, [UR5], RZ ;  /* 0x000000ffffff79a7 */ /* 0x000fe20008100405 */
[----:B------:R-:W-:Y:S01]  /*2840*/  CS2R R96, SRZ ;  /* 0x0000000000607805 */ /* 0x000fe2000001ff00 */
[----:B------:R-:W-:Y:S01]  /*2850*/  USEL UR10, URZ, UR6, !UP0 ;  /* 0x000000063f0a7287 */ /* 0x000fe2000c000000 */
[----:B------:R-:W-:-:S02]  /*2860*/  CS2R R94, SRZ ;  /* 0x00000000005e7805 */ /* 0x000fc4000001ff00 */
[----:B------:R-:W-:Y:S01]  /*2870*/  CS2R R92, SRZ ;  /* 0x00000000005c7805 */ /* 0x000fe2000001ff00 */
[----:B------:R-:W0:Y:S01]  /*2880*/  MUFU.TANH R50, R50 ;  /* 0x0000003200327308 */ /* 0x000e220000002400 */
[----:B-1----:R-:W-:Y:S01]  /*2890*/  FSEL R41, R42, -INF , P2 ;  /* 0xff8000002a297808 */ /* 0x002fe20001000000 */
[----:B------:R-:W-:Y:S01]  /*28a0*/  UISETP.GE.AND UP0, UPT, UR4, UR10, UPT ;  /* 0x0000000a0400728c */ /* 0x000fe2000bf06270 */
[----:B------:R-:W-:Y:S02]  /*28b0*/  ISETP.GT.AND P2, PT, R15, 0x28, PT ;  /* 0x000000280f00780c */ /* 0x000fe40003f44270 */
[----:B------:R-:W-:Y:S02]  /*28c0*/  CS2R R90, SRZ ;  /* 0x00000000005a7805 */ /* 0x000fe4000001ff00 */
[----:B----4-:R-:W-:Y:S02]  /*28d0*/  FSEL R42, R43, -INF , P1 ;  /* 0xff8000002b2a7808 */ /* 0x010fe40000800000 */
[----:B------:R-:W-:-:S02]  /*28e0*/  CS2R R88, SRZ ;  /* 0x0000000000587805 */ /* 0x000fc4000001ff00 */
[----:B------:R-:W-:Y:S01]  /*28f0*/  FMNMX.FTZ R21, R41, R2, !PT ;  /* 0x0000000229157209 */ /* 0x000fe20007810000 */
[----:B------:R-:W1:Y:S01]  /*2900*/  MUFU.TANH R51, R51 ;  /* 0x0000003300337308 */ /* 0x000e620000002400 */
[----:B------:R-:W-:Y:S02]  /*2910*/  ISETP.GT.AND P1, PT, R15, 0x29, PT ;  /* 0x000000290f00780c */ /* 0x000fe40003f24270 */
[----:B------:R-:W-:Y:S02]  /*2920*/  CS2R R86, SRZ ;  /* 0x0000000000567805 */ /* 0x000fe4000001ff00 */
[----:B--2---:R-:W-:Y:S02]  /*2930*/  FSEL R43, R46, -INF , P2 ;  /* 0xff8000002e2b7808 */ /* 0x004fe40001000000 */
[----:B------:R-:W-:Y:S02]  /*2940*/  CS2R R84, SRZ ;  /* 0x0000000000547805 */ /* 0x000fe4000001ff00 */
[----:B------:R-:W-:-:S02]  /*2950*/  FMNMX.FTZ R2, R42, R21, !PT ;  /* 0x000000152a027209 */ /* 0x000fc40007810000 */
[----:B------:R-:W-:Y:S02]  /*2960*/  CS2R R82, SRZ ;  /* 0x0000000000527805 */ /* 0x000fe4000001ff00 */
[----:B------:R-:W-:Y:S01]  /*2970*/  ISETP.GT.AND P2, PT, R15, 0x30, PT ;  /* 0x000000300f00780c */ /* 0x000fe20003f44270 */
[----:B------:R-:W2:Y:S01]  /*2980*/  MUFU.TANH R54, R54 ;  /* 0x0000003600367308 */ /* 0x000ea20000002400 */
[----:B-----5:R-:W-:Y:S02]  /*2990*/  FSEL R46, R47, -INF , P1 ;  /* 0xff8000002f2e7808 */ /* 0x020fe40000800000 */
[----:B------:R-:W-:Y:S02]  /*29a0*/  CS2R R80, SRZ ;  /* 0x0000000000507805 */ /* 0x000fe4000001ff00 */
[----:B------:R-:W-:Y:S02]  /*29b0*/  FMNMX.FTZ R21, R43, R2, !PT ;  /* 0x000000022b157209 */ /* 0x000fe40007810000 */
[----:B------:R-:W-:-:S02]  /*29c0*/  CS2R R78, SRZ ;  /* 0x00000000004e7805 */ /* 0x000fc4000001ff00 */
[C---:B------:R-:W-:Y:S02]  /*29d0*/  ISETP.GT.AND P1, PT, R15.reuse, 0x31, PT ;  /* 0x000000310f00780c */ /* 0x040fe40003f24270 */
[----:B------:R-:W-:Y:S02]  /*29e0*/  CS2R R76, SRZ ;  /* 0x00000000004c7805 */ /* 0x000fe4000001ff00 */
[----:B0-----:R-:W-:Y:S01]  /*29f0*/  FSEL R47, R50, -INF , P2 ;  /* 0xff800000322f7808 */ /* 0x001fe20001000000 */
[----:B------:R-:W0:Y:S01]  /*2a00*/  MUFU.TANH R55, R55 ;  /* 0x0000003700377308 */ /* 0x000e220000002400 */
[----:B------:R-:W-:Y:S02]  /*2a10*/  FMNMX.FTZ R2, R46, R21, !PT ;  /* 0x000000152e027209 */ /* 0x000fe40007810000 */
[----:B------:R-:W-:Y:S02]  /*2a20*/  ISETP.GT.AND P2, PT, R15, 0x38, PT ;  /* 0x000000380f00780c */ /* 0x000fe40003f44270 */
[----:B-1----:R-:W-:-:S02]  /*2a30*/  FSEL R50, R51, -INF , P1 ;  /* 0xff80000033327808 */ /* 0x002fc40000800000 */
[----:B------:R-:W-:Y:S01]  /*2a40*/  FMNMX.FTZ R21, R47, R2, !PT ;  /* 0x000000022f157209 */ /* 0x000fe20007810000 */
[----:B------:R-:W1:Y:S01]  /*2a50*/  MUFU.TANH R58, R58 ;  /* 0x0000003a003a7308 */ /* 0x000e620000002400 */
[C---:B------:R-:W-:Y:S02]  /*2a60*/  ISETP.GT.AND P1, PT, R15.reuse, 0x39, PT ;  /* 0x000000390f00780c */ /* 0x040fe40003f24270 */
[----:B--2---:R-:W-:Y:S02]  /*2a70*/  FSEL R51, R54, -INF , P2 ;  /* 0xff80000036337808 */ /* 0x004fe40001000000 */
[----:B------:R-:W-:Y:S02]  /*2a80*/  FMNMX.FTZ R2, R50, R21, !PT ;  /* 0x0000001532027209 */ /* 0x000fe40007810000 */
[----:B------:R-:W-:Y:S01]  /*2a90*/  ISETP.GT.AND P2, PT, R15, 0x40, PT ;  /* 0x000000400f00780c */ /* 0x000fe20003f44270 */
[----:B------:R-:W2:Y:S01]  /*2aa0*/  MUFU.TANH R59, R59 ;  /* 0x0000003b003b7308 */ /* 0x000ea20000002400 */
[----:B0-----:R-:W-:-:S02]  /*2ab0*/  FSEL R54, R55, -INF , P1 ;  /* 0xff80000037367808 */ /* 0x001fc40000800000 */
[----:B------:R-:W-:Y:S02]  /*2ac0*/  FMNMX.FTZ R21, R51, R2, !PT ;  /* 0x0000000233157209 */ /* 0x000fe40007810000 */
[C---:B------:R-:W-:Y:S02]  /*2ad0*/  ISETP.GT.AND P1, PT, R15.reuse, 0x41, PT ;  /* 0x000000410f00780c */ /* 0x040fe40003f24270 */
[----:B------:R-:W-:Y:S01]  /*2ae0*/  FMNMX.FTZ R2, R54, R21, !PT ;  /* 0x0000001536027209 */ /* 0x000fe20007810000 */
[----:B------:R-:W0:Y:S01]  /*2af0*/  MUFU.TANH R62, R62 ;  /* 0x0000003e003e7308 */ /* 0x000e220000002400 */
[----:B-1----:R-:W-:Y:S02]  /*2b00*/  FSEL R55, R58, -INF , P2 ;  /* 0xff8000003a377808 */ /* 0x002fe40001000000 */
[----:B------:R-:W-:Y:S02]  /*2b10*/  ISETP.GT.AND P2, PT, R15, 0x48, PT ;  /* 0x000000480f00780c */ /* 0x000fe40003f44270 */
[----:B------:R-:W-:-:S03]  /*2b20*/  FMNMX.FTZ R21, R55, R2, !PT ;  /* 0x0000000237157209 */ /* 0x000fc60007810000 */
[----:B------:R-:W1:Y:S01]  /*2b30*/  MUFU.TANH R63, R63 ;  /* 0x0000003f003f7308 */ /* 0x000e620000002400 */
[----:B--2---:R-:W-:Y:S02]  /*2b40*/  FSEL R58, R59, -INF , P1 ;  /* 0xff8000003b3a7808 */ /* 0x004fe40000800000 */
[----:B------:R-:W-:Y:S02]  /*2b50*/  ISETP.GT.AND P1, PT, R15, 0x49, PT ;  /* 0x000000490f00780c */ /* 0x000fe40003f24270 */
[----:B------:R-:W-:-:S03]  /*2b60*/  FMNMX.FTZ R2, R58, R21, !PT ;  /* 0x000000153a027209 */ /* 0x000fc60007810000 */
[----:B------:R-:W2:Y:S01]  /*2b70*/  MUFU.TANH R66, R66 ;  /* 0x0000004200427308 */ /* 0x000ea20000002400 */
[----:B0-----:R-:W-:Y:S02]  /*2b80*/  FSEL R59, R62, -INF , P2 ;  /* 0xff8000003e3b7808 */ /* 0x001fe40001000000 */
[----:B------:R-:W-:Y:S02]  /*2b90*/  ISETP.GT.AND P2, PT, R15, 0x50, PT ;  /* 0x000000500f00780c */ /* 0x000fe40003f44270 */
[----:B------:R-:W-:-:S03]  /*2ba0*/  FMNMX.FTZ R21, R59, R2, !PT ;  /* 0x000000023b157209 */ /* 0x000fc60007810000 */
        /* <DEDUP_REMOVED lines=18> */
[----:B------:R-:W-:Y:S02]  /*2cd0*/  CS2R R70, SRZ ;  /* 0x0000000000467805 */ /* 0x000fe4000001ff00 */
[----:B------:R-:W-:Y:S02]  /*2ce0*/  ISETP.GT.AND P1, PT, R13, RZ, PT ;  /* 0x000000ff0d00720c */ /* 0x000fe40003f24270 */
[----:B------:R-:W-:Y:S01]  /*2cf0*/  FMNMX.FTZ R15, R2, R15, !PT ;  /* 0x0000000f020f7209 */ /* 0x000fe20007810000 */
[----:B------:R-:W2:Y:S01]  /*2d00*/  MUFU.TANH R28, R28 ;  /* 0x0000001c001c7308 */ /* 0x000ea20000002400 */
[----:B0-----:R-:W-:-:S03]  /*2d10*/  FSEL R3, R3, -INF , P1 ;  /* 0xff80000003037808 */ /* 0x001fc60000800000 */
[----:B------:R-:W0:Y:S01]  /*2d20*/  SHFL.BFLY PT, R14, R15, 0x2, 0x1f ;  /* 0x0c401f000f0e7f89 */ /* 0x000e2200000e0000 */
[----:B------:R-:W-:-:S03]  /*2d30*/  ISETP.GT.AND P1, PT, R13, 0x9, PT ;  /* 0x000000090d00780c */ /* 0x000fc60003f24270 */
[----:B------:R-:W3:Y:S01]  /*2d40*/  MUFU.TANH R33, R33 ;  /* 0x0000002100217308 */ /* 0x000ee20000002400 */
[----:B-1----:R-:W-:Y:S02]  /*2d50*/  FSEL R10, R10, -INF , P2 ;  /* 0xff8000000a0a7808 */ /* 0x002fe40001000000 */
[----:B------:R-:W-:Y:S02]  /*2d60*/  ISETP.GT.AND P2, PT, R13, 0x10, PT ;  /* 0x000000100d00780c */ /* 0x000fe40003f44270 */
[----:B------:R-:W-:-:S03]  /*2d70*/  FMNMX.FTZ R21, R3, R10, !PT ;  /* 0x0000000a03157209 */ /* 0x000fc60007810000 */
[----:B------:R-:W1:Y:S08]  /*2d80*/  MUFU.TANH R37, R37 ;  /* 0x0000002500257308 */ /* 0x000e700000002400 */
[----:B------:R4:W-:Y:S01]  /*2d90*/  MUFU.TANH R39, R49 ;  /* 0x0000003100277308 */ /* 0x0009e20000002400 */
[----:B0-----:R-:W-:-:S05]  /*2da0*/  FMNMX.FTZ R14, R15, R14, !PT ;  /* 0x0000000e0f0e7209 */ /* 0x001fca0007810000 */
[----:B------:R-:W0:Y:S02]  /*2db0*/  SHFL.BFLY PT, R15, R14, 0x1, 0x1f ;  /* 0x0c201f000e0f7f89 */ /* 0x000e2400000e0000 */
[----:B------:R-:W5:Y:S08]  /*2dc0*/  MUFU.TANH R44, R44 ;  /* 0x0000002c002c7308 */ /* 0x000f700000002400 */
[----:B------:R-:W5:Y:S08]  /*2dd0*/  MUFU.TANH R45, R45 ;  /* 0x0000002d002d7308 */ /* 0x000f700000002400 */
[----:B------:R-:W5:Y:S01]  /*2de0*/  MUFU.TANH R48, R48 ;  /* 0x0000003000307308 */ /* 0x000f620000002400 */
[----:B0-----:R-:W-:-:S07]  /*2df0*/  FMNMX.FTZ R11, R14, R15, !PT ;  /* 0x0000000f0e0b7209 */ /* 0x001fce0007810000 */
[----:B------:R-:W0:Y:S01]  /*2e00*/  MUFU.TANH R52, R52 ;  /* 0x0000003400347308 */ /* 0x000e220000002400 */
[----:B--2---:R-:W-:Y:S02]  /*2e10*/  FSEL R14, R28, -INF , P3 ;  /* 0xff8000001c0e7808 */ /* 0x004fe40001800000 */
[----:B------:R-:W-:Y:S02]  /*2e20*/  FSEL R15, R20, -INF , P1 ;  /* 0xff800000140f7808 */ /* 0x000fe40000800000 */
[----:B------:R-:W-:Y:S02]  /*2e30*/  FMNMX.FTZ R12, R14, R21, !PT ;  /* 0x000000150e0c7209 */ /* 0x000fe40007810000 */
[----:B------:R-:W-:Y:S01]  /*2e40*/  ISETP.GT.AND P1, PT, R13, 0x11, PT ;  /* 0x000000110d00780c */ /* 0x000fe20003f24270 */
[----:B------:R-:W2:Y:S01]  /*2e50*/  MUFU.TANH R53, R53 ;  /* 0x0000003500357308 */ /* 0x000ea20000002400 */
[----:B------:R-:W-:Y:S01]  /*2e60*/  FSEL R20, R24, -INF , P2 ;  /* 0xff80000018147808 */ /* 0x000fe20001000000 */
[----:B------:R-:W-:Y:S01]  /*2e70*/  FMUL.FTZ R24, R11, UR35 ;  /* 0x000000230b187c20 */ /* 0x000fe20008410000 */
[----:B------:R-:W-:-:S02]  /*2e80*/  FMNMX.FTZ R25, R15, R12, !PT ;  /* 0x0000000c0f197209 */ /* 0x000fc40007810000 */
[----:B------:R-:W-:Y:S02]  /*2e90*/  FSETP.NEU.FTZ.AND P2, PT, R11, -INF , PT ;  /* 0xff8000000b00780b */ /* 0x000fe40003f5d000 */
[----:B------:R-:W-:Y:S01]  /*2ea0*/  ISETP.GT.AND P3, PT, R13, 0x18, PT ;  /* 0x000000180d00780c */ /* 0x000fe20003f64270 */
[----:B------:R-:W2:Y:S01]  /*2eb0*/  MUFU.TANH R56, R56 ;  /* 0x0000003800387308 */ /* 0x000ea20000002400 */
[----:B---3--:R-:W-:Y:S02]  /*2ec0*/  FSEL R21, R33, -INF , P1 ;  /* 0xff80000021157808 */ /* 0x008fe40000800000 */
[----:B------:R-:W-:Y:S02]  /*2ed0*/  FMNMX.FTZ R12, R20, R25, !PT ;  /* 0x00000019140c7209 */ /* 0x000fe40007810000 */
[----:B----4-:R-:W-:Y:S02]  /*2ee0*/  FSEL R49, R24, RZ, P2 ;  /* 0x000000ff18317208 */ /* 0x010fe40001000000 */
[----:B------:R-:W-:Y:S01]  /*2ef0*/  ISETP.GT.AND P1, PT, R13, 0x19, PT ;  /* 0x000000190d00780c */ /* 0x000fe20003f24270 */
[----:B------:R-:W3:Y:S01]  /*2f00*/  MUFU.TANH R57, R57 ;  /* 0x0000003900397308 */ /* 0x000ee20000002400 */
[----:B------:R-:W-:Y:S01]  /*2f10*/  FSEL R24, R72, -INF , P3 ;  /* 0xff80000048187808 */ /* 0x000fe20001800000 */
[--C-:B------:R-:W-:Y:S01]  /*2f20*/  FFMA.FTZ R33, R26, UR35, -R49.reuse ;  /* 0x000000231a217c23 */ /* 0x100fe20008010831 */
[----:B------:R-:W-:Y:S01]  /*2f30*/  FMNMX.FTZ R27, R21, R12, !PT ;  /* 0x0000000c151b7209 */ /* 0x000fe20007810000 */
[--C-:B------:R-:W-:Y:S01]  /*2f40*/  FFMA.FTZ R35, R29, UR35, -R49.reuse ;  /* 0x000000231d237c23 */ /* 0x100fe20008010831 */
[----:B------:R-:W-:Y:S01]  /*2f50*/  ISETP.GT.AND P2, PT, R13, 0x20, PT ;  /* 0x000000200d00780c */ /* 0x000fe20003f44270 */
[--C-:B------:R-:W-:Y:S01]  /*2f60*/  FFMA.FTZ R42, R42, UR35, -R49.reuse ;  /* 0x000000232a2a7c23 */ /* 0x100fe20008010831 */
[----:B-1----:R-:W-:Y:S01]  /*2f70*/  FSEL R25, R37, -INF , P1 ;  /* 0xff80000025197808 */ /* 0x002fe20000800000 */
[----:B------:R1:W-:Y:S01]  /*2f80*/  MUFU.EX2 R189, R33 ;  /* 0x0000002100bd7308 */ /* 0x0003e20000000800 */
[----:B------:R-:W-:Y:S01]  /*2f90*/  FMNMX.FTZ R12, R24, R27, !PT ;  /* 0x0000001b180c7209 */ /* 0x000fe20007810000 */
[--C-:B------:R-:W-:Y:S01]  /*2fa0*/  FFMA.FTZ R37, R30, UR35, -R49.reuse ;  /* 0x000000231e257c23 */ /* 0x100fe20008010831 */
[----:B------:R-:W-:Y:S01]  /*2fb0*/  ISETP.GT.AND P1, PT, R13, 0x21, PT ;  /* 0x000000210d00780c */ /* 0x000fe20003f24270 */
[--C-:B------:R-:W-:Y:S01]  /*2fc0*/  FFMA.FTZ R43, R43, UR35, -R49.reuse ;  /* 0x000000232b2b7c23 */ /* 0x100fe20008010831 */
[----:B------:R-:W-:Y:S01]  /*2fd0*/  FSEL R26, R73, -INF , P2 ;  /* 0xff800000491a7808 */ /* 0x000fe20001000000 */
[--C-:B------:R-:W-:Y:S01]  /*2fe0*/  FFMA.FTZ R46, R46, UR35, -R49.reuse ;  /* 0x000000232e2e7c23 */ /* 0x100fe20008010831 */
[----:B------:R-:W-:Y:S01]  /*2ff0*/  FMNMX.FTZ R31, R25, R12, !PT ;  /* 0x0000000c191f7209 */ /* 0x000fe20007810000 */
[----:B------:R-:W4:Y:S01]  /*3000*/  MUFU.TANH R60, R60 ;  /* 0x0000003c003c7308 */ /* 0x000f220000002400 */
[----:B------:R-:W-:Y:S01]  /*3010*/  ISETP.GT.AND P2, PT, R13, 0x28, PT ;  /* 0x000000280d00780c */ /* 0x000fe20003f44270 */
[--C-:B------:R-:W-:Y:S01]  /*3020*/  FFMA.FTZ R47, R47, UR35, -R49.reuse ;  /* 0x000000232f2f7c23 */ /* 0x100fe20008010831 */
[----:B------:R-:W-:Y:S01]  /*3030*/  FSEL R27, R74, -INF , P1 ;  /* 0xff8000004a1b7808 */ /* 0x000fe20000800000 */
[--C-:B------:R-:W-:Y:S01]  /*3040*/  FFMA.FTZ R50, R50, UR35, -R49.reuse ;  /* 0x0000002332327c23 */ /* 0x100fe20008010831 */
[----:B------:R-:W-:Y:S01]  /*3050*/  FMNMX.FTZ R12, R26, R31, !PT ;  /* 0x0000001f1a0c7209 */ /* 0x000fe20007810000 */
[--C-:B------:R-:W-:Y:S01]  /*3060*/  FFMA.FTZ R51, R51, UR35, -R49.reuse ;  /* 0x0000002333337c23 */ /* 0x100fe20008010831 */
[----:B------:R-:W-:Y:S01]  /*3070*/  ISETP.GT.AND P1, PT, R13, 0x29, PT ;  /* 0x000000290d00780c */ /* 0x000fe20003f24270 */
[----:B------:R-:W4:Y:S01]  /*3080*/  MUFU.TANH R61, R61 ;  /* 0x0000003d003d7308 */ /* 0x000f220000002400 */
[----:B-----5:R-:W-:Y:S01]  /*3090*/  FSEL R28, R44, -INF , P2 ;  /* 0xff8000002c1c7808 */ /* 0x020fe20001000000 */
[--C-:B------:R-:W-:Y:S01]  /*30a0*/  FFMA.FTZ R54, R54, UR35, -R49.reuse ;  /* 0x0000002336367c23 */ /* 0x100fe20008010831 */
[----:B------:R-:W-:Y:S01]  /*30b0*/  FMNMX.FTZ R31, R27, R12, !PT ;  /* 0x0000000c1b1f7209 */ /* 0x000fe20007810000 */
[--C-:B------:R-:W-:Y:S01]  /*30c0*/  FFMA.FTZ R55, R55, UR35, -R49.reuse ;  /* 0x0000002337377c23 */ /* 0x100fe20008010831 */
[----:B------:R-:W-:Y:S01]  /*30d0*/  ISETP.GT.AND P2, PT, R13, 0x30, PT ;  /* 0x000000300d00780c */ /* 0x000fe20003f44270 */
[--C-:B------:R-:W-:Y:S01]  /*30e0*/  FFMA.FTZ R58, R58, UR35, -R49.reuse ;  /* 0x000000233a3a7c23 */ /* 0x100fe20008010831 */
[----:B------:R-:W-:Y:S01]  /*30f0*/  FSEL R29, R45, -INF , P1 ;  /* 0xff8000002d1d7808 */ /* 0x000fe20000800000 */
[----:B------:R5:W-:Y:S01]  /*3100*/  MUFU.EX2 R44, R35 ;  /* 0x00000023002c7308 */ /* 0x000be20000000800 */
[----:B------:R-:W-:Y:S01]  /*3110*/  FMNMX.FTZ R12, R28, R31, !PT ;  /* 0x0000001f1c0c7209 */ /* 0x000fe20007810000 */
[--C-:B------:R-:W-:Y:S01]  /*3120*/  FFMA.FTZ R45, R34, UR35, -R49.reuse ;  /* 0x00000023222d7c23 */ /* 0x100fe20008010831 */
[----:B------:R-:W-:Y:S01]  /*3130*/  ISETP.GT.AND P1, PT, R13, 0x31, PT ;  /* 0x000000310d00780c */ /* 0x000fe20003f24270 */
[--C-:B------:R-:W-:Y:S01]  /*3140*/  FFMA.FTZ R59, R59, UR35, -R49.reuse ;  /* 0x000000233b3b7c23 */ /* 0x100fe20008010831 */
[----:B------:R-:W-:Y:S01]  /*3150*/  FSEL R30, R48, -INF , P2 ;  /* 0xff800000301e7808 */ /* 0x000fe20001000000 */
[--C-:B------:R-:W-:Y:S01]  /*3160*/  FFMA.FTZ R62, R62, UR35, -R49.reuse ;  /* 0x000000233e3e7c23 */ /* 0x100fe20008010831 */
[----:B-1----:R-:W-:Y:S01]  /*3170*/  FMNMX.FTZ R33, R29, R12, !PT ;  /* 0x0000000c1d217209 */ /* 0x002fe20007810000 */
[----:B------:R-:W1:Y:S01]  /*3180*/  MUFU.TANH R64, R64 ;  /* 0x0000004000407308 */ /* 0x000e620000002400 */
[----:B------:R-:W-:Y:S01]  /*3190*/  ISETP.GT.AND P2, PT, R13, 0x38, PT ;  /* 0x000000380d00780c */ /* 0x000fe20003f44270 */
[--C-:B------:R-:W-:Y:S01]  /*31a0*/  FFMA.FTZ R63, R63, UR35, -R49.reuse ;  /* 0x000000233f3f7c23 */ /* 0x100fe20008010831 */
[----:B------:R-:W-:Y:S01]  /*31b0*/  FSEL R31, R39, -INF , P1 ;  /* 0xff800000271f7808 */ /* 0x000fe20000800000 */
[--C-:B------:R-:W-:Y:S01]  /*31c0*/  FFMA.FTZ R39, R32, UR35, -R49.reuse ;  /* 0x0000002320277c23 */ /* 0x100fe20008010831 */
[----:B------:R-:W-:Y:S01]  /*31d0*/  FMNMX.FTZ R12, R30, R33, !PT ;  /* 0x000000211e0c7209 */ /* 0x000fe20007810000 */
[--C-:B------:R-:W-:Y:S01]  /*31e0*/  FFMA.FTZ R66, R66, UR35, -R49.reuse ;  /* 0x0000002342427c23 */ /* 0x100fe20008010831 */
[----:B------:R-:W-:Y:S01]  /*31f0*/  ISETP.GT.AND P1, PT, R13, 0x39, PT ;  /* 0x000000390d00780c */ /* 0x000fe20003f24270 */
[----:B------:R3:W-:Y:S01]  /*3200*/  MUFU.EX2 R191, R37 ;  /* 0x0000002500bf7308 */ /* 0x0007e20000000800 */
[----:B0-----:R-:W-:Y:S01]  /*3210*/  FSEL R32, R52, -INF , P2 ;  /* 0xff80000034207808 */ /* 0x001fe20001000000 */
[--C-:B------:R-:W-:Y:S01]  /*3220*/  FFMA.FTZ R52, R36, UR35, -R49.reuse ;  /* 0x0000002324347c23 */ /* 0x100fe20008010831 */
[----:B-----5:R-:W-:Y:S01]  /*3230*/  FMNMX.FTZ R35, R31, R12, !PT ;  /* 0x0000000c1f237209 */ /* 0x020fe20007810000 */
[--C-:B------:R-:W-:Y:S01]  /*3240*/  FFMA.FTZ R67, R67, UR35, -R49.reuse ;  /* 0x0000002343437c23 */ /* 0x100fe20008010831 */
[----:B------:R-:W-:Y:S01]  /*3250*/  ISETP.GT.AND P2, PT, R13, 0x40, PT ;  /* 0x000000400d00780c */ /* 0x000fe20003f44270 */
[--C-:B------:R-:W-:Y:S01]  /*3260*/  FFMA.FTZ R2, R2, UR35, -R49.reuse ;  /* 0x0000002302027c23 */ /* 0x100fe20008010831 */
[----:B--2---:R-:W-:Y:S01]  /*3270*/  FSEL R33, R53, -INF , P1 ;  /* 0xff80000035217808 */ /* 0x004fe20000800000 */
[----:B------:R-:W0:Y:S01]  /*3280*/  MUFU.TANH R65, R65 ;  /* 0x0000004100417308 */ /* 0x000e220000002400 */
[----:B------:R-:W-:Y:S01]  /*3290*/  FMNMX.FTZ R12, R32, R35, !PT ;  /* 0x00000023200c7209 */ /* 0x000fe20007810000 */
[----:B------:R-:W-:Y:S01]  /*32a0*/  FFMA.FTZ R53, R38, UR35, -R49 ;  /* 0x0000002326357c23 */ /* 0x000fe20008010831 */
[----:B------:R-:W-:-:S02]  /*32b0*/  ISETP.GT.AND P1, PT, R13, 0x41, PT ;  /* 0x000000410d00780c */ /* 0x000fc40003f24270 */
[----:B------:R-:W-:Y:S02]  /*32c0*/  CS2R R74, SRZ ;  /* 0x00000000004a7805 */ /* 0x000fe4000001ff00 */
[----:B------:R-:W-:Y:S01]  /*32d0*/  FSEL R34, R56, -INF , P2 ;  /* 0xff80000038227808 */ /* 0x000fe20001000000 */
[----:B------:R-:W-:Y:S01]  /*32e0*/  FFMA.FTZ R56, R40, UR35, -R49 ;  /* 0x0000002328387c23 */ /* 0x000fe20008010831 */
[----:B---3--:R-:W-:Y:S01]  /*32f0*/  FMNMX.FTZ R37, R33, R12, !PT ;  /* 0x0000000c21257209 */ /* 0x008fe20007810000 */
[----:B------:R-:W2:Y:S01]  /*3300*/  MUFU.TANH R68, R68 ;  /* 0x0000004400447308 */ /* 0x000ea20000002400 */
[----:B------:R-:W-:Y:S02]  /*3310*/  ISETP.GT.AND P2, PT, R13, 0x48, PT ;  /* 0x000000480d00780c */ /* 0x000fe40003f44270 */
[----:B------:R-:W-:Y:S02]  /*3320*/  CS2R R72, SRZ ;  /* 0x0000000000487805 */ /* 0x000fe4000001ff00 */
[----:B------:R-:W-:-:S02]  /*3330*/  FSEL R35, R57, -INF , P1 ;  /* 0xff80000039237808 */ /* 0x000fc40000800000 */
[----:B------:R-:W-:Y:S02]  /*3340*/  FMNMX.FTZ R12, R34, R37, !PT ;  /* 0x00000025220c7209 */ /* 0x000fe40007810000 */
[C---:B------:R-:W-:Y:S01]  /*3350*/  ISETP.GT.AND P1, PT, R13.reuse, 0x49, PT ;  /* 0x000000490d00780c */ /* 0x040fe20003f24270 */
[----:B------:R3:W-:Y:S01]  /*3360*/  MUFU.EX2 R48, R39 ;  /* 0x0000002700307308 */ /* 0x0007e20000000800 */
[----:B----4-:R-:W-:Y:S02]  /*3370*/  FSEL R36, R60, -INF , P2 ;  /* 0xff8000003c247808 */ /* 0x010fe40001000000 */
[----:B------:R-:W-:Y:S02]  /*3380*/  ISETP.GT.AND P2, PT, R13, 0x50, PT ;  /* 0x000000500d00780c */ /* 0x000fe40003f44270 */
[----:B------:R-:W-:Y:S02]  /*3390*/  FSEL R37, R61, -INF , P1 ;  /* 0xff8000003d257808 */ /* 0x000fe40000800000 */
[----:B------:R-:W-:Y:S01]  /*33a0*/  ISETP.GT.AND P1, PT, R13, 0x51, PT ;  /* 0x000000510d00780c */ /* 0x000fe20003f24270 */
[----:B------:R-:W4:Y:S01]  /*33b0*/  MUFU.TANH R69, R69 ;  /* 0x0000004500457308 */ /* 0x000f220000002400 */
[----:B---3--:R-:W-:-:S02]  /*33c0*/  FMNMX.FTZ R39, R35, R12, !PT ;  /* 0x0000000c23277209 */ /* 0x008fc40007810000 */
[----:B-1----:R-:W-:Y:S02]  /*33d0*/  FSEL R38, R64, -INF , P2 ;  /* 0xff80000040267808 */ /* 0x002fe40001000000 */
[----:B------:R-:W-:Y:S02]  /*33e0*/  FMNMX.FTZ R12, R36, R39, !PT ;  /* 0x00000027240c7209 */ /* 0x000fe40007810000 */
[----:B------:R-:W-:Y:S01]  /*33f0*/  ISETP.GT.AND P2, PT, R13, 0x58, PT ;  /* 0x000000580d00780c */ /* 0x000fe20003f44270 */
[----:B------:R1:W-:Y:S01]  /*3400*/  MUFU.EX2 R185, R45 ;  /* 0x0000002d00b97308 */ /* 0x0003e20000000800 */
[----:B0-----:R-:W-:Y:S02]  /*3410*/  FSEL R39, R65, -INF , P1 ;  /* 0xff80000041277808 */ /* 0x001fe40000800000 */
[----:B------:R-:W-:Y:S02]  /*3420*/  ISETP.GT.AND P1, PT, R13, 0x59, PT ;  /* 0x000000590d00780c */ /* 0x000fe40003f24270 */
[----:B--2---:R-:W-:-:S03]  /*3430*/  FSEL R13, R68, -INF , P2 ;  /* 0xff800000440d7808 */ /* 0x004fc60001000000 */
[----:B------:R-:W-:Y:S01]  /*3440*/  MUFU.EX2 R60, R42 ;  /* 0x0000002a003c7308 */ /* 0x000fe20000000800 */
[----:B-1----:R-:W-:Y:S02]  /*3450*/  FMNMX.FTZ R45, R37, R12, !PT ;  /* 0x0000000c252d7209 */ /* 0x002fe40007810000 */
[----:B----4-:R-:W-:Y:S02]  /*3460*/  FSEL R40, R69, -INF , P1 ;  /* 0xff80000045287808 */ /* 0x010fe40000800000 */
[----:B------:R-:W-:Y:S02]  /*3470*/  CS2R R68, SRZ ;  /* 0x0000000000447805 */ /* 0x000fe4000001ff00 */
[----:B------:R-:W-:Y:S01]  /*3480*/  FMNMX.FTZ R12, R38, R45, !PT ;  /* 0x0000002d260c7209 */ /* 0x000fe20007810000 */
[----:B------:R-:W-:Y:S01]  /*3490*/  FFMA.FTZ R45, R41, UR35, -R49 ;  /* 0x00000023292d7c23 */ /* 0x000fe20008010831 */
[----:B------:R-:W-:Y:S02]  /*34a0*/  MUFU.EX2 R52, R52 ;  /* 0x0000003400347308 */ /* 0x000fe40000000800 */
[----:B------:R-:W-:-:S04]  /*34b0*/  FMNMX.FTZ R12, R39, R12, !PT ;  /* 0x0000000c270c7209 */ /* 0x000fc80007810000 */
[----:B------:R-:W-:Y:S02]  /*34c0*/  FMNMX.FTZ R41, R13, R12, !PT ;  /* 0x0000000c0d297209 */ /* 0x000fe40007810000 */
[----:B------:R-:W-:Y:S02]  /*34d0*/  MUFU.EX2 R53, R53 ;  /* 0x0000003500357308 */ /* 0x000fe40000000800 */
[----:B------:R-:W-:-:S05]  /*34e0*/  FMNMX.FTZ R41, R40, R41, !PT ;  /* 0x0000002928297209 */ /* 0x000fca0007810000 */
[----:B------:R-:W0:Y:S01]  /*34f0*/  SHFL.BFLY PT, R12, R41, 0x2, 0x1f ;  /* 0x0c401f00290c7f89 */ /* 0x000e2200000e0000 */
[----:B------:R-:W1:Y:S08]  /*3500*/  MUFU.EX2 R56, R56 ;  /* 0x0000003800387308 */ /* 0x000e700000000800 */
[----:B------:R-:W2:Y:S08]  /*3510*/  MUFU.EX2 R45, R45 ;  /* 0x0000002d002d7308 */ /* 0x000eb00000000800 */
[----:B------:R-:W-:Y:S01]  /*3520*/  MUFU.EX2 R43, R43 ;  /* 0x0000002b002b7308 */ /* 0x000fe20000000800 */
[----:B-1----:R-:W-:-:S02]  /*3530*/  F2FP.BF16.F32.PACK_AB R187, R56, R53 ;  /* 0x0000003538bb723e */ /* 0x002fc400000010ff */
[----:B0-----:R-:W-:-:S05]  /*3540*/  FMNMX.FTZ R42, R41, R12, !PT ;  /* 0x0000000c292a7209 */ /* 0x001fca0007810000 */
[----:B------:R-:W0:Y:S01]  /*3550*/  MUFU.EX2 R46, R46 ;  /* 0x0000002e002e7308 */ /* 0x000e220000000800 */
[----:B--2---:R-:W-:Y:S01]  /*3560*/  F2FP.BF16.F32.PACK_AB R181, R60, R45 ;  /* 0x0000002d3cb5723e */ /* 0x004fe200000010ff */
[----:B------:R-:W1:Y:S06]  /*3570*/  SHFL.BFLY PT, R41, R42, 0x1, 0x1f ;  /* 0x0c201f002a297f89 */ /* 0x000e6c00000e0000 */
[----:B------:R-:W-:Y:S08]  /*3580*/  MUFU.EX2 R47, R47 ;  /* 0x0000002f002f7308 */ /* 0x000ff00000000800 */
[----:B------:R-:W2:Y:S01]  /*3590*/  MUFU.EX2 R50, R50 ;  /* 0x0000003200327308 */ /* 0x000ea20000000800 */
[----:B0-----:R-:W-:-:S07]  /*35a0*/  F2FP.BF16.F32.PACK_AB R183, R46, R43 ;  /* 0x0000002b2eb7723e */ /* 0x001fce00000010ff */
[----:B------:R-:W-:Y:S01]  /*35b0*/  MUFU.EX2 R51, R51 ;  /* 0x0000003300337308 */ /* 0x000fe20000000800 */
[----:B-1----:R-:W-:Y:S01]  /*35c0*/  FMNMX.FTZ R12, R42, R41, !PT ;  /* 0x000000292a0c7209 */ /* 0x002fe20007810000 */
[----:B------:R-:W-:Y:S01]  /*35d0*/  FADD.FTZ R42, R189, R44 ;  /* 0x0000002cbd2a7221 */ /* 0x000fe20000010000 */
[----:B------:R-:W-:Y:S02]  /*35e0*/  F2FP.BF16.F32.PACK_AB R189, R44, R189 ;  /* 0x000000bd2cbd723e */ /* 0x000fe400000010ff */
[C---:B------:R-:W-:Y:S01]  /*35f0*/  FSETP.NEU.FTZ.AND P1, PT, R12.reuse, -INF , PT ;  /* 0xff8000000c00780b */ /* 0x040fe20003f3d000 */
[----:B------:R-:W-:Y:S02]  /*3600*/  FMUL.FTZ R41, R12, UR35 ;  /* 0x000000230c297c20 */ /* 0x000fe40008410000 */
[----:B------:R-:W0:Y:S01]  /*3610*/  MUFU.EX2 R54, R54 ;  /* 0x0000003600367308 */ /* 0x000e220000000800 */
[----:B--2---:R-:W-:Y:S02]  /*3620*/  F2FP.BF16.F32.PACK_AB R177, R50, R47 ;  /* 0x0000002f32b1723e */ /* 0x004fe400000010ff */
[----:B------:R-:W-:-:S02]  /*3630*/  FSEL R41, R41, RZ, P1 ;  /* 0x000000ff29297208 */ /* 0x000fc40000800000 */
        /* <DEDUP_REMOVED lines=25> */
[----:B------:R-:W2:Y:S01]  /*37d0*/  MUFU.EX2 R14, R14 ;  /* 0x0000000e000e7308 */ /* 0x000ea20000000800 */
[--C-:B------:R-:W-:Y:S01]  /*37e0*/  FFMA.FTZ R39, R39, UR35, -R41.reuse ;  /* 0x0000002327277c23 */ /* 0x100fe20008010829 */
[--C-:B------:R-:W-:Y:S01]  /*37f0*/  FFMA.FTZ R13, R13, UR35, -R41.reuse ;  /* 0x000000230d0d7c23 */ /* 0x100fe20008010829 */
[----:B------:R-:W-:Y:S01]  /*3800*/  FFMA.FTZ R40, R40, UR35, -R41 ;  /* 0x0000002328287c23 */ /* 0x000fe20008010829 */
[----:B0-----:R-:W-:-:S04]  /*3810*/  F2FP.BF16.F32.PACK_AB R179, R54, R51 ;  /* 0x0000003336b3723e */ /* 0x001fc800000010ff */
[----:B------:R-:W0:Y:S01]  /*3820*/  MUFU.EX2 R15, R15 ;  /* 0x0000000f000f7308 */ /* 0x000e220000000800 */
[----:B-1----:R-:W-:Y:S01]  /*3830*/  FADD.FTZ R57, R3, R10 ;  /* 0x0000000a03397221 */ /* 0x002fe20000010000 */
[----:B------:R-:W-:-:S06]  /*3840*/  F2FP.BF16.F32.PACK_AB R188, R10, R3 ;  /* 0x000000030abc723e */ /* 0x000fcc00000010ff */
[----:B------:R-:W1:Y:S01]  /*3850*/  MUFU.EX2 R20, R20 ;  /* 0x0000001400147308 */ /* 0x000e620000000800 */
[----:B--2---:R-:W-:Y:S01]  /*3860*/  FADD.FTZ R64, R14, R57 ;  /* 0x000000390e407221 */ /* 0x004fe20000010000 */
[----:B------:R-:W-:Y:S01]  /*3870*/  FADD.FTZ R57, R191, R42 ;  /* 0x0000002abf397221 */ /* 0x000fe20000010000 */
[----:B------:R-:W-:-:S03]  /*3880*/  F2FP.BF16.F32.PACK_AB R191, R48, R191 ;  /* 0x000000bf30bf723e */ /* 0x000fc600000010ff */
[----:B------:R-:W-:Y:S02]  /*3890*/  FADD.FTZ R42, R48, R57 ;  /* 0x00000039302a7221 */ /* 0x000fe40000010000 */
[----:B------:R-:W2:Y:S01]  /*38a0*/  MUFU.EX2 R21, R21 ;  /* 0x0000001500157308 */ /* 0x000ea20000000800 */
[----:B0-----:R-:W-:Y:S01]  /*38b0*/  FADD.FTZ R61, R15, R64 ;  /* 0x000000400f3d7221 */ /* 0x001fe20000010000 */
[----:B------:R-:W-:Y:S01]  /*38c0*/  FADD.FTZ R57, R185, R42 ;  /* 0x0000002ab9397221 */ /* 0x000fe20000010000 */
[----:B------:R-:W-:Y:S02]  /*38d0*/  F2FP.BF16.F32.PACK_AB R190, R15, R14 ;  /* 0x0000000e0fbe723e */ /* 0x000fe400000010ff */
[----:B------:R-:W-:Y:S02]  /*38e0*/  CS2R R64, SRZ ;  /* 0x0000000000407805 */ /* 0x000fe4000001ff00 */
[----:B------:R-:W-:Y:S01]  /*38f0*/  F2FP.BF16.F32.PACK_AB R185, R52, R185 ;  /* 0x000000b934b9723e */ /* 0x000fe200000010ff */
[----:B------:R-:W0:Y:S01]  /*3900*/  MUFU.EX2 R24, R24 ;  /* 0x0000001800187308 */ /* 0x000e220000000800 */
[----:B-1----:R-:W-:-:S07]  /*3910*/  FADD.FTZ R0, R20, R61 ;  /* 0x0000003d14007221 */ /* 0x002fce0000010000 */
[----:B------:R-:W1:Y:S01]  /*3920*/  MUFU.EX2 R25, R25 ;  /* 0x0000001900197308 */ /* 0x000e620000000800 */
[C---:B--2---:R-:W-:Y:S01]  /*3930*/  FADD.FTZ R49, R21.reuse, R0 ;  /* 0x0000000015317221 */ /* 0x044fe20000010000 */
[----:B------:R-:W-:Y:S01]  /*3940*/  FADD.FTZ R0, R52, R57 ;  /* 0x0000003934007221 */ /* 0x000fe20000010000 */
[----:B------:R-:W-:-:S05]  /*3950*/  F2FP.BF16.F32.PACK_AB R184, R21, R20 ;  /* 0x0000001415b8723e */ /* 0x000fca00000010ff */
[----:B------:R-:W2:Y:S01]  /*3960*/  MUFU.EX2 R26, R26 ;  /* 0x0000001a001a7308 */ /* 0x000ea20000000800 */
[----:B0-----:R-:W-:Y:S01]  /*3970*/  FADD.FTZ R42, R24, R49 ;  /* 0x00000031182a7221 */ /* 0x001fe20000010000 */
[----:B------:R-:W-:Y:S01]  /*3980*/  FADD.FTZ R49, R53, R0 ;  /* 0x0000000035317221 */ /* 0x000fe20000010000 */
[----:B------:R-:W-:-:S03]  /*3990*/  CS2R R52, SRZ ;  /* 0x0000000000347805 */ /* 0x000fc6000001ff00 */
[----:B------:R-:W-:Y:S02]  /*39a0*/  FADD.FTZ R0, R56, R49 ;  /* 0x0000003138007221 */ /* 0x000fe40000010000 */
[----:B------:R-:W0:Y:S01]  /*39b0*/  MUFU.EX2 R27, R27 ;  /* 0x0000001b001b7308 */ /* 0x000e220000000800 */
[----:B-1----:R-:W-:Y:S01]  /*39c0*/  FADD.FTZ R57, R25, R42 ;  /* 0x0000002a19397221 */ /* 0x002fe20000010000 */
[----:B------:R-:W-:Y:S01]  /*39d0*/  FADD.FTZ R49, R45, R0 ;  /* 0x000000002d317221 */ /* 0x000fe20000010000 */
[----:B------:R-:W-:Y:S02]  /*39e0*/  F2FP.BF16.F32.PACK_AB R186, R25, R24 ;  /* 0x0000001819ba723e */ /* 0x000fe400000010ff */
[----:B------:R-:W-:Y:S02]  /*39f0*/  CS2R R44, SRZ ;  /* 0x00000000002c7805 */ /* 0x000fe4000001ff00 */
[----:B------:R-:W-:Y:S01]  /*3a00*/  CS2R R24, SRZ ;  /* 0x0000000000187805 */ /* 0x000fe2000001ff00 */
[----:B------:R-:W-:Y:S01]  /*3a10*/  FADD.FTZ R0, R60, R49 ;  /* 0x000000313c007221 */ /* 0x000fe20000010000 */
[----:B------:R-:W-:Y:S01]  /*3a20*/  CS2R R60, SRZ ;  /* 0x00000000003c7805 */ /* 0x000fe2000001ff00 */
[----:B------:R-:W1:Y:S01]  /*3a30*/  MUFU.EX2 R28, R28 ;  /* 0x0000001c001c7308 */ /* 0x000e620000000800 */
[----:B--2---:R-:W-:Y:S01]  /*3a40*/  FADD.FTZ R42, R26, R57 ;  /* 0x000000391a2a7221 */ /* 0x004fe20000010000 */
[----:B------:R-:W-:-:S06]  /*3a50*/  CS2R R56, SRZ ;  /* 0x0000000000387805 */ /* 0x000fcc000001ff00 */
[----:B------:R-:W2:Y:S01]  /*3a60*/  MUFU.EX2 R29, R29 ;  /* 0x0000001d001d7308 */ /* 0x000ea20000000800 */
[C---:B0-----:R-:W-:Y:S01]  /*3a70*/  FADD.FTZ R41, R27.reuse, R42 ;  /* 0x0000002a1b297221 */ /* 0x041fe20000010000 */
[----:B------:R-:W-:Y:S02]  /*3a80*/  F2FP.BF16.F32.PACK_AB R180, R27, R26 ;  /* 0x0000001a1bb4723e */ /* 0x000fe400000010ff */
[----:B------:R-:W-:-:S04]  /*3a90*/  CS2R R26, SRZ ;  /* 0x00000000001a7805 */ /* 0x000fc8000001ff00 */
[----:B------:R-:W0:Y:S01]  /*3aa0*/  MUFU.EX2 R30, R30 ;  /* 0x0000001e001e7308 */ /* 0x000e220000000800 */
[----:B-1----:R-:W-:Y:S01]  /*3ab0*/  FADD.FTZ R42, R28, R41 ;  /* 0x000000291c2a7221 */ /* 0x002fe20000010000 */
[----:B------:R-:W-:-:S04]  /*3ac0*/  FADD.FTZ R41, R43, R0 ;  /* 0x000000002b297221 */ /* 0x000fc80000010000 */
[----:B------:R-:W-:Y:S02]  /*3ad0*/  FADD.FTZ R0, R46, R41 ;  /* 0x000000292e007221 */ /* 0x000fe40000010000 */
[----:B------:R-:W1:Y:S01]  /*3ae0*/  MUFU.EX2 R31, R31 ;  /* 0x0000001f001f7308 */ /* 0x000e620000000800 */
[----:B--2---:R-:W-:Y:S01]  /*3af0*/  FADD.FTZ R49, R29, R42 ;  /* 0x0000002a1d317221 */ /* 0x004fe20000010000 */
[----:B------:R-:W-:Y:S01]  /*3b00*/  FADD.FTZ R41, R47, R0 ;  /* 0x000000002f297221 */ /* 0x000fe20000010000 */
[----:B------:R-:W-:Y:S02]  /*3b10*/  F2FP.BF16.F32.PACK_AB R182, R29, R28 ;  /* 0x0000001c1db6723e */ /* 0x000fe400000010ff */
[----:B------:R-:W-:Y:S02]  /*3b20*/  CS2R R46, SRZ ;  /* 0x00000000002e7805 */ /* 0x000fe4000001ff00 */
[----:B------:R-:W-:Y:S01]  /*3b30*/  CS2R R28, SRZ ;  /* 0x00000000001c7805 */ /* 0x000fe2000001ff00 */
[----:B------:R-:W-:Y:S01]  /*3b40*/  FADD.FTZ R0, R50, R41 ;  /* 0x0000002932007221 */ /* 0x000fe20000010000 */
[----:B------:R-:W2:Y:S01]  /*3b50*/  MUFU.EX2 R32, R32 ;  /* 0x0000002000207308 */ /* 0x000ea20000000800 */
[----:B0-----:R-:W-:-:S02]  /*3b60*/  FADD.FTZ R42, R30, R49 ;  /* 0x000000311e2a7221 */ /* 0x001fc40000010000 */
[----:B------:R-:W-:Y:S01]  /*3b70*/  FADD.FTZ R3, R51, R0 ;  /* 0x0000000033037221 */ /* 0x000fe20000010000 */
[----:B------:R-:W-:Y:S02]  /*3b80*/  CS2R R50, SRZ ;  /* 0x0000000000327805 */ /* 0x000fe4000001ff00 */
[----:B------:R-:W-:Y:S01]  /*3b90*/  CS2R R48, SRZ ;  /* 0x0000000000307805 */ /* 0x000fe2000001ff00 */
[----:B------:R-:W-:Y:S01]  /*3ba0*/  FADD.FTZ R0, R54, R3 ;  /* 0x0000000336007221 */ /* 0x000fe20000010000 */
[----:B------:R-:W0:Y:S01]  /*3bb0*/  MUFU.EX2 R33, R33 ;  /* 0x0000002100217308 */ /* 0x000e220000000800 */
[----:B-1----:R-:W-:Y:S02]  /*3bc0*/  FADD.FTZ R43, R31, R42 ;  /* 0x0000002a1f2b7221 */ /* 0x002fe40000010000 */
[----:B------:R-:W-:Y:S01]  /*3bd0*/  FADD.FTZ R3, R55, R0 ;  /* 0x0000000037037221 */ /* 0x000fe20000010000 */
[----:B------:R-:W-:Y:S02]  /*3be0*/  F2FP.BF16.F32.PACK_AB R176, R31, R30 ;  /* 0x0000001e1fb0723e */ /* 0x000fe400000010ff */
[----:B------:R-:W-:-:S02]  /*3bf0*/  CS2R R30, SRZ ;  /* 0x00000000001e7805 */ /* 0x000fc4000001ff00 */
        /* <DEDUP_REMOVED lines=8> */
[----:B-1----:R-:W-:-:S07]  /*3c80*/  FADD.FTZ R10, R34, R15 ;  /* 0x0000000f220a7221 */ /* 0x002fce0000010000 */
[----:B------:R-:W1:Y:S01]  /*3c90*/  MUFU.EX2 R36, R36 ;  /* 0x0000002400247308 */ /* 0x000e620000000800 */
[C---:B--2---:R-:W-:Y:S01]  /*3ca0*/  FADD.FTZ R15, R35.reuse, R10 ;  /* 0x0000000a230f7221 */ /* 0x044fe20000010000 */
[----:B------:R-:W-:Y:S02]  /*3cb0*/  F2FP.BF16.F32.PACK_AB R172, R35, R34 ;  /* 0x0000002223ac723e */ /* 0x000fe400000010ff */
[----:B------:R-:W-:-:S04]  /*3cc0*/  CS2R R34, SRZ ;  /* 0x0000000000227805 */ /* 0x000fc8000001ff00 */
[----:B------:R-:W2:Y:S01]  /*3cd0*/  MUFU.EX2 R59, R59 ;  /* 0x0000003b003b7308 */ /* 0x000ea20000000800 */
[C---:B0-----:R-:W-:Y:S01]  /*3ce0*/  FADD.FTZ R0, R58.reuse, R3 ;  /* 0x000000033a007221 */ /* 0x041fe20000010000 */
[----:B------:R-:W-:Y:S02]  /*3cf0*/  F2FP.BF16.F32.PACK_AB R173, R58, R55 ;  /* 0x000000373aad723e */ /* 0x000fe400000010ff */
[----:B------:R-:W-:-:S04]  /*3d00*/  CS2R R54, SRZ ;  /* 0x0000000000367805 */ /* 0x000fc8000001ff00 */
[----:B------:R-:W0:Y:S01]  /*3d10*/  MUFU.EX2 R37, R37 ;  /* 0x0000002500257308 */ /* 0x000e220000000800 */
[----:B-1----:R-:W-:-:S07]  /*3d20*/  FADD.FTZ R10, R36, R15 ;  /* 0x0000000f240a7221 */ /* 0x002fce0000010000 */
[----:B------:R-:W1:Y:S01]  /*3d30*/  MUFU.EX2 R62, R62 ;  /* 0x0000003e003e7308 */ /* 0x000e620000000800 */
[----:B--2---:R-:W-:-:S07]  /*3d40*/  FADD.FTZ R3, R59, R0 ;  /* 0x000000003b037221 */ /* 0x004fce0000010000 */
[----:B------:R-:W2:Y:S01]  /*3d50*/  MUFU.EX2 R38, R38 ;  /* 0x0000002600267308 */ /* 0x000ea20000000800 */
[C---:B0-----:R-:W-:Y:S01]  /*3d60*/  FADD.FTZ R15, R37.reuse, R10 ;  /* 0x0000000a250f7221 */ /* 0x041fe20000010000 */
[----:B------:R-:W-:Y:S02]  /*3d70*/  F2FP.BF16.F32.PACK_AB R174, R37, R36 ;  /* 0x0000002425ae723e */ /* 0x000fe400000010ff */
[----:B------:R-:W-:-:S04]  /*3d80*/  CS2R R36, SRZ ;  /* 0x0000000000247805 */ /* 0x000fc8000001ff00 */
[----:B------:R-:W0:Y:S01]  /*3d90*/  MUFU.EX2 R63, R63 ;  /* 0x0000003f003f7308 */ /* 0x000e220000000800 */
[C---:B-1----:R-:W-:Y:S01]  /*3da0*/  FADD.FTZ R0, R62.reuse, R3 ;  /* 0x000000033e007221 */ /* 0x042fe20000010000 */
[----:B------:R-:W-:Y:S02]  /*3db0*/  F2FP.BF16.F32.PACK_AB R175, R62, R59 ;  /* 0x0000003b3eaf723e */ /* 0x000fe400000010ff */
[----:B------:R-:W-:-:S04]  /*3dc0*/  CS2R R58, SRZ ;  /* 0x00000000003a7805 */ /* 0x000fc8000001ff00 */
[----:B------:R-:W1:Y:S01]  /*3dd0*/  MUFU.EX2 R39, R39 ;  /* 0x0000002700277308 */ /* 0x000e620000000800 */
[----:B--2---:R-:W-:-:S07]  /*3de0*/  FADD.FTZ R10, R38, R15 ;  /* 0x0000000f260a7221 */ /* 0x004fce0000010000 */
[----:B------:R-:W2:Y:S01]  /*3df0*/  MUFU.EX2 R66, R66 ;  /* 0x0000004200427308 */ /* 0x000ea20000000800 */
[----:B0-----:R-:W-:-:S07]  /*3e00*/  FADD.FTZ R3, R63, R0 ;  /* 0x000000003f037221 */ /* 0x001fce0000010000 */
[----:B------:R-:W0:Y:S01]  /*3e10*/  MUFU.EX2 R13, R13 ;  /* 0x0000000d000d7308 */ /* 0x000e220000000800 */
[C---:B-1----:R-:W-:Y:S01]  /*3e20*/  FADD.FTZ R10, R39.reuse, R10 ;  /* 0x0000000a270a7221 */ /* 0x042fe20000010000 */
[----:B------:R-:W-:Y:S02]  /*3e30*/  F2FP.BF16.F32.PACK_AB R168, R39, R38 ;  /* 0x0000002627a8723e */ /* 0x000fe400000010ff */
[----:B------:R-:W-:-:S04]  /*3e40*/  CS2R R38, SRZ ;  /* 0x0000000000267805 */ /* 0x000fc8000001ff00 */
[----:B------:R-:W1:Y:S01]  /*3e50*/  MUFU.EX2 R67, R67 ;  /* 0x0000004300437308 */ /* 0x000e620000000800 */
[C---:B--2---:R-:W-:Y:S01]  /*3e60*/  FADD.FTZ R0, R66.reuse, R3 ;  /* 0x0000000342007221 */ /* 0x044fe20000010000 */
[----:B------:R-:W-:Y:S02]  /*3e70*/  F2FP.BF16.F32.PACK_AB R169, R66, R63 ;  /* 0x0000003f42a9723e */ /* 0x000fe400000010ff */
[----:B------:R-:W-:-:S04]  /*3e80*/  CS2R R62, SRZ ;  /* 0x00000000003e7805 */ /* 0x000fc8000001ff00 */
[----:B------:R-:W2:Y:S01]  /*3e90*/  MUFU.EX2 R40, R40 ;  /* 0x0000002800287308 */ /* 0x000ea20000000800 */
[----:B0-----:R-:W-:-:S07]  /*3ea0*/  FADD.FTZ R3, R13, R10 ;  /* 0x0000000a0d037221 */ /* 0x001fce0000010000 */
[----:B------:R-:W0:Y:S01]  /*3eb0*/  MUFU.EX2 R2, R2 ;  /* 0x0000000200027308 */ /* 0x000e220000000800 */
[----:B-1----:R-:W-:Y:S01]  /*3ec0*/  FADD.FTZ R15, R67, R0 ;  /* 0x00000000430f7221 */ /* 0x002fe20000010000 */
[----:B------:R-:W-:Y:S02]  /*3ed0*/  IMAD.MOV.U32 R0, RZ, RZ, 0x3f800000 ;  /* 0x3f800000ff007424 */ /* 0x000fe400078e00ff */
[C---:B--2---:R-:W-:Y:S01]  /*3ee0*/  FADD.FTZ R10, R40.reuse, R3 ;  /* 0x00000003280a7221 */ /* 0x044fe20000010000 */
[----:B------:R-:W-:Y:S02]  /*3ef0*/  F2FP.BF16.F32.PACK_AB R170, R40, R13 ;  /* 0x0000000d28aa723e */ /* 0x000fe400000010ff */
[----:B------:R-:W-:Y:S01]  /*3f00*/  CS2R R40, SRZ ;  /* 0x0000000000287805 */ /* 0x000fe2000001ff00 */
[C---:B0-----:R-:W-:Y:S01]  /*3f10*/  FADD.FTZ R3, R2.reuse, R15 ;  /* 0x0000000f02037221 */ /* 0x041fe20000010000 */
[----:B------:R-:W-:Y:S01]  /*3f20*/  F2FP.BF16.F32.PACK_AB R171, R2, R67 ;  /* 0x0000004302ab723e */ /* 0x000fe200000010ff */
[----:B------:R-:W-:Y:S01]  /*3f30*/  IMAD.MOV.U32 R2, RZ, RZ, 0x3f800000 ;  /* 0x3f800000ff027424 */ /* 0x000fe200078e00ff */
[----:B------:R-:W-:Y:S01]  /*3f40*/  CS2R R66, SRZ ;  /* 0x0000000000427805 */ /* 0x000fe2000001ff00 */
[----:B------:R-:W-:Y:S06]  /*3f50*/  @!P1 BRA `(.L_x_2194) ;  /* 0x0000002c00249947 */ /* 0x000fec0003800000 */
[----:B------:R-:W-:Y:S01]  /*3f60*/  IMAD.MOV.U32 R13, RZ, RZ, R11 ;  /* 0x000000ffff0d7224 */ /* 0x000fe200078e000b */
[----:B------:R-:W-:Y:S01]  /*3f70*/  MOV R14, R12 ;  /* 0x0000000c000e7202 */ /* 0x000fe20000000f00 */
[----:B------:R-:W-:Y:S01]  /*3f80*/  IMAD.MOV.U32 R2, RZ, RZ, 0x3f800000 ;  /* 0x3f800000ff027424 */ /* 0x000fe200078e00ff */
[----:B------:R-:W-:Y:S01]  /*3f90*/  UMOV UR5, UR38 ;  /* 0x0000002600057c82 */ /* 0x000fe20008000000 */
[----:B------:R-:W-:Y:S01]  /*3fa0*/  IMAD.MOV.U32 R119, RZ, RZ, RZ ;  /* 0x000000ffff777224 */ /* 0x000fe200078e00ff */
[----:B------:R-:W-:Y:S01]  /*3fb0*/  UMOV UR6, UR39 ;  /* 0x0000002700067c82 */ /* 0x000fe20008000000 */
[----:B------:R-:W-:Y:S01]  /*3fc0*/  ULDC UR34, c[0x0][0x288] ;  /* 0x0000a20000227ab9 */ /* 0x000fe20000000800 */
[----:B------:R-:W-:Y:S01]  /*3fd0*/  ULDC UR7, c[0x0][0x9d8] ;  /* 0x0002760000077ab9 */ /* 0x000fe20000000800 */
[----:B------:R-:W-:-:S05]  /*3fe0*/  ULDC UR35, c[0x0][0x988] ;  /* 0x0002620000237ab9 */ /* 0x000fca0000000800 */
.L_x_2205:
[----:B------:R-:W-:-:S04]  /*3ff0*/  UISETP.NE.AND UP0, UPT, UR6, 0x1, UPT ;  /* 0x000000010600788c */ /* 0x000fc8000bf05270 */
[----:B------:R-:W-:-:S04]  /*4000*/  USEL UR38, URZ, 0x1, UP0 ;  /* 0x000000013f267887 */ /* 0x000fc80008000000 */
[----:B------:R-:W-:Y:S01]  /*4010*/  ULOP3.LUT UR38, UR5, UR38, URZ, 0x3c, !UPT ;  /* 0x0000002605267292 */ /* 0x000fe2000f8e3c3f */
[----:B------:R-:W-:Y:S11]  /*4020*/  @!P0 BRA `(.L_x_2195) ;  /* 0x0000000000048947 */ /* 0x000ff60003800000 */
[----:B------:R-:W-:Y:S01]  /*4030*/  BPT.TRAP 0x1 ;  /* 0x000000040000795c */ /* 0x000fe20000300000 */
.L_x_2195:
        /* <DEDUP_REMOVED lines=9> */
.L_x_2196:
[----:B-1----:R-:W-:Y:S05]  /*40d0*/  @P1 BRA `(.L_x_2197) ;  /* 0x0000000000081947 */ /* 0x002fea0003800000 */
[----:B------:R-:W1:Y:S02]  /*40e0*/  SYNCS.PHASECHK.TRANS64.TRYWAIT P1, [UR8+0x30830], R11 ;  /* 0x0308300bff0075a7 */ /* 0x000e640008020148 */
[----:B-1----:R-:W-:Y:S05]  /*40f0*/  @!P1 BRA `(.L_x_2198) ;  /* 0x000000c400f89947 */ /* 0x002fea0003800000 */
.L_x_2197:
        /* <DEDUP_REMOVED lines=118> */
[----:B------:R-:W-:Y:S01]  /*4860*/  R2UR UR28, R4 ;  /* 0x00000000041c72ca */ /* 0x000fe200000e0000 */
[----:B------:R-:W-:Y:S01]  /*4870*/  UIADD3 UR30, UR9, 0x4, URZ ;  /* 0x00000004091e7890 */ /* 0x000fe2000fffe03f */
[----:B------:R-:W-:Y:S01]  /*4880*/  R2UR UR29, R5 ;  /* 0x00000000051d72ca */ /* 0x000fe200000e0000 */
[----:B------:R-:W-:Y:S01]  /*4890*/  UMOV UR31, 0x40000040 ;  /* 0x40000040001f7882 */ /* 0x000fe20000000000 */
[----:B------:R-:W-:Y:S02]  /*48a0*/  WARPGROUP.DEPBAR.LE gsb0, 0x0 ;  /* 0x00008000000079c5 */ /* 0x000fe40000010000 */
[----:B------:R-:W-:-:S09]  /*48b0*/  WARPGROUP.ARRIVE ;  /* 0x00000000000079c5 */ /* 0x000fd20000000000 */
        /* <DEDUP_REMOVED lines=51> */
.L_x_2199:
[----:B------:R-:W-:Y:S01]  /*4bf0*/  ULEA UR9, UR6, UR40, 0x3 ;  /* 0x0000002806097291 */ /* 0x000fe2000f8e183f */
[----:B------:R-:W-:-:S05]  /*4c00*/  IMAD.U32 R0, RZ, RZ, UR5 ;  /* 0x00000005ff007e24 */ /* 0x000fca000f8e00ff */
[----:B------:R-:W-:-:S04]  /*4c10*/  SHF.L.U32 R0, R0, 0x1f, RZ ;  /* 0x0000001f00007819 */ /* 0x000fc800000006ff */
[----:B------:R2:W3:Y:S01]  /*4c20*/  SYNCS.PHASECHK.TRANS64.TRYWAIT P1, [UR9+0x30850], R0 ;  /* 0x03085000ff0075a7 */ /* 0x0004e20008020149 */
[----:B------:R-:W-:Y:S05]  /*4c30*/  @!P0 BRA `(.L_x_2200) ;  /* 0x0000000000048947 */ /* 0x000fea0003800000 */
[----:B------:R-:W-:Y:S01]  /*4c40*/  BPT.TRAP 0x1 ;  /* 0x000000040000795c */ /* 0x000fe20000300000 */
.L_x_2200:
[----:B---3--:R-:W-:Y:S05]  /*4c50*/  @P1 BRA `(.L_x_2201) ;  /* 0x0000000000081947 */ /* 0x008fea0003800000 */
[----:B------:R-:W3:Y:S02]  /*4c60*/  SYNCS.PHASECHK.TRANS64.TRYWAIT P1, [UR9+0x30850], R0 ;  /* 0x03085000ff0075a7 */ /* 0x000ee40008020149 */
[----:B---3--:R-:W-:Y:S05]  /*4c70*/  @!P1 BRA `(.L_x_2202) ;  /* 0x000000bc00309947 */ /* 0x008fea0003800000 */
.L_x_2201:
        /* <DEDUP_REMOVED lines=37> */
.L_x_2203:
[----:B------:R-:W-:Y:S01]  /*4ed0*/  UISETP.NE.AND UP0, UPT, UR43, URZ, UPT ;  /* 0x0000003f2b00728c */ /* 0x000fe2000bf05270 */
[----:B------:R-:W-:Y:S01]  /*4ee0*/  FMUL.FTZ R2, R129, UR7 ;  /* 0x0000000781027c20 */ /* 0x000fe20008410000 */
[----:B-1----:R-:W-:Y:S01]  /*4ef0*/  IADD3 R12, R18, UR41, RZ ;  /* 0x00000029120c7c10 */ /* 0x002fe2000fffe0ff */
[----:B0-----:R-:W-:Y:S01]  /*4f00*/  FMUL.FTZ R11, R133, UR7 ;  /* 0x00000007850b7c20 */ /* 0x001fe20008410000 */
[----:B--2---:R-:W-:Y:S01]  /*4f10*/  FMUL.FTZ R0, R121, UR7 ;  /* 0x0000000779007c20 */ /* 0x004fe20008410000 */
[----:B------:R0:W-:Y:S01]  /*4f20*/  MUFU.TANH R15, R2 ;  /* 0x00000002000f7308 */ /* 0x0001e20000002400 */
[----:B------:R-:W-:Y:S01]  /*4f30*/  PLOP3.LUT P1, PT, PT, PT, UP0, 0x80, 0x0 ;  /* 0x000000000000781c */ /* 0x000fe20003f2f008 */
[----:B------:R-:W-:Y:S01]  /*4f40*/  FMUL.FTZ R171, R120, UR7 ;  /* 0x0000000778ab7c20 */ /* 0x000fe20008410000 */
[----:B------:R-:W-:Y:S01]  /*4f50*/  PLOP3.LUT P2, PT, PT, PT, UP0, 0x80, 0x0 ;  /* 0x000000000000781c */ /* 0x000fe20003f4f008 */
[----:B------:R-:W-:Y:S01]  /*4f60*/  FMUL.FTZ R124, R124, UR7 ;  /* 0x000000077c7c7c20 */ /* 0x000fe20008410000 */
[----:B------:R-:W-:Y:S01]  /*4f70*/  FMUL.FTZ R125, R125, UR7 ;  /* 0x000000077d7d7c20 */ /* 0x000fe20008410000 */
[----:B------:R-:W-:Y:S01]  /*4f80*/  @UP0 ULDC UR5, c[0x0][0x44c] ;  /* 0x0001130000050ab9 */ /* 0x000fe20000000800 */
[----:B------:R-:W-:Y:S01]  /*4f90*/  FMUL.FTZ R128, R128, UR7 ;  /* 0x0000000780807c20 */ /* 0x000fe20008410000 */
[----:B------:R1:W-:Y:S01]  /*4fa0*/  MUFU.TANH R20, R11 ;  /* 0x0000000b00147308 */ /* 0x0003e20000002400 */
[----:B------:R-:W-:Y:S01]  /*4fb0*/  FMUL.FTZ R132, R132, UR7 ;  /* 0x0000000784847c20 */ /* 0x000fe20008410000 */
[----:B------:R-:W-:Y:S01]  /*4fc0*/  FMUL.FTZ R144, R144, UR7 ;  /* 0x0000000790907c20 */ /* 0x000fe20008410000 */
[----:B------:R-:W-:Y:S01]  /*4fd0*/  FMUL.FTZ R169, R123, UR7 ;  /* 0x000000077ba97c20 */ /* 0x000fe20008410000 */
[----:B------:R-:W-:Y:S01]  /*4fe0*/  FMUL.FTZ R137, R137, UR7 ;  /* 0x0000000789897c20 */ /* 0x000fe20008410000 */
[----:B------:R-:W-:Y:S01]  /*4ff0*/  FMUL.FTZ R136, R136, UR7 ;  /* 0x0000000788887c20 */ /* 0x000fe20008410000 */
[----:B0-----:R-:W-:Y:S01]  /*5000*/  @P1 IMAD.HI.U32 R2, R12, UR5, RZ ;  /* 0x000000050c021c27 */ /* 0x001fe2000f8e00ff */
[----:B------:R-:W-:Y:S01]  /*5010*/  @UP0 ULDC UR5, c[0x0][0x450] ;  /* 0x0001140000050ab9 */ /* 0x000fe20000000800 */
[----:B------:R-:W0:Y:S01]  /*5020*/  MUFU.TANH R171, R171 ;  /* 0x000000ab00ab7308 */ /* 0x000e220000002400 */
[----:B-1----:R-:W1:Y:S01]  /*5030*/  LDC R11, c[0x0][0x2f0] ;  /* 0x0000bc00ff0b7b82 */ /* 0x002e620000000800 */
[----:B------:R-:W-:Y:S01]  /*5040*/  FMUL.FTZ R141, R141, UR7 ;  /* 0x000000078d8d7c20 */ /* 0x000fe20008410000 */
[----:B------:R-:W-:Y:S01]  /*5050*/  @P2 SHF.R.U32.HI R12, RZ, UR5, R2 ;  /* 0x00000005ff0c2c19 */ /* 0x000fe20008011602 */
[----:B------:R-:W-:Y:S01]  /*5060*/  UMOV UR5, 0x1 ;  /* 0x0000000100057882 */ /* 0x000fe20000000000 */
[----:B------:R-:W-:Y:S01]  /*5070*/  FMUL.FTZ R2, R145, UR7 ;  /* 0x0000000791027c20 */ /* 0x000fe20008410000 */
[----:B------:R-:W-:Y:S01]  /*5080*/  UIMAD UR5, UR4, -0x60, UR5 ;  /* 0xffffffa0040578a4 */ /* 0x000fe2000f8e0205 */
[----:B------:R-:W-:Y:S01]  /*5090*/  FMUL.FTZ R168, R122, UR7 ;  /* 0x000000077aa87c20 */ /* 0x000fe20008410000 */
[----:B------:R-:W2:Y:S01]  /*50a0*/  SHFL.IDX PT, R121, R12, RZ, 0x1c1f ;  /* 0x001c1fff0c797589 */ /* 0x000ea200000e0000 */
[----:B------:R-:W3:Y:S01]  /*50b0*/  MUFU.TANH R0, R0 ;  /* 0x0000000000007308 */ /* 0x000ee20000002400 */
[----:B------:R-:W-:Y:S01]  /*50c0*/  FMUL.FTZ R140, R140, UR7 ;  /* 0x000000078c8c7c20 */ /* 0x000fe20008410000 */
[----:B------:R-:W-:Y:S01]  /*50d0*/  FMUL.FTZ R133, R135, UR7 ;  /* 0x0000000787857c20 */ /* 0x000fe20008410000 */
[----:B------:R-:W-:-:S02]  /*50e0*/  IMAD.U32 R172, RZ, RZ, UR5 ;  /* 0x00000005ffac7e24 */ /* 0x000fc4000f8e00ff */
[----:B------:R-:W-:Y:S01]  /*50f0*/  FMUL.FTZ R135, R139, UR7 ;  /* 0x000000078b877c20 */ /* 0x000fe20008410000 */
[----:B------:R-:W-:Y:S01]  /*5100*/  FMUL.FTZ R129, R130, UR7 ;  /* 0x0000000782817c20 */ /* 0x000fe20008410000 */
[----:B------:R-:W-:Y:S01]  /*5110*/  FMUL.FTZ R130, R131, UR7 ;  /* 0x0000000783827c20 */ /* 0x000fe20008410000 */
[----:B------:R-:W-:Y:S01]  /*5120*/  IMAD R172, R17, -0x2, R172 ;  /* 0xfffffffe11ac7824 */ /* 0x000fe200078e02ac */
        /* <DEDUP_REMOVED lines=8> */
[----:B-1----:R-:W-:Y:S01]  /*51b0*/  IMAD R172, R11, UR42, R172 ;  /* 0x0000002a0bac7c24 */ /* 0x002fe2000f8e02ac */
[----:B------:R-:W1:Y:S01]  /*51c0*/  MUFU.TANH R125, R125 ;  /* 0x0000007d007d7308 */ /* 0x000e620000002400 */
[----:B------:R-:W-:Y:S01]  /*51d0*/  FMUL.FTZ R157, R157, UR7 ;  /* 0x000000079d9d7c20 */ /* 0x000fe20008410000 */
[----:B------:R-:W-:Y:S01]  /*51e0*/  FMUL.FTZ R160, R160, UR7 ;  /* 0x00000007a0a07c20 */ /* 0x000fe20008410000 */
[----:B------:R-:W-:Y:S01]  /*51f0*/  FMUL.FTZ R161, R161, UR7 ;  /* 0x00000007a1a17c20 */ /* 0x000fe20008410000 */
[----:B------:R-:W-:Y:S01]  /*5200*/  FMUL.FTZ R164, R164, UR7 ;  /* 0x00000007a4a47c20 */ /* 0x000fe20008410000 */
[----:B------:R-:W-:Y:S01]  /*5210*/  FMUL.FTZ R165, R165, UR7 ;  /* 0x00000007a5a57c20 */ /* 0x000fe20008410000 */
[----:B--2---:R-:W-:Y:S01]  /*5220*/  IADD3 R121, R121, -UR34, R172 ;  /* 0x8000002279797c10 */ /* 0x004fe2000fffe0ac */
[----:B------:R-:W-:Y:S01]  /*5230*/  FMUL.FTZ R170, R126, UR7 ;  /* 0x000000077eaa7c20 */ /* 0x000fe20008410000 */
[----:B------:R-:W2:Y:S01]  /*5240*/  MUFU.TANH R128, R128 ;  /* 0x0000008000807308 */ /* 0x000ea20000002400 */
[----:B------:R-:W-:Y:S01]  /*5250*/  FMUL.FTZ R127, R127, UR7 ;  /* 0x000000077f7f7c20 */ /* 0x000fe20008410000 */
[C---:B------:R-:W-:Y:S01]  /*5260*/  ISETP.GT.AND P1, PT, R121.reuse, RZ, PT ;  /* 0x000000ff7900720c */ /* 0x040fe20003f24270 */
[----:B------:R-:W5:Y:S01]  /*5270*/  S2UR UR6, SR_CgaCtaId ;  /* 0x00000000000679c3 */ /* 0x000f620000008800 */
[----:B------:R-:W-:Y:S01]  /*5280*/  ISETP.GT.AND P2, PT, R121, 0x1, PT ;  /* 0x000000017900780c */ /* 0x000fe20003f44270 */
[----:B------:R-:W-:Y:S01]  /*5290*/  UIADD3 UR8, UR8, 0x30840, URZ ;  /* 0x0003084008087890 */ /* 0x000fe2000fffe03f */
[----:B0-----:R-:W-:-:S02]  /*52a0*/  FSEL R171, R171, -INF , P1 ;  /* 0xff800000abab7808 */ /* 0x001fc40000800000 */
[----:B---3--:R-:W-:Y:S01]  /*52b0*/  FSEL R145, R0, -INF , P2 ;  /* 0xff80000000917808 */ /* 0x008fe20001000000 */
[----:B------:R-:W0:Y:S01]  /*52c0*/  MUFU.TANH R132, R132 ;  /* 0x0000008400847308 */ /* 0x000e220000002400 */
[----:B------:R-:W-:Y:S02]  /*52d0*/  ISETP.GT.AND P1, PT, R121, 0x8, PT ;  /* 0x000000087900780c */ /* 0x000fe40003f24270 */
[----:B------:R-:W-:Y:S02]  /*52e0*/  FMNMX.FTZ R0, R171, R14, !PT ;  /* 0x0000000eab007209 */ /* 0x000fe40007810000 */
[----:B------:R-:W-:Y:S02]  /*52f0*/  ISETP.GT.AND P2, PT, R121, 0x9, PT ;  /* 0x000000097900780c */ /* 0x000fe40003f44270 */
[----:B------:R-:W-:Y:S01]  /*5300*/  FMNMX.FTZ R11, R145, R0, !PT ;  /* 0x00000000910b7209 */ /* 0x000fe20007810000 */
[----:B------:R4:W-:Y:S08]  /*5310*/  MUFU.TANH R123, R144 ;  /* 0x00000090007b7308 */ /* 0x0009f00000002400 */
[----:B------:R3:W-:Y:S01]  /*5320*/  MUFU.TANH R21, R137 ;  /* 0x0000008900157308 */ /* 0x0007e20000002400 */
[----:B----4-:R-:W-:Y:S01]  /*5330*/  FSEL R144, R124, -INF , P1 ;  /* 0xff8000007c907808 */ /* 0x010fe20000800000 */
[----:B-----5:R-:W-:Y:S01]  /*5340*/  UPRMT UR8, UR6, 0x654, UR8 ;  /* 0x0000065406087896 */ /* 0x020fe20008000008 */
[----:B------:R-:W-:-:S02]  /*5350*/  ISETP.GT.AND P1, PT, R121, 0x10, PT ;  /* 0x000000107900780c */ /* 0x000fc40003f24270 */
[----:B------:R-:W-:-:S03]  /*5360*/  FMNMX.FTZ R11, R144, R11, !PT ;  /* 0x0000000b900b7209 */ /* 0x000fc60007810000 */
[----:B------:R-:W4:Y:S01]  /*5370*/  MUFU.TANH R136, R136 ;  /* 0x0000008800887308 */ /* 0x000f220000002400 */
[----:B---3--:R-:W-:Y:S01]  /*5380*/  FMUL.FTZ R137, R142, UR7 ;  /* 0x000000078e897c20 */ /* 0x008fe20008410000 */
[----:B-1----:R-:W-:Y:S01]  /*5390*/  FSEL R142, R125, -INF , P2 ;  /* 0xff8000007d8e7808 */ /* 0x002fe20001000000 */
[----:B------:R-:W-:Y:S01]  /*53a0*/  SYNCS.ARRIVE.TRANS64.RED.A1T0 RZ, [UR8], RZ ;  /* 0x000000ffffff79a7 */ /* 0x000fe20008100408 */
[----:B------:R-:W-:Y:S02]  /*53b0*/  ISETP.GT.AND P2, PT, R121, 0x11, PT ;  /* 0x000000117900780c */ /* 0x000fe40003f44270 */
[----:B------:R-:W-:Y:S02]  /*53c0*/  FMNMX.FTZ R0, R142, R11, !PT ;  /* 0x0000000b8e007209 */ /* 0x000fe40007810000 */
[----:B------:R2:W-:Y:S08]  /*53d0*/  MUFU.TANH R122, R141 ;  /* 0x0000008d007a7308 */ /* 0x0005f00000002400 */
[----:B------:R1:W3:Y:S01]  /*53e0*/  MUFU.TANH R120, R140 ;  /* 0x0000008c00787308 */ /* 0x0002e20000002400 */
[----:B--2---:R-:W-:-:S02]  /*53f0*/  FSEL R141, R128, -INF , P1 ;  /* 0xff800000808d7808 */ /* 0x004fc40000800000 */
[----:B------:R-:W-:Y:S02]  /*5400*/  ISETP.GT.AND P1, PT, R121, 0x18, PT ;  /* 0x000000187900780c */ /* 0x000fe40003f24270 */
[----:B------:R-:W-:Y:S02]  /*5410*/  FMNMX.FTZ R11, R141, R0, !PT ;  /* 0x000000008d0b7209 */ /* 0x000fe40007810000 */
[----:B0-----:R-:W-:Y:S01]  /*5420*/  FSEL R139, R132, -INF , P1 ;  /* 0xff800000848b7808 */ /* 0x001fe20000800000 */
[----:B------:R-:W0:Y:S01]  /*5430*/  MUFU.TANH R2, R2 ;  /* 0x0000000200027308 */ /* 0x000e220000002400 */
[----:B-1----:R-:W-:Y:S02]  /*5440*/  FSEL R140, R15, -INF , P2 ;  /* 0xff8000000f8c7808 */ /* 0x002fe40001000000 */
[----:B------:R-:W-:Y:S02]  /*5450*/  ISETP.GT.AND P2, PT, R121, 0x19, PT ;  /* 0x000000197900780c */ /* 0x000fe40003f44270 */
[----:B------:R-:W-:-:S02]  /*5460*/  FMNMX.FTZ R0, R140, R11, !PT ;  /* 0x0000000b8c007209 */ /* 0x000fc40007810000 */
[----:B------:R-:W-:Y:S01]  /*5470*/  ISETP.GT.AND P1, PT, R121, 0x20, PT ;  /* 0x000000207900780c */ /* 0x000fe20003f24270 */
[----:B------:R-:W1:Y:S01]  /*5480*/  MUFU.TANH R148, R148 ;  /* 0x0000009400947308 */ /* 0x000e620000002400 */
[----:B------:R-:W-:Y:S02]  /*5490*/  FSEL R138, R20, -INF , P2 ;  /* 0xff800000148a7808 */ /* 0x000fe40001000000 */
[----:B------:R-:W-:Y:S02]  /*54a0*/  FMNMX.FTZ R11, R139, R0, !PT ;  /* 0x000000008b0b7209 */ /* 0x000fe40007810000 */
[----:B------:R-:W-:Y:S02]  /*54b0*/  ISETP.GT.AND P2, PT, R121, 0x21, PT ;  /* 0x000000217900780c */ /* 0x000fe40003f44270 */
[----:B----4-:R-:W-:Y:S01]  /*54c0*/  FSEL R136, R136, -INF , P1 ;  /* 0xff80000088887808 */ /* 0x010fe20000800000 */
[----:B------:R-:W2:Y:S01]  /*54d0*/  MUFU.TANH R149, R149 ;  /* 0x0000009500957308 */ /* 0x000ea20000002400 */
[----:B------:R-:W-:-:S02]  /*54e0*/  FMNMX.FTZ R11, R138, R11, !PT ;  /* 0x0000000b8a0b7209 */ /* 0x000fc40007810000 */
[----:B------:R-:W-:Y:S02]  /*54f0*/  ISETP.GT.AND P1, PT, R121, 0x28, PT ;  /* 0x000000287900780c */ /* 0x000fe40003f24270 */
[----:B------:R-:W-:Y:S02]  /*5500*/  FSEL R132, R21, -INF , P2 ;  /* 0xff80000015847808 */ /* 0x000fe40001000000 */
[----:B------:R-:W-:Y:S01]  /*5510*/  FMNMX.FTZ R11, R136, R11, !PT ;  /* 0x0000000b880b7209 */ /* 0x000fe20007810000 */
[----:B------:R-:W4:Y:S01]  /*5520*/  MUFU.TANH R152, R152 ;  /* 0x0000009800987308 */ /* 0x000f220000002400 */
[----:B------:R-:W-:Y:S02]  /*5530*/  ISETP.GT.AND P2, PT, R121, 0x29, PT ;  /* 0x000000297900780c */ /* 0x000fe40003f44270 */
[----:B---3--:R-:W-:Y:S02]  /*5540*/  FSEL R128, R120, -INF , P1 ;  /* 0xff80000078807808 */ /* 0x008fe40000800000 */
[----:B------:R-:W-:-:S02]  /*5550*/  FMNMX.FTZ R11, R132, R11, !PT ;  /* 0x0000000b840b7209 */ /* 0x000fc40007810000 */
[C---:B------:R-:W-:Y:S01]  /*5560*/  ISETP.GT.AND P1, PT, R121.reuse, 0x30, PT ;  /* 0x000000307900780c */ /* 0x040fe20003f24270 */
[----:B------:R-:W3:Y:S01]  /*5570*/  MUFU.TANH R153, R153 ;  /* 0x0000009900997308 */ /* 0x000ee20000002400 */
[----:B------:R-:W-:Y:S02]  /*5580*/  FSEL R122, R122, -INF , P2 ;  /* 0xff8000007a7a7808 */ /* 0x000fe40001000000 */
[----:B------:R-:W-:Y:S02]  /*5590*/  FMNMX.FTZ R11, R128, R11, !PT ;  /* 0x0000000b800b7209 */ /* 0x000fe40007810000 */
[----:B------:R-:W-:Y:S02]  /*55a0*/  ISETP.GT.AND P2, PT, R121, 0x31, PT ;  /* 0x000000317900780c */ /* 0x000fe40003f44270 */
[----:B------:R-:W-:Y:S01]  /*55b0*/  FSEL R123, R123, -INF , P1 ;  /* 0xff8000007b7b7808 */ /* 0x000fe20000800000 */
[----:B------:R-:W5:Y:S01]  /*55c0*/  MUFU.TANH R156, R156 ;  /* 0x0000009c009c7308 */ /* 0x000f620000002400 */
[----:B------:R-:W-:-:S02]  /*55d0*/  FMNMX.FTZ R0, R122, R11, !PT ;  /* 0x0000000b7a007209 */ /* 0x000fc40007810000 */
[----:B------:R-:W-:Y:S02]  /*55e0*/  ISETP.GT.AND P1, PT, R121, 0x38, PT ;  /* 0x000000387900780c */ /* 0x000fe40003f24270 */
[----:B0-----:R-:W-:Y:S02]  /*55f0*/  FSEL R15, R2, -INF , P2 ;  /* 0xff800000020f7808 */ /* 0x001fe40001000000 */
[----:B------:R-:W-:Y:S01]  /*5600*/  FMNMX.FTZ R0, R123, R0, !PT ;  /* 0x000000007b007209 */ /* 0x000fe20007810000 */
[----:B------:R-:W0:Y:S01]  /*5610*/  MUFU.TANH R157, R157 ;  /* 0x0000009d009d7308 */ /* 0x000e220000002400 */
[----:B------:R-:W-:Y:S02]  /*5620*/  ISETP.GT.AND P2, PT, R121, 0x39, PT ;  /* 0x000000397900780c */ /* 0x000fe40003f44270 */
[----:B-1----:R-:W-:Y:S02]  /*5630*/  FSEL R20, R148, -INF , P1 ;  /* 0xff80000094147808 */ /* 0x002fe40000800000 */
[----:B------:R-:W-:-:S02]  /*5640*/  FMNMX.FTZ R11, R15, R0, !PT ;  /* 0x000000000f0b7209 */ /* 0x000fc40007810000 */
[----:B------:R-:W-:Y:S01]  /*5650*/  ISETP.GT.AND P1, PT, R121, 0x40, PT ;  /* 0x000000407900780c */ /* 0x000fe20003f24270 */
[----:B------:R-:W1:Y:S01]  /*5660*/  MUFU.TANH R160, R160 ;  /* 0x000000a000a07308 */ /* 0x000e620000002400 */
[----:B--2---:R-:W-:Y:S01]  /*5670*/  FSEL R2, R149, -INF , P2 ;  /* 0xff80000095027808 */ /* 0x004fe20001000000 */
[----:B------:R-:W-:Y:S01]  /*5680*/  FMUL.FTZ R149, R158, UR7 ;  /* 0x000000079e957c20 */ /* 0x000fe20008410000 */
[----:B------:R-:W-:Y:S02]  /*5690*/  FMNMX.FTZ R21, R20, R11, !PT ;  /* 0x0000000b14157209 */ /* 0x000fe40007810000 */
[----:B------:R-:W-:Y:S02]  /*56a0*/  ISETP.GT.AND P2, PT, R121, 0x41, PT ;  /* 0x000000417900780c */ /* 0x000fe40003f44270 */
[----:B----4-:R-:W-:Y:S01]  /*56b0*/  FSEL R11, R152, -INF , P1 ;  /* 0xff800000980b7808 */ /* 0x010fe20000800000 */
[----:B------:R-:W2:Y:S01]  /*56c0*/  MUFU.TANH R161, R161 ;  /* 0x000000a100a17308 */ /* 0x000ea20000002400 */
[----:B------:R-:W-:Y:S01]  /*56d0*/  FMNMX.FTZ R120, R2, R21, !PT ;  /* 0x0000001502787209 */ /* 0x000fe20007810000 */
[----:B------:R-:W-:Y:S01]  /*56e0*/  FMUL.FTZ R152, R159, UR7 ;  /* 0x000000079f987c20 */ /* 0x000fe20008410000 */
[----:B------:R-:W-:-:S02]  /*56f0*/  ISETP.GT.AND P1, PT, R121, 0x48, PT ;  /* 0x000000487900780c */ /* 0x000fc40003f24270 */
[----:B---3--:R-:W-:Y:S01]  /*5700*/  FSEL R0, R153, -INF , P2 ;  /* 0xff80000099007808 */ /* 0x008fe20001000000 */
[----:B------:R-:W-:Y:S01]  /*5710*/  FMUL.FTZ R153, R163, UR7 ;  /* 0x00000007a3997c20 */ /* 0x000fe20008410000 */
[----:B------:R-:W-:Y:S01]  /*5720*/  FMNMX.FTZ R125, R11, R120, !PT ;  /* 0x000000780b7d7209 */ /* 0x000fe20007810000 */
[----:B------:R3:W4:Y:S01]  /*5730*/  MUFU.TANH R126, R164 ;  /* 0x000000a4007e7308 */ /* 0x0007220000002400 */
[----:B------:R-:W-:Y:S02]  /*5740*/  ISETP.GT.AND P2, PT, R121, 0x49, PT ;  /* 0x000000497900780c */ /* 0x000fe40003f44270 */
[----:B-----5:R-:W-:Y:S01]  /*5750*/  FSEL R21, R156, -INF , P1 ;  /* 0xff8000009c157808 */ /* 0x020fe20000800000 */
[----:B------:R-:W-:Y:S01]  /*5760*/  FMUL.FTZ R156, R143, UR7 ;  /* 0x000000078f9c7c20 */ /* 0x000fe20008410000 */
[----:B------:R-:W-:Y:S02]  /*5770*/  FMNMX.FTZ R124, R0, R125, !PT ;  /* 0x0000007d007c7209 */ /* 0x000fe40007810000 */
[----:B------:R-:W-:Y:S01]  /*5780*/  ISETP.GT.AND P1, PT, R121, 0x50, PT ;  /* 0x000000507900780c */ /* 0x000fe20003f24270 */
[----:B------:R-:W5:Y:S01]  /*5790*/  MUFU.TANH R165, R165 ;  /* 0x000000a500a57308 */ /* 0x000f620000002400 */
[----:B0-----:R-:W-:Y:S01]  /*57a0*/  FSEL R120, R157, -INF , P2 ;  /* 0xff8000009d787808 */ /* 0x001fe20001000000 */
[----:B---3--:R-:W-:Y:S01]  /*57b0*/  FMUL.FTZ R164, R151, UR7 ;  /* 0x0000000797a47c20 */ /* 0x008fe20008410000 */
[----:B------:R-:W-:Y:S01]  /*57c0*/  FMNMX.FTZ R125, R21, R124, !PT ;  /* 0x0000007c157d7209 */ /* 0x000fe20007810000 */
[----:B------:R-:W-:Y:S01]  /*57d0*/  FMUL.FTZ R151, R162, UR7 ;  /* 0x00000007a2977c20 */ /* 0x000fe20008410000 */
[----:B------:R-:W-:Y:S01]  /*57e0*/  ISETP.GT.AND P2, PT, R121, 0x51, PT ;  /* 0x000000517900780c */ /* 0x000fe20003f44270 */
[----:B------:R-:W-:Y:S01]  /*57f0*/  FMUL.FTZ R157, R167, UR7 ;  /* 0x00000007a79d7c20 */ /* 0x000fe20008410000 */
[----:B-1----:R-:W-:Y:S01]  /*5800*/  FSEL R124, R160, -INF , P1 ;  /* 0xff800000a07c7808 */ /* 0x002fe20000800000 */
[----:B------:R-:W-:Y:S01]  /*5810*/  FMUL.FTZ R160, R146, UR7 ;  /* 0x0000000792a07c20 */ /* 0x000fe20008410000 */
[----:B------:R-:W-:Y:S01]  /*5820*/  FMNMX.FTZ R143, R120, R125, !PT ;  /* 0x0000007d788f7209 */ /* 0x000fe20007810000 */
[----:B------:R-:W0:Y:S01]  /*5830*/  MUFU.TANH R168, R168 ;  /* 0x000000a800a87308 */ /* 0x000e220000002400 */
[----:B------:R-:W-:-:S02]  /*5840*/  ISETP.GT.AND P1, PT, R121, 0x58, PT ;  /* 0x000000587900780c */ /* 0x000fc40003f24270 */
[----:B--2---:R-:W-:Y:S01]  /*5850*/  FSEL R125, R161, -INF , P2 ;  /* 0xff800000a17d7808 */ /* 0x004fe20001000000 */
[----:B------:R-:W-:Y:S01]  /*5860*/  FMUL.FTZ R161, R150, UR7 ;  /* 0x0000000796a17c20 */ /* 0x000fe20008410000 */
[----:B------:R-:W-:Y:S01]  /*5870*/  FMNMX.FTZ R148, R124, R143, !PT ;  /* 0x0000008f7c947209 */ /* 0x000fe20007810000 */
[----:B------:R-:W-:Y:S01]  /*5880*/  FMUL.FTZ R150, R155, UR7 ;  /* 0x000000079b967c20 */ /* 0x000fe20008410000 */
[----:B------:R-:W-:Y:S01]  /*5890*/  ISETP.GT.AND P2, PT, R121, 0x59, PT ;  /* 0x000000597900780c */ /* 0x000fe20003f44270 */
[----:B------:R-:W1:Y:S01]  /*58a0*/  MUFU.TANH R169, R169 ;  /* 0x000000a900a97308 */ /* 0x000e620000002400 */
[----:B----4-:R-:W-:Y:S02]  /*58b0*/  FSEL R126, R126, -INF , P1 ;  /* 0xff8000007e7e7808 */ /* 0x010fe40000800000 */
[----:B------:R-:W-:Y:S01]  /*58c0*/  FMNMX.FTZ R143, R125, R148, !PT ;  /* 0x000000947d8f7209 */ /* 0x000fe20007810000 */
[----:B------:R-:W-:Y:S01]  /*58d0*/  FMUL.FTZ R148, R154, UR7 ;  /* 0x000000079a947c20 */ /* 0x000fe20008410000 */
[----:B-----5:R-:W-:Y:S01]  /*58e0*/  FSEL R121, R165, -INF , P2 ;  /* 0xff800000a5797808 */ /* 0x020fe20001000000 */
[----:B------:R-:W-:Y:S01]  /*58f0*/  FMUL.FTZ R165, R147, UR7 ;  /* 0x0000000793a57c20 */ /* 0x000fe20008410000 */
[----:B------:R-:W-:Y:S01]  /*5900*/  FMNMX.FTZ R146, R126, R143, !PT ;  /* 0x0000008f7e927209 */ /* 0x000fe20007810000 */
[----:B------:R-:W2:Y:S01]  /*5910*/  MUFU.TANH R170, R170 ;  /* 0x000000aa00aa7308 */ /* 0x000ea20000002400 */
[----:B------:R-:W-:-:S02]  /*5920*/  FMUL.FTZ R154, R166, UR7 ;  /* 0x00000007a69a7c20 */ /* 0x000fc40008410000 */
[----:B------:R-:W-:-:S05]  /*5930*/  FMNMX.FTZ R146, R121, R146, !PT ;  /* 0x0000009279927209 */ /* 0x000fca0007810000 */
[----:B------:R-:W3:Y:S01]  /*5940*/  SHFL.BFLY PT, R143, R146, 0x2, 0x1f ;  /* 0x0c401f00928f7f89 */ /* 0x000ee200000e0000 */
[----:B------:R-:W4:Y:S08]  /*5950*/  MUFU.TANH R127, R127 ;  /* 0x0000007f007f7308 */ /* 0x000f300000002400 */
[----:B------:R-:W5:Y:S08]  /*5960*/  MUFU.TANH R129, R129 ;  /* 0x0000008100817308 */ /* 0x000f700000002400 */
[----:B------:R-:W5:Y:S01]  /*5970*/  MUFU.TANH R130, R130 ;  /* 0x0000008200827308 */ /* 0x000f620000002400 */
[----:B---3--:R-:W-:-:S07]  /*5980*/  FMNMX.FTZ R147, R146, R143, !PT ;  /* 0x0000008f92937209 */ /* 0x008fce0007810000 */
[----:B------:R-:W3:Y:S01]  /*5990*/  MUFU.TANH R131, R131 ;  /* 0x0000008300837308 */ /* 0x000ee20000002400 */
[----:B------:R-:W0:Y:S04]  /*59a0*/  SHFL.IDX PT, R143, R12, 0x1, 0x1c1f ;  /* 0x003c1f000c8f7f89 */ /* 0x000e2800000e0000 */
[----:B------:R-:W1:Y:S03]  /*59b0*/  SHFL.BFLY PT, R146, R147, 0x1, 0x1f ;  /* 0x0c201f0093927f89 */ /* 0x000e6600000e0000 */
[----:B------:R-:W3:Y:S08]  /*59c0*/  MUFU.TANH R133, R133 ;  /* 0x0000008500857308 */ /* 0x000ef00000002400 */
[----:B------:R-:W3:Y:S08]  /*59d0*/  MUFU.TANH R134, R134 ;  /* 0x0000008600867308 */ /* 0x000ef00000002400 */
[----:B------:R-:W3:Y:S01]  /*59e0*/  MUFU.TANH R135, R135 ;  /* 0x0000008700877308 */ /* 0x000ee20000002400 */
[----:B0-----:R-:W-:-:S04]  /*59f0*/  IADD3 R172, R143, -UR34, R172 ;  /* 0x800000228fac7c10 */ /* 0x001fc8000fffe0ac */
[C---:B------:R-:W-:Y:S02]  /*5a00*/  ISETP.GT.AND P1, PT, R172.reuse, RZ, PT ;  /* 0x000000ffac00720c */ /* 0x040fe40003f24270 */
[----:B------:R-:W-:Y:S01]  /*5a10*/  ISETP.GT.AND P2, PT, R172, 0x1, PT ;  /* 0x00000001ac00780c */ /* 0x000fe20003f44270 */
[----:B------:R-:W0:Y:S01]  /*5a20*/  MUFU.TANH R137, R137 ;  /* 0x0000008900897308 */ /* 0x000e220000002400 */
[----:B------:R-:W-:Y:S02]  /*5a30*/  FSEL R168, R168, -INF , P1 ;  /* 0xff800000a8a87808 */ /* 0x000fe40000800000 */
[----:B-1----:R-:W-:Y:S02]  /*5a40*/  FMNMX.FTZ R12, R147, R146, !PT ;  /* 0x00000092930c7209 */ /* 0x002fe40007810000 */
[----:B------:R-:W-:Y:S02]  /*5a50*/  ISETP.GT.AND P3, PT, R172, 0x8, PT ;  /* 0x00000008ac00780c */ /* 0x000fe40003f64270 */
[----:B------:R-:W-:Y:S01]  /*5a60*/  FSEL R169, R169, -INF , P2 ;  /* 0xff800000a9a97808 */ /* 0x000fe20001000000 */
[----:B------:R-:W-:Y:S01]  /*5a70*/  FMUL.FTZ R147, R12, UR35 ;  /* 0x000000230c937c20 */ /* 0x000fe20008410000 */
[----:B------:R-:W-:Y:S01]  /*5a80*/  FMNMX.FTZ R146, R168, R13, !PT ;  /* 0x0000000da8927209 */ /* 0x000fe20007810000 */
[----:B------:R-:W1:Y:S01]  /*5a90*/  MUFU.TANH R156, R156 ;  /* 0x0000009c009c7308 */ /* 0x000e620000002400 */
[----:B------:R-:W-:-:S02]  /*5aa0*/  ISETP.GT.AND P4, PT, R172, 0x9, PT ;  /* 0x00000009ac00780c */ /* 0x000fc40003f84270 */
[----:B--2---:R-:W-:Y:S02]  /*5ab0*/  FSEL R170, R170, -INF , P3 ;  /* 0xff800000aaaa7808 */ /* 0x004fe40001800000 */
[----:B------:R-:W-:Y:S02]  /*5ac0*/  FMNMX.FTZ R155, R169, R146, !PT ;  /* 0x00000092a99b7209 */ /* 0x000fe40007810000 */
[----:B------:R-:W-:Y:S01]  /*5ad0*/  ISETP.GT.AND P2, PT, R172, 0x10, PT ;  /* 0x00000010ac00780c */ /* 0x000fe20003f44270 */
[----:B------:R-:W2:Y:S01]  /*5ae0*/  MUFU.TANH R160, R160 ;  /* 0x000000a000a07308 */ /* 0x000ea20000002400 */
[----:B----4-:R-:W-:Y:S02]  /*5af0*/  FSEL R143, R127, -INF , P4 ;  /* 0xff8000007f8f7808 */ /* 0x010fe40002000000 */
[----:B------:R-:W-:Y:S02]  /*5b00*/  FMNMX.FTZ R158, R170, R155, !PT ;  /* 0x0000009baa9e7209 */ /* 0x000fe40007810000 */
[----:B-----5:R-:W-:-:S02]  /*5b10*/  FSEL R146, R129, -INF , P2 ;  /* 0xff80000081927808 */ /* 0x020fc40001000000 */
[C---:B------:R-:W-:Y:S01]  /*5b20*/  ISETP.GT.AND P3, PT, R172.reuse, 0x11, PT ;  /* 0x00000011ac00780c */ /* 0x040fe20003f64270 */
[----:B------:R-:W4:Y:S01]  /*5b30*/  MUFU.TANH R165, R165 ;  /* 0x000000a500a57308 */ /* 0x000f220000002400 */
[----:B------:R-:W-:Y:S02]  /*5b40*/  FMNMX.FTZ R129, R143, R158, !PT ;  /* 0x0000009e8f817209 */ /* 0x000fe40007810000 */
[----:B------:R-:W-:Y:S02]  /*5b50*/  ISETP.GT.AND P2, PT, R172, 0x18, PT ;  /* 0x00000018ac00780c */ /* 0x000fe40003f44270 */
[----:B------:R-:W-:Y:S02]  /*5b60*/  FSEL R130, R130, -INF , P3 ;  /* 0xff80000082827808 */ /* 0x000fe40001800000 */
[----:B------:R-:W-:Y:S01]  /*5b70*/  FMNMX.FTZ R129, R146, R129, !PT ;  /* 0x0000008192817209 */ /* 0x000fe20007810000 */
[----:B------:R-:W5:Y:S01]  /*5b80*/  MUFU.TANH R161, R161 ;  /* 0x000000a100a17308 */ /* 0x000f620000002400 */
[----:B------:R-:W-:-:S02]  /*5b90*/  ISETP.GT.AND P3, PT, R172, 0x19, PT ;  /* 0x00000019ac00780c */ /* 0x000fc40003f64270 */
[----:B---3--:R-:W-:Y:S02]  /*5ba0*/  FSEL R131, R131, -INF , P2 ;  /* 0xff80000083837808 */ /* 0x008fe40001000000 */
[----:B------:R-:W-:Y:S02]  /*5bb0*/  FMNMX.FTZ R158, R130, R129, !PT ;  /* 0x00000081829e7209 */ /* 0x000fe40007810000 */
[----:B------:R-:W-:Y:S01]  /*5bc0*/  FSETP.NEU.FTZ.AND P1, PT, R12, -INF , PT ;  /* 0xff8000000c00780b */ /* 0x000fe20003f3d000 */
[----:B------:R-:W3:Y:S01]  /*5bd0*/  MUFU.TANH R164, R164 ;  /* 0x000000a400a47308 */ /* 0x000ee20000002400 */
[----:B------:R-:W-:Y:S02]  /*5be0*/  ISETP.GT.AND P2, PT, R172, 0x20, PT ;  /* 0x00000020ac00780c */ /* 0x000fe40003f44270 */
[----:B------:R-:W-:Y:S02]  /*5bf0*/  FSEL R133, R133, -INF , P3 ;  /* 0xff80000085857808 */ /* 0x000fe40001800000 */
[----:B------:R-:W-:-:S02]  /*5c00*/  FMNMX.FTZ R158, R131, R158, !PT ;  /* 0x0000009e839e7209 */ /* 0x000fc40007810000 */
[----:B------:R-:W-:Y:S01]  /*5c10*/  FSEL R147, R147, RZ, P1 ;  /* 0x000000ff93937208 */ /* 0x000fe20000800000 */
[----:B------:R-:W3:Y:S01]  /*5c20*/  MUFU.TANH R148, R148 ;  /* 0x0000009400947308 */ /* 0x000ee20000002400 */
[----:B------:R-:W-:Y:S02]  /*5c30*/  ISETP.GT.AND P3, PT, R172, 0x21, PT ;  /* 0x00000021ac00780c */ /* 0x000fe40003f64270 */
[----:B------:R-:W-:Y:S01]  /*5c40*/  FSEL R134, R134, -INF , P2 ;  /* 0xff80000086867808 */ /* 0x000fe20001000000 */
[--C-:B------:R-:W-:Y:S01]  /*5c50*/  FFMA.FTZ R190, R144, UR35, -R147.reuse ;  /* 0x0000002390be7c23 */ /* 0x100fe20008010893 */
[----:B------:R-:W-:Y:S01]  /*5c60*/  FMNMX.FTZ R129, R133, R158, !PT ;  /* 0x0000009e85817209 */ /* 0x000fe20007810000 */
[--C-:B------:R-:W-:Y:S01]  /*5c70*/  FFMA.FTZ R188, R145, UR35, -R147.reuse ;  /* 0x0000002391bc7c23 */ /* 0x100fe20008010893 */
[----:B------:R-:W-:Y:S01]  /*5c80*/  ISETP.GT.AND P2, PT, R172, 0x28, PT ;  /* 0x00000028ac00780c */ /* 0x000fe20003f44270 */
[--C-:B------:R-:W-:Y:S01]  /*5c90*/  FFMA.FTZ R155, R142, UR35, -R147.reuse ;  /* 0x000000238e9b7c23 */ /* 0x100fe20008010893 */
[----:B------:R-:W-:Y:S01]  /*5ca0*/  FSEL R144, R135, -INF , P3 ;  /* 0xff80000087907808 */ /* 0x000fe20001800000 */
[----:B------:R-:W3:Y:S01]  /*5cb0*/  MUFU.TANH R150, R150 ;  /* 0x0000009600967308 */ /* 0x000ee20000002400 */
[----:B------:R-:W-:Y:S01]  /*5cc0*/  FMNMX.FTZ R129, R134, R129, !PT ;  /* 0x0000008186817209 */ /* 0x000fe20007810000 */
[--C-:B------:R-:W-:Y:S01]  /*5cd0*/  FFMA.FTZ R184, R141, UR35, -R147.reuse ;  /* 0x000000238db87c23 */ /* 0x100fe20008010893 */
[----:B------:R-:W-:Y:S01]  /*5ce0*/  ISETP.GT.AND P3, PT, R172, 0x29, PT ;  /* 0x00000029ac00780c */ /* 0x000fe20003f64270 */
[--C-:B------:R-:W-:Y:S01]  /*5cf0*/  FFMA.FTZ R186, R139, UR35, -R147.reuse ;  /* 0x000000238bba7c23 */ /* 0x100fe20008010893 */
[----:B0-----:R-:W-:Y:S01]  /*5d00*/  FSEL R145, R137, -INF , P2 ;  /* 0xff80000089917808 */ /* 0x001fe20001000000 */
[--C-:B------:R-:W-:Y:S01]  /*5d10*/  FFMA.FTZ R139, R138, UR35, -R147.reuse ;  /* 0x000000238a8b7c23 */ /* 0x100fe20008010893 */
[----:B------:R-:W-:Y:S01]  /*5d20*/  FMNMX.FTZ R142, R144, R129, !PT ;  /* 0x00000081908e7209 */ /* 0x000fe20007810000 */
[----:B------:R-:W0:Y:S01]  /*5d30*/  MUFU.TANH R149, R149 ;  /* 0x0000009500957308 */ /* 0x000e220000002400 */
[----:B-1----:R-:W-:Y:S01]  /*5d40*/  FSEL R137, R156, -INF , P3 ;  /* 0xff8000009c897808 */ /* 0x002fe20001800000 */
[--C-:B------:R-:W-:Y:S01]  /*5d50*/  FFMA.FTZ R180, R136, UR35, -R147.reuse ;  /* 0x0000002388b47c23 */ /* 0x100fe20008010893 */
[C---:B------:R-:W-:Y:S01]  /*5d60*/  ISETP.GT.AND P2, PT, R172.reuse, 0x30, PT ;  /* 0x00000030ac00780c */ /* 0x040fe20003f44270 */
[--C-:B------:R-:W-:Y:S01]  /*5d70*/  FFMA.FTZ R174, R21, UR35, -R147.reuse ;  /* 0x0000002315ae7c23 */ /* 0x100fe20008010893 */
[----:B------:R-:W-:Y:S01]  /*5d80*/  FMNMX.FTZ R156, R145, R142, !PT ;  /* 0x0000008e919c7209 */ /* 0x000fe20007810000 */
[--C-:B------:R-:W-:Y:S01]  /*5d90*/  FFMA.FTZ R176, R123, UR35, -R147.reuse ;  /* 0x000000237bb07c23 */ /* 0x100fe20008010893 */
[----:B------:R-:W-:Y:S01]  /*5da0*/  ISETP.GT.AND P3, PT, R172, 0x31, PT ;  /* 0x00000031ac00780c */ /* 0x000fe20003f64270 */
[----:B------:R5:W-:Y:S01]  /*5db0*/  MUFU.EX2 R129, R155 ;  /* 0x0000009b00817308 */ /* 0x000be20000000800 */
[----:B--2---:R-:W-:Y:S01]  /*5dc0*/  FSEL R142, R160, -INF , P2 ;  /* 0xff800000a08e7808 */ /* 0x004fe20001000000 */
[--C-:B------:R-:W-:Y:S01]  /*5dd0*/  FFMA.FTZ R178, R20, UR35, -R147.reuse ;  /* 0x0000002314b27c23 */ /* 0x100fe20008010893 */
[----:B------:R-:W-:Y:S01]  /*5de0*/  FMNMX.FTZ R135, R137, R156, !PT ;  /* 0x0000009c89877209 */ /* 0x000fe20007810000 */
[--C-:B------:R-:W-:Y:S01]  /*5df0*/  FFMA.FTZ R21, R120, UR35, -R147.reuse ;  /* 0x0000002378157c23 */ /* 0x100fe20008010893 */
[----:B------:R-:W-:Y:S01]  /*5e00*/  ISETP.GT.AND P2, PT, R172, 0x38, PT ;  /* 0x00000038ac00780c */ /* 0x000fe20003f44270 */
[--C-:B------:R-:W-:Y:S01]  /*5e10*/  FFMA.FTZ R127, R171, UR35, -R147.reuse ;  /* 0x00000023ab7f7c23 */ /* 0x100fe20008010893 */
[----:B----4-:R-:W-:Y:S01]  /*5e20*/  FSEL R141, R165, -INF , P3 ;  /* 0xff800000a58d7808 */ /* 0x010fe20001800000 */
[----:B------:R-:W1:Y:S01]  /*5e30*/  MUFU.TANH R152, R152 ;  /* 0x0000009800987308 */ /* 0x000e620000002400 */
[----:B------:R-:W-:Y:S01]  /*5e40*/  FMNMX.FTZ R156, R142, R135, !PT ;  /* 0x000000878e9c7209 */ /* 0x000fe20007810000 */
[--C-:B------:R-:W-:Y:S01]  /*5e50*/  FFMA.FTZ R135, R140, UR35, -R147.reuse ;  /* 0x000000238c877c23 */ /* 0x100fe20008010893 */
[----:B------:R-:W-:Y:S01]  /*5e60*/  ISETP.GT.AND P3, PT, R172, 0x39, PT ;  /* 0x00000039ac00780c */ /* 0x000fe20003f64270 */
[--C-:B------:R-:W-:Y:S01]  /*5e70*/  FFMA.FTZ R182, R128, UR35, -R147.reuse ;  /* 0x0000002380b67c23 */ /* 0x100fe20008010893 */
[----:B-----5:R-:W-:Y:S01]  /*5e80*/  FSEL R155, R161, -INF , P2 ;  /* 0xff800000a19b7808 */ /* 0x020fe20001000000 */
[--C-:B------:R-:W-:Y:S01]  /*5e90*/  FFMA.FTZ R15, R15, UR35, -R147.reuse ;  /* 0x000000230f0f7c23 */ /* 0x100fe20008010893 */
[----:B------:R-:W-:Y:S01]  /*5ea0*/  FMNMX.FTZ R156, R141, R156, !PT ;  /* 0x0000009c8d9c7209 */ /* 0x000fe20007810000 */
[----:B------:R-:W2:Y:S01]  /*5eb0*/  MUFU.TANH R151, R151 ;  /* 0x0000009700977308 */ /* 0x000ea20000002400 */
[----:B------:R-:W-:Y:S01]  /*5ec0*/  ISETP.GT.AND P2, PT, R172, 0x40, PT ;  /* 0x00000040ac00780c */ /* 0x000fe20003f44270 */
[--C-:B------:R-:W-:Y:S01]  /*5ed0*/  FFMA.FTZ R123, R2, UR35, -R147.reuse ;  /* 0x00000023027b7c23 */ /* 0x100fe20008010893 */
[----:B---3--:R-:W-:Y:S01]  /*5ee0*/  FSEL R140, R164, -INF , P3 ;  /* 0xff800000a48c7808 */ /* 0x008fe20001800000 */
[--C-:B------:R-:W-:Y:S01]  /*5ef0*/  FFMA.FTZ R20, R124, UR35, -R147.reuse ;  /* 0x000000237c147c23 */ /* 0x100fe20008010893 */
[----:B------:R-:W-:Y:S01]  /*5f00*/  FMNMX.FTZ R159, R155, R156, !PT ;  /* 0x0000009c9b9f7209 */ /* 0x000fe20007810000 */
[--C-:B------:R-:W-:Y:S01]  /*5f10*/  FFMA.FTZ R125, R125, UR35, -R147.reuse ;  /* 0x000000237d7d7c23 */ /* 0x100fe20008010893 */
[----:B------:R-:W-:Y:S01]  /*5f20*/  ISETP.GT.AND P3, PT, R172, 0x41, PT ;  /* 0x00000041ac00780c */ /* 0x000fe20003f64270 */
[----:B------:R-:W3:Y:S01]  /*5f30*/  MUFU.TANH R153, R153 ;  /* 0x0000009900997308 */ /* 0x000ee20000002400 */
[----:B------:R-:W-:Y:S01]  /*5f40*/  FSEL R148, R148, -INF , P2 ;  /* 0xff80000094947808 */ /* 0x000fe20001000000 */
[--C-:B------:R-:W-:Y:S01]  /*5f50*/  FFMA.FTZ R120, R126, UR35, -R147.reuse ;  /* 0x000000237e787c23 */ /* 0x100fe20008010893 */
[----:B------:R-:W-:Y:S01]  /*5f60*/  FMNMX.FTZ R159, R140, R159, !PT ;  /* 0x0000009f8c9f7209 */ /* 0x000fe20007810000 */
[----:B------:R-:W-:Y:S01]  /*5f70*/  FFMA.FTZ R121, R121, UR35, -R147 ;  /* 0x0000002379797c23 */ /* 0x000fe20008010893 */
[----:B------:R-:W-:-:S02]  /*5f80*/  ISETP.GT.AND P2, PT, R172, 0x48, PT ;  /* 0x00000048ac00780c */ /* 0x000fc40003f44270 */
[----:B------:R-:W-:Y:S01]  /*5f90*/  FSEL R150, R150, -INF , P3 ;  /* 0xff80000096967808 */ /* 0x000fe20001800000 */
[----:B------:R-:W4:Y:S01]  /*5fa0*/  MUFU.TANH R154, R154 ;  /* 0x0000009a009a7308 */ /* 0x000f220000002400 */
[----:B------:R-:W-:Y:S02]  /*5fb0*/  FMNMX.FTZ R159, R148, R159, !PT ;  /* 0x0000009f949f7209 */ /* 0x000fe40007810000 */
[----:B------:R-:W-:Y:S02]  /*5fc0*/  ISETP.GT.AND P3, PT, R172, 0x49, PT ;  /* 0x00000049ac00780c */ /* 0x000fe40003f64270 */
[----:B0-----:R-:W-:Y:S02]  /*5fd0*/  FSEL R149, R149, -INF , P2 ;  /* 0xff80000095957808 */ /* 0x001fe40001000000 */
[----:B------:R-:W-:Y:S01]  /*5fe0*/  FMNMX.FTZ R138, R150, R159, !PT ;  /* 0x0000009f968a7209 */ /* 0x000fe20007810000 */
[----:B------:R-:W0:Y:S01]  /*5ff0*/  MUFU.TANH R157, R157 ;  /* 0x0000009d009d7308 */ /* 0x000e220000002400 */
[----:B------:R-:W-:-:S02]  /*6000*/  ISETP.GT.AND P2, PT, R172, 0x50, PT ;  /* 0x00000050ac00780c */ /* 0x000fc40003f44270 */
[----:B-1----:R-:W-:Y:S02]  /*6010*/  FSEL R152, R152, -INF , P3 ;  /* 0xff80000098987808 */ /* 0x002fe40001800000 */
[----:B------:R-:W-:Y:S02]  /*6020*/  FMNMX.FTZ R159, R149, R138, !PT ;  /* 0x0000008a959f7209 */ /* 0x000fe40007810000 */
[----:B------:R-:W-:Y:S01]  /*6030*/  ISETP.GT.AND P3, PT, R172, 0x51, PT ;  /* 0x00000051ac00780c */ /* 0x000fe20003f64270 */
[----:B------:R-:W-:Y:S01]  /*6040*/  MUFU.EX2 R127, R127 ;  /* 0x0000007f007f7308 */ /* 0x000fe20000000800 */
[----:B--2---:R-:W-:Y:S02]  /*6050*/  FSEL R151, R151, -INF , P2 ;  /* 0xff80000097977808 */ /* 0x004fe40001000000 */
[----:B------:R-:W-:Y:S02]  /*6060*/  FMNMX.FTZ R138, R152, R159, !PT ;  /* 0x0000009f988a7209 */ /* 0x000fe40007810000 */
[----:B---3--:R-:W-:-:S02]  /*6070*/  FSEL R136, R153, -INF , P3 ;  /* 0xff80000099887808 */ /* 0x008fc40001800000 */
[----:B------:R-:W-:Y:S01]  /*6080*/  ISETP.GT.AND P2, PT, R172, 0x58, PT ;  /* 0x00000058ac00780c */ /* 0x000fe20003f44270 */
[----:B------:R-:W-:Y:S01]  /*6090*/  MUFU.EX2 R188, R188 ;  /* 0x000000bc00bc7308 */ /* 0x000fe20000000800 */
[----:B------:R-:W-:Y:S01]  /*60a0*/  FMNMX.FTZ R153, R151, R138, !PT ;  /* 0x0000008a97997209 */ /* 0x000fe20007810000 */
[--C-:B------:R-:W-:Y:S01]  /*60b0*/  FFMA.FTZ R138, R132, UR35, -R147.reuse ;  /* 0x00000023848a7c23 */ /* 0x100fe20008010893 */
[----:B------:R-:W-:Y:S01]  /*60c0*/  ISETP.GT.AND P3, PT, R172, 0x59, PT ;  /* 0x00000059ac00780c */ /* 0x000fe20003f64270 */
[--C-:B------:R-:W-:Y:S01]  /*60d0*/  FFMA.FTZ R172, R11, UR35, -R147.reuse ;  /* 0x000000230bac7c23 */ /* 0x100fe20008010893 */
[----:B----4-:R-:W-:Y:S02]  /*60e0*/  FSEL R154, R154, -INF , P2 ;  /* 0xff8000009a9a7808 */ /* 0x010fe40001000000 */
[----:B------:R-:W-:Y:S01]  /*60f0*/  FMNMX.FTZ R159, R136, R153, !PT ;  /* 0x00000099889f7209 */ /* 0x000fe20007810000 */
[----:B------:R-:W-:Y:S01]  /*6100*/  MUFU.EX2 R190, R190 ;  /* 0x000000be00be7308 */ /* 0x000fe20000000800 */
[----:B0-----:R-:W-:Y:S01]  /*6110*/  FSEL R132, R157, -INF , P3 ;  /* 0xff8000009d847808 */ /* 0x001fe20001800000 */
[----:B------:R-:W-:Y:S01]  /*6120*/  FFMA.FTZ R157, R122, UR35, -R147 ;  /* 0x000000237a9d7c23 */ /* 0x000fe20008010893 */
[----:B------:R-:W-:-:S04]  /*6130*/  FMNMX.FTZ R159, R154, R159, !PT ;  /* 0x0000009f9a9f7209 */ /* 0x000fc80007810000 */
[----:B------:R-:W-:Y:S01]  /*6140*/  FMNMX.FTZ R159, R132, R159, !PT ;  /* 0x0000009f849f7209 */ /* 0x000fe20007810000 */
[----:B------:R-:W-:Y:S04]  /*6150*/  MUFU.EX2 R184, R184 ;  /* 0x000000b800b87308 */ /* 0x000fe80000000800 */
[----:B------:R-:W0:Y:S04]  /*6160*/  SHFL.BFLY PT, R122, R159, 0x2, 0x1f ;  /* 0x0c401f009f7a7f89 */ /* 0x000e2800000e0000 */
[----:B------:R-:W-:Y:S08]  /*6170*/  MUFU.EX2 R135, R135 ;  /* 0x0000008700877308 */ /* 0x000ff00000000800 */
[----:B------:R1:W-:Y:S08]  /*6180*/  MUFU.EX2 R153, R138 ;  /* 0x0000008a00997308 */ /* 0x0003f00000000800 */
[----:B------:R-:W-:Y:S01]  /*6190*/  MUFU.EX2 R186, R186 ;  /* 0x000000ba00ba7308 */ /* 0x000fe20000000800 */
[----:B0-----:R-:W-:Y:S01]  /*61a0*/  FMNMX.FTZ R122, R159, R122, !PT ;  /* 0x0000007a9f7a7209 */ /* 0x001fe20007810000 */
[----:B------:R-:W-:-:S06]  /*61b0*/  FFMA.FTZ R159, R0, UR35, -R147 ;  /* 0x00000023009f7c23 */ /* 0x000fcc0008010893 */
[----:B------:R-:W-:Y:S01]  /*61c0*/  MUFU.EX2 R139, R139 ;  /* 0x0000008b008b7308 */ /* 0x000fe20000000800 */
[----:B------:R-:W0:Y:S07]  /*61d0*/  SHFL.BFLY PT, R11, R122, 0x1, 0x1f ;  /* 0x0c201f007a0b7f89 */ /* 0x000e2e00000e0000 */
[----:B------:R-:W-:Y:S08]  /*61e0*/  MUFU.EX2 R180, R180 ;  /* 0x000000b400b47308 */ /* 0x000ff00000000800 */
[----:B------:R-:W-:Y:S08]  /*61f0*/  MUFU.EX2 R182, R182 ;  /* 0x000000b600b67308 */ /* 0x000ff00000000800 */
[----:B------:R-:W-:Y:S01]  /*6200*/  MUFU.EX2 R157, R157 ;  /* 0x0000009d009d7308 */ /* 0x000fe20000000800 */
[----:B0-----:R-:W-:-:S04]  /*6210*/  FMNMX.FTZ R11, R122, R11, !PT ;  /* 0x0000000b7a0b7209 */ /* 0x001fc80007810000 */
[C---:B------:R-:W-:Y:S01]  /*6220*/  FSETP.NEU.FTZ.AND P2, PT, R11.reuse, -INF , PT ;  /* 0xff8000000b00780b */ /* 0x040fe20003f5d000 */
[C---:B------:R-:W-:Y:S02]  /*6230*/  FMUL.FTZ R0, R11.reuse, UR35 ;  /* 0x000000230b007c20 */ /* 0x040fe40008410000 */
[----:B------:R-:W-:Y:S03]  /*6240*/  MUFU.EX2 R176, R176 ;  /* 0x000000b000b07308 */ /* 0x000fe60000000800 */
[----:B------:R-:W-:Y:S02]  /*6250*/  FSEL R147, R0, RZ, P2 ;  /* 0x000000ff00937208 */ /* 0x000fe40001000000 */
[----:B------:R-:W-:-:S03]  /*6260*/  FSEL R0, R11, RZ, P2 ;  /* 0x000000ff0b007208 */ /* 0x000fc60001000000 */
[----:B------:R-:W-:Y:S01]  /*6270*/  FFMA.FTZ R187, R131, UR35, -R147 ;  /* 0x0000002383bb7c23 */ /* 0x000fe20008010893 */
[----:B------:R-:W-:Y:S01]  /*6280*/  FSEL R131, R12, RZ, P1 ;  /* 0x000000ff0c837208 */ /* 0x000fe20000800000 */
[----:B------:R-:W-:Y:S01]  /*6290*/  FADD.FTZ R2, -R0, R13 ;  /* 0x0000000d00027221 */ /* 0x000fe20000010100 */
[--C-:B------:R-:W-:Y:S01]  /*62a0*/  FFMA.FTZ R189, R168, UR35, -R147.reuse ;  /* 0x00000023a8bd7c23 */ /* 0x100fe20008010893 */
[--C-:B------:R-:W-:Y:S01]  /*62b0*/  FFMA.FTZ R122, R169, UR35, -R147.reuse ;  /* 0x00000023a97a7c23 */ /* 0x100fe20008010893 */
[--C-:B------:R-:W-:Y:S01]  /*62c0*/  FFMA.FTZ R191, R170, UR35, -R147.reuse ;  /* 0x00000023aabf7c23 */ /* 0x100fe20008010893 */
[----:B------:R-:W-:Y:S01]  /*62d0*/  FADD.FTZ R131, -R131, R14 ;  /* 0x0000000e83837221 */ /* 0x000fe20000010100 */
[----:B------:R-:W-:Y:S01]  /*62e0*/  FMUL.FTZ R2, R2, UR35 ;  /* 0x0000002302027c20 */ /* 0x000fe20008410000 */
[--C-:B------:R-:W-:Y:S01]  /*62f0*/  FFMA.FTZ R124, R143, UR35, -R147.reuse ;  /* 0x000000238f7c7c23 */ /* 0x100fe20008010893 */
[----:B------:R-:W-:Y:S01]  /*6300*/  MUFU.EX2 R189, R189 ;  /* 0x000000bd00bd7308 */ /* 0x000fe20000000800 */
[----:B------:R-:W-:Y:S01]  /*6310*/  FMUL.FTZ R131, R131, UR35 ;  /* 0x0000002383837c20 */ /* 0x000fe20008410000 */
[--C-:B------:R-:W-:Y:S01]  /*6320*/  FFMA.FTZ R185, R146, UR35, -R147.reuse ;  /* 0x0000002392b97c23 */ /* 0x100fe20008010893 */
[--C-:B------:R-:W-:Y:S01]  /*6330*/  FFMA.FTZ R126, R130, UR35, -R147.reuse ;  /* 0x00000023827e7c23 */ /* 0x100fe20008010893 */
[--C-:B------:R-:W-:Y:S01]  /*6340*/  FFMA.FTZ R128, R133, UR35, -R147.reuse ;  /* 0x0000002385807c23 */ /* 0x100fe20008010893 */
[--C-:B-1----:R-:W-:Y:S01]  /*6350*/  FFMA.FTZ R138, R140, UR35, -R147.reuse ;  /* 0x000000238c8a7c23 */ /* 0x102fe20008010893 */
        /* <DEDUP_REMOVED lines=15> */
[----:B------:R-:W-:-:S03]  /*6450*/  FFMA.FTZ R132, R132, UR35, -R147 ;  /* 0x0000002384847c23 */ /* 0x000fc60008010893 */
[----:B------:R-:W2:Y:S01]  /*6460*/  MUFU.EX2 R122, R122 ;  /* 0x0000007a007a7308 */ /* 0x000ea20000000800 */
[----:B0-----:R-:W-:-:S04]  /*6470*/  FFMA.FTZ R13, R0, R10, R127 ;  /* 0x0000000a000d7223 */ /* 0x001fc8000001007f */
        /* <DEDUP_REMOVED lines=12> */
[----:B------:R-:W-:-:S04]  /*6540*/  FADD.FTZ R142, R186, R13 ;  /* 0x0000000dba8e7221 */ /* 0x000fc80000010000 */
        /* <DEDUP_REMOVED lines=11> */
[----:B------:R-:W-:-:S06]  /*6600*/  FADD.FTZ R142, R176, R13 ;  /* 0x0000000db08e7221 */ /* 0x000fcc0000010000 */
        /* <DEDUP_REMOVED lines=30> */
[----:B------:R-:W-:Y:S01]  /*67f0*/  MUFU.EX2 R174, R174 ;  /* 0x000000ae00ae7308 */ /* 0x000fe20000000800 */
[----:B-1----:R-:W-:-:S07]  /*6800*/  FADD.FTZ R13, R159, R142 ;  /* 0x0000008e9f0d7221 */ /* 0x002fce0000010000 */
[----:B------:R-:W0:Y:S01]  /*6810*/  MUFU.EX2 R175, R175 ;  /* 0x000000af00af7308 */ /* 0x000e220000000800 */
[----:B--2---:R-:W-:-:S07]  /*6820*/  FADD.FTZ R10, R140, R3 ;  /* 0x000000038c0a7221 */ /* 0x004fce0000010000 */
[----:B------:R-:W-:Y:S08]  /*6830*/  MUFU.EX2 R21, R21 ;  /* 0x0000001500157308 */ /* 0x000ff00000000800 */
[----:B------:R-:W1:Y:S01]  /*6840*/  MUFU.EX2 R152, R152 ;  /* 0x0000009800987308 */ /* 0x000e620000000800 */
[----:B0-----:R-:W-:-:S07]  /*6850*/  FADD.FTZ R10, R175, R10 ;  /* 0x0000000aaf0a7221 */ /* 0x001fce0000010000 */
[----:B------:R-:W-:Y:S08]  /*6860*/  MUFU.EX2 R20, R20 ;  /* 0x0000001400147308 */ /* 0x000ff00000000800 */
[----:B------:R-:W0:Y:S01]  /*6870*/  MUFU.EX2 R151, R151 ;  /* 0x0000009700977308 */ /* 0x000e220000000800 */
[----:B-1----:R-:W-:-:S07]  /*6880*/  FADD.FTZ R10, R152, R10 ;  /* 0x0000000a980a7221 */ /* 0x002fce0000010000 */
[----:B------:R-:W-:Y:S08]  /*6890*/  MUFU.EX2 R125, R125 ;  /* 0x0000007d007d7308 */ /* 0x000ff00000000800 */
[----:B------:R1:W2:Y:S01]  /*68a0*/  MUFU.EX2 R169, R136 ;  /* 0x0000008800a97308 */ /* 0x0002a20000000800 */
[----:B0-----:R-:W-:-:S07]  /*68b0*/  FADD.FTZ R10, R151, R10 ;  /* 0x0000000a970a7221 */ /* 0x001fce0000010000 */
[----:B------:R-:W0:Y:S01]  /*68c0*/  MUFU.EX2 R120, R120 ;  /* 0x0000007800787308 */ /* 0x000e220000000800 */
[----:B-1----:R-:W-:-:S04]  /*68d0*/  FADD.FTZ R136, R174, R13 ;  /* 0x0000000dae887221 */ /* 0x002fc80000010000 */
[----:B------:R-:W-:-:S03]  /*68e0*/  FADD.FTZ R3, R21, R136 ;  /* 0x0000008815037221 */ /* 0x000fc60000010000 */
[----:B------:R-:W1:Y:S01]  /*68f0*/  MUFU.EX2 R171, R154 ;  /* 0x0000009a00ab7308 */ /* 0x000e620000000800 */
[----:B------:R-:W-:Y:S01]  /*6900*/  FADD.FTZ R136, R20, R3 ;  /* 0x0000000314887221 */ /* 0x000fe20000010000 */
[----:B--2---:R-:W-:-:S03]  /*6910*/  FADD.FTZ R10, R169, R10 ;  /* 0x0000000aa90a7221 */ /* 0x004fc60000010000 */
[----:B------:R-:W-:-:S03]  /*6920*/  FADD.FTZ R3, R125, R136 ;  /* 0x000000887d037221 */ /* 0x000fc60000010000 */
        /* <DEDUP_REMOVED lines=8> */
.L_x_2204:
[----:B------:R-:W0:Y:S01]  /*69b0*/  S2UR UR5, SR_CgaCtaId ;  /* 0x00000000000579c3 */ /* 0x000e220000008800 */
[----:B------:R-:W-:Y:S01]  /*69c0*/  UISETP.GT.AND UP0, UPT, UR4, UR10, UPT ;  /* 0x0000000a0400728c */ /* 0x000fe2000bf04270 */
[----:B------:R-:W-:Y:S01]  /*69d0*/  F2FP.BF16.F32.PACK_AB R183, R14, R183 ;  /* 0x000000b70eb7723e */ /* 0x000fe200000010ff */
[----:B------:R-:W-:Y:S01]  /*69e0*/  UIADD3 UR9, UR9, 0x30860, URZ ;  /* 0x0003086009097890 */ /* 0x000fe2000fffe03f */
[----:B------:R-:W-:Y:S01]  /*69f0*/  F2FP.BF16.F32.PACK_AB R188, R188, R127 ;  /* 0x0000007fbcbc723e */ /* 0x000fe200000010ff */
[----:B------:R-:W-:Y:S01]  /*6a00*/  UIADD3 UR4, UR4, -0x1, URZ ;  /* 0xffffffff04047890 */ /* 0x000fe2000fffe03f */
[----:B------:R-:W-:Y:S01]  /*6a10*/  F2FP.BF16.F32.PACK_AB R189, R122, R189 ;  /* 0x000000bd7abd723e */ /* 0x000fe200000010ff */
[----:B------:R-:W-:Y:S01]  /*6a20*/  UMOV UR6, UR39 ;  /* 0x0000002700067c82 */ /* 0x000fe20008000000 */
[----:B------:R-:W-:Y:S01]  /*6a30*/  PLOP3.LUT P1, PT, PT, PT, UP0, 0x80, 0x0 ;  /* 0x000000000000781c */ /* 0x000fe20003f2f008 */
[----:B------:R-:W-:Y:S01]  /*6a40*/  IMAD.MOV.U32 R13, RZ, RZ, R11 ;  /* 0x000000ffff0d7224 */ /* 0x000fe200078e000b */
[----:B------:R-:W-:Y:S01]  /*6a50*/  F2FP.BF16.F32.PACK_AB R190, R129, R190 ;  /* 0x000000be81be723e */ /* 0x000fe200000010ff */
[----:B------:R-:W-:Y:S01]  /*6a60*/  IMAD.MOV.U32 R14, RZ, RZ, R12 ;  /* 0x000000ffff0e7224 */ /* 0x000fe200078e000c */
[----:B------:R-:W-:-:S02]  /*6a70*/  F2FP.BF16.F32.PACK_AB R191, R124, R191 ;  /* 0x000000bf7cbf723e */ /* 0x000fc400000010ff */
[----:B------:R-:W-:Y:S02]  /*6a80*/  F2FP.BF16.F32.PACK_AB R184, R135, R184 ;  /* 0x000000b887b8723e */ /* 0x000fe400000010ff */
[----:B------:R-:W-:Y:S02]  /*6a90*/  F2FP.BF16.F32.PACK_AB R185, R126, R185 ;  /* 0x000000b97eb9723e */ /* 0x000fe400000010ff */
[----:B------:R-:W-:Y:S02]  /*6aa0*/  F2FP.BF16.F32.PACK_AB R186, R139, R186 ;  /* 0x000000ba8bba723e */ /* 0x000fe400000010ff */
[----:B------:R-:W-:Y:S02]  /*6ab0*/  F2FP.BF16.F32.PACK_AB R187, R128, R187 ;  /* 0x000000bb80bb723e */ /* 0x000fe400000010ff */
[----:B------:R-:W-:Y:S01]  /*6ac0*/  F2FP.BF16.F32.PACK_AB R180, R153, R180 ;  /* 0x000000b499b4723e */ /* 0x000fe200000010ff */
[----:B0-----:R-:W-:Y:S01]  /*6ad0*/  UPRMT UR9, UR5, 0x654, UR9 ;  /* 0x0000065405097896 */ /* 0x001fe20008000009 */
[----:B------:R-:W-:-:S02]  /*6ae0*/  F2FP.BF16.F32.PACK_AB R181, R130, R181 ;  /* 0x000000b582b5723e */ /* 0x000fc400000010ff */
[----:B------:R-:W-:Y:S01]  /*6af0*/  UMOV UR5, UR38 ;  /* 0x0000002600057c82 */ /* 0x000fe20008000000 */
[----:B------:R-:W-:Y:S02]  /*6b00*/  F2FP.BF16.F32.PACK_AB R182, R157, R182 ;  /* 0x000000b69db6723e */ /* 0x000fe400000010ff */
[----:B------:R-:W-:Y:S02]  /*6b10*/  F2FP.BF16.F32.PACK_AB R176, R15, R176 ;  /* 0x000000b00fb0723e */ /* 0x000fe400000010ff */
[----:B------:R-:W-:Y:S01]  /*6b20*/  F2FP.BF16.F32.PACK_AB R177, R134, R177 ;  /* 0x000000b186b1723e */ /* 0x000fe200000010ff */
[----:B------:R-:W-:Y:S01]  /*6b30*/  SYNCS.ARRIVE.TRANS64.RED.A1T0 RZ, [UR9], RZ ;  /* 0x000000ffffff79a7 */ /* 0x000fe20008100409 */
        /* <DEDUP_REMOVED lines=10> */
[----:B------:R-:W-:Y:S06]  /*6be0*/  @P1 BRA `(.L_x_2205) ;  /* 0xffffffd400001947 */ /* 0x000fec000383ffff */
.L_x_2194:
[----:B------:R-:W-:-:S13]  /*6bf0*/  ISETP.LE.AND P1, PT, RZ, UR4, PT ;  /* 0x00000004ff007c0c */ /* 0x000fda000bf23270 */
[----:B------:R-:W-:Y:S05]  /*6c00*/  @!P1 BRA `(.L_x_2206) ;  /* 0x00000024003c9947 */ /* 0x000fea0003800000 */
[----:B------:R-:W-:Y:S01]  /*6c10*/  IMAD.MOV.U32 R14, RZ, RZ, R11 ;  /* 0x000000ffff0e7224 */ /* 0x000fe200078e000b */
[----:B------:R-:W-:Y:S01]  /*6c20*/  MOV R13, R12 ;  /* 0x0000000c000d7202 */ /* 0x000fe20000000f00 */
[----:B------:R-:W-:Y:S01]  /*6c30*/  UMOV UR5, UR38 ;  /* 0x0000002600057c82 */ /* 0x000fe20008000000 */
[----:B------:R-:W-:Y:S01]  /*6c40*/  UMOV UR6, UR39 ;  /* 0x0000002700067c82 */ /* 0x000fe20008000000 */
[----:B------:R-:W-:Y:S01]  /*6c50*/  ULDC UR7, c[0x0][0x9d8] ;  /* 0x0002760000077ab9 */ /* 0x000fe20000000800 */
[----:B------:R-:W-:-:S05]  /*6c60*/  ULDC UR10, c[0x0][0x988] ;  /* 0x00026200000a7ab9 */ /* 0x000fca0000000800 */
.L_x_2217:
[----:B------:R-:W-:-:S04]  /*6c70*/  UIADD3 UR9, UR6, 0x1, URZ ;  /* 0x0000000106097890 */ /* 0x000fc8000fffe03f */
[----:B------:R-:W-:-:S04]  /*6c80*/  UISETP.NE.AND UP0, UPT, UR9, 0x2, UPT ;  /* 0x000000020900788c */ /* 0x000fc8000bf05270 */
[----:B------:R-:W-:Y:S02]  /*6c90*/  USEL UR9, UR9, URZ, UP0 ;  /* 0x0000003f09097287 */ /* 0x000fe40008000000 */
[----:B------:R-:W-:-:S04]  /*6ca0*/  USEL UR38, URZ, 0x1, UP0 ;  /* 0x000000013f267887 */ /* 0x000fc80008000000 */
[----:B------:R-:W-:Y:S01]  /*6cb0*/  ULOP3.LUT UR38, UR5, UR38, URZ, 0x3c, !UPT ;  /* 0x0000002605267292 */ /* 0x000fe2000f8e3c3f */
[----:B------:R-:W-:Y:S01]  /*6cc0*/  UMOV UR39, UR9 ;  /* 0x0000000900277c82 */ /* 0x000fe20008000000 */
[----:B------:R-:W-:Y:S10]  /*6cd0*/  @!P0 BRA `(.L_x_2207) ;  /* 0x0000000000048947 */ /* 0x000ff40003800000 */
[----:B------:R-:W-:Y:S01]  /*6ce0*/  BPT.TRAP 0x1 ;  /* 0x000000040000795c */ /* 0x000fe20000300000 */
.L_x_2207:
[----:B------:R-:W-:Y:S01]  /*6cf0*/  ULEA UR8, UR39, UR40, 0x3 ;  /* 0x0000002827087291 */ /* 0x000fe2000f8e183f */
[----:B------:R-:W-:-:S05]  /*6d00*/  IMAD.U32 R11, RZ, RZ, UR38 ;  /* 0x00000026ff0b7e24 */ /* 0x000fca000f8e00ff */
[----:B------:R-:W-:-:S04]  /*6d10*/  SHF.L.U32 R11, R11, 0x1f, RZ ;  /* 0x0000001f0b0b7819 */ /* 0x000fc800000006ff */
[----:B------:R0:W1:Y:S01]  /*6d20*/  SYNCS.PHASECHK.TRANS64.TRYWAIT P1, [UR8+0x30830], R11 ;  /* 0x0308300bff0075a7 */ /* 0x0000620008020148 */
[----:B------:R-:W-:Y:S05]  /*6d30*/  @!P0 BRA `(.L_x_2208) ;  /* 0x0000000000048947 */ /* 0x000fea0003800000 */
[----:B------:R-:W-:Y:S01]  /*6d40*/  BPT.TRAP 0x1 ;  /* 0x000000040000795c */ /* 0x000fe20000300000 */
.L_x_2208:
[----:B-1----:R-:W-:Y:S05]  /*6d50*/  @P1 BRA `(.L_x_2209) ;  /* 0x0000000000081947 */ /* 0x002fea0003800000 */
[----:B------:R-:W1:Y:S02]  /*6d60*/  SYNCS.PHASECHK.TRANS64.TRYWAIT P1, [UR8+0x30830], R11 ;  /* 0x0308300bff0075a7 */ /* 0x000e640008020148 */
[----:B-1----:R-:W-:Y:S05]  /*6d70*/  @!P1 BRA `(.L_x_2210) ;  /* 0x0000009c00089947 */ /* 0x002fea0003800000 */
.L_x_2209:
        /* <DEDUP_REMOVED lines=175> */
.L_x_2211:
[----:B------:R-:W-:Y:S01]  /*7870*/  ULEA UR8, UR6, UR40, 0x3 ;  /* 0x0000002806087291 */ /* 0x000fe2000f8e183f */
[----:B------:R-:W-:-:S05]  /*7880*/  IMAD.U32 R0, RZ, RZ, UR5 ;  /* 0x00000005ff007e24 */ /* 0x000fca000f8e00ff */
[----:B------:R-:W-:-:S04]  /*7890*/  SHF.L.U32 R0, R0, 0x1f, RZ ;  /* 0x0000001f00007819 */ /* 0x000fc800000006ff */
[----:B------:R2:W3:Y:S01]  /*78a0*/  SYNCS.PHASECHK.TRANS64.TRYWAIT P1, [UR8+0x30850], R0 ;  /* 0x03085000ff0075a7 */ /* 0x0004e20008020148 */
[----:B------:R-:W-:Y:S05]  /*78b0*/  @!P0 BRA `(.L_x_2212) ;  /* 0x0000000000048947 */ /* 0x000fea0003800000 */
[----:B------:R-:W-:Y:S01]  /*78c0*/  BPT.TRAP 0x1 ;  /* 0x000000040000795c */ /* 0x000fe20000300000 */
.L_x_2212:
[----:B---3--:R-:W-:Y:S05]  /*78d0*/  @P1 BRA `(.L_x_2213) ;  /* 0x0000000000081947 */ /* 0x008fea0003800000 */
[----:B------:R-:W3:Y:S02]  /*78e0*/  SYNCS.PHASECHK.TRANS64.TRYWAIT P1, [UR8+0x30850], R0 ;  /* 0x03085000ff0075a7 */ /* 0x000ee40008020148 */
[----:B---3--:R-:W-:Y:S05]  /*78f0*/  @!P1 BRA `(.L_x_2214) ;  /* 0x0000009000409947 */ /* 0x008fea0003800000 */
.L_x_2213:
        /* <DEDUP_REMOVED lines=37> */
.L_x_2215:
        /* <DEDUP_REMOVED lines=59> */
[----:B------:R-:W1:Y:S01]  /*7f00*/  S2UR UR6, SR_CgaCtaId ;  /* 0x00000000000679c3 */ /* 0x000e620000008800 */
[----:B------:R-:W-:-:S02]  /*7f10*/  ULEA UR5, UR9, UR40, 0x3 ;  /* 0x0000002809057291 */ /* 0x000fc4000f8e183f */
[----:B------:R-:W3:Y:S01]  /*7f20*/  MUFU.TANH R120, R120 ;  /* 0x0000007800787308 */ /* 0x000ee20000002400 */
[----:B--2---:R-:W-:Y:S01]  /*7f30*/  FMNMX.FTZ R11, R21, R0, !PT ;  /* 0x00000000150b7209 */ /* 0x004fe20007810000 */
[----:B------:R-:W-:-:S06]  /*7f40*/  UIADD3 UR5, UR5, 0x30840, URZ ;  /* 0x0003084005057890 */ /* 0x000fcc000fffe03f */
[----:B------:R-:W2:Y:S01]  /*7f50*/  MUFU.TANH R172, R172 ;  /* 0x000000ac00ac7308 */ /* 0x000ea20000002400 */
[----:B0-----:R-:W-:-:S07]  /*7f60*/  FMNMX.FTZ R143, R171, R2, !PT ;  /* 0x00000002ab8f7209 */ /* 0x001fce0007810000 */
[----:B------:R-:W0:Y:S01]  /*7f70*/  MUFU.TANH R121, R121 ;  /* 0x0000007900797308 */ /* 0x000e220000002400 */
[----:B---3--:R-:W-:Y:S01]  /*7f80*/  FMNMX.FTZ R0, R120, R11, !PT ;  /* 0x0000000b78007209 */ /* 0x008fe20007810000 */
[----:B-1----:R-:W-:-:S06]  /*7f90*/  UPRMT UR5, UR6, 0x654, UR5 ;  /* 0x0000065406057896 */ /* 0x002fcc0008000005 */
[----:B------:R-:W1:Y:S01]  /*7fa0*/  MUFU.TANH R173, R173 ;  /* 0x000000ad00ad7308 */ /* 0x000e620000002400 */
[----:B--2---:R-:W-:Y:S02]  /*7fb0*/  FMNMX.FTZ R2, R172, R143, !PT ;  /* 0x0000008fac027209 */ /* 0x004fe40007810000 */
[----:B------:R-:W-:Y:S05]  /*7fc0*/  SYNCS.ARRIVE.TRANS64.RED.A1T0 RZ, [UR5], RZ ;  /* 0x000000ffffff79a7 */ /* 0x000fea0008100405 */
        /* <DEDUP_REMOVED lines=75> */
[----:B0-----:R-:W-:-:S05]  /*8480*/  FMNMX.FTZ R0, R156, R11, !PT ;  /* 0x0000000b9c007209 */ /* 0x001fca0007810000 */
[----:B------:R-:W0:Y:S01]  /*8490*/  SHFL.BFLY PT, R11, R0, 0x2, 0x1f ;  /* 0x0c401f00000b7f89 */ /* 0x000e2200000e0000 */
[----:B-1----:R-:W-:-:S04]  /*84a0*/  FMNMX.FTZ R157, R153, R2, !PT ;  /* 0x00000002999d7209 */ /* 0x002fc80007810000 */
        /* <DEDUP_REMOVED lines=8> */
[----:B------:R-:W-:-:S04]  /*8530*/  FMUL.FTZ R160, R12, UR35 ;  /* 0x000000230ca07c20 */ /* 0x000fc80008410000 */
[--C-:B------:R-:W-:Y:S01]  /*8540*/  FFMA.FTZ R188, R169, UR35, -R160.reuse ;  /* 0x00000023a9bc7c23 */ /* 0x100fe200080108a0 */
[--C-:B------:R-:W-:Y:S01]  /*8550*/  FFMA.FTZ R190, R170, UR35, -R160.reuse ;  /* 0x00000023aabe7c23 */ /* 0x100fe200080108a0 */
[--C-:B------:R-:W-:Y:S01]  /*8560*/  FFMA.FTZ R157, R171, UR35, -R160.reuse ;  /* 0x00000023ab9d7c23 */ /* 0x100fe200080108a0 */
[--C-:B------:R-:W-:Y:S01]  /*8570*/  FFMA.FTZ R184, R172, UR35, -R160.reuse ;  /* 0x00000023acb87c23 */ /* 0x100fe200080108a0 */
[--C-:B------:R-:W-:Y:S01]  /*8580*/  FFMA.FTZ R186, R174, UR35, -R160.reuse ;  /* 0x00000023aeba7c23 */ /* 0x100fe200080108a0 */
[--C-:B------:R-:W-:Y:S01]  /*8590*/  FFMA.FTZ R161, R175, UR35, -R160.reuse ;  /* 0x00000023afa17c23 */ /* 0x100fe200080108a0 */
[----:B-1----:R-:W-:Y:S01]  /*85a0*/  FMNMX.FTZ R11, R158, R159, !PT ;  /* 0x0000009f9e0b7209 */ /* 0x002fe20007810000 */
[----:B------:R-:W-:Y:S01]  /*85b0*/  FMUL.FTZ R159, R13, UR35 ;  /* 0x000000230d9f7c20 */ /* 0x000fe20008410000 */
[----:B------:R-:W-:Y:S01]  /*85c0*/  MUFU.EX2 R188, R188 ;  /* 0x000000bc00bc7308 */ /* 0x000fe20000000800 */
[--C-:B------:R-:W-:Y:S01]  /*85d0*/  FFMA.FTZ R180, R135, UR35, -R160.reuse ;  /* 0x0000002387b47c23 */ /* 0x100fe200080108a0 */
[----:B------:R-:W-:Y:S01]  /*85e0*/  FFMA.FTZ R135, R136, UR35, -R160 ;  /* 0x0000002388877c23 */ /* 0x000fe200080108a0 */
[----:B------:R-:W-:Y:S01]  /*85f0*/  FADD.FTZ R13, -R11, R14 ;  /* 0x0000000e0b0d7221 */ /* 0x000fe20000010100 */
[--C-:B------:R-:W-:Y:S01]  /*8600*/  FFMA.FTZ R182, R137, UR35, -R160.reuse ;  /* 0x0000002389b67c23 */ /* 0x100fe200080108a0 */
[--C-:B------:R-:W-:Y:S01]  /*8610*/  FFMA.FTZ R137, R138, UR35, -R160.reuse ;  /* 0x000000238a897c23 */ /* 0x100fe200080108a0 */
[--C-:B------:R-:W-:Y:S01]  /*8620*/  FFMA.FTZ R176, R141, UR35, -R160.reuse ;  /* 0x000000238db07c23 */ /* 0x100fe200080108a0 */
[----:B------:R-:W-:Y:S01]  /*8630*/  FMUL.FTZ R14, R13, UR35 ;  /* 0x000000230d0e7c20 */ /* 0x000fe20008410000 */
        /* <DEDUP_REMOVED lines=14> */
[----:B------:R-:W-:-:S03]  /*8720*/  FFMA.FTZ R155, R156, UR35, -R160 ;  /* 0x000000239c9b7c23 */ /* 0x000fc600080108a0 */
[----:B------:R-:W0:Y:S01]  /*8730*/  MUFU.EX2 R13, R13 ;  /* 0x0000000d000d7308 */ /* 0x000e220000000800 */
[----:B-1----:R-:W-:-:S04]  /*8740*/  FMUL.FTZ R14, R11, UR35 ;  /* 0x000000230b0e7c20 */ /* 0x002fc80008410000 */
        /* <DEDUP_REMOVED lines=13> */
[----:B0-----:R-:W-:Y:S01]  /*8820*/  FFMA.FTZ R15, R0, R10, R13 ;  /* 0x0000000a000f7223 */ /* 0x001fe2000001000d */
[--C-:B------:R-:W-:Y:S01]  /*8830*/  FFMA.FTZ R128, R128, UR35, -R14.reuse ;  /* 0x0000002380807c23 */ /* 0x100fe2000801080e */
[--C-:B------:R-:W-:Y:S01]  /*8840*/  FFMA.FTZ R177, R129, UR35, -R14.reuse ;  /* 0x0000002381b17c23 */ /* 0x100fe2000801080e */
[--C-:B------:R-:W-:Y:S01]  /*8850*/  FFMA.FTZ R130, R130, UR35, -R14.reuse ;  /* 0x0000002382827c23 */ /* 0x100fe2000801080e */
[----:B------:R-:W-:Y:S01]  /*8860*/  FADD.FTZ R15, R188, R15 ;  /* 0x0000000fbc0f7221 */ /* 0x000fe20000010000 */
[--C-:B------:R-:W-:Y:S01]  /*8870*/  FFMA.FTZ R179, R131, UR35, -R14.reuse ;  /* 0x0000002383b37c23 */ /* 0x100fe2000801080e */
[--C-:B------:R-:W-:Y:S01]  /*8880*/  FFMA.FTZ R132, R132, UR35, -R14.reuse ;  /* 0x0000002384847c23 */ /* 0x100fe2000801080e */
[----:B------:R-:W0:Y:S01]  /*8890*/  MUFU.EX2 R20, R20 ;  /* 0x0000001400147308 */ /* 0x000e220000000800 */
[----:B-1----:R-:W-:Y:S01]  /*88a0*/  FADD.FTZ R136, R190, R15 ;  /* 0x0000000fbe887221 */ /* 0x002fe20000010000 */
[--C-:B------:R-:W-:Y:S01]  /*88b0*/  FFMA.FTZ R173, R133, UR35, -R14.reuse ;  /* 0x0000002385ad7c23 */ /* 0x100fe2000801080e */
[--C-:B------:R-:W-:Y:S01]  /*88c0*/  FFMA.FTZ R134, R134, UR35, -R14.reuse ;  /* 0x0000002386867c23 */ /* 0x100fe2000801080e */
[--C-:B------:R-:W-:Y:S01]  /*88d0*/  FFMA.FTZ R175, R139, UR35, -R14.reuse ;  /* 0x000000238baf7c23 */ /* 0x100fe2000801080e */
[--C-:B------:R-:W-:Y:S01]  /*88e0*/  FFMA.FTZ R140, R140, UR35, -R14.reuse ;  /* 0x000000238c8c7c23 */ /* 0x100fe2000801080e */
[--C-:B------:R-:W-:Y:S01]  /*88f0*/  FFMA.FTZ R143, R143, UR35, -R14.reuse ;  /* 0x000000238f8f7c23 */ /* 0x100fe2000801080e */
[--C-:B------:R-:W-:Y:S01]  /*8900*/  FFMA.FTZ R150, R150, UR35, -R14.reuse ;  /* 0x0000002396967c23 */ /* 0x100fe2000801080e */
[----:B------:R-:W1:Y:S01]  /*8910*/  MUFU.EX2 R191, R191 ;  /* 0x000000bf00bf7308 */ /* 0x000e620000000800 */
[----:B--2---:R-:W-:Y:S01]  /*8920*/  FFMA.FTZ R3, R2, R3, R189 ;  /* 0x0000000302037223 */ /* 0x004fe200000100bd */
[--C-:B------:R-:W-:Y:S01]  /*8930*/  FFMA.FTZ R153, R153, UR35, -R14.reuse ;  /* 0x0000002399997c23 */ /* 0x100fe2000801080e */
[----:B------:R-:W-:-:S05]  /*8940*/  FFMA.FTZ R14, R154, UR35, -R14 ;  /* 0x000000239a0e7c23 */ /* 0x000fca000801080e */
        /* <DEDUP_REMOVED lines=84> */
[----:B0-----:R-:W-:-:S03]  /*8e90*/  FADD.FTZ R10, R155, R136 ;  /* 0x000000889b0a7221 */ /* 0x001fc60000010000 */
[----:B-1----:R-:W-:Y:S01]  /*8ea0*/  FADD.FTZ R3, R14, R3 ;  /* 0x000000030e037221 */ /* 0x002fe20000010000 */
[----:B------:R-:W-:Y:S06]  /*8eb0*/  @!P0 BRA `(.L_x_2216) ;  /* 0x0000000000048947 */ /* 0x000fec0003800000 */
[----:B------:R-:W-:Y:S01]  /*8ec0*/  BPT.TRAP 0x1 ;  /* 0x000000040000795c */ /* 0x000fe20000300000 */
.L_x_2216:
[----:B------:R-:W0:Y:S01]  /*8ed0*/  S2UR UR5, SR_CgaCtaId ;  /* 0x00000000000579c3 */ /* 0x000e220000008800 */
[----:B------:R-:W-:Y:S01]  /*8ee0*/  UIADD3 UR8, UR8, 0x30860, URZ ;  /* 0x0003086008087890 */ /* 0x000fe2000fffe03f */
[----:B------:R-:W-:Y:S01]  /*8ef0*/  ISETP.LT.AND P1, PT, RZ, UR4, PT ;  /* 0x00000004ff007c0c */ /* 0x000fe2000bf21270 */
[----:B------:R-:W-:Y:S01]  /*8f00*/  UIADD3 UR4, UR4, -0x1, URZ ;  /* 0xffffffff04047890 */ /* 0x000fe2000fffe03f */
[----:B------:R-:W-:Y:S01]  /*8f10*/  F2FP.BF16.F32.PACK_AB R188, R188, R13 ;  /* 0x0000000dbcbc723e */ /* 0x000fe200000010ff */
[----:B------:R-:W-:Y:S01]  /*8f20*/  UMOV UR6, UR39 ;  /* 0x0000002700067c82 */ /* 0x000fe20008000000 */
[----:B------:R-:W-:Y:S01]  /*8f30*/  F2FP.BF16.F32.PACK_AB R171, R14, R153 ;  /* 0x000000990eab723e */ /* 0x000fe200000010ff */
        /* <DEDUP_REMOVED lines=28> */
.L_x_2206:
        /* <DEDUP_REMOVED lines=99> */
.L_x_2218:
[----:B------:R-:W-:Y:S01]  /*9730*/  ULEA UR5, UR39, UR40, 0x3 ;  /* 0x0000002827057291 */ /* 0x000fe2000f8e183f */
[----:B------:R-:W-:-:S04]  /*9740*/  MOV R0, UR38 ;  /* 0x0000002600007c02 */ /* 0x000fc80008000f00 */
[----:B------:R-:W-:-:S04]  /*9750*/  SHF.L.U32 R0, R0, 0x1f, RZ ;  /* 0x0000001f00007819 */ /* 0x000fc800000006ff */
[----:B------:R0:W1:Y:S01]  /*9760*/  SYNCS.PHASECHK.TRANS64.TRYWAIT P1, [UR5+0x30850], R0 ;  /* 0x03085000ff0075a7 */ /* 0x0000620008020145 */
[----:B------:R-:W-:Y:S05]  /*9770*/  @!P0 BRA `(.L_x_2219) ;  /* 0x0000000000048947 */ /* 0x000fea0003800000 */
[----:B------:R-:W-:Y:S01]  /*9780*/  BPT.TRAP 0x1 ;  /* 0x000000040000795c */ /* 0x000fe20000300000 */
.L_x_2219:
[----:B-1----:R-:W-:Y:S05]  /*9790*/  @P1 BRA `(.L_x_2220) ;  /* 0x0000000000081947 */ /* 0x002fea0003800000 */
[----:B------:R-:W1:Y:S02]  /*97a0*/  SYNCS.PHASECHK.TRANS64.TRYWAIT P1, [UR5+0x30850], R0 ;  /* 0x03085000ff0075a7 */ /* 0x000e640008020145 */
[----:B-1----:R-:W-:Y:S05]  /*97b0*/  @!P1 BRA `(.L_x_2221) ;  /* 0x0000007000a89947 */ /* 0x002fea0003800000 */
.L_x_2220:
[----:B------:R-:W-:Y:S01]  /*97c0*/  UIADD3 UR40, UR40, 0x400, URZ ;  /* 0x0000040028287890 */ /* 0x000fe2000fffe03f */
[----:B------:R-:W-:Y:S01]  /*97d0*/  WARPGROUP.ARRIVE ;  /* 0x00000000000079c5 */ /* 0x000fe20000000000 */
[----:B------:R-:W-:Y:S01]  /*97e0*/  UMOV UR7, 0x40000040 ;  /* 0x4000004000077882 */ /* 0x000fe20000000000 */
[----:B-1----:R-:W1:Y:S01]  /*97f0*/  SHFL.BFLY PT, R5, R10, 0x2, 0x1f ;  /* 0x0c401f000a057f89 */ /* 0x002e6200000e0000 */
[----:B------:R-:W-:Y:S01]  /*9800*/  USHF.R.U32.HI UR40, URZ, 0x4, UR40 ;  /* 0x000000043f287899 */ /* 0x000fe20008011628 */
[----:B------:R-:W-:Y:S02]  /*9810*/  CS2R R20, SRZ ;  /* 0x0000000000147805 */ /* 0x000fe4000001ff00 */
[----:B0-----:R-:W0:Y:S01]  /*9820*/  SHFL.BFLY PT, R0, R3, 0x2, 0x1f ;  /* 0x0c401f0003007f89 */ /* 0x001e2200000e0000 */
[----:B------:R-:W-:-:S04]  /*9830*/  ULOP3.LUT UR40, UR40, 0x3fff, URZ, 0xc0, !UPT ;  /* 0x00003fff28287892 */ /* 0x000fc8000f8ec03f */
[----:B------:R-:W-:-:S04]  /*9840*/  ULOP3.LUT UR4, UR40, 0x3000000, URZ, 0xfc, !UPT ;  /* 0x0300000028047892 */ /* 0x000fc8000f8efc3f */
[----:B------:R-:W-:-:S07]  /*9850*/  UIMAD UR4, UR39, 0x900, UR4 ;  /* 0x00000900270478a4 */ /* 0x000fce000f8e0204 */
[----:B------:R-:W-:Y:S02]  /*9860*/  UMOV UR6, UR4 ;  /* 0x0000000400067c82 */ /* 0x000fe40008000000 */
[----:B------:R-:W-:Y:S01]  /*9870*/  HGMMA.64x192x16.F32.BF16 R24, R188, gdesc[UR4].tnspB, R24, gsb0 ;  /* 0x42e00004bc187df0 */ /* 0x000fe20008001818 */
[----:B------:R-:W-:Y:S01]  /*9880*/  UIADD3 UR6, UR4, 0x80, URZ ;  /* 0x0000008004067890 */ /* 0x000fe2000fffe03f */
[----:B-1----:R-:W-:Y:S01]  /*9890*/  FADD.FTZ R5, R5, R10 ;  /* 0x0000000a05057221 */ /* 0x002fe20000010000 */
[----:B------:R-:W-:Y:S01]  /*98a0*/  UMOV UR7, 0x40000040 ;  /* 0x4000004000077882 */ /* 0x000fe20000000000 */
[----:B0-----:R-:W-:Y:S01]  /*98b0*/  FADD.FTZ R2, R0, R3 ;  /* 0x0000000300027221 */ /* 0x001fe20000010000 */
[----:B------:R-:W-:Y:S02]  /*98c0*/  IMAD.U32 R3, RZ, RZ, UR35 ;  /* 0x00000023ff037e24 */ /* 0x000fe4000f8e00ff */
[----:B------:R-:W0:Y:S04]  /*98d0*/  SHFL.BFLY PT, R0, R5, 0x1, 0x1f ;  /* 0x0c201f0005007f89 */ /* 0x000e2800000e0000 */
[----:B------:R-:W1:Y:S01]  /*98e0*/  SHFL.BFLY PT, R7, R2, 0x1, 0x1f ;  /* 0x0c201f0002077f89 */ /* 0x000e6200000e0000 */
[----:B0-----:R-:W-:Y:S01]  /*98f0*/  FADD.FTZ R8, R5, R0 ;  /* 0x0000000005087221 */ /* 0x001fe20000010000 */
[----:B------:R-:W-:-:S02]  /*9900*/  IMAD.U32 R5, RZ, RZ, UR35 ;  /* 0x00000023ff057e24 */ /* 0x000fc4000f8e00ff */
        /* <DEDUP_REMOVED lines=42> */
.L_x_2222:
[----:B------:R-:W0:Y:S01]  /*9bb0*/  S2UR UR7, SR_CgaCtaId ;  /* 0x00000000000779c3 */ /* 0x000e220000008800 */
[----:B------:R-:W-:Y:S01]  /*9bc0*/  R2UR UR6, R193 ;  /* 0x00000000c10672ca */ /* 0x000fe200000e0000 */
[----:B------:R-:W-:Y:S01]  /*9bd0*/  UIADD3 UR4, UR5, 0x30860, URZ ;  /* 0x0003086005047890 */ /* 0x000fe2000fffe03f */
[-C--:B------:R-:W-:Y:S01]  /*9be0*/  FMUL.FTZ R125, R95, R21.reuse ;  /* 0x000000155f7d7220 */ /* 0x080fe20000410000 */
[----:B------:R-:W-:Y:S01]  /*9bf0*/  UIADD3 UR39, UR39, 0x1, URZ ;  /* 0x0000000127277890 */ /* 0x000fe2000fffe03f */
[-C--:B------:R-:W-:Y:S01]  /*9c00*/  FMUL.FTZ R127, R91, R21.reuse ;  /* 0x000000155b7f7220 */ /* 0x080fe20000410000 */
[-C--:B------:R-:W-:Y:S01]  /*9c10*/  FMUL.FTZ R95, R99, R21.reuse ;  /* 0x00000015635f7220 */ /* 0x080fe20000410000 */
        /* <DEDUP_REMOVED lines=17> */
[----:B0-----:R-:W-:Y:S01]  /*9d30*/  UPRMT UR4, UR7, 0x654, UR4 ;  /* 0x0000065407047896 */ /* 0x001fe20008000004 */
        /* <DEDUP_REMOVED lines=75> */
[----:B------:R-:W-:Y:S01]  /*a1f0*/  MOV R193, UR6 ;  /* 0x0000000600c17c02 */ /* 0x000fe20008000f00 */
[-C--:B------:R-:W-:Y:S01]  /*a200*/  FMUL.FTZ R102, R111, R21.reuse ;  /* 0x000000156f667220 */ /* 0x080fe20000410000 */
[----:B------:R-:W-:Y:S01]  /*a210*/  PLOP3.LUT P0, PT, PT, PT, PT, 0x8, 0x0 ;  /* 0x000000000000781c */ /* 0x000fe20003f0e170 */
[-C--:B------:R-:W-:Y:S01]  /*a220*/  FMUL.FTZ R114, R114, R21.reuse ;  /* 0x0000001572727220 */ /* 0x080fe20000410000 */
[-C--:B------:R-:W-:Y:S01]  /*a230*/  FMUL.FTZ R115, R115, R21.reuse ;  /* 0x0000001573737220 */ /* 0x080fe20000410000 */
[-C--:B------:R-:W-:Y:S01]  /*a240*/  FMUL.FTZ R118, R118, R21.reuse ;  /* 0x0000001576767220 */ /* 0x080fe20000410000 */
[----:B------:R-:W-:Y:S01]  /*a250*/  FMUL.FTZ R119, R119, R21 ;  /* 0x0000001577777220 */ /* 0x000fe20000410000 */
[----:B------:R-:W-:-:S02]  /*a260*/  USEL UR39, UR39, URZ, UP0 ;  /* 0x0000003f27277287 */ /* 0x000fc40008000000 */
[----:B------:R-:W-:-:S12]  /*a270*/  ULOP3.LUT UR38, UR38, UR4, URZ, 0x3c, !UPT ;  /* 0x0000000426267292 */ /* 0x000fd8000f8e3c3f */
.L_x_2186:
        /* <DEDUP_REMOVED lines=10> */
[----:B------:R-:W1:Y:S01]  /*a320*/  LDC R56, c[0x0][0xbe8] ;  /* 0x0002fa00ff387b82 */ /* 0x000e620000000800 */
[----:B------:R-:W-:Y:S01]  /*a330*/  F2FP.BF16.F32.PACK_AB R6, R7, R6 ;  /* 0x000000060706723e */ /* 0x000fe200000010ff */
[----:B------:R-:W-:Y:S01]  /*a340*/  USHF.R.S32.HI UR10, URZ, 0x1f, UR61 ;  /* 0x0000001f3f0a7899 */ /* 0x000fe2000801143d */
[----:B------:R-:W-:Y:S01]  /*a350*/  F2FP.BF16.F32.PACK_AB R7, R156, R33 ;  /* 0x000000219c07723e */ /* 0x000fe200000010ff */
[----:B------:R-:W-:Y:S01]  /*a360*/  ULDC.64 UR8, c[0x0][0xb90] ;  /* 0x0002e40000087ab9 */ /* 0x000fe20000000a00 */
[----:B------:R-:W-:Y:S01]  /*a370*/  F2FP.BF16.F32.PACK_AB R4, R25, R4 ;  /* 0x000000041904723e */ /* 0x000fe200000010ff */
[----:B------:R-:W-:Y:S01]  /*a380*/  UIMAD UR5, UR10, UR8, URZ ;  /* 0x000000080a0572a4 */ /* 0x000fe2000f8e023f */
[----:B------:R-:W-:Y:S01]  /*a390*/  F2FP.BF16.F32.PACK_AB R5, R154, R5 ;  /* 0x000000059a05723e */ /* 0x000fe200000010ff */
[----:B------:R-:W-:Y:S01]  /*a3a0*/  UIMAD.WIDE.U32 UR6, UR61, UR8, URZ ;  /* 0x000000083d0672a5 */ /* 0x000fe2000f8e003f */
[----:B------:R-:W-:Y:S01]  /*a3b0*/  F2FP.BF16.F32.PACK_AB R10, R11, R10 ;  /* 0x0000000a0b0a723e */ /* 0x000fe200000010ff */
[----:B------:R-:W-:Y:S01]  /*a3c0*/  UIMAD UR5, UR61, UR9, UR5 ;  /* 0x000000093d0572a4 */ /* 0x000fe2000f8e0205 */
[----:B------:R-:W-:Y:S01]  /*a3d0*/  F2FP.BF16.F32.PACK_AB R8, R15, R8 ;  /* 0x000000080f08723e */ /* 0x000fe200000010ff */
[----:B------:R-:W-:Y:S01]  /*a3e0*/  USHF.R.S32.HI UR12, URZ, 0x1f, UR60 ;  /* 0x0000001f3f0c7899 */ /* 0x000fe2000801143c */
[----:B------:R-:W-:Y:S01]  /*a3f0*/  F2FP.BF16.F32.PACK_AB R11, R150, R141 ;  /* 0x0000008d960b723e */ /* 0x000fe200000010ff */
[----:B------:R-:W-:Y:S01]  /*a400*/  ULDC.64 UR8, c[0x0][0xb98] ;  /* 0x0002e60000087ab9 */ /* 0x000fe20000000a00 */
[----:B------:R-:W-:Y:S01]  /*a410*/  UIADD3 UR7, UR7, UR5, URZ ;  /* 0x0000000507077290 */ /* 0x000fe2000fffe03f */
[----:B------:R-:W-:Y:S01]  /*a420*/  F2FP.BF16.F32.PACK_AB R12, R13, R12 ;  /* 0x0000000c0d0c723e */ /* 0x000fe200000010ff */
[----:B------:R-:W-:Y:S01]  /*a430*/  UIMAD UR5, UR12, UR8, URZ ;  /* 0x000000080c0572a4 */ /* 0x000fe2000f8e023f */
[----:B------:R-:W-:Y:S01]  /*a440*/  F2FP.BF16.F32.PACK_AB R13, R147, R140 ;  /* 0x0000008c930d723e */ /* 0x000fe200000010ff */
[----:B------:R-:W-:Y:S01]  /*a450*/  UIMAD.WIDE.U32 UR6, UR60, UR8, UR6 ;  /* 0x000000083c0672a5 */ /* 0x000fe2000f8e0006 */
[----:B------:R-:W-:Y:S01]  /*a460*/  F2FP.BF16.F32.PACK_AB R14, R53, R14 ;  /* 0x0000000e350e723e */ /* 0x000fe200000010ff */
[----:B------:R-:W-:Y:S01]  /*a470*/  UIMAD UR5, UR60, UR9, UR5 ;  /* 0x000000093c0572a4 */ /* 0x000fe2000f8e0205 */
[----:B------:R-:W-:-:S02]  /*a480*/  F2FP.BF16.F32.PACK_AB R15, R149, R142 ;  /* 0x0000008e950f723e */ /* 0x000fc400000010ff */
[----:B------:R-:W-:Y:S01]  /*a490*/  F2FP.BF16.F32.PACK_AB R24, R57, R24 ;  /* 0x000000183918723e */ /* 0x000fe200000010ff */
[----:B------:R-:W-:Y:S01]  /*a4a0*/  ULDC.64 UR8, c[0x0][0xae8] ;  /* 0x0002ba0000087ab9 */ /* 0x000fe20000000a00 */
[----:B------:R-:W-:Y:S02]  /*a4b0*/  F2FP.BF16.F32.PACK_AB R96, R97, R96 ;  /* 0x000000606160723e */ /* 0x000fe400000010ff */
[----:B------:R-:W-:Y:S02]  /*a4c0*/  F2FP.BF16.F32.PACK_AB R97, R95, R98 ;  /* 0x000000625f61723e */ /* 0x000fe400000010ff */
[----:B------:R-:W-:Y:S02]  /*a4d0*/  F2FP.BF16.F32.PACK_AB R104, R105, R104 ;  /* 0x000000686968723e */ /* 0x000fe400000010ff */
[----:B------:R-:W-:Y:S02]  /*a4e0*/  MOV R48, R52 ;  /* 0x0000003400307202 */ /* 0x000fe40000000f00 */
[----:B0-----:R-:W-:Y:S01]  /*a4f0*/  MOV R49, R21 ;  /* 0x0000001500317202 */ /* 0x001fe20000000f00 */
[----:B------:R-:W-:Y:S01]  /*a500*/  IMAD R21, R192, 0x40, R16 ;  /* 0x00000040c0157824 */ /* 0x000fe200078e0210 */
[----:B------:R-:W-:-:S02]  /*a510*/  F2FP.BF16.F32.PACK_AB R98, R101, R100 ;  /* 0x000000646562723e */ /* 0x000fc400000010ff */
[----:B------:R-:W-:Y:S01]  /*a520*/  F2FP.BF16.F32.PACK_AB R99, R124, R99 ;  /* 0x000000637c63723e */ /* 0x000fe200000010ff */
[--C-:B------:R-:W-:Y:S01]  /*a530*/  IMAD.WIDE R46, R197, 0x2, R48.reuse ;  /* 0x00000002c52e7825 */ /* 0x100fe200078e0230 */
[----:B------:R-:W-:Y:S02]  /*a540*/  F2FP.BF16.F32.PACK_AB R105, R91, R106 ;  /* 0x0000006a5b69723e */ /* 0x000fe400000010ff */
[----:B------:R-:W-:Y:S01]  /*a550*/  F2FP.BF16.F32.PACK_AB R112, R113, R112 ;  /* 0x000000707170723e */ /* 0x000fe200000010ff */
[----:B------:R-:W-:Y:S01]  /*a560*/  IMAD.WIDE R48, R21, 0x2, R48 ;  /* 0x0000000215307825 */ /* 0x000fe200078e0230 */
[C---:B------:R-:W-:Y:S02]  /*a570*/  IADD3 R27, P5, R46.reuse, 0x8060, RZ ;  /* 0x000080602e1b7810 */ /* 0x040fe40007fbe0ff */
[----:B------:R-:W-:Y:S02]  /*a580*/  LOP3.LUT R21, R46, 0x380, RZ, 0xc0, !PT ;  /* 0x000003802e157812 */ /* 0x000fe400078ec0ff */
[----:B------:R-:W-:-:S02]  /*a590*/  LOP3.LUT R26, R27, 0x380, RZ, 0xc0, !PT ;  /* 0x000003801b1a7812 */ /* 0x000fc400078ec0ff */
[----:B------:R-:W-:Y:S02]  /*a5a0*/  IADD3 R43, P0, R46, 0x8020, RZ ;  /* 0x000080202e2b7810 */ /* 0x000fe40007f1e0ff */
[----:B------:R-:W-:Y:S02]  /*a5b0*/  SHF.R.U64 R26, R26, 0x3, RZ ;  /* 0x000000031a1a7819 */ /* 0x000fe400000012ff */
[C---:B------:R-:W-:Y:S01]  /*a5c0*/  IADD3 R45, P6, R46.reuse, 0x8040, RZ ;  /* 0x000080402e2d7810 */ /* 0x040fe20007fde0ff */
[--C-:B------:R-:W-:Y:S01]  /*a5d0*/  IMAD.X R55, RZ, RZ, R47.reuse, P0 ;  /* 0x000000ffff377224 */ /* 0x100fe200000e062f */
[----:B------:R-:W-:Y:S02]  /*a5e0*/  IADD3 R30, P1, R46, 0x8000, RZ ;  /* 0x000080002e1e7810 */ /* 0x000fe40007f3e0ff */
[----:B------:R-:W-:Y:S01]  /*a5f0*/  SHF.R.U64 R21, R21, 0x3, RZ ;  /* 0x0000000315157819 */ /* 0x000fe200000012ff */
[----:B------:R-:W-:Y:S01]  /*a600*/  IMAD.X R51, RZ, RZ, R47, P6 ;  /* 0x000000ffff337224 */ /* 0x000fe200030e062f */
[----:B------:R-:W-:-:S02]  /*a610*/  LOP3.LUT R32, R43, 0x380, RZ, 0xc0, !PT ;  /* 0x000003802b207812 */ /* 0x000fc400078ec0ff */
[----:B------:R-:W-:Y:S01]  /*a620*/  LOP3.LUT R26, R26, R27, RZ, 0x3c, !PT ;  /* 0x0000001b1a1a7212 */ /* 0x000fe200078e3cff */
[--C-:B------:R-:W-:Y:S01]  /*a630*/  IMAD.X R27, RZ, RZ, R47.reuse, P5 ;  /* 0x000000ffff1b7224 */ /* 0x100fe200028e062f */
[----:B------:R-:W-:Y:S02]  /*a640*/  IADD3.X R59, RZ, R47, RZ, P1, !PT ;  /* 0x0000002fff3b7210 */ /* 0x000fe40000ffe4ff */
[C---:B------:R-:W-:Y:S02]  /*a650*/  IADD3 R41, P2, R46.reuse, 0x4060, RZ ;  /* 0x000040602e297810 */ /* 0x040fe40007f5e0ff */
        /* <DEDUP_REMOVED lines=8> */
[----:B------:R-:W-:Y:S01]  /*a6e0*/  IMAD.X R75, RZ, RZ, R47, P5 ;  /* 0x000000ffff4b7224 */ /* 0x000fe200028e062f */
[----:B------:R-:W-:-:S02]  /*a6f0*/  IADD3 R31, P1, R46, 0x40, RZ ;  /* 0x000000402e1f7810 */ /* 0x000fc40007f3e0ff */
[----:B------:R-:W-:Y:S01]  /*a700*/  LOP3.LUT R46, R21, R46, RZ, 0x3c, !PT ;  /* 0x0000002e152e7212 */ /* 0x000fe200078e3cff */
[--C-:B------:R-:W-:Y:S01]  /*a710*/  IMAD.X R83, RZ, RZ, R47.reuse, P0 ;  /* 0x000000ffff537224 */ /* 0x100fe200000e062f */
[----:B------:R-:W-:Y:S01]  /*a720*/  SHF.R.U64 R32, R32, 0x3, RZ ;  /* 0x0000000320207819 */ /* 0x000fe200000012ff */
[----:B------:R-:W-:Y:S01]  /*a730*/  IMAD.X R87, RZ, RZ, R47, P1 ;  /* 0x000000ffff577224 */ /* 0x000fe200008e062f */
[----:B------:R-:W-:Y:S02]  /*a740*/  LOP3.LUT R21, R30, 0x380, RZ, 0xc0, !PT ;  /* 0x000003801e157812 */ /* 0x000fe400078ec0ff */
[----:B------:R-:W-:Y:S02]  /*a750*/  LOP3.LUT R54, R32, R43, RZ, 0x3c, !PT ;  /* 0x0000002b20367212 */ /* 0x000fe400078e3cff */
[----:B------:R-:W-:Y:S02]  /*a760*/  LOP3.LUT R20, R41, 0x380, RZ, 0xc0, !PT ;  /* 0x0000038029147812 */ /* 0x000fe400078ec0ff */
[----:B------:R-:W-:-:S02]  /*a770*/  SHF.R.U64 R21, R21, 0x3, RZ ;  /* 0x0000000315157819 */ /* 0x000fc400000012ff */
[----:B------:R-:W-:Y:S02]  /*a780*/  LOP3.LUT R32, R39, 0x380, RZ, 0xc0, !PT ;  /* 0x0000038027207812 */ /* 0x000fe400078ec0ff */
[----:B------:R-:W-:Y:S02]  /*a790*/  SHF.R.U64 R20, R20, 0x3, RZ ;  /* 0x0000000314147819 */ /* 0x000fe400000012ff */
[----:B------:R-:W-:Y:S02]  /*a7a0*/  LOP3.LUT R58, R21, R30, RZ, 0x3c, !PT ;  /* 0x0000001e153a7212 */ /* 0x000fe400078e3cff */
[----:B------:R-:W-:Y:S02]  /*a7b0*/  SHF.R.U64 R32, R32, 0x3, RZ ;  /* 0x0000000320207819 */ /* 0x000fe400000012ff */
[----:B------:R-:W-:Y:S02]  /*a7c0*/  LOP3.LUT R21, R28, 0x380, RZ, 0xc0, !PT ;  /* 0x000003801c157812 */ /* 0x000fe400078ec0ff */
[----:B------:R-:W-:-:S02]  /*a7d0*/  LOP3.LUT R62, R20, R41, RZ, 0x3c, !PT ;  /* 0x00000029143e7212 */ /* 0x000fc400078e3cff */
[----:B------:R-:W-:Y:S02]  /*a7e0*/  LOP3.LUT R70, R32, R39, RZ, 0x3c, !PT ;  /* 0x0000002720467212 */ /* 0x000fe400078e3cff */
[----:B------:R-:W-:Y:S02]  /*a7f0*/  LOP3.LUT R20, R29, 0x380, RZ, 0xc0, !PT ;  /* 0x000003801d147812 */ /* 0x000fe400078ec0ff */
[----:B------:R-:W-:Y:S02]  /*a800*/  SHF.R.U64 R21, R21, 0x3, RZ ;  /* 0x0000000315157819 */ /* 0x000fe400000012ff */
[----:B------:R-:W-:Y:S02]  /*a810*/  LOP3.LUT R32, R35, 0x380, RZ, 0xc0, !PT ;  /* 0x0000038023207812 */ /* 0x000fe400078ec0ff */
[----:B------:R-:W-:Y:S02]  /*a820*/  LOP3.LUT R34, R45, 0x380, RZ, 0xc0, !PT ;  /* 0x000003802d227812 */ /* 0x000fe400078ec0ff */
[----:B------:R-:W-:-:S02]  /*a830*/  SHF.R.U64 R20, R20, 0x3, RZ ;  /* 0x0000000314147819 */ /* 0x000fc400000012ff */
[----:B------:R-:W-:Y:S02]  /*a840*/  LOP3.LUT R78, R21, R28, RZ, 0x3c, !PT ;  /* 0x0000001c154e7212 */ /* 0x000fe400078e3cff */
[----:B------:R-:W-:Y:S02]  /*a850*/  SHF.R.U64 R32, R32, 0x3, RZ ;  /* 0x0000000320207819 */ /* 0x000fe400000012ff */
[----:B------:R-:W-:Y:S02]  /*a860*/  IADD3 R21, P4, R48, 0x1000, RZ ;  /* 0x0000100030157810 */ /* 0x000fe40007f9e0ff */
[----:B------:R-:W-:Y:S02]  /*a870*/  SHF.R.U64 R34, R34, 0x3, RZ ;  /* 0x0000000322227819 */ /* 0x000fe400000012ff */
[----:B------:R-:W-:Y:S02]  /*a880*/  LOP3.LUT R66, R20, R29, RZ, 0x3c, !PT ;  /* 0x0000001d14427212 */ /* 0x000fe400078e3cff */
[----:B------:R-:W-:-:S02]  /*a890*/  LOP3.LUT R82, R32, R35, RZ, 0x3c, !PT ;  /* 0x0000002320527212 */ /* 0x000fc400078e3cff */
[----:B------:R-:W-:Y:S02]  /*a8a0*/  LOP3.LUT R20, R21, 0x380, RZ, 0xc0, !PT ;  /* 0x0000038015147812 */ /* 0x000fe400078ec0ff */
[----:B------:R-:W-:Y:S02]  /*a8b0*/  IADD3 R35, P0, R48, 0x5000, RZ ;  /* 0x0000500030237810 */ /* 0x000fe40007f1e0ff */
[----:B------:R-:W-:Y:S02]  /*a8c0*/  LOP3.LUT R50, R34, R45, RZ, 0x3c, !PT ;  /* 0x0000002d22327212 */ /* 0x000fe400078e3cff */
[----:B------:R-:W-:Y:S02]  /*a8d0*/  SHF.R.U64 R20, R20, 0x3, RZ ;  /* 0x0000000314147819 */ /* 0x000fe400000012ff */
[----:B------:R-:W-:Y:S02]  /*a8e0*/  LOP3.LUT R34, R35, 0x380, RZ, 0xc0, !PT ;  /* 0x0000038023227812 */ /* 0x000fe400078ec0ff */
[----:B------:R-:W-:-:S02]  /*a8f0*/  LOP3.LUT R20, R20, R21, RZ, 0x3c, !PT ;  /* 0x0000001514147212 */ /* 0x000fc400078e3cff */
        /* <DEDUP_REMOVED lines=9> */
[----:B------:R-:W-:Y:S02]  /*a990*/  LOP3.LUT R25, R46, 0x380, RZ, 0xc0, !PT ;  /* 0x000003802e197812 */ /* 0x000fe400078ec0ff */
        /* <DEDUP_REMOVED lines=17> */
[----:B------:R-:W-:Y:S01]  /*aab0*/  IADD3.X R79, RZ, R47, RZ, P6, !PT ;  /* 0x0000002fff4f7210 */ /* 0x000fe200037fe4ff */
[----:B------:R-:W2:Y:S01]  /*aac0*/  @P1 LDC R53, c[0x0][0xbf0] ;  /* 0x0002fc00ff351b82 */ /* 0x000ea20000000800 */
[----:B------:R-:W-:-:S02]  /*aad0*/  MOV R86, R86 ;  /* 0x0000005600567202 */ /* 0x000fc40000000f00 */
[----:B------:R-:W-:Y:S02]  /*aae0*/  IADD3.X R47, RZ, R49, RZ, P0, !PT ;  /* 0x00000031ff2f7210 */ /* 0x000fe400007fe4ff */
[C---:B------:R-:W-:Y:S02]  /*aaf0*/  IADD3 R39, P3, R48.reuse, 0x7000, RZ ;  /* 0x0000700030277810 */ /* 0x040fe40007f7e0ff */
[----:B------:R-:W-:Y:S02]  /*ab00*/  IADD3 R37, P2, R48, 0x6000, RZ ;  /* 0x0000600030257810 */ /* 0x000fe40007f5e0ff */
        /* <DEDUP_REMOVED lines=9> */
[----:B------:R-:W-:Y:S01]  /*aba0*/  MOV R78, R78 ;  /* 0x0000004e004e7202 */ /* 0x000fe20000000f00 */
[----:B------:R0:W-:Y:S01]  /*abb0*/  STSM.16.M88.4 [R66], R4 ;  /* 0x0000000442007844 */ /* 0x0001e20000000200 */
[----:B------:R-:W-:Y:S01]  /*abc0*/  F2FP.BF16.F32.PACK_AB R25, R146, R137 ;  /* 0x000000899219723e */ /* 0x000fe200000010ff */
[----:B------:R-:W-:Y:S01]  /*abd0*/  IMAD R3, R56, R3, R26 ;  /* 0x0000000338037224 */ /* 0x000fe200078e021a */
[----:B------:R-:W-:Y:S01]  /*abe0*/  F2FP.BF16.F32.PACK_AB R26, R61, R60 ;  /* 0x0000003c3d1a723e */ /* 0x000fe200000010ff */
[----:B------:R1:W-:Y:S01]  /*abf0*/  STSM.16.M88.4 [R86], R8 ;  /* 0x0000000856007844 */ /* 0x0003e20000000200 */
[----:B------:R-:W-:-:S02]  /*ac00*/  F2FP.BF16.F32.PACK_AB R27, R143, R136 ;  /* 0x000000888f1b723e */ /* 0x000fc400000010ff */
[----:B------:R-:W-:Y:S01]  /*ac10*/  LOP3.LUT R36, R37, 0x380, RZ, 0xc0, !PT ;  /* 0x0000038025247812 */ /* 0x000fe200078ec0ff */
[----:B------:R3:W-:Y:S01]  /*ac20*/  STSM.16.M88.4 [R82], R12 ;  /* 0x0000000c52007844 */ /* 0x0007e20000000200 */
[----:B------:R-:W-:Y:S02]  /*ac30*/  MOV R74, R74 ;  /* 0x0000004a004a7202 */ /* 0x000fe40000000f00 */
[----:B------:R-:W-:Y:S01]  /*ac40*/  SHF.R.U64 R38, R38, 0x3, RZ ;  /* 0x0000000326267819 */ /* 0x000fe200000012ff */
[----:B------:R4:W-:Y:S01]  /*ac50*/  STSM.16.M88.4 [R78], R24 ;  /* 0x000000184e007844 */ /* 0x0009e20000000200 */
[----:B------:R-:W-:Y:S02]  /*ac60*/  SHF.R.U64 R36, R36, 0x3, RZ ;  /* 0x0000000324247819 */ /* 0x000fe400000012ff */
[----:B------:R-:W-:Y:S02]  /*ac70*/  LOP3.LUT R38, R38, R39, RZ, 0x3c, !PT ;  /* 0x0000002726267212 */ /* 0x000fe400078e3cff */
[----:B0-----:R-:W-:-:S02]  /*ac80*/  F2FP.BF16.F32.PACK_AB R4, R65, R64 ;  /* 0x000000404104723e */ /* 0x001fc400000010ff */
[----:B------:R-:W-:Y:S02]  /*ac90*/  F2FP.BF16.F32.PACK_AB R5, R144, R135 ;  /* 0x000000879005723e */ /* 0x000fe400000010ff */
[----:B-1----:R-:W-:Y:S01]  /*aca0*/  MOV R10, UR5 ;  /* 0x00000005000a7c02 */ /* 0x002fe20008000f00 */
[----:B------:R-:W-:Y:S01]  /*acb0*/  ULDC UR5, c[0x0][0xa88] ;  /* 0x0002a20000057ab9 */ /* 0x000fe20000000800 */
[----:B------:R-:W-:Y:S01]  /*acc0*/  SHF.R.S32.HI R9, RZ, 0x1f, R50 ;  /* 0x0000001fff097819 */ /* 0x000fe20000011432 */
[----:B---3--:R-:W-:Y:S01]  /*acd0*/  VIADD R14, R196, UR41 ;  /* 0x00000029c40e7c36 */ /* 0x008fe20008000000 */
[----:B------:R-:W-:Y:S02]  /*ace0*/  IADD3 R12, P0, R50, UR6, RZ ;  /* 0x00000006320c7c10 */ /* 0x000fe4000ff1e0ff */
[----:B------:R-:W-:Y:S02]  /*acf0*/  SHF.R.S32.HI R8, RZ, 0x1f, R3 ;  /* 0x0000001fff087819 */ /* 0x000fe40000011403 */
[----:B------:R-:W-:Y:S01]  /*ad00*/  IADD3.X R13, R9, UR7, R10, P0, !PT ;  /* 0x00000007090d7c10 */ /* 0x000fe200087fe40a */
[----:B------:R-:W-:Y:S01]  /*ad10*/  ULDC.64 UR6, c[0x0][0xb88] ;  /* 0x0002e20000067ab9 */ /* 0x000fe20000000a00 */
[----:B------:R-:W-:Y:S01]  /*ad20*/  F2FP.BF16.F32.PACK_AB R6, R69, R68 ;  /* 0x000000444506723e */ /* 0x000fe200000010ff */
[----:B------:R-:W-:Y:S01]  /*ad30*/  IMAD R8, R8, UR6, RZ ;  /* 0x0000000608087c24 */ /* 0x000fe2000f8e02ff */
[----:B------:R-:W-:Y:S01]  /*ad40*/  F2FP.BF16.F32.PACK_AB R7, R134, R133 ;  /* 0x000000858607723e */ /* 0x000fe200000010ff */
[----:B------:R-:W-:Y:S01]  /*ad50*/  IMAD.WIDE.U32 R12, R3, UR6, R12 ;  /* 0x00000006030c7c25 */ /* 0x000fe2000f8e000c */
[----:B------:R-:W-:-:S02]  /*ad60*/  IADD3.X R39, RZ, R49, RZ, P3, !PT ;  /* 0x00000031ff277210 */ /* 0x000fc40001ffe4ff */
[----:B------:R-:W-:Y:S01]  /*ad70*/  LOP3.LUT P0, RZ, R194, 0x3, RZ, 0xc0, !PT ;  /* 0x00000003c2ff7812 */ /* 0x000fe2000780c0ff */
[----:B------:R-:W-:Y:S01]  /*ad80*/  IMAD R15, R3, UR7, R8 ;  /* 0x00000007030f7c24 */ /* 0x000fe2000f8e0208 */
[----:B------:R0:W-:Y:S01]  /*ad90*/  STSM.16.M88.4 [R74], R4 ;  /* 0x000000044a007844 */ /* 0x0001e20000000200 */
[----:B------:R-:W-:Y:S01]  /*ada0*/  ULDC.64 UR6, c[0x0][0xb50] ;  /* 0x0002d40000067ab9 */ /* 0x000fe20000000a00 */
[----:B------:R-:W-:Y:S01]  /*adb0*/  IMAD R3, R56, UR5, RZ ;  /* 0x0000000538037c24 */ /* 0x000fe2000f8e02ff */
[----:B----4-:R-:W-:Y:S02]  /*adc0*/  LEA R24, P3, R12, UR6, 0x2 ;  /* 0x000000060c187c11 */ /* 0x010fe4000f8610ff */
[----:B------:R-:W-:Y:S01]  /*add0*/  LOP3.LUT R36, R36, R37, RZ, 0x3c, !PT ;  /* 0x0000002524247212 */ /* 0x000fe200078e3cff */
[----:B------:R-:W-:Y:S01]  /*ade0*/  IMAD.X R37, RZ, RZ, R49, P2 ;  /* 0x000000ffff257224 */ /* 0x000fe200010e0631 */
[----:B------:R-:W-:Y:S01]  /*adf0*/  ISETP.GE.OR P2, PT, R14, R3, P0 ;  /* 0x000000030e00720c */ /* 0x000fe20000746670 */
[----:B------:R-:W-:Y:S01]  /*ae00*/  SHFL.IDX PT, R68, R24, RZ, 0x1c1f ;  /* 0x001c1fff18447589 */ /* 0x000fe200000e0000 */
[----:B------:R-:W-:-:S02]  /*ae10*/  MOV R70, R70 ;  /* 0x0000004600467202 */ /* 0x000fc40000000f00 */
[----:B------:R-:W-:Y:S02]  /*ae20*/  F2FP.BF16.F32.PACK_AB R8, R73, R72 ;  /* 0x000000484908723e */ /* 0x000fe400000010ff */
[----:B------:R-:W-:Y:S02]  /*ae30*/  F2FP.BF16.F32.PACK_AB R9, R131, R126 ;  /* 0x0000007e8309723e */ /* 0x000fe400000010ff */
[----:B------:R-:W-:Y:S01]  /*ae40*/  F2FP.BF16.F32.PACK_AB R10, R77, R76 ;  /* 0x0000004c4d0a723e */ /* 0x000fe200000010ff */
[----:B0-----:R-:W-:Y:S01]  /*ae50*/  VIADD R4, R14, 0x8 ;  /* 0x000000080e047836 */ /* 0x001fe20000000000 */
[----:B------:R-:W-:Y:S01]  /*ae60*/  F2FP.BF16.F32.PACK_AB R11, R129, R128 ;  /* 0x00000080810b723e */ /* 0x000fe200000010ff */
[----:B------:R-:W-:Y:S01]  /*ae70*/  IMAD.IADD R5, R13, 0x1, R15 ;  /* 0x000000010d057824 */ /* 0x000fe200078e020f */
[----:B------:R-:W-:Y:S02]  /*ae80*/  MOV R62, R62 ;  /* 0x0000003e003e7202 */ /* 0x000fe40000000f00 */
[----:B------:R-:W-:Y:S01]  /*ae90*/  ISETP.GE.OR P0, PT, R4, R3, P0 ;  /* 0x000000030400720c */ /* 0x000fe20000706670 */
[----:B------:R-:W-:Y:S01]  /*aea0*/  STSM.16.M88.4 [R70], R8 ;  /* 0x0000000846007844 */ /* 0x000fe20000000200 */
[----:B------:R-:W-:-:S02]  /*aeb0*/  LEA.HI.X R25, R12, UR7, R5, 0x2, P3 ;  /* 0x000000070c197c11 */ /* 0x000fc400098f1405 */
[----:B------:R-:W-:Y:S01]  /*aec0*/  F2FP.BF16.F32.PACK_AB R4, R81, R80 ;  /* 0x000000505104723e */ /* 0x000fe200000010ff */
[----:B------:R-:W-:Y:S01]  /*aed0*/  SHFL.IDX PT, R70, R24, 0x1, 0x1c1f ;  /* 0x003c1f0018467f89 */ /* 0x000fe200000e0000 */
[----:B------:R-:W-:Y:S02]  /*aee0*/  F2FP.BF16.F32.PACK_AB R5, R130, R123 ;  /* 0x0000007b8205723e */ /* 0x000fe400000010ff */
[----:B------:R-:W-:Y:S01]  /*aef0*/  F2FP.BF16.F32.PACK_AB R6, R85, R84 ;  /* 0x000000545506723e */ /* 0x000fe200000010ff */
[----:B------:R-:W0:Y:S01]  /*af00*/  SHFL.IDX PT, R69, R25, RZ, 0x1c1f ;  /* 0x001c1fff19457589 */ /* 0x000e2200000e0000 */
[----:B------:R-:W-:Y:S02]  /*af10*/  F2FP.BF16.F32.PACK_AB R7, R132, R121 ;  /* 0x000000798407723e */ /* 0x000fe400000010ff */
[----:B------:R-:W-:Y:S01]  /*af20*/  MOV R58, R58 ;  /* 0x0000003a003a7202 */ /* 0x000fe20000000f00 */
[----:B------:R-:W1:Y:S01]  /*af30*/  SHFL.IDX PT, R71, R25, 0x1, 0x1c1f ;  /* 0x003c1f0019477f89 */ /* 0x000e6200000e0000 */
[----:B------:R-:W-:-:S02]  /*af40*/  F2FP.BF16.F32.PACK_AB R12, R89, R88 ;  /* 0x00000058590c723e */ /* 0x000fc400000010ff */
[----:B------:R-:W-:Y:S01]  /*af50*/  F2FP.BF16.F32.PACK_AB R13, R127, R90 ;  /* 0x0000005a7f0d723e */ /* 0x000fe200000010ff */
[----:B------:R-:W-:Y:S01]  /*af60*/  STSM.16.M88.4 [R62], R4 ;  /* 0x000000043e007844 */ /* 0x000fe20000000200 */
[----:B------:R-:W-:Y:S02]  /*af70*/  F2FP.BF16.F32.PACK_AB R14, R93, R92 ;  /* 0x0000005c5d0e723e */ /* 0x000fe400000010ff */
[----:B------:R-:W-:Y:S02]  /*af80*/  F2FP.BF16.F32.PACK_AB R15, R125, R94 ;  /* 0x0000005e7d0f723e */ /* 0x000fe400000010ff */
[----:B------:R-:W-:Y:S02]  /*af90*/  MOV R54, R54 ;  /* 0x0000003600367202 */ /* 0x000fe40000000f00 */
[----:B------:R-:W-:Y:S01]  /*afa0*/  F2FP.BF16.F32.PACK_AB R106, R109, R108 ;  /* 0x0000006c6d6a723e */ /* 0x000fe200000010ff */
[----:B------:R-:W-:Y:S01]  /*afb0*/  STSM.16.M88.4 [R58], R12 ;  /* 0x0000000c3a007844 */ /* 0x000fe20000000200 */
[----:B------:R-:W-:-:S02]  /*afc0*/  F2FP.BF16.F32.PACK_AB R107, R102, R107 ;  /* 0x0000006b666b723e */ /* 0x000fc400000010ff */
[----:B------:R-:W-:Y:S01]  /*afd0*/  F2FP.BF16.F32.PACK_AB R113, R115, R114 ;  /* 0x000000727371723e */ /* 0x000fe200000010ff */
[----:B------:R-:W-:Y:S01]  /*afe0*/  STSM.16.M88.4 [R54], R96 ;  /* 0x0000006036007844 */ /* 0x000fe20000000200 */
[----:B------:R-:W-:Y:S02]  /*aff0*/  F2FP.BF16.F32.PACK_AB R114, R117, R116 ;  /* 0x000000747572723e */ /* 0x000fe400000010ff */
[----:B------:R-:W-:Y:S01]  /*b000*/  F2FP.BF16.F32.PACK_AB R115, R119, R118 ;  /* 0x000000767773723e */ /* 0x000fe200000010ff */
[----:B------:R-:W-:Y:S01]  /*b010*/  STSM.16.M88.4 [R110], R104 ;  /* 0x000000686e007844 */ /* 0x000fe20000000200 */
[----:B------:R-:W-:Y:S02]  /*b020*/  LOP3.LUT R32, R21, 0x380, RZ, 0xc0, !PT ;  /* 0x0000038015207812 */ /* 0x000fe400078ec0ff */
[----:B------:R-:W-:Y:S01]  /*b030*/  IADD3 R29, P5, R48, 0x2000, RZ ;  /* 0x00002000301d7810 */ /* 0x000fe20007fbe0ff */
[----:B------:R-:W-:Y:S01]  /*b040*/  STSM.16.M88.4 [R103], R112 ;  /* 0x0000007067007844 */ /* 0x000fe20000000200 */
[----:B------:R-:W-:-:S02]  /*b050*/  SHF.R.U64 R32, R32, 0x3, RZ ;  /* 0x0000000320207819 */ /* 0x000fc400000012ff */
[----:B------:R-:W-:Y:S01]  /*b060*/  LOP3.LUT R28, R29, 0x380, RZ, 0xc0, !PT ;  /* 0x000003801d1c7812 */ /* 0x000fe200078ec0ff */
[----:B------:R-:W-:Y:S01]  /*b070*/  BAR.SYNC.DEFER_BLOCKING 0x1, 0x100 ;  /* 0x0044000000007b1d */ /* 0x000fe20000010000 */
[----:B------:R-:W-:Y:S01]  /*b080*/  LOP3.LUT R32, R32, R21, RZ, 0x3c, !PT ;  /* 0x0000001520207212 */ /* 0x000fe200078e3cff */
[--C-:B------:R-:W-:Y:S01]  /*b090*/  IMAD.X R21, RZ, RZ, R49.reuse, P4 ;  /* 0x000000ffff157224 */ /* 0x100fe200020e0631 */
[----:B------:R-:W-:Y:S02]  /*b0a0*/  SHF.R.U64 R28, R28, 0x3, RZ ;  /* 0x000000031c1c7819 */ /* 0x000fe400000012ff */
[----:B------:R-:W-:Y:S02]  /*b0b0*/  IADD3 R31, P6, R48, 0x3000, RZ ;  /* 0x00003000301f7810 */ /* 0x000fe40007fde0ff */
[----:B------:R-:W-:Y:S01]  /*b0c0*/  LOP3.LUT R28, R28, R29, RZ, 0x3c, !PT ;  /* 0x0000001d1c1c7212 */ /* 0x000fe200078e3cff */
[----:B------:R-:W-:Y:S01]  /*b0d0*/  IMAD.X R29, RZ, RZ, R49, P5 ;  /* 0x000000ffff1d7224 */ /* 0x000fe200028e0631 */
[----:B------:R-:W-:-:S02]  /*b0e0*/  LOP3.LUT R30, R31, 0x380, RZ, 0xc0, !PT ;  /* 0x000003801f1e7812 */ /* 0x000fc400078ec0ff */
[----:B------:R-:W-:Y:S01]  /*b0f0*/  IADD3 R43, P5, R48, 0x9000, RZ ;  /* 0x00009000302b7810 */ /* 0x000fe20007fbe0ff */
[----:B------:R-:W-:Y:S01]  /*b100*/  UIMAD UR5, UR10, UR8, URZ ;  /* 0x000000080a0572a4 */ /* 0x000fe2000f8e023f */
[----:B------:R-:W-:Y:S02]  /*b110*/  SHF.R.U64 R30, R30, 0x3, RZ ;  /* 0x000000031e1e7819 */ /* 0x000fe400000012ff */
[----:B------:R-:W-:Y:S01]  /*b120*/  LOP3.LUT R42, R43, 0x380, RZ, 0xc0, !PT ;  /* 0x000003802b2a7812 */ /* 0x000fe200078ec0ff */
[----:B0-----:R0:W-:Y:S01]  /*b130*/  @!P2 ST.E desc[UR36][R68.64], R0 ;  /* 0x000000004400a985 */ /* 0x0011e2000c101924 */
[----:B------:R-:W-:Y:S01]  /*b140*/  UIMAD.WIDE.U32 UR6, UR61, UR8, URZ ;  /* 0x000000083d0672a5 */ /* 0x000fe2000f8e003f */
[----:B------:R-:W-:Y:S01]  /*b150*/  LOP3.LUT R30, R30, R31, RZ, 0x3c, !PT ;  /* 0x0000001f1e1e7212 */ /* 0x000fe200078e3cff */
[----:B------:R-:W-:Y:S01]  /*b160*/  ULDC.64 UR10, c[0x0][0xaf0] ;  /* 0x0002bc00000a7ab9 */ /* 0x000fe20000000a00 */
[----:B-1----:R1:W-:Y:S01]  /*b170*/  @!P0 ST.E desc[UR36][R70.64], R2 ;  /* 0x0000000246008985 */ /* 0x0023e2000c101924 */
[----:B------:R-:W-:Y:S01]  /*b180*/  UIMAD UR5, UR61, UR9, UR5 ;  /* 0x000000093d0572a4 */ /* 0x000fe2000f8e0205 */
[----:B------:R-:W-:-:S02]  /*b190*/  IADD3.X R31, RZ, R49, RZ, P6, !PT ;  /* 0x00000031ff1f7210 */ /* 0x000fc400037fe4ff */
[----:B------:R3:W5:Y:S01]  /*b1a0*/  LD.E.128 R24, desc[UR36][R20.64] ;  /* 0x0000002414187980 */ /* 0x000762000c101d00 */
[----:B------:R-:W-:Y:S02]  /*b1b0*/  SHF.R.U64 R42, R42, 0x3, RZ ;  /* 0x000000032a2a7819 */ /* 0x000fe400000012ff */
[C---:B------:R-:W-:Y:S02]  /*b1c0*/  IADD3 R41, P4, R48.reuse, 0x8000, RZ ;  /* 0x0000800030297810 */ /* 0x040fe40007f9e0ff */
[----:B0-----:R-:W-:Y:S01]  /*b1d0*/  LEA R0, R23, R192, 0x5 ;  /* 0x000000c017007211 */ /* 0x001fe200078e28ff */
[----:B------:R-:W-:Y:S01]  /*b1e0*/  UIMAD UR8, UR12, UR10, URZ ;  /* 0x0000000a0c0872a4 */ /* 0x000fe2000f8e023f */
[----:B------:R-:W-:Y:S01]  /*b1f0*/  IADD3 R45, P6, R48, 0xa000, RZ ;  /* 0x0000a000302d7810 */ /* 0x000fe20007fde0ff */
[----:B------:R-:W-:Y:S01]  /*b200*/  UIADD3 UR7, UR7, UR5, URZ ;  /* 0x0000000507077290 */ /* 0x000fe2000fffe03f */
[----:B------:R-:W-:Y:S01]  /*b210*/  LOP3.LUT R42, R42, R43, RZ, 0x3c, !PT ;  /* 0x0000002b2a2a7212 */ /* 0x000fe200078e3cff */
[----:B---3--:R-:W0:Y:S01]  /*b220*/  @P1 LDC R21, c[0x0][0xbec] ;  /* 0x0002fb00ff151b82 */ /* 0x008e220000000800 */
[----:B-1----:R-:W-:Y:S01]  /*b230*/  VIADD R2, R0, UR41 ;  /* 0x0000002900027c36 */ /* 0x002fe20008000000 */
[----:B------:R-:W-:Y:S01]  /*b240*/  LOP3.LUT R40, R41, 0x380, RZ, 0xc0, !PT ;  /* 0x0000038029287812 */ /* 0x000fe200078ec0ff */
[----:B------:R1:W5:Y:S01]  /*b250*/  LD.E.128 R8, desc[UR36][R28.64] ;  /* 0x000000241c087980 */ /* 0x000362000c101d00 */
[----:B------:R-:W-:Y:S01]  /*b260*/  LOP3.LUT R44, R45, 0x380, RZ, 0xc0, !PT ;  /* 0x000003802d2c7812 */ /* 0x000fe200078ec0ff */
[----:B------:R-:W-:Y:S01]  /*b270*/  UIMAD UR5, UR60, UR11, UR8 ;  /* 0x0000000b3c0572a4 */ /* 0x000fe2000f8e0208 */
[----:B------:R-:W-:Y:S01]  /*b280*/  LOP3.LUT R43, R48, 0x380, RZ, 0xc0, !PT ;  /* 0x00000380302b7812 */ /* 0x000fe200078ec0ff */
[----:B------:R-:W-:Y:S01]  /*b290*/  UIMAD.WIDE.U32 UR60, UR60, UR10, UR6 ;  /* 0x0000000a3c3c72a5 */ /* 0x000fe2000f8e0006 */
[----:B------:R-:W-:Y:S01]  /*b2a0*/  SHF.R.U64 R40, R40, 0x3, RZ ;  /* 0x0000000328287819 */ /* 0x000fe200000012ff */
[----:B------:R3:W5:Y:S01]  /*b2b0*/  LD.E.128 R4, desc[UR36][R30.64] ;  /* 0x000000241e047980 */ /* 0x000762000c101d00 */
[----:B------:R-:W-:Y:S01]  /*b2c0*/  SHF.R.U64 R44, R44, 0x3, RZ ;  /* 0x000000032c2c7819 */ /* 0x000fe200000012ff */
[----:B-1----:R-:W-:Y:S01]  /*b2d0*/  IMAD.MOV.U32 R29, RZ, RZ, R2 ;  /* 0x000000ffff1d7224 */ /* 0x002fe200078e0002 */
[----:B------:R-:W-:Y:S01]  /*b2e0*/  SHF.R.U64 R43, R43, 0x3, RZ ;  /* 0x000000032b2b7819 */ /* 0x000fe200000012ff */
[----:B------:R-:W-:Y:S01]  /*b2f0*/  UIADD3 UR5, UR61, UR5, URZ ;  /* 0x000000053d057290 */ /* 0x000fe2000fffe03f */
[----:B------:R-:W-:Y:S01]  /*b300*/  LOP3.LUT R40, R40, R41, RZ, 0x3c, !PT ;  /* 0x0000002928287212 */ /* 0x000fe200078e3cff */
[--C-:B------:R-:W-:Y:S01]  /*b310*/  IMAD.X R41, RZ, RZ, R49.reuse, P4 ;  /* 0x000000ffff297224 */ /* 0x100fe200020e0631 */
[----:B------:R-:W-:Y:S01]  /*b320*/  LOP3.LUT R44, R44, R45, RZ, 0x3c, !PT ;  /* 0x0000002d2c2c7212 */ /* 0x000fe200078e3cff */
[--C-:B------:R-:W-:Y:S01]  /*b330*/  IMAD.X R45, RZ, RZ, R49.reuse, P6 ;  /* 0x000000ffff2d7224 */ /* 0x100fe200030e0631 */
[----:B------:R-:W-:Y:S01]  /*b340*/  LOP3.LUT R48, R43, R48, RZ, 0x3c, !PT ;  /* 0x000000302b307212 */ /* 0x000fe200078e3cff */
[----:B------:R-:W-:Y:S01]  /*b350*/  IMAD.X R43, RZ, RZ, R49, P5 ;  /* 0x000000ffff2b7224 */ /* 0x000fe200028e0631 */
[----:B------:R-:W-:Y:S01]  /*b360*/  ULDC.64 UR6, c[0x0][0xae0] ;  /* 0x0002b80000067ab9 */ /* 0x000fe20000000a00 */
[----:B------:R1:W5:Y:S01]  /*b370*/  LD.E.128 R72, desc[UR36][R32.64] ;  /* 0x0000002420487980 */ /* 0x000362000c101d00 */
[----:B0-----:R-:W-:Y:S01]  /*b380*/  @P1 IMAD.HI.U32 R0, R2, R21, RZ ;  /* 0x0000001502001227 */ /* 0x001fe200078e00ff */
[----:B------:R-:W-:-:S02]  /*b390*/  MOV R20, UR60 ;  /* 0x0000003c00147c02 */ /* 0x000fc40008000f00 */
[----:B------:R-:W5:Y:S02]  /*b3a0*/  LD.E.128 R48, desc[UR36][R48.64] ;  /* 0x0000002430307980 */ /* 0x000f64000c101d00 */
[----:B--2---:R-:W-:Y:S02]  /*b3b0*/  @P1 SHF.R.U32.HI R29, RZ, R53, R0 ;  /* 0x00000035ff1d1219 */ /* 0x004fe40000011600 */
[----:B------:R0:W5:Y:S02]  /*b3c0*/  LD.E.128 R64, desc[UR36][R34.64] ;  /* 0x0000002422407980 */ /* 0x000164000c101d00 */
[--C-:B------:R-:W-:Y:S01]  /*b3d0*/  SHF.R.S32.HI R0, RZ, 0x1f, R29.reuse ;  /* 0x0000001fff007819 */ /* 0x100fe2000001141d */
[----:B---3--:R-:W-:Y:S01]  /*b3e0*/  IMAD.MOV R31, RZ, RZ, -R29 ;  /* 0x000000ffff1f7224 */ /* 0x008fe200078e0a1d */
[----:B------:R2:W5:Y:S01]  /*b3f0*/  LD.E.128 R60, desc[UR36][R36.64] ;  /* 0x00000024243c7980 */ /* 0x000562000c101d00 */
[----:B------:R-:W-:Y:S02]  /*b400*/  IMAD.U32 R21, RZ, RZ, UR61 ;  /* 0x0000003dff157e24 */ /* 0x000fe4000f8e00ff */
[----:B------:R-:W-:Y:S01]  /*b410*/  IMAD.U32 R21, RZ, RZ, UR5 ;  /* 0x00000005ff157e24 */ /* 0x000fe2000f8e00ff */
[----:B------:R2:W5:Y:S01]  /*b420*/  LD.E.128 R12, desc[UR36][R38.64] ;  /* 0x00000024260c7980 */ /* 0x000562000c101d00 */
[----:B------:R-:W-:-:S02]  /*b430*/  IMAD R0, R0, UR6, RZ ;  /* 0x0000000600007c24 */ /* 0x000fc4000f8e02ff */
[----:B------:R-:W-:Y:S01]  /*b440*/  IMAD R31, R56, R31, R2 ;  /* 0x0000001f381f7224 */ /* 0x000fe200078e0202 */
[----:B------:R2:W5:Y:S01]  /*b450*/  LD.E.128 R84, desc[UR36][R40.64] ;  /* 0x0000002428547980 */ /* 0x000562000c101d00 */
[C---:B-1----:R-:W-:Y:S02]  /*b460*/  IMAD R33, R29.reuse, UR7, R0 ;  /* 0x000000071d217c24 */ /* 0x042fe4000f8e0200 */
[----:B------:R-:W-:Y:S01]  /*b470*/  IMAD.WIDE.U32 R20, R29, UR6, R20 ;  /* 0x000000061d147c25 */ /* 0x000fe2000f8e0014 */
[----:B------:R2:W5:Y:S01]  /*b480*/  LD.E.128 R80, desc[UR36][R42.64] ;  /* 0x000000242a507980 */ /* 0x000562000c101d00 */
[----:B------:R-:W-:Y:S01]  /*b490*/  SHF.R.S32.HI R0, RZ, 0x1f, R31 ;  /* 0x0000001fff007819 */ /* 0x000fe2000001141f */
[----:B------:R-:W-:Y:S02]  /*b4a0*/  ULDC.64 UR6, c[0x0][0xad8] ;  /* 0x0002b60000067ab9 */ /* 0x000fe40000000a00 */
[----:B------:R2:W5:Y:S04]  /*b4b0*/  LD.E.128 R76, desc[UR36][R44.64] ;  /* 0x000000242c4c7980 */ /* 0x000568000c101d00 */
[----:B------:R2:W5:Y:S01]  /*b4c0*/  LD.E.128 R68, desc[UR36][R46.64] ;  /* 0x000000242e447980 */ /* 0x000562000c101d00 */
[----:B------:R-:W-:Y:S01]  /*b4d0*/  @!PT LDS RZ, [RZ] ;  /* 0x00000000fffff984 */ /* 0x000fe20000000800 */
[----:B------:R-:W-:Y:S01]  /*b4e0*/  @!PT LDS RZ, [RZ] ;  /* 0x00000000fffff984 */ /* 0x000fe20000000800 */
[----:B------:R-:W-:Y:S01]  /*b4f0*/  @!PT LDS RZ, [RZ] ;  /* 0x00000000fffff984 */ /* 0x000fe20000000800 */
[----:B------:R-:W-:Y:S01]  /*b500*/  @!PT LDS RZ, [RZ] ;  /* 0x00000000fffff984 */ /* 0x000fe20000000800 */
[----:B------:R1:W-:Y:S06]  /*b510*/  MEMBAR.ALL.CTA ;  /* 0x0000000000007992 */ /* 0x0003ec0000008000 */
[----:B-1----:R-:W1:Y:S01]  /*b520*/  FENCE.VIEW.ASYNC.S ;  /* 0x00000000000073c6 */ /* 0x002e620000000000 */
[----:B------:R-:W-:Y:S01]  /*b530*/  IADD3 R21, R21, R33, RZ ;  /* 0x0000002115157210 */ /* 0x000fe20007ffe0ff */
[----:B------:R-:W-:-:S02]  /*b540*/  IMAD R2, R0, UR6, RZ ;  /* 0x0000000600027c24 */ /* 0x000fc4000f8e02ff */
[----:B0-----:R-:W-:Y:S02]  /*b550*/  VIADD R34, R192, UR41 ;  /* 0x00000029c0227c36 */ /* 0x001fe40008000000 */
[C---:B------:R-:W-:Y:S02]  /*b560*/  IMAD R29, R31.reuse, UR7, R2 ;  /* 0x000000071f1d7c24 */ /* 0x040fe4000f8e0202 */
[----:B------:R-:W-:Y:S01]  /*b570*/  IMAD.WIDE.U32 R20, R31, UR6, R20 ;  /* 0x000000061f147c25 */ /* 0x000fe2000f8e0014 */
[C---:B------:R-:W-:Y:S01]  /*b580*/  ISETP.GE.AND P2, PT, R34.reuse, R3, PT ;  /* 0x000000032200720c */ /* 0x040fe20003f46270 */
[----:B------:R-:W-:Y:S02]  /*b590*/  ULDC.64 UR6, c[0x0][0xa80] ;  /* 0x0002a00000067ab9 */ /* 0x000fe40000000a00 */
[----:B------:R-:W-:Y:S01]  /*b5a0*/  VIADD R0, R34, 0x20 ;  /* 0x0000002022007836 */ /* 0x000fe20000000000 */
[----:B------:R-:W-:Y:S01]  /*b5b0*/  IADD3 R21, R21, R29, RZ ;  /* 0x0000001d15157210 */ /* 0x000fe20007ffe0ff */
[----:B------:R-:W-:Y:S01]  /*b5c0*/  VIADD R52, R52, 0x30820 ;  /* 0x0003082034347836 */ /* 0x000fe20000000000 */
[----:B------:R-:W-:-:S02]  /*b5d0*/  LEA R2, P3, R20, UR6, 0x1 ;  /* 0x0000000614027c11 */ /* 0x000fc4000f8608ff */
[-C--:B------:R-:W-:Y:S01]  /*b5e0*/  ISETP.GE.AND P1, PT, R0, R3.reuse, PT ;  /* 0x000000030000720c */ /* 0x080fe20003f26270 */
[----:B------:R-:W-:Y:S01]  /*b5f0*/  VIADD R0, R34, 0x40 ;  /* 0x0000004022007836 */ /* 0x000fe20000000000 */
[----:B------:R-:W-:Y:S02]  /*b600*/  LEA.HI.X R32, R20, UR7, R21, 0x1, P3 ;  /* 0x0000000714207c11 */ /* 0x000fe400098f0c15 */
[----:B------:R-:W-:Y:S01]  /*b610*/  PRMT R52, RZ, 0x654, R52 ;  /* 0x00000654ff347816 */ /* 0x000fe20000000034 */
[----:B-1----:R2:W0:Y:S01]  /*b620*/  SHFL.IDX PT, R31, R2, RZ, 0x181f ;  /* 0x00181fff021f7589 */ /* 0x00242200000e0000 */
[----:B------:R-:W-:Y:S01]  /*b630*/  ISETP.GE.AND P0, PT, R0, R3, PT ;  /* 0x000000030000720c */ /* 0x000fe20003f06270 */
[----:B------:R-:W-:Y:S01]  /*b640*/  BSSY B1, `(.L_x_2225) ;  /* 0x0000011000017945 */ /* 0x000fe20003800000 */
[----:B------:R2:W-:Y:S01]  /*b650*/  SYNCS.ARRIVE.TRANS64.RED.A1T0 RZ, [R52+URZ], RZ ;  /* 0x000000ff34ff79a7 */ /* 0x0005e2000810043f */
[----:B------:R2:W1:Y:S02]  /*b660*/  SHFL.IDX PT, R0, R32, RZ, 0x181f ;  /* 0x00181fff20007589 */ /* 0x00046400000e0000 */
[----:B------:R-:W-:Y:S08]  /*b670*/  @P2 BRA `(.L_x_2226) ;  /* 0x0000000000342947 */ /* 0x000ff00003800000 */
[----:B------:R-:W-:Y:S02]  /*b680*/  ULDC UR5, c[0x0][0xac8] ;  /* 0x0002b20000057ab9 */ /* 0x000fe40000000800 */
[----:B------:R-:W-:Y:S02]  /*b690*/  ISETP.GE.AND P4, PT, R16, UR5, PT ;  /* 0x0000000510007c0c */ /* 0x000fe4000bf86270 */
[----:B------:R-:W-:Y:S02]  /*b6a0*/  ISETP.GE.AND P3, PT, R19, UR5, PT ;  /* 0x0000000513007c0c */ /* 0x000fe4000bf66270 */
[----:B------:R-:W-:-:S09]  /*b6b0*/  ISETP.GE.AND P2, PT, R22, UR5, PT ;  /* 0x0000000516007c0c */ /* 0x000fd2000bf46270 */
[CC--:B0-----:R-:W-:Y:S02]  /*b6c0*/  @!P4 LEA R20, P6, R16.reuse, R31.reuse, 0x1 ;  /* 0x0000001f1014c211 */ /* 0x0c1fe400078c08ff */
[CC--:B------:R-:W-:Y:S02]  /*b6d0*/  @!P3 LEA R28, P5, R19.reuse, R31.reuse, 0x1 ;  /* 0x0000001f131cb211 */ /* 0x0c0fe400078a08ff */
[-C--:B-1----:R-:W-:Y:S02]  /*b6e0*/  @!P4 LEA.HI.X R21, R16, R0.reuse, R201, 0x1, P6 ;  /* 0x000000001015c211 */ /* 0x082fe400030f0cc9 */
[C---:B------:R-:W-:Y:S02]  /*b6f0*/  @!P2 LEA R30, P6, R22.reuse, R31, 0x1 ;  /* 0x0000001f161ea211 */ /* 0x040fe400078c08ff */
[-C--:B------:R-:W-:Y:S01]  /*b700*/  @!P3 LEA.HI.X R29, R19, R0.reuse, R200, 0x1, P5 ;  /* 0x00000000131db211 */ /* 0x080fe200028f0cc8 */
[----:B-----5:R3:W-:Y:S01]  /*b710*/  @!P4 ST.E.128 desc[UR36][R20.64], R48 ;  /* 0x000000301400c985 */ /* 0x0207e2000c101d24 */
[----:B------:R-:W-:-:S03]  /*b720*/  @!P2 LEA.HI.X R31, R22, R0, R199, 0x1, P6 ;  /* 0x00000000161fa211 */ /* 0x000fc600030f0cc7 */
[----:B------:R3:W-:Y:S04]  /*b730*/  @!P3 ST.E.128 desc[UR36][R28.64], R72 ;  /* 0x000000481c00b985 */ /* 0x0007e8000c101d24 */
[----:B------:R3:W-:Y:S02]  /*b740*/  @!P2 ST.E.128 desc[UR36][R30.64], R84 ;  /* 0x000000541e00a985 */ /* 0x0007e4000c101d24 */
.L_x_2226:
[----:B------:R-:W-:Y:S05]  /*b750*/  BSYNC B1 ;  /* 0x0000000000017941 */ /* 0x000fea0003800000 */
.L_x_2225:
[----:B-1----:R1:W4:Y:S01]  /*b760*/  SHFL.IDX PT, R0, R32, 0x1, 0x181f ;  /* 0x00381f0020007f89 */ /* 0x00232200000e0000 */
[----:B------:R-:W-:Y:S03]  /*b770*/  BSSY B1, `(.L_x_2227) ;  /* 0x0000010000017945 */ /* 0x000fe60003800000 */
[----:B0--3--:R1:W0:Y:S01]  /*b780*/  SHFL.IDX PT, R31, R2, 0x1, 0x181f ;  /* 0x00381f00021f7f89 */ /* 0x00922200000e0000 */
        /* <DEDUP_REMOVED lines=14> */
.L_x_2228:
[----:B------:R-:W-:Y:S05]  /*b870*/  BSYNC B1 ;  /* 0x0000000000017941 */ /* 0x000fea0003800000 */
.L_x_2227:
        /* <DEDUP_REMOVED lines=17> */
.L_x_2230:
[----:B------:R-:W-:Y:S05]  /*b990*/  BSYNC B1 ;  /* 0x0000000000017941 */ /* 0x000fea0003800000 */
.L_x_2229:
[----:B0-----:R-:W-:Y:S01]  /*b9a0*/  VIADD R0, R34, 0x60 ;  /* 0x0000006022007836 */ /* 0x001fe20000000000 */
[----:B-12-4-:R-:W4:Y:S04]  /*b9b0*/  SHFL.IDX PT, R32, R32, 0x3, 0x181f ;  /* 0x00781f0020207f89 */ /* 0x016f2800000e0000 */
[----:B------:R-:W-:Y:S01]  /*b9c0*/  ISETP.GE.AND P0, PT, R0, R3, PT ;  /* 0x000000030000720c */ /* 0x000fe20003f06270 */
[----:B------:R0:W1:-:S12]  /*b9d0*/  SHFL.IDX PT, R11, R2, 0x3, 0x181f ;  /* 0x00781f00020b7f89 */ /* 0x00005800000e0000 */
[----:B0-----:R-:W-:Y:S05]  /*b9e0*/  @P0 BRA `(.L_x_2231) ;  /* 0x0000000800d00947 */ /* 0x001fea0003800000 */
[----:B------:R-:W-:Y:S02]  /*b9f0*/  ULDC UR5, c[0x0][0xac8] ;  /* 0x0002b20000057ab9 */ /* 0x000fe40000000800 */
[----:B------:R-:W-:Y:S02]  /*ba00*/  ISETP.GE.AND P2, PT, R16, UR5, PT ;  /* 0x0000000510007c0c */ /* 0x000fe4000bf46270 */
[----:B------:R-:W-:-:S11]  /*ba10*/  ISETP.GE.AND P3, PT, R19, UR5, PT ;  /* 0x0000000513007c0c */ /* 0x000fd6000bf66270 */
[CC--:B-1----:R-:W-:Y:S02]  /*ba20*/  @!P2 LEA R2, P0, R16.reuse, R11.reuse, 0x1 ;  /* 0x0000000b1002a211 */ /* 0x0c2fe400078008ff */
        /* <DEDUP_REMOVED lines=11> */
.L_x_2224:
[----:B------:R-:W0:Y:S01]  /*bae0*/  LDC R8, c[0x0][0xbe8] ;  /* 0x0002fa00ff087b82 */ /* 0x000e220000000800 */
[----:B------:R-:W-:Y:S01]  /*baf0*/  ISETP.GE.AND P0, PT, R202, 0x80, PT ;  /* 0x00000080ca00780c */ /* 0x000fe20003f06270 */
[----:B------:R-:W-:Y:S01]  /*bb00*/  USHF.R.S32.HI UR8, URZ, 0x1f, UR61 ;  /* 0x0000001f3f087899 */ /* 0x000fe2000801143d */
[----:B------:R-:W-:Y:S01]  /*bb10*/  BSSY B1, `(.L_x_2232) ;  /* 0x000002f000017945 */ /* 0x000fe20003800000 */
[----:B------:R-:W-:Y:S01]  /*bb20*/  USHF.R.S32.HI UR9, URZ, 0x1f, UR60 ;  /* 0x0000001f3f097899 */ /* 0x000fe2000801143c */
[----:B------:R-:W-:Y:S01]  /*bb30*/  IMAD R6, R23, 0x20, R192 ;  /* 0x0000002017067824 */ /* 0x000fe200078e02c0 */
        /* <DEDUP_REMOVED lines=14> */
[----:B------:R-:W-:Y:S01]  /*bc20*/  MOV R2, R4 ;  /* 0x0000000400027202 */ /* 0x000fe20000000f00 */
[----:B------:R-:W-:Y:S02]  /*bc30*/  UIMAD UR5, UR8, UR10, URZ ;  /* 0x0000000a080572a4 */ /* 0x000fe4000f8e023f */
[----:B------:R-:W-:Y:S02]  /*bc40*/  UIMAD.WIDE.U32 UR6, UR61, UR10, URZ ;  /* 0x0000000a3d0672a5 */ /* 0x000fe4000f8e003f */
[----:B------:R-:W-:-:S03]  /*bc50*/  UIMAD UR5, UR61, UR11, UR5 ;  /* 0x0000000b3d0572a4 */ /* 0x000fc6000f8e0205 */
[----:B------:R-:W-:Y:S01]  /*bc60*/  ULDC.64 UR10, c[0x0][0xb98] ;  /* 0x0002e600000a7ab9 */ /* 0x000fe20000000a00 */
[----:B------:R-:W-:Y:S02]  /*bc70*/  UIADD3 UR7, UR7, UR5, URZ ;  /* 0x0000000507077290 */ /* 0x000fe4000fffe03f */
[----:B------:R-:W2:Y:S01]  /*bc80*/  @P0 LDC R5, c[0x0][0xbec] ;  /* 0x0002fb00ff050b82 */ /* 0x000ea20000000800 */
[----:B------:R-:W-:Y:S02]  /*bc90*/  UIMAD UR5, UR9, UR10, URZ ;  /* 0x0000000a090572a4 */ /* 0x000fe4000f8e023f */
[----:B------:R-:W-:Y:S02]  /*bca0*/  UIMAD.WIDE.U32 UR6, UR60, UR10, UR6 ;  /* 0x0000000a3c0672a5 */ /* 0x000fe4000f8e0006 */
[----:B------:R-:W-:-:S03]  /*bcb0*/  UIMAD UR5, UR60, UR11, UR5 ;  /* 0x0000000b3c0572a4 */ /* 0x000fc6000f8e0205 */
[----:B------:R-:W3:Y:S01]  /*bcc0*/  @P0 LDC R7, c[0x0][0xbf0] ;  /* 0x0002fc00ff070b82 */ /* 0x000ee20000000800 */
        /* <DEDUP_REMOVED lines=16> */
[----:B------:R-:W-:Y:S02]  /*bdd0*/  LEA.HI.X R5, R2, UR7, R3, 0x2, P0 ;  /* 0x0000000702057c11 */ /* 0x000fe400080f1403 */
[----:B------:R-:W-:-:S05]  /*bde0*/  MOV R3, 0xff800000 ;  /* 0xff80000000037802 */ /* 0x000fca0000000f00 */
[----:B------:R2:W-:Y:S02]  /*bdf0*/  STG.E desc[UR36][R4.64], R3 ;  /* 0x0000000304007986 */ /* 0x0005e4000c101924 */
.L_x_2233:
[----:B------:R-:W-:Y:S05]  /*be00*/  BSYNC B1 ;  /* 0x0000000000017941 */ /* 0x000fea0003800000 */
.L_x_2232:
[----:B------:R-:W-:Y:S01]  /*be10*/  ULDC.64 UR10, c[0x0][0xae8] ;  /* 0x0002ba00000a7ab9 */ /* 0x000fe20000000a00 */
[----:B------:R-:W-:Y:S01]  /*be20*/  VIADD R6, R6, UR41 ;  /* 0x0000002906067c36 */ /* 0x000fe20008000000 */
[----:B------:R-:W-:Y:S01]  /*be30*/  UIMAD UR5, UR8, UR10, URZ ;  /* 0x0000000a080572a4 */ /* 0x000fe2000f8e023f */
[----:B------:R-:W-:Y:S01]  /*be40*/  BSSY B1, `(.L_x_2234) ;  /* 0x0000038000017945 */ /* 0x000fe20003800000 */
[----:B------:R-:W-:Y:S01]  /*be50*/  UIMAD.WIDE.U32 UR6, UR61, UR10, URZ ;  /* 0x0000000a3d0672a5 */ /* 0x000fe2000f8e003f */
[----:B0-----:R-:W-:Y:S01]  /*be60*/  @P1 IMAD.HI.U32 R0, R6, R9, RZ ;  /* 0x0000000906001227 */ /* 0x001fe200078e00ff */
[----:B------:R-:W-:-:S03]  /*be70*/  UIMAD UR5, UR61, UR11, UR5 ;  /* 0x0000000b3d0572a4 */ /* 0x000fc6000f8e0205 */
[----:B------:R-:W-:Y:S01]  /*be80*/  ULDC.64 UR10, c[0x0][0xaf0] ;  /* 0x0002bc00000a7ab9 */ /* 0x000fe20000000a00 */
[----:B------:R-:W-:Y:S01]  /*be90*/  UIADD3 UR7, UR7, UR5, URZ ;  /* 0x0000000507077290 */ /* 0x000fe2000fffe03f */
[----:B--2---:R-:W-:Y:S01]  /*bea0*/  IMAD.MOV.U32 R5, RZ, RZ, R6 ;  /* 0x000000ffff057224 */ /* 0x004fe200078e0006 */
[----:B------:R-:W-:Y:S01]  /*beb0*/  UIMAD UR5, UR9, UR10, URZ ;  /* 0x0000000a090572a4 */ /* 0x000fe2000f8e023f */
[----:B-1----:R-:W-:-:S03]  /*bec0*/  @P1 SHF.R.U32.HI R5, RZ, R11, R0 ;  /* 0x0000000bff051219 */ /* 0x002fc60000011600 */
[----:B------:R-:W-:Y:S01]  /*bed0*/  UIMAD UR5, UR60, UR11, UR5 ;  /* 0x0000000b3c0572a4 */ /* 0x000fe2000f8e0205 */
[--C-:B------:R-:W-:Y:S01]  /*bee0*/  SHF.R.S32.HI R0, RZ, 0x1f, R5.reuse ;  /* 0x0000001fff007819 */ /* 0x100fe20000011405 */
[----:B------:R-:W-:Y:S01]  /*bef0*/  UIMAD.WIDE.U32 UR60, UR60, UR10, UR6 ;  /* 0x0000000a3c3c72a5 */ /* 0x000fe2000f8e0006 */
[----:B------:R-:W-:Y:S02]  /*bf00*/  IMAD.MOV R7, RZ, RZ, -R5 ;  /* 0x000000ffff077224 */ /* 0x000fe400078e0a05 */
[----:B------:R-:W-:Y:S01]  /*bf10*/  ULDC.64 UR6, c[0x0][0xae0] ;  /* 0x0002b80000067ab9 */ /* 0x000fe20000000a00 */
[----:B------:R-:W-:Y:S01]  /*bf20*/  UIADD3 UR5, UR61, UR5, URZ ;  /* 0x000000053d057290 */ /* 0x000fe2000fffe03f */
[----:B------:R-:W-:Y:S01]  /*bf30*/  IMAD R0, R0, UR6, RZ ;  /* 0x0000000600007c24 */ /* 0x000fe2000f8e02ff */
[----:B------:R-:W-:Y:S01]  /*bf40*/  MOV R2, UR60 ;  /* 0x0000003c00027c02 */ /* 0x000fe20008000f00 */
[----:B------:R-:W-:Y:S01]  /*bf50*/  IMAD R7, R8, R7, R6 ;  /* 0x0000000708077224 */ /* 0x000fe200078e0206 */
[----:B------:R-:W-:Y:S01]  /*bf60*/  IADD3 R6, R192, UR41, RZ ;  /* 0x00000029c0067c10 */ /* 0x000fe2000fffe0ff */
[----:B------:R-:W-:-:S02]  /*bf70*/  IMAD.U32 R3, RZ, RZ, UR61 ;  /* 0x0000003dff037e24 */ /* 0x000fc4000f8e00ff */
[----:B------:R-:W-:Y:S01]  /*bf80*/  IMAD.U32 R3, RZ, RZ, UR5 ;  /* 0x00000005ff037e24 */ /* 0x000fe2000f8e00ff */
[----:B------:R-:W-:Y:S01]  /*bf90*/  ULDC UR5, c[0x0][0xa88] ;  /* 0x0002a20000057ab9 */ /* 0x000fe20000000800 */
[C---:B------:R-:W-:Y:S01]  /*bfa0*/  IMAD R9, R5.reuse, UR7, R0 ;  /* 0x0000000705097c24 */ /* 0x040fe2000f8e0200 */
[----:B------:R-:W-:Y:S01]  /*bfb0*/  SHF.R.S32.HI R0, RZ, 0x1f, R7 ;  /* 0x0000001fff007819 */ /* 0x000fe20000011407 */
[----:B------:R-:W-:Y:S01]  /*bfc0*/  IMAD.WIDE.U32 R2, R5, UR6, R2 ;  /* 0x0000000605027c25 */ /* 0x000fe2000f8e0002 */
[----:B------:R-:W-:-:S03]  /*bfd0*/  ULDC.64 UR6, c[0x0][0xad8] ;  /* 0x0002b60000067ab9 */ /* 0x000fc60000000a00 */
[----:B------:R-:W-:Y:S02]  /*bfe0*/  IMAD.IADD R3, R3, 0x1, R9 ;  /* 0x0000000103037824 */ /* 0x000fe400078e0209 */
[----:B------:R-:W-:Y:S02]  /*bff0*/  IMAD R4, R0, UR6, RZ ;  /* 0x0000000600047c24 */ /* 0x000fe4000f8e02ff */
[----:B------:R-:W-:Y:S02]  /*c000*/  IMAD R9, R8, UR5, RZ ;  /* 0x0000000508097c24 */ /* 0x000fe4000f8e02ff */
        /* <DEDUP_REMOVED lines=10> */
[----:B------:R0:W1:Y:S02]  /*c0b0*/  SHFL.IDX PT, R3, R4, RZ, 0x181f ;  /* 0x00181fff04037589 */ /* 0x00006400000e0000 */
[----:B------:R-:W-:Y:S02]  /*c0c0*/  ISETP.GE.AND P0, PT, R0, R9, PT ;  /* 0x000000090000720c */ /* 0x000fe40003f06270 */
        /* <DEDUP_REMOVED lines=15> */
.L_x_2235:
[----:B------:R-:W-:Y:S05]  /*c1c0*/  BSYNC B1 ;  /* 0x0000000000017941 */ /* 0x000fea0003800000 */
.L_x_2234:
        /* <DEDUP_REMOVED lines=17> */
.L_x_2237:
[----:B------:R-:W-:Y:S05]  /*c2e0*/  BSYNC B1 ;  /* 0x0000000000017941 */ /* 0x000fea0003800000 */
.L_x_2236:
        /* <DEDUP_REMOVED lines=17> */
.L_x_2239:
[----:B------:R-:W-:Y:S05]  /*c400*/  BSYNC B1 ;  /* 0x0000000000017941 */ /* 0x000fea0003800000 */
.L_x_2238:
[----:B0-----:R-:W-:Y:S01]  /*c410*/  IADD3 R0, R6, 0x60, RZ ;  /* 0x0000006006007810 */ /* 0x001fe20007ffe0ff */
[----:B--2-4-:R-:W0:Y:S03]  /*c420*/  SHFL.IDX PT, R5, R5, 0x3, 0x181f ;  /* 0x00781f0005057f89 */ /* 0x014e2600000e0000 */
        /* <DEDUP_REMOVED lines=16> */
.L_x_2231:
[----:B------:R-:W-:Y:S05]  /*c530*/  BSYNC B0 ;  /* 0x0000000000007941 */ /* 0x000fea0003800000 */
.L_x_2223:
[----:B------:R-:W-:Y:S02]  /*c540*/  ULDC UR5, c[0x0][0xc38] ;  /* 0x00030e0000057ab9 */ /* 0x000fe40000000800 */
[----:B------:R-:W-:-:S06]  /*c550*/  UISETP.GE.AND UP0, UPT, UR4, UR5, UPT ;  /* 0x000000050400728c */ /* 0x000fcc000bf06270 */
[----:B------:R-:W-:-:S13]  /*c560*/  PLOP3.LUT P0, PT, PT, PT, UP0, 0x80, 0x0 ;  /* 0x000000000000781c */ /* 0x000fda0003f0f008 */
[----:B------:R-:W-:Y:S05]  /*c570*/  @!P0 BRA `(.L_x_2240) ;  /* 0xffffff4400e88947 */ /* 0x000fea000383ffff */
[----:B------:R-:W-:Y:S05]  /*c580*/  EXIT ;  /* 0x000000000000794d */ /* 0x000fea0003800000 */
.L_x_2182:
[----:B------:R-:W-:-:S08]  /*c590*/  NOP ;  /* 0x0000000000007918 */ /* 0x000fd00000000000 */
[----:B0-----:R-:W0:-:S00]  /*c5a0*/  USETMAXREG.DEALLOC.CTAPOOL 0x28 ;  /* 0x00000028000079c8 */ /* 0x001e0000080e0500 */
[----:B0-----:R-:W-:-:S06]  /*c5b0*/  LOP3.LUT R0, R0, 0x3, RZ, 0xc0, !PT ;  /* 0x0000000300007812 */ /* 0x001fcc00078ec0ff */
[----:B------:R-:W0:Y:S01]  /*c5c0*/  S2UR UR10, SR_CTAID.X ;  /* 0x00000000000a79c3 */ /* 0x000e220000002500 */
[----:B------:R-:W-:Y:S01]  /*c5d0*/  LOP3.LUT R16, R16, 0xffffefff, RZ, 0xc0, !PT ;  /* 0xffffefff10107812 */ /* 0x000fe200078ec0ff */
[----:B------:R-:W-:Y:S01]  /*c5e0*/  STL [R1], RZ ;  /* 0x000000ff01007387 */ /* 0x000fe20000100800 */
[----:B------:R-:W-:Y:S02]  /*c5f0*/  IMAD.MOV.U32 R26, RZ, RZ, 0x1 ;  /* 0x00000001ff1a7424 */ /* 0x000fe400078e00ff */
[----:B------:R-:W-:Y:S01]  /*c600*/  IMAD.MOV.U32 R23, RZ, RZ, RZ ;  /* 0x000000ffff177224 */ /* 0x000fe200078e00ff */
        /* <DEDUP_REMOVED lines=8> */
[----:B------:R-:W-:Y:S01]  /*c690*/  ULDC UR9, c[0x0][0x2b8] ;  /* 0x0000ae0000097ab9 */ /* 0x000fe20000000800 */
[----:B------:R-:W-:Y:S01]  /*c6a0*/  LOP3.LUT R16, R16, 0xfffffffd, RZ, 0xc0, !PT ;  /* 0xfffffffd10107812 */ /* 0x000fe200078ec0ff */
[----:B------:R-:W0:Y:S01]  /*c6b0*/  S2UR UR8, SR_CgaCtaId ;  /* 0x00000000000879c3 */ /* 0x000e220000008800 */
[----:B------:R-:W1:Y:S01]  /*c6c0*/  S2R R3, SR_TID.X ;  /* 0x0000000000037919 */ /* 0x000e620000002100 */
[----:B------:R-:W-:Y:S01]  /*c6d0*/  ULDC.64 UR4, c[0x0][0x418] ;  /* 0x0001060000047ab9 */ /* 0x000fe20000000a00 */
[----:B------:R-:W-:Y:S01]  /*c6e0*/  ULDC UR40, c[0x0][0x288] ;  /* 0x0000a20000287ab9 */ /* 0x000fe20000000800 */
[----:B------:R-:W-:Y:S01]  /*c6f0*/  UISETP.NE.U32.AND UP0, UPT, UR4, URZ, UPT ;  /* 0x0000003f0400728c */ /* 0x000fe2000bf05070 */
[----:B------:R3:W-:Y:S01]  /*c700*/  STL [R1], RZ ;  /* 0x000000ff01007387 */ /* 0x0007e20000100800 */
[----:B------:R-:W-:Y:S01]  /*c710*/  ULDC UR39, c[0x0][0x448] ;  /* 0x0001120000277ab9 */ /* 0x000fe20000000800 */
[----:B------:R-:W-:Y:S01]  /*c720*/  ULDC UR4, c[0x0][0x424] ;  /* 0x0001090000047ab9 */ /* 0x000fe20000000800 */
[----:B------:R-:W-:Y:S01]  /*c730*/  UISETP.NE.AND.EX UP0, UPT, UR5, URZ, UPT, UP0 ;  /* 0x0000003f0500728c */ /* 0x000fe2000bf05300 */
[----:B------:R-:W-:Y:S01]  /*c740*/  IMAD.U32 R34, RZ, RZ, UR10 ;  /* 0x0000000aff227e24 */ /* 0x000fe2000f8e00ff */
[----:B------:R-:W-:Y:S01]  /*c750*/  UIMAD UR39, UR39, UR40, URZ ;  /* 0x00000028272772a4 */ /* 0x000fe2000f8e023f */
[----:B------:R-:W-:Y:S01]  /*c760*/  IMAD.MOV.U32 R26, RZ, RZ, 0x1 ;  /* 0x00000001ff1a7424 */ /* 0x000fe200078e00ff */
[----:B------:R-:W-:Y:S01]  /*c770*/  USEL UR4, UR4, 0x1, UP0 ;  /* 0x0000000104047887 */ /* 0x000fe20008000000 */
[----:B------:R-:W-:Y:S01]  /*c780*/  IMAD.MOV.U32 R23, RZ, RZ, RZ ;  /* 0x000000ffff177224 */ /* 0x000fe200078e00ff */
[----:B------:R-:W-:Y:S01]  /*c790*/  UMOV UR5, 0x400 ;  /* 0x0000040000057882 */ /* 0x000fe20000000000 */
[----:B------:R-:W-:Y:S01]  /*c7a0*/  ULDC UR46, c[0x0][0xc] ;  /* 0x00000300002e7ab9 */ /* 0x000fe20000000800 */
[----:B0-----:R-:W-:-:S06]  /*c7b0*/  ULEA UR8, UR8, UR5, 0x18 ;  /* 0x0000000508087291 */ /* 0x001fcc000f8ec03f */
[----:B------:R-:W-:Y:S01]  /*c7c0*/  MOV R17, UR8 ;  /* 0x0000000800117c02 */ /* 0x000fe20008000f00 */
[----:B-1----:R-:W-:-:S05]  /*c7d0*/  IMAD.SHL.U32 R37, R3, 0x8, RZ ;  /* 0x0000000803257824 */ /* 0x002fca00078e00ff */
[----:B------:R-:W-:-:S04]  /*c7e0*/  LOP3.LUT R0, R37, 0x1f8, RZ, 0xc0, !PT ;  /* 0x000001f825007812 */ /* 0x000fc800078ec0ff */
[----:B------:R-:W-:-:S04]  /*c7f0*/  LOP3.LUT R0, R0, 0x38, R3, 0x78, !PT ;  /* 0x0000003800007812 */ /* 0x000fc800078e7803 */
[----:B------:R-:W-:Y:S02]  /*c800*/  LOP3.LUT R30, R0, 0x200, R37, 0xf8, !PT ;  /* 0x00000200001e7812 */ /* 0x000fe400078ef825 */
[----:B------:R-:W-:-:S03]  /*c810*/  LOP3.LUT R37, R37, 0x38, RZ, 0xc0, !PT ;  /* 0x0000003825257812 */ /* 0x000fc600078ec0ff */
[----:B------:R-:W-:Y:S01]  /*c820*/  IMAD R31, R30, 0x2, R17 ;  /* 0x000000021e1f7824 */ /* 0x000fe200078e0211 */
[C---:B------:R-:W-:Y:S02]  /*c830*/  LOP3.LUT R0, R37.reuse, 0x40, RZ, 0xfc, !PT ;  /* 0x0000004025007812 */ /* 0x040fe400078efcff */
[----:B------:R-:W-:Y:S02]  /*c840*/  LOP3.LUT R2, R37, 0x80, RZ, 0xfc, !PT ;  /* 0x0000008025027812 */ /* 0x000fe400078efcff */
[----:B------:R-:W-:Y:S02]  /*c850*/  ISETP.GE.AND P1, PT, R0, UR9, PT ;  /* 0x0000000900007c0c */ /* 0x000fe4000bf26270 */
[----:B--2---:R-:W-:Y:S02]  /*c860*/  R2UR UR6, R4 ;  /* 0x00000000040672ca */ /* 0x004fe400000e0000 */
[C---:B------:R-:W-:Y:S02]  /*c870*/  LOP3.LUT R4, R3.reuse, 0x7f, RZ, 0xc0, !PT ;  /* 0x0000007f03047812 */ /* 0x040fe400078ec0ff */
[----:B------:R-:W-:-:S02]  /*c880*/  SHF.L.U32 R3, R3, 0x4, RZ ;  /* 0x0000000403037819 */ /* 0x000fc400000006ff */
        /* <DEDUP_REMOVED lines=8> */
[----:B------:R-:W-:-:S04]  /*c910*/  UIMAD.WIDE UR4, UR4, 0x2aaaaaab, URZ ;  /* 0x2aaaaaab040478a5 */ /* 0x000fc8000f8e023f */
[----:B------:R-:W-:Y:S01]  /*c920*/  @P0 LOP3.LUT R16, R16, 0x2, RZ, 0xfc, !PT ;  /* 0x0000000210100812 */ /* 0x000fe200078efcff */
[----:B------:R-:W-:Y:S01]  /*c930*/  USHF.R.U32.HI UR41, URZ, 0x1f, UR5 ;  /* 0x0000001f3f297899 */ /* 0x000fe20008011605 */
[----:B------:R-:W-:Y:S02]  /*c940*/  ISETP.GE.AND P0, PT, R0, UR7, PT ;  /* 0x0000000700007c0c */ /* 0x000fe4000bf06270 */
[----:B------:R-:W-:Y:S01]  /*c950*/  LOP3.LUT R16, R16, 0xfffffbff, RZ, 0xc0, !PT ;  /* 0xfffffbff10107812 */ /* 0x000fe200078ec0ff */
[----:B------:R-:W-:Y:S01]  /*c960*/  ULEA.HI.SX32 UR41, UR5, UR41, 0x1c ;  /* 0x0000002905297291 */ /* 0x000fe2000f8fe23f */
[----:B------:R-:W-:Y:S02]  /*c970*/  LOP3.LUT R0, R36, 0x70, R3, 0xf8, !PT ;  /* 0x0000007024007812 */ /* 0x000fe400078ef803 */
[----:B------:R-:W-:Y:S02]  /*c980*/  @P1 LOP3.LUT R16, R16, 0x400, RZ, 0xfc, !PT ;  /* 0x0000040010101812 */ /* 0x000fe400078efcff */
[----:B------:R-:W-:-:S02]  /*c990*/  ISETP.GE.AND P1, PT, R2, UR9, PT ;  /* 0x0000000902007c0c */ /* 0x000fc4000bf26270 */
        /* <DEDUP_REMOVED lines=17> */
[----:B---3--:R-:W-:-:S07]  /*cab0*/  @P0 LOP3.LUT R16, R16, 0x800, RZ, 0xfc, !PT ;  /* 0x0000080010100812 */ /* 0x008fce00078efcff */
.L_x_2290:
        /* <DEDUP_REMOVED lines=22> */
.L_x_2242:
[----:B------:R-:W-:Y:S01]  /*cc20*/  ULDC UR8, c[0x0][0xc54] ;  /* 0x0003150000087ab9 */ /* 0x000fe20000000800 */
[----:B------:R-:W-:Y:S01]  /*cc30*/  UMOV UR6, UR7 ;  /* 0x0000000700067c82 */ /* 0x000fe20008000000 */
[----:B------:R-:W-:-:S11]  /*cc40*/  UISETP.NE.AND UP0, UPT, UR8, 0x1, UPT ;  /* 0x000000010800788c */ /* 0x000fd6000bf05270 */
[----:B------:R-:W-:Y:S02]  /*cc50*/  @UP0 ULDC.64 UR10, c[0x0][0xc58] ;  /* 0x00031600000a0ab9 */ /* 0x000fe40000000a00 */
[----:B------:R-:W-:-:S04]  /*cc60*/  UIMAD.WIDE.U32 UR4, UR7, UR10, URZ ;  /* 0x0000000a070472a5 */ /* 0x000fc8000f8e003f */
[----:B------:R-:W-:-:S04]  /*cc70*/  @UP0 USHF.R.U32.HI UR6, URZ, UR11, UR5 ;  /* 0x0000000b3f060299 */ /* 0x000fc80008011605 */
[----:B------:R-:W-:-:S12]  /*cc80*/  UIMAD UR4, UR6, UR8, URZ ;  /* 0x00000008060472a4 */ /* 0x000fd8000f8e023f */
.L_x_2243:
        /* <DEDUP_REMOVED lines=18> */
[----:B------:R-:W-:Y:S01]  /*cdb0*/  MOV R3, UR5 ;  /* 0x0000000500037c02 */ /* 0x000fe20008000f00 */
[----:B------:R-:W-:Y:S01]  /*cdc0*/  IMAD.U32 R2, RZ, RZ, UR4 ;  /* 0x00000004ff027e24 */ /* 0x000fe2000f8e00ff */
[----:B------:R-:W-:Y:S01]  /*cdd0*/  ULDC UR5, c[0x0][0x448] ;  /* 0x0001120000057ab9 */ /* 0x000fe20000000800 */
[----:B------:R-:W-:Y:S01]  /*cde0*/  ULDC UR4, c[0x0][0xc3c] ;  /* 0x00030f0000047ab9 */ /* 0x000fe20000000800 */
[----:B------:R-:W-:Y:S02]  /*cdf0*/  UISETP.NE.AND UP2, UPT, UR5, 0x1, UPT ;  /* 0x000000010500788c */ /* 0x000fe4000bf45270 */
[----:B------:R-:W-:Y:S01]  /*ce00*/  UIADD3 UR44, UR44, UR4, URZ ;  /* 0x000000042c2c7290 */ /* 0x000fe2000fffe03f */
[----:B------:R0:W5:Y:S01]  /*ce10*/  @P0 LDG.E R32, desc[UR36][R2.64] ;  /* 0x0000002402200981 */ /* 0x000162000c1e1900 */
[----:B------:R-:W-:Y:S01]  /*ce20*/  UP2UR UR48, UPR, URZ, 0x4 ;  /* 0x000000043f307883 */ /* 0x000fe20008000000 */
[----:B------:R-:W-:Y:S01]  /*ce30*/  BSSY B7, `(.L_x_2244) ;  /* 0x000034a000077945 */ /* 0x000fe20003800000 */
[----:B------:R-:W-:-:S04]  /*ce40*/  USHF.L.U32 UR6, UR44, 0x7, URZ ;  /* 0x000000072c067899 */ /* 0x000fc8000800063f */
[----:B------:R-:W-:Y:S01]  /*ce50*/  UIADD3 UR6, UR6, 0x7f, URZ ;  /* 0x0000007f06067890 */ /* 0x000fe2000fffe03f */
[----:B------:R-:W-:Y:S01]  /*ce60*/  @UP2 ULDC UR4, c[0x0][0x44c] ;  /* 0x0001130000042ab9 */ /* 0x000fe20000000800 */
[----:B------:R-:W-:Y:S02]  /*ce70*/  @UP2 ULDC UR7, c[0x0][0x450] ;  /* 0x0001140000072ab9 */ /* 0x000fe40000000800 */
[----:B------:R-:W-:-:S04]  /*ce80*/  UIMAD.WIDE.U32 UR4, UR6, UR4, URZ ;  /* 0x00000004060472a5 */ /* 0x000fc8000f8e003f */
[----:B------:R-:W-:-:S04]  /*ce90*/  @UP2 USHF.R.U32.HI UR6, URZ, UR7, UR5 ;  /* 0x000000073f062299 */ /* 0x000fc80008011605 */
[----:B------:R-:W-:-:S04]  /*cea0*/  UIADD3 UR4, UR40, UR6, URZ ;  /* 0x0000000628047290 */ /* 0x000fc8000fffe03f */
[----:B------:R-:W-:-:S04]  /*ceb0*/  UIMAD.WIDE UR4, UR4, 0x2aaaaaab, URZ ;  /* 0x2aaaaaab040478a5 */ /* 0x000fc8000f8e023f */
[----:B------:R-:W-:-:S04]  /*cec0*/  USHF.R.U32.HI UR4, URZ, 0x1f, UR5 ;  /* 0x0000001f3f047899 */ /* 0x000fc80008011605 */
[----:B------:R-:W-:-:S04]  /*ced0*/  ULEA.HI.SX32 UR4, UR5, UR4, 0x1c ;  /* 0x0000000405047291 */ /* 0x000fc8000f8fe23f */
[----:B------:R-:W-:-:S04]  /*cee0*/  UISETP.LT.AND UP0, UPT, UR41, UR4, UPT ;  /* 0x000000042900728c */ /* 0x000fc8000bf01270 */
[----:B------:R-:W-:-:S06]  /*cef0*/  USEL UR45, UR41, UR4, UP0 ;  /* 0x00000004292d7287 */ /* 0x000fcc0008000000 */
[----:B------:R-:W-:-:S13]  /*cf00*/  ISETP.LT.AND P0, PT, RZ, UR45, PT ;  /* 0x0000002dff007c0c */ /* 0x000fda000bf01270 */
[----:B0-----:R-:W-:Y:S05]  /*cf10*/  @P0 BRA `(.L_x_2245) ;  /* 0x0000000000440947 */ /* 0x001fea0003800000 */
        /* <DEDUP_REMOVED lines=17> */
.L_x_2245:
        /* <DEDUP_REMOVED lines=8> */
[----:B------:R-:W-:Y:S01]  /*d0b0*/  MOV R6, UR6 ;  /* 0x0000000600067c02 */ /* 0x000fe20008000f00 */
[----:B------:R-:W-:Y:S01]  /*d0c0*/  IMAD.U32 R5, RZ, RZ, UR5 ;  /* 0x00000005ff057e24 */ /* 0x000fe2000f8e00ff */
[----:B------:R-:W0:Y:S01]  /*d0d0*/  LDC.64 R2, c[0x4][R2] ;  /* 0x0100000002027b82 */ /* 0x000e220000000a00 */
[----:B------:R-:W-:Y:S01]  /*d0e0*/  ULDC.64 UR4, c[0x4][0x8] ;  /* 0x0100020000047ab9 */ /* 0x000fe20000000a00 */
[----:B------:R-:W-:Y:S01]  /*d0f0*/  IMAD.U32 R7, RZ, RZ, UR7 ;  /* 0x00000007ff077e24 */ /* 0x000fe2000f8e00ff */
[----:B------:R-:W-:Y:S01]  /*d100*/  MOV R8, 0x70 ;  /* 0x0000007000087802 */ /* 0x000fe20000000f00 */
[----:B------:R-:W-:-:S02]  /*d110*/  IMAD.U32 R10, RZ, RZ, UR4 ;  /* 0x00000004ff0a7e24 */ /* 0x000fc4000f8e00ff */
[----:B------:R-:W-:Y:S02]  /*d120*/  IMAD.U32 R11, RZ, RZ, UR5 ;  /* 0x00000005ff0b7e24 */ /* 0x000fe4000f8e00ff */
[----:B------:R-:W-:Y:S02]  /*d130*/  IMAD.MOV.U32 R12, RZ, RZ, 0x1 ;  /* 0x00000001ff0c7424 */ /* 0x000fe400078e00ff */
[----:B------:R-:W-:-:S07]  /*d140*/  IMAD.MOV.U32 R13, RZ, RZ, RZ ;  /* 0x000000ffff0d7224 */ /* 0x000fce00078e00ff */
[----:B------:R-:W-:-:S07]  /*d150*/  LEPC R20, `(.L_x_2248) ;  /* 0x000000001014794e */ /* 0x000fce0000000000 */
[----:B0----5:R-:W-:Y:S05]  /*d160*/  CALL.ABS.NOINC R2 ;  /* 0x0000000002007343 */ /* 0x021fea0003c00000 */
.L_x_2248:
[----:B------:R-:W-:Y:S05]  /*d170*/  BSYNC B6 ;  /* 0x0000000000067941 */ /* 0x000fea0003800000 */
.L_x_2247:
[----:B------:R-:W-:Y:S01]  /*d180*/  VIADD R0, R17, 0x400 ;  /* 0x0000040011007836 */ /* 0x000fe20000000000 */
[----:B------:R-:W-:Y:S04]  /*d190*/  BSSY B6, `(.L_x_2249) ;  /* 0x0000022000067945 */ /* 0x000fe80003800000 */
[----:B------:R-:W-:-:S13]  /*d1a0*/  LOP3.LUT P0, RZ, R0, 0x3ff, RZ, 0xc0, !PT ;  /* 0x000003ff00ff7812 */ /* 0x000fda000780c0ff */
[----:B------:R-:W-:Y:S05]  /*d1b0*/  @!P0 BRA `(.L_x_2250) ;  /* 0x00000000007c8947 */ /* 0x000fea0003800000 */
[----:B------:R-:W-:Y:S01]  /*d1c0*/  MOV R18, 0x0 ;  /* 0x0000000000127802 */ /* 0x000fe20000000f00 */
[----:B------:R-:W-:Y:S01]  /*d1d0*/  ULDC.64 UR4, c[0x4][0x88] ;  /* 0x0100220000047ab9 */ /* 0x000fe20000000a00 */
[----:B------:R-:W-:Y:S01]  /*d1e0*/  ULDC.64 UR6, c[0x4][0x90] ;  /* 0x0100240000067ab9 */ /* 0x000fe20000000a00 */
[----:B------:R-:W-:Y:S01]  /*d1f0*/  MOV R4, UR4 ;  /* 0x0000000400047c02 */ /* 0x000fe20008000f00 */
[----:B------:R0:W1:Y:S01]  /*d200*/  LDC.64 R2, c[0x4][R18] ;  /* 0x0100000012027b82 */ /* 0x0000620000000a00 */
[----:B------:R-:W-:Y:S01]  /*d210*/  IMAD.U32 R5, RZ, RZ, UR5 ;  /* 0x00000005ff057e24 */ /* 0x000fe2000f8e00ff */
[----:B------:R-:W-:Y:S01]  /*d220*/  ULDC.64 UR4, c[0x4][0x10] ;  /* 0x0100040000047ab9 */ /* 0x000fe20000000a00 */
[----:B------:R-:W-:Y:S01]  /*d230*/  IMAD.U32 R6, RZ, RZ, UR6 ;  /* 0x00000006ff067e24 */ /* 0x000fe2000f8e00ff */
[----:B------:R-:W-:Y:S01]  /*d240*/  MOV R10, UR4 ;  /* 0x00000004000a7c02 */ /* 0x000fe20008000f00 */
[----:B------:R-:W-:Y:S01]  /*d250*/  IMAD.U32 R7, RZ, RZ, UR7 ;  /* 0x00000007ff077e24 */ /* 0x000fe2000f8e00ff */
[----:B------:R-:W-:Y:S01]  /*d260*/  MOV R13, RZ ;  /* 0x000000ff000d7202 */ /* 0x000fe20000000f00 */
[----:B------:R-:W-:-:S02]  /*d270*/  IMAD.U32 R11, RZ, RZ, UR5 ;  /* 0x00000005ff0b7e24 */ /* 0x000fc4000f8e00ff */
[----:B------:R-:W-:Y:S02]  /*d280*/  IMAD.MOV.U32 R8, RZ, RZ, 0x70 ;  /* 0x00000070ff087424 */ /* 0x000fe400078e00ff */
[----:B0-----:R-:W-:-:S07]  /*d290*/  IMAD.MOV.U32 R12, RZ, RZ, 0x1 ;  /* 0x00000001ff0c7424 */ /* 0x001fce00078e00ff */
[----:B------:R-:W-:-:S07]  /*d2a0*/  LEPC R20, `(.L_x_2251) ;  /* 0x000000001014794e */ /* 0x000fce0000000000 */
[----:B-1---5:R-:W-:Y:S05]  /*d2b0*/  CALL.ABS.NOINC R2 ;  /* 0x0000000002007343 */ /* 0x022fea0003c00000 */
.L_x_2251:
[----:B------:R0:W1:Y:S01]  /*d2c0*/  LDC.64 R2, c[0x4][R18] ;  /* 0x0100000012027b82 */ /* 0x0000620000000a00 */
[----:B------:R-:W-:Y:S01]  /*d2d0*/  ULDC.64 UR4, c[0x4][0x88] ;  /* 0x0100220000047ab9 */ /* 0x000fe20000000a00 */
[----:B------:R-:W-:Y:S01]  /*d2e0*/  ULDC.64 UR6, c[0x4][0x90] ;  /* 0x0100240000067ab9 */ /* 0x000fe20000000a00 */
[----:B------:R-:W-:Y:S01]  /*d2f0*/  IMAD.U32 R4, RZ, RZ, UR4 ;  /* 0x00000004ff047e24 */ /* 0x000fe2000f8e00ff */
[----:B------:R-:W-:Y:S01]  /*d300*/  MOV R7, UR7 ;  /* 0x0000000700077c02 */ /* 0x000fe20008000f00 */
[----:B------:R-:W-:Y:S01]  /*d310*/  IMAD.U32 R5, RZ, RZ, UR5 ;  /* 0x00000005ff057e24 */ /* 0x000fe2000f8e00ff */
[----:B------:R-:W-:Y:S01]  /*d320*/  ULDC.64 UR4, c[0x4][0x18] ;  /* 0x0100060000047ab9 */ /* 0x000fe20000000a00 */
[----:B------:R-:W-:Y:S01]  /*d330*/  IMAD.U32 R6, RZ, RZ, UR6 ;  /* 0x00000006ff067e24 */ /* 0x000fe2000f8e00ff */
[----:B------:R-:W-:Y:S01]  /*d340*/  MOV R12, 0x1 ;  /* 0x00000001000c7802 */ /* 0x000fe20000000f00 */
[----:B------:R-:W-:Y:S02]  /*d350*/  IMAD.U32 R10, RZ, RZ, UR4 ;  /* 0x00000004ff0a7e24 */ /* 0x000fe4000f8e00ff */
[----:B------:R-:W-:-:S02]  /*d360*/  IMAD.U32 R11, RZ, RZ, UR5 ;  /* 0x00000005ff0b7e24 */ /* 0x000fc4000f8e00ff */
[----:B------:R-:W-:Y:S02]  /*d370*/  IMAD.MOV.U32 R8, RZ, RZ, 0x70 ;  /* 0x00000070ff087424 */ /* 0x000fe400078e00ff */
[----:B0-----:R-:W-:-:S07]  /*d380*/  IMAD.MOV.U32 R13, RZ, RZ, RZ ;  /* 0x000000ffff0d7224 */ /* 0x001fce00078e00ff */
[----:B------:R-:W-:-:S07]  /*d390*/  LEPC R20, `(.L_x_2250) ;  /* 0x000000001014794e */ /* 0x000fce0000000000 */
[----:B-1----:R-:W-:Y:S05]  /*d3a0*/  CALL.ABS.NOINC R2 ;  /* 0x0000000002007343 */ /* 0x002fea0003c00000 */
.L_x_2250:
[----:B------:R-:W-:Y:S05]  /*d3b0*/  BSYNC B6 ;  /* 0x0000000000067941 */ /* 0x000fea0003800000 */
.L_x_2249:
        /* <DEDUP_REMOVED lines=9> */
[----:B------:R-:W-:Y:S01]  /*d450*/  MOV R3, UR5 ;  /* 0x0000000500037c02 */ /* 0x000fe20008000f00 */
[----:B------:R-:W-:-:S04]  /*d460*/  ULDC UR4, c[0x0][0xc48] ;  /* 0x0003120000047ab9 */ /* 0x000fc80000000800 */
[----:B------:R1:W5:Y:S01]  /*d470*/  @P0 LDG.E R29, desc[UR36][R2.64] ;  /* 0x00000024021d0981 */ /* 0x000362000c1e1900 */
[----:B------:R-:W-:Y:S01]  /*d480*/  UMOV UR5, 0xffffffff ;  /* 0xffffffff00057882 */ /* 0x000fe20000000000 */
[----:B------:R-:W-:Y:S02]  /*d490*/  IMAD.U32 R22, RZ, RZ, UR4 ;  /* 0x00000004ff167e24 */ /* 0x000fe4000f8e00ff */
[----:B------:R-:W-:Y:S05]  /*d4a0*/  BRA.DIV UR5, `(.L_x_2252) ;  /* 0x0000003605847947 */ /* 0x000fea000b800000 */
.L_x_2306:
        /* <DEDUP_REMOVED lines=11> */
[----:B------:R-:W-:-:S05]  /*d560*/  IMAD R7, R7, 0x60, R8 ;  /* 0x0000006007077824 */ /* 0x000fca00078e0208 */
[C---:B------:R-:W-:Y:S02]  /*d570*/  ISETP.GE.AND P0, PT, R7.reuse, UR38, PT ;  /* 0x0000002607007c0c */ /* 0x040fe4000bf06270 */
[----:B------:R-:W-:Y:S02]  /*d580*/  IADD3 R0, R7, R32, RZ ;  /* 0x0000002007007210 */ /* 0x000fe40007ffe0ff */
[----:B------:R-:W-:-:S03]  /*d590*/  ISETP.GT.U32.OR P0, PT, R8, 0x5f, P0 ;  /* 0x0000005f0800780c */ /* 0x000fc60000704470 */
[----:B0-----:R-:W-:-:S04]  /*d5a0*/  @P1 IMAD.HI.U32 R2, R0, R3, RZ ;  /* 0x0000000300021227 */ /* 0x001fc800078e00ff */
[----:B------:R-:W-:Y:S01]  /*d5b0*/  IMAD.MOV.U32 R9, RZ, RZ, R0 ;  /* 0x000000ffff097224 */ /* 0x000fe200078e0000 */
[----:B-1----:R-:W-:-:S05]  /*d5c0*/  @P1 SHF.R.U32.HI R9, RZ, R5, R2 ;  /* 0x00000005ff091219 */ /* 0x002fca0000011602 */
[----:B------:R-:W0:Y:S01]  /*d5d0*/  @!P0 LDC.64 R6, c[0x0][0x428] ;  /* 0x00010a00ff068b82 */ /* 0x000e220000000a00 */
[----:B------:R-:W-:-:S07]  /*d5e0*/  @!P0 SHF.R.S32.HI R3, RZ, 0x1f, R9 ;  /* 0x0000001fff038819 */ /* 0x000fce0000011409 */
[----:B------:R-:W1:Y:S01]  /*d5f0*/  @!P0 LDC.64 R4, c[0x0][0x418] ;  /* 0x00010600ff048b82 */ /* 0x000e620000000a00 */
[----:B0-----:R-:W-:-:S04]  /*d600*/  @!P0 IMAD R2, R33, R6, RZ ;  /* 0x0000000621028224 */ /* 0x001fc800078e02ff */
[----:B------:R-:W-:Y:S02]  /*d610*/  @!P0 IMAD R7, R29, R7, R2 ;  /* 0x000000071d078224 */ /* 0x000fe400078e0202 */
[----:B------:R-:W-:-:S04]  /*d620*/  @!P0 IMAD.MOV.U32 R2, RZ, RZ, R9 ;  /* 0x000000ffff028224 */ /* 0x000fc800078e0009 */
[----:B------:R-:W-:Y:S01]  /*d630*/  @!P0 IMAD.WIDE.U32 R2, R29, R6, R2 ;  /* 0x000000061d028225 */ /* 0x000fe200078e0002 */
[----:B------:R-:W-:-:S03]  /*d640*/  MOV R6, RZ ;  /* 0x000000ff00067202 */ /* 0x000fc60000000f00 */
[----:B------:R-:W-:Y:S01]  /*d650*/  @!P0 IMAD.IADD R3, R3, 0x1, R7 ;  /* 0x0000000103038824 */ /* 0x000fe200078e0207 */
[----:B-1----:R-:W-:Y:S01]  /*d660*/  @!P0 LEA R4, P1, R2, R4, 0x2 ;  /* 0x0000000402048211 */ /* 0x002fe200078210ff */
[----:B------:R-:W-:-:S03]  /*d670*/  IMAD.MOV R7, RZ, RZ, -R9 ;  /* 0x000000ffff077224 */ /* 0x000fc600078e0a09 */
[----:B------:R-:W-:-:S05]  /*d680*/  @!P0 LEA.HI.X R5, R2, R5, R3, 0x2, P1 ;  /* 0x0000000502058211 */ /* 0x000fca00008f1403 */
[----:B------:R0:W5:Y:S01]  /*d690*/  @!P0 LDG.E R6, desc[UR36][R4.64] ;  /* 0x0000002404068981 */ /* 0x000162000c1e1900 */
[----:B------:R-:W-:Y:S01]  /*d6a0*/  ISETP.GT.U32.AND P0, PT, R8, 0x5f, PT ;  /* 0x0000005f0800780c */ /* 0x000fe20003f04070 */
[----:B------:R-:W-:Y:S01]  /*d6b0*/  IMAD R3, RZ, RZ, -UR43 ;  /* 0x8000002bff037e24 */ /* 0x000fe2000f8e02ff */
[----:B------:R-:W-:Y:S02]  /*d6c0*/  LOP3.LUT R16, R16, 0xffffff7f, RZ, 0xc0, !PT ;  /* 0xffffff7f10107812 */ /* 0x000fe400078ec0ff */
[----:B------:R-:W-:Y:S01]  /*d6d0*/  MOV R24, UR4 ;  /* 0x0000000400187c02 */ /* 0x000fe20008000f00 */
        /* <DEDUP_REMOVED lines=10> */
.L_x_2253:
        /* <DEDUP_REMOVED lines=8> */
[----:B------:R-:W-:Y:S02]  /*d800*/  LEA R0, R23, R17, 0x3 ;  /* 0x0000001117007211 */ /* 0x000fe400078e18ff */
        /* <DEDUP_REMOVED lines=16> */
.L_x_2307:
[----:B------:R-:W-:Y:S05]  /*d910*/  BSYNC B0 ;  /* 0x0000000000007941 */ /* 0x000fea0003800000 */
.L_x_2254:
        /* <DEDUP_REMOVED lines=8> */
[----:B------:R-:W-:Y:S01]  /*d9a0*/  IMAD.IADD R3, R3, 0x1, R7 ;  /* 0x0000000103037824 */ /* 0x000fe200078e0207 */
[----:B------:R-:W-:Y:S01]  /*d9b0*/  MOV R7, 0xffffffa0 ;  /* 0xffffffa000077802 */ /* 0x000fe20000000f00 */
[----:B------:R-:W-:Y:S02]  /*d9c0*/  IMAD R5, R4, UR4, RZ ;  /* 0x0000000404057c24 */ /* 0x000fe4000f8e02ff */
[----:B------:R-:W-:-:S04]  /*d9d0*/  IMAD.WIDE.U32 R2, R6, UR4, R2 ;  /* 0x0000000406027c25 */ /* 0x000fc8000f8e0002 */
[----:B------:R-:W-:Y:S01]  /*d9e0*/  IMAD R5, R6, UR5, R5 ;  /* 0x0000000506057c24 */ /* 0x000fe2000f8e0205 */
[----:B------:R-:W-:Y:S01]  /*d9f0*/  ULDC.64 UR4, c[0x0][0x308] ;  /* 0x0000c20000047ab9 */ /* 0x000fe20000000a00 */
[----:B------:R-:W-:Y:S02]  /*da00*/  IMAD R7, R24, R7, UR38 ;  /* 0x0000002618077e24 */ /* 0x000fe4000f8e0207 */
[----:B------:R-:W-:Y:S02]  /*da10*/  IMAD.IADD R3, R3, 0x1, R5 ;  /* 0x0000000103037824 */ /* 0x000fe400078e0205 */
[----:B------:R-:W-:Y:S02]  /*da20*/  IMAD R5, R28, UR4, RZ ;  /* 0x000000041c057c24 */ /* 0x000fe4000f8e02ff */
[----:B------:R-:W-:-:S04]  /*da30*/  IMAD.WIDE.U32 R2, R22, UR4, R2 ;  /* 0x0000000416027c25 */ /* 0x000fc8000f8e0002 */
[----:B------:R-:W-:Y:S01]  /*da40*/  IMAD R5, R22, UR5, R5 ;  /* 0x0000000516057c24 */ /* 0x000fe2000f8e0205 */
[----:B------:R-:W-:Y:S01]  /*da50*/  ULDC.64 UR4, c[0x0][0x2e8] ;  /* 0x0000ba0000047ab9 */ /* 0x000fe20000000a00 */
[----:B------:R-:W-:Y:S01]  /*da60*/  IMAD.IADD R7, R7, 0x1, -R36 ;  /* 0x0000000107077824 */ /* 0x000fe200078e0a24 */
[----:B------:R-:W-:Y:S01]  /*da70*/  LEA R4, P0, R2, UR4, 0x1 ;  /* 0x0000000402047c11 */ /* 0x000fe2000f8008ff */
[----:B------:R-:W-:Y:S01]  /*da80*/  IMAD.IADD R3, R3, 0x1, R5 ;  /* 0x0000000103037824 */ /* 0x000fe200078e0205 */
[----:B------:R-:W-:Y:S01]  /*da90*/  UMOV UR4, 0xffffffff ;  /* 0xffffffff00047882 */ /* 0x000fe20000000000 */
[----:B------:R-:W-:-:S03]  /*daa0*/  IMAD R5, R23, 0x4800, R30 ;  /* 0x0000480017057824 */ /* 0x000fc600078e021e */
        /* <DEDUP_REMOVED lines=8> */
[----:B-1----:R-:W-:Y:S01]  /*db30*/  @P0 IMAD.X R3, RZ, RZ, R2, P1 ;  /* 0x000000ffff030224 */ /* 0x002fe200008e0602 */
[----:B------:R-:W-:Y:S02]  /*db40*/  @P0 MOV R2, R14 ;  /* 0x0000000e00020202 */ /* 0x000fe40000000f00 */
        /* <DEDUP_REMOVED lines=9> */
[----:B------:R-:W-:Y:S02]  /*dbe0*/  SHFL.IDX PT, R8, R6, 0x2, 0x181f ;  /* 0x00581f0006087f89 */ /* 0x000fe400000e0000 */
        /* <DEDUP_REMOVED lines=32> */
[----:B------:R0:W1:Y:S02]  /*ddf0*/  SHFL.IDX PT, R8, R6, 0x5, 0x181f ;  /* 0x00b81f0006087f89 */ /* 0x00006400000e0000 */
[----:B------:R-:W-:Y:S02]  /*de00*/  @P0 MOV R3, R9 ;  /* 0x0000000900030202 */ /* 0x000fe40000000f00 */
[----:B------:R0:W2:Y:S04]  /*de10*/  SHFL.IDX PT, R14, R4, 0x5, 0x181f ;  /* 0x00b81f00040e7f89 */ /* 0x0000a800000e0000 */
[----:B------:R0:W-:Y:S04]  /*de20*/  @P0 LDGSTS.E.BYPASS.LTC128B.128 [R21+0x20400], desc[UR36][R2.64], !P4 ;  /* 0x2040000002150fae */ /* 0x0001e8000e101d64 */
[----:B------:R0:W-:Y:S04]  /*de30*/  @P0 LDGSTS.E.BYPASS.LTC128B.128 [R21+0x23400], desc[UR36][R2.64+0x80], !P3 ;  /* 0x2340008002150fae */ /* 0x0001e8000d901d64 */
[----:B------:R0:W-:Y:S02]  /*de40*/  @P0 LDGSTS.E.BYPASS.LTC128B.128 [R21+0x26400], desc[UR36][R2.64+0x100], !P2 ;  /* 0x2640010002150fae */ /* 0x0001e4000d101d64 */
.L_x_2321:
        /* <DEDUP_REMOVED lines=12> */
.L_x_2257:
        /* <DEDUP_REMOVED lines=10> */
.L_x_2258:
        /* <DEDUP_REMOVED lines=11> */
[----:B------:R-:W-:Y:S01]  /*e060*/  MOV R4, UR6 ;  /* 0x0000000600047c02 */ /* 0x000fe20008000f00 */
[----:B------:R-:W-:Y:S01]  /*e070*/  IMAD.U32 R5, RZ, RZ, UR7 ;  /* 0x00000007ff057e24 */ /* 0x000fe2000f8e00ff */
        /* <DEDUP_REMOVED lines=9> */
[----:B0-----:R-:W-:Y:S05]  /*e110*/  CALL.ABS.NOINC R2 ;  /* 0x0000000002007343 */ /* 0x001fea0003c00000 */
.L_x_2260:
[----:B------:R-:W-:Y:S05]  /*e120*/  BSYNC B6 ;  /* 0x0000000000067941 */ /* 0x000fea0003800000 */
.L_x_2259:
[----:B0-----:R-:W0:Y:S01]  /*e130*/  S2R R2, SR_TID.X ;  /* 0x0000000000027919 */ /* 0x001e220000002100 */
[----:B------:R-:W-:Y:S01]  /*e140*/  UISETP.NE.AND UP0, UPT, UR48, URZ, UPT ;  /* 0x0000003f3000728c */ /* 0x000fe2000bf05270 */
[----:B------:R-:W-:Y:S01]  /*e150*/  IMAD.U32 R0, RZ, RZ, UR44 ;  /* 0x0000002cff007e24 */ /* 0x000fe2000f8e00ff */
[----:B------:R-:W-:Y:S01]  /*e160*/  R2UR UR6, R28 ;  /* 0x000000001c0672ca */ /* 0x000fe200000e0000 */
[----:B------:R-:W-:Y:S01]  /*e170*/  ULDC.64 UR8, c[0x0][0x2d8] ;  /* 0x0000b60000087ab9 */ /* 0x000fe20000000a00 */
[----:B------:R-:W-:Y:S02]  /*e180*/  R2UR UR7, R22 ;  /* 0x00000000160772ca */ /* 0x000fe400000e0000 */
[----:B------:R-:W-:Y:S02]  /*e190*/  PLOP3.LUT P0, PT, PT, PT, UP0, 0x80, 0x0 ;  /* 0x000000000000781c */ /* 0x000fe40003f0f008 */
[C---:B------:R-:W-:Y:S02]  /*e1a0*/  LOP3.LUT P3, RZ, R16.reuse, 0x800, RZ, 0xc0, !PT ;  /* 0x0000080010ff7812 */ /* 0x040fe4000786c0ff */
[C---:B------:R-:W-:Y:S01]  /*e1b0*/  LOP3.LUT P4, RZ, R16.reuse, 0x400, RZ, 0xc0, !PT ;  /* 0x0000040010ff7812 */ /* 0x040fe2000788c0ff */
[----:B------:R-:W-:Y:S01]  /*e1c0*/  @UP0 ULDC UR4, c[0x0][0x44c] ;  /* 0x0001130000040ab9 */ /* 0x000fe20000000800 */
[----:B------:R-:W-:-:S03]  /*e1d0*/  LOP3.LUT P5, RZ, R16, 0x200, RZ, 0xc0, !PT ;  /* 0x0000020010ff7812 */ /* 0x000fc600078ac0ff */
[----:B------:R-:W-:-:S04]  /*e1e0*/  UIMAD UR6, UR6, UR8, URZ ;  /* 0x00000008060672a4 */ /* 0x000fc8000f8e023f */
[----:B------:R-:W-:Y:S02]  /*e1f0*/  UIMAD UR7, UR7, UR9, UR6 ;  /* 0x00000009070772a4 */ /* 0x000fe4000f8e0206 */
[----:B------:R-:W-:Y:S01]  /*e200*/  USHF.R.S32.HI UR6, URZ, 0x1f, UR43 ;  /* 0x0000001f3f067899 */ /* 0x000fe2000801142b */
[----:B0-----:R-:W-:-:S05]  /*e210*/  IMAD.SHL.U32 R2, R2, 0x10, RZ ;  /* 0x0000001002027824 */ /* 0x001fca00078e00ff */
[----:B------:R-:W-:-:S05]  /*e220*/  LOP3.LUT R2, R36, 0x70, R2, 0xf8, !PT ;  /* 0x0000007024027812 */ /* 0x000fca00078ef802 */
[----:B------:R-:W-:-:S04]  /*e230*/  IMAD R0, R0, 0x80, R2 ;  /* 0x0000008000007824 */ /* 0x000fc800078e0202 */
[----:B------:R-:W-:Y:S01]  /*e240*/  @P0 IMAD.HI.U32 R3, R0, UR4, RZ ;  /* 0x0000000400030c27 */ /* 0x000fe2000f8e00ff */
[----:B------:R-:W-:Y:S01]  /*e250*/  PLOP3.LUT P0, PT, PT, PT, UP0, 0x80, 0x0 ;  /* 0x000000000000781c */ /* 0x000fe20003f0f008 */
[----:B------:R-:W-:Y:S01]  /*e260*/  @UP0 ULDC UR4, c[0x0][0x450] ;  /* 0x0001140000040ab9 */ /* 0x000fe20000000800 */
[----:B------:R-:W-:-:S11]  /*e270*/  MOV R2, R0 ;  /* 0x0000000000027202 */ /* 0x000fd60000000f00 */
        /* <DEDUP_REMOVED lines=26> */
[----:B------:R-:W-:Y:S01]  /*e420*/  UMOV UR4, 0xffffffff ;  /* 0xffffffff00047882 */ /* 0x000fe20000000000 */
[----:B------:R-:W-:-:S04]  /*e430*/  IADD3 R5, R3, R7, RZ ;  /* 0x0000000703057210 */ /* 0x000fc80007ffe0ff */
[----:B------:R-:W-:Y:S01]  /*e440*/  LEA.HI.X R5, R2, UR5, R5, 0x1, P0 ;  /* 0x0000000502057c11 */ /* 0x000fe200080f0c05 */
[----:B------:R-:W-:Y:S06]  /*e450*/  BRA.DIV UR4, `(.L_x_2261) ;  /* 0x0000002e04d07947 */ /* 0x000fec000b800000 */
[----:B------:R-:W0:Y:S01]  /*e460*/  SHFL.IDX PT, R14, R0, RZ, 0x181f ;  /* 0x00181fff000e7589 */ /* 0x000e2200000e0000 */
[----:B------:R-:W-:-:S03]  /*e470*/  IMAD.U32 R3, RZ, RZ, UR44 ;  /* 0x0000002cff037e24 */ /* 0x000fc6000f8e00ff */
[----:B------:R-:W1:Y:S01]  /*e480*/  SHFL.IDX PT, R2, R5, RZ, 0x181f ;  /* 0x00181fff05027589 */ /* 0x000e6200000e0000 */
[----:B------:R-:W-:-:S03]  /*e490*/  IMAD R4, R3, 0x80, R36 ;  /* 0x0000008003047824 */ /* 0x000fc600078e0224 */
[----:B------:R-:W-:Y:S01]  /*e4a0*/  SHFL.IDX PT, R6, R5, 0x1, 0x181f ;  /* 0x00381f0005067f89 */ /* 0x000fe200000e0000 */
[C---:B------:R-:W-:Y:S01]  /*e4b0*/  VIADD R7, R4.reuse, 0x10 ;  /* 0x0000001004077836 */ /* 0x040fe20000000000 */
[----:B------:R-:W-:-:S13]  /*e4c0*/  ISETP.GE.AND P0, PT, R4, UR39, PT ;  /* 0x0000002704007c0c */ /* 0x000fda000bf06270 */
[----:B0-----:R-:W-:-:S05]  /*e4d0*/  @!P0 LEA R14, P1, R37, R14, 0x1 ;  /* 0x0000000e250e8211 */ /* 0x001fca00078208ff */
[----:B-1----:R-:W-:Y:S01]  /*e4e0*/  @!P0 IMAD.X R3, RZ, RZ, R2, P1 ;  /* 0x000000ffff038224 */ /* 0x002fe200008e0602 */
[----:B------:R-:W-:Y:S02]  /*e4f0*/  @!P0 MOV R2, R14 ;  /* 0x0000000e00028202 */ /* 0x000fe40000000f00 */
        /* <DEDUP_REMOVED lines=63> */
[----:B------:R0:W1:Y:S02]  /*e8f0*/  SHFL.IDX PT, R6, R5, 0x7, 0x181f ;  /* 0x00f81f0005067f89 */ /* 0x00006400000e0000 */
[----:B------:R-:W-:Y:S02]  /*e900*/  @!P0 MOV R3, R7 ;  /* 0x0000000700038202 */ /* 0x000fe40000000f00 */
[----:B------:R0:W2:Y:S04]  /*e910*/  SHFL.IDX PT, R14, R0, 0x7, 0x181f ;  /* 0x00f81f00000e7f89 */ /* 0x0000a800000e0000 */
[----:B------:R0:W-:Y:S04]  /*e920*/  @!P0 LDGSTS.E.BYPASS.LTC128B.128 [R31+0x15400], desc[UR36][R2.64], !P3 ;  /* 0x15400000021f8fae */ /* 0x0001e8000d901d64 */
[----:B------:R0:W-:Y:S04]  /*e930*/  @!P0 LDGSTS.E.BYPASS.LTC128B.128 [R31+0x19400], desc[UR36][R2.64+0x80], !P4 ;  /* 0x19400080021f8fae */ /* 0x0001e8000e101d64 */
[----:B------:R0:W-:Y:S02]  /*e940*/  @!P0 LDGSTS.E.BYPASS.LTC128B.128 [R31+0x1d400], desc[UR36][R2.64+0x100], !P5 ;  /* 0x1d400100021f8fae */ /* 0x0001e4000e901d64 */
.L_x_2338:
        /* <DEDUP_REMOVED lines=12> */
.L_x_2262:
        /* <DEDUP_REMOVED lines=18> */
.L_x_2339:
[----:B------:R-:W-:Y:S05]  /*eb30*/  BSYNC B0 ;  /* 0x0000000000007941 */ /* 0x000fea0003800000 */
.L_x_2263:
[----:B------:R-:W-:-:S06]  /*eb40*/  UISETP.GE.AND UP0, UPT, UR45, 0x2, UPT ;  /* 0x000000022d00788c */ /* 0x000fcc000bf06270 */
[----:B------:R-:W-:-:S13]  /*eb50*/  PLOP3.LUT P0, PT, PT, PT, UP0, 0x40, 0x0 ;  /* 0x000000000000781c */ /* 0x000fda0003f0e808 */
[----:B------:R-:W-:Y:S05]  /*eb60*/  @P0 BRA `(.L_x_2265) ;  /* 0x0000000c00fc0947 */ /* 0x000fea0003800000 */
[----:B------:R-:W-:Y:S01]  /*eb70*/  UIADD3 UR4, UR45, -0x2, URZ ;  /* 0xfffffffe2d047890 */ /* 0x000fe2000fffe03f */
[----:B------:R-:W-:Y:S01]  /*eb80*/  BSSY B0, `(.L_x_2265) ;  /* 0x00000fd000007945 */ /* 0x000fe20003800000 */
[----:B------:R-:W-:Y:S02]  /*eb90*/  IMAD.MOV.U32 R20, RZ, RZ, R26 ;  /* 0x000000ffff147224 */ /* 0x000fe400078e001a */
[----:B------:R-:W-:Y:S02]  /*eba0*/  IMAD.MOV.U32 R9, RZ, RZ, R23 ;  /* 0x000000ffff097224 */ /* 0x000fe400078e0017 */
[----:B------:R-:W-:Y:S01]  /*ebb0*/  IMAD.MOV.U32 R27, RZ, RZ, R24 ;  /* 0x000000ffff1b7224 */ /* 0x000fe200078e0018 */
[----:B------:R-:W-:-:S07]  /*ebc0*/  MOV R8, UR4 ;  /* 0x0000000400087c02 */ /* 0x000fce0008000f00 */
.L_x_2278:
        /* <DEDUP_REMOVED lines=17> */
[----:B------:R-:W-:Y:S02]  /*ece0*/  @!P2 SHF.R.S32.HI R3, RZ, 0x1f, R11 ;  /* 0x0000001fff03a819 */ /* 0x000fe4000001140b */
[----:B------:R-:W-:Y:S01]  /*ecf0*/  @!P2 MOV R2, R11 ;  /* 0x0000000b0002a202 */ /* 0x000fe20000000f00 */
[----:B--2---:R-:W-:-:S04]  /*ed00*/  @!P2 IMAD R0, R33, R6, RZ ;  /* 0x000000062100a224 */ /* 0x004fc800078e02ff */
[----:B------:R-:W-:-:S04]  /*ed10*/  @!P2 IMAD.WIDE.U32 R2, R29, R6, R2 ;  /* 0x000000061d02a225 */ /* 0x000fc800078e0002 */
[----:B------:R-:W-:-:S04]  /*ed20*/  @!P2 IMAD R7, R29, R7, R0 ;  /* 0x000000071d07a224 */ /* 0x000fc800078e0200 */
[----:B------:R-:W-:Y:S01]  /*ed30*/  @!P2 IMAD.IADD R0, R7, 0x1, R3 ;  /* 0x000000010700a824 */ /* 0x000fe200078e0203 */
[----:B0-----:R-:W-:-:S04]  /*ed40*/  @!P2 LEA R4, P0, R2, R4, 0x2 ;  /* 0x000000040204a211 */ /* 0x001fc800078010ff */
[----:B------:R-:W-:Y:S01]  /*ed50*/  @!P2 LEA.HI.X R5, R2, R5, R0, 0x2, P0 ;  /* 0x000000050205a211 */ /* 0x000fe200000f1400 */
[----:B------:R-:W-:Y:S01]  /*ed60*/  IMAD.MOV.U32 R0, RZ, RZ, RZ ;  /* 0x000000ffff007224 */ /* 0x000fe200078e00ff */
[----:B------:R-:W-:Y:S02]  /*ed70*/  ISETP.NE.AND P0, PT, R23, 0x2, PT ;  /* 0x000000021700780c */ /* 0x000fe40003f05270 */
[----:B------:R-:W-:Y:S01]  /*ed80*/  IADD3 R7, -R11, RZ, RZ ;  /* 0x000000ff0b077210 */ /* 0x000fe20007ffe1ff */
        /* <DEDUP_REMOVED lines=10> */
.L_x_2266:
[----:B------:R-:W-:Y:S01]  /*ee30*/  IMAD R6, R23, 0x8, R17 ;  /* 0x0000000817067824 */ /* 0x000fe200078e0211 */
[----:B------:R-:W-:Y:S01]  /*ee40*/  SHF.L.U32 R3, R26, 0x1f, RZ ;  /* 0x0000001f1a037819 */ /* 0x000fe200000006ff */
[----:B------:R-:W-:Y:S03]  /*ee50*/  BSSY B1, `(.L_x_2267) ;  /* 0x0000003000017945 */ /* 0x000fe60003800000 */
[----:B------:R-:W0:Y:S02]  /*ee60*/  SYNCS.PHASECHK.TRANS64.TRYWAIT P0, [R6+URZ+0x30840], R3 ;  /* 0x03084003060075a7 */ /* 0x000e24000800017f */
[----:B0-----:R-:W-:Y:S05]  /*ee70*/  @!P0 BRA `(.L_x_2268) ;  /* 0x0000002c00f88947 */ /* 0x001fea0003800000 */
.L_x_2340:
[----:B------:R-:W-:Y:S05]  /*ee80*/  BSYNC B1 ;  /* 0x0000000000017941 */ /* 0x000fea0003800000 */
.L_x_2267:
        /* <DEDUP_REMOVED lines=15> */
[----:B------:R-:W-:-:S04]  /*ef80*/  ULDC.64 UR4, c[0x0][0x308] ;  /* 0x0000c20000047ab9 */ /* 0x000fc80000000a00 */
[----:B------:R-:W-:Y:S01]  /*ef90*/  IADD3 R3, R3, R7, RZ ;  /* 0x0000000703037210 */ /* 0x000fe20007ffe0ff */
[----:B------:R-:W-:-:S04]  /*efa0*/  IMAD R7, R28, UR4, RZ ;  /* 0x000000041c077c24 */ /* 0x000fc8000f8e02ff */
[C---:B------:R-:W-:Y:S02]  /*efb0*/  IMAD R7, R22.reuse, UR5, R7 ;  /* 0x0000000516077c24 */ /* 0x040fe4000f8e0207 */
[----:B------:R-:W-:Y:S01]  /*efc0*/  IMAD.WIDE.U32 R2, R22, UR4, R2 ;  /* 0x0000000416027c25 */ /* 0x000fe2000f8e0002 */
[----:B------:R-:W-:-:S03]  /*efd0*/  ULDC.64 UR4, c[0x0][0x2e8] ;  /* 0x0000ba0000047ab9 */ /* 0x000fc60000000a00 */
[----:B------:R-:W-:Y:S01]  /*efe0*/  IMAD.IADD R3, R7, 0x1, R3 ;  /* 0x0000000107037824 */ /* 0x000fe200078e0203 */
[----:B------:R-:W-:Y:S01]  /*eff0*/  LEA R7, P0, R2, UR4, 0x1 ;  /* 0x0000000402077c11 */ /* 0x000fe2000f8008ff */
[----:B------:R-:W-:-:S03]  /*f000*/  UMOV UR4, 0xffffffff ;  /* 0xffffffff00047882 */ /* 0x000fc60000000000 */
[----:B------:R-:W-:Y:S01]  /*f010*/  LEA.HI.X R10, R2, UR5, R3, 0x1, P0 ;  /* 0x00000005020a7c11 */ /* 0x000fe200080f0c03 */
[----:B------:R-:W-:Y:S08]  /*f020*/  BRA.DIV UR4, `(.L_x_2269) ;  /* 0x0000002e04a07947 */ /* 0x000ff0000b800000 */
[----:B------:R-:W0:Y:S01]  /*f030*/  SHFL.IDX PT, R14, R7, RZ, 0x181f ;  /* 0x00181fff070e7589 */ /* 0x000e2200000e0000 */
[----:B------:R-:W-:Y:S01]  /*f040*/  IMAD.SHL.U32 R4, R37, 0x2, RZ ;  /* 0x0000000225047824 */ /* 0x000fe200078e00ff */
[----:B------:R-:W-:Y:S02]  /*f050*/  LEA R8, R8, R17, 0x1 ;  /* 0x0000001108087211 */ /* 0x000fe400078e08ff */
        /* <DEDUP_REMOVED lines=30> */
[----:B------:R0:W2:Y:S02]  /*f240*/  SHFL.IDX PT, R14, R7, 0x5, 0x181f ;  /* 0x00b81f00070e7f89 */ /* 0x0000a400000e0000 */
[----:B-1----:R-:W-:Y:S02]  /*f250*/  IADD3.X R3, RZ, R35, RZ, P0, !PT ;  /* 0x00000023ff037210 */ /* 0x002fe400007fe4ff */
[----:B------:R0:W1:Y:S04]  /*f260*/  SHFL.IDX PT, R35, R10, 0x5, 0x181f ;  /* 0x00b81f000a237f89 */ /* 0x00006800000e0000 */
[----:B------:R0:W-:Y:S04]  /*f270*/  LDGSTS.E.BYPASS.LTC128B.128 [R8+0x20400], desc[UR36][R2.64], !P3 ;  /* 0x2040000002087fae */ /* 0x0001e8000d901d64 */
[----:B------:R0:W-:Y:S04]  /*f280*/  LDGSTS.E.BYPASS.LTC128B.128 [R8+0x23400], desc[UR36][R2.64+0x80], !P2 ;  /* 0x2340008002087fae */ /* 0x0001e8000d101d64 */
[----:B------:R0:W-:Y:S02]  /*f290*/  LDGSTS.E.BYPASS.LTC128B.128 [R8+0x26400], desc[UR36][R2.64+0x100], !P1 ;  /* 0x2640010002087fae */ /* 0x0001e4000c901d64 */
.L_x_2354:
        /* <DEDUP_REMOVED lines=10> */
.L_x_2270:
        /* <DEDUP_REMOVED lines=10> */
.L_x_2271:
[----:B------:R1:W-:Y:S01]  /*f3e0*/  SYNCS.ARRIVE.TRANS64.A1T0 RZ, [R6+URZ+0x30830], RZ ;  /* 0x030830ff06ff79a7 */ /* 0x0003e2000810003f */
[----:B------:R-:W-:Y:S05]  /*f3f0*/  @!P2 BRA `(.L_x_2272) ;  /* 0x000000000004a947 */ /* 0x000fea0003800000 */
[----:B------:R-:W-:Y:S01]  /*f400*/  BPT.TRAP 0x1 ;  /* 0x000000040000795c */ /* 0x000fe20000300000 */
.L_x_2272:
[----:B0-----:R-:W-:Y:S01]  /*f410*/  SHF.L.U32 R3, R20, 0x1f, RZ ;  /* 0x0000001f14037819 */ /* 0x001fe200000006ff */
[----:B-1----:R-:W-:Y:S01]  /*f420*/  IMAD R6, R9, 0x8, R17 ;  /* 0x0000000809067824 */ /* 0x002fe200078e0211 */
[----:B------:R-:W-:Y:S03]  /*f430*/  BSSY B1, `(.L_x_2273) ;  /* 0x0000003000017945 */ /* 0x000fe60003800000 */
[----:B------:R-:W0:Y:S02]  /*f440*/  SYNCS.PHASECHK.TRANS64.TRYWAIT P0, [R6+URZ+0x30860], R3 ;  /* 0x03086003060075a7 */ /* 0x000e24000800017f */
[----:B0-----:R-:W-:Y:S05]  /*f450*/  @!P0 BRA `(.L_x_2274) ;  /* 0x00000030004c8947 */ /* 0x001fea0003800000 */
.L_x_2355:
[----:B------:R-:W-:Y:S05]  /*f460*/  BSYNC B1 ;  /* 0x0000000000017941 */ /* 0x000fea0003800000 */
.L_x_2273:
[----:B------:R-:W-:Y:S01]  /*f470*/  IMAD.MOV.U32 R2, RZ, RZ, -0x60 ;  /* 0xffffffa0ff027424 */ /* 0x000fe200078e00ff */
[----:B------:R-:W-:Y:S01]  /*f480*/  UMOV UR4, 0xffffffff ;  /* 0xffffffff00047882 */ /* 0x000fe20000000000 */
[C---:B------:R-:W-:Y:S01]  /*f490*/  LOP3.LUT P3, RZ, R16.reuse, 0x20, RZ, 0xc0, !PT ;  /* 0x0000002010ff7812 */ /* 0x040fe2000786c0ff */
[----:B------:R-:W-:Y:S01]  /*f4a0*/  IMAD R7, R9, 0x4800, R30 ;  /* 0x0000480009077824 */ /* 0x000fe200078e021e */
[C---:B------:R-:W-:Y:S01]  /*f4b0*/  LOP3.LUT P2, RZ, R16.reuse, 0x10, RZ, 0xc0, !PT ;  /* 0x0000001010ff7812 */ /* 0x040fe2000784c0ff */
[----:B0-----:R-:W-:Y:S01]  /*f4c0*/  IMAD R3, R27, R2, UR38 ;  /* 0x000000261b037e24 */ /* 0x001fe2000f8e0202 */
[----:B------:R-:W-:-:S04]  /*f4d0*/  LOP3.LUT P1, RZ, R16, 0x8, RZ, 0xc0, !PT ;  /* 0x0000000810ff7812 */ /* 0x000fc8000782c0ff */
[----:B------:R-:W-:Y:S01]  /*f4e0*/  IADD3 R8, -R36, R3, RZ ;  /* 0x0000000324087210 */ /* 0x000fe20007ffe1ff */
[----:B------:R-:W-:Y:S08]  /*f4f0*/  BRA.DIV UR4, `(.L_x_2275) ;  /* 0x0000003204387947 */ /* 0x000ff0000b800000 */
        /* <DEDUP_REMOVED lines=24> */
[----:B------:R-:W0:Y:S01]  /*f680*/  SHFL.IDX PT, R14, R18, 0x3, 0x181f ;  /* 0x00781f00120e7f89 */ /* 0x000e2200000e0000 */
[----:B-1----:R-:W-:Y:S02]  /*f690*/  IADD3.X R3, RZ, R3, RZ, P0, !PT ;  /* 0x00000003ff037210 */ /* 0x002fe400007fe4ff */
        /* <DEDUP_REMOVED lines=18> */
[----:B------:R-:W0:Y:S04]  /*f7c0*/  SHFL.IDX PT, R19, R19, 0x5, 0x181f ;  /* 0x00b81f0013137f89 */ /* 0x000e2800000e0000 */
[----:B------:R2:W3:Y:S01]  /*f7d0*/  SHFL.IDX PT, R14, R18, 0x5, 0x181f ;  /* 0x00b81f00120e7f89 */ /* 0x0004e200000e0000 */
[----:B-1----:R-:W-:Y:S01]  /*f7e0*/  IMAD.X R3, RZ, RZ, R3, P0 ;  /* 0x000000ffff037224 */ /* 0x002fe200000e0603 */
[----:B------:R-:W-:-:S13]  /*f7f0*/  ISETP.LT.OR P0, PT, R8, 0x41, P3 ;  /* 0x000000410800780c */ /* 0x000fda0001f01670 */
[----:B------:R2:W-:Y:S01]  /*f800*/  LDGSTS.E.BYPASS.LTC128B.128 [R7+0x2400], desc[UR36][R2.64], !P0 ;  /* 0x0240000002077fae */ /* 0x0005e2000c101d64 */
[----:B------:R-:W-:-:S13]  /*f810*/  ISETP.LT.OR P0, PT, R8, 0x41, P2 ;  /* 0x000000410800780c */ /* 0x000fda0001701670 */
[----:B------:R2:W-:Y:S01]  /*f820*/  LDGSTS.E.BYPASS.LTC128B.128 [R7+0x5400], desc[UR36][R2.64+0x80], !P0 ;  /* 0x0540008002077fae */ /* 0x0005e2000c101d64 */
[----:B------:R-:W-:-:S13]  /*f830*/  ISETP.LT.OR P0, PT, R8, 0x41, P1 ;  /* 0x000000410800780c */ /* 0x000fda0000f01670 */
[----:B0--3--:R2:W-:Y:S02]  /*f840*/  LDGSTS.E.BYPASS.LTC128B.128 [R7+0x8400], desc[UR36][R2.64+0x100], !P0 ;  /* 0x0840010002077fae */ /* 0x0095e4000c101d64 */
.L_x_2369:
[----:B0-2---:R-:W-:Y:S01]  /*f850*/  IADD3 R2, P0, R14, R4, RZ ;  /* 0x000000040e027210 */ /* 0x005fe20007f1e0ff */
        /* <DEDUP_REMOVED lines=30> */
.L_x_2276:
        /* <DEDUP_REMOVED lines=10> */
.L_x_2277:
[C---:B------:R-:W-:Y:S01]  /*fae0*/  ISETP.GT.AND P0, PT, R24.reuse, RZ, PT ;  /* 0x000000ff1800720c */ /* 0x040fe20003f04270 */
[----:B------:R1:W-:Y:S01]  /*faf0*/  SYNCS.ARRIVE.TRANS64.A1T0 RZ, [R6+URZ+0x30850], RZ ;  /* 0x030850ff06ff79a7 */ /* 0x0003e2000810003f */
[----:B------:R-:W-:Y:S01]  /*fb00*/  VIADD R8, R24, 0xffffffff ;  /* 0xffffffff18087836 */ /* 0x000fe20000000000 */
[----:B------:R-:W-:Y:S01]  /*fb10*/  MOV R20, R26 ;  /* 0x0000001a00147202 */ /* 0x000fe20000000f00 */
[----:B------:R-:W-:Y:S02]  /*fb20*/  IMAD.MOV.U32 R9, RZ, RZ, R23 ;  /* 0x000000ffff097224 */ /* 0x000fe400078e0017 */
[----:B------:R-:W-:-:S07]  /*fb30*/  IMAD.MOV.U32 R27, RZ, RZ, R24 ;  /* 0x000000ffff1b7224 */ /* 0x000fce00078e0018 */
[----:B-1----:R-:W-:Y:S05]  /*fb40*/  @P0 BRA `(.L_x_2278) ;  /* 0xfffffff000200947 */ /* 0x002fea000383ffff */
[----:B------:R-:W-:Y:S05]  /*fb50*/  BSYNC B0 ;  /* 0x0000000000007941 */ /* 0x000fea0003800000 */
.L_x_2265:
        /* <DEDUP_REMOVED lines=17> */
.L_x_2280:
[----:B------:R-:W-:Y:S05]  /*fc70*/  BSYNC B0 ;  /* 0x0000000000007941 */ /* 0x000fea0003800000 */
.L_x_2279:
[----:B------:R-:W-:-:S13]  /*fc80*/  LOP3.LUT P0, RZ, R16, 0x80, RZ, 0xc0, !PT ;  /* 0x0000008010ff7812 */ /* 0x000fda000780c0ff */
[----:B------:R-:W-:Y:S05]  /*fc90*/  @!P0 BRA `(.L_x_2281) ;  /* 0x0000000000048947 */ /* 0x000fea0003800000 */
[----:B------:R-:W-:Y:S01]  /*fca0*/  BPT.TRAP 0x1 ;  /* 0x000000040000795c */ /* 0x000fe20000300000 */
.L_x_2281:
[----:B------:R-:W-:Y:S01]  /*fcb0*/  LEA R4, R23, R17, 0x3 ;  /* 0x0000001117047211 */ /* 0x000fe200078e18ff */
[----:B------:R-:W-:Y:S01]  /*fcc0*/  IMAD.MOV.U32 R5, RZ, RZ, -0x60 ;  /* 0xffffffa0ff057424 */ /* 0x000fe200078e00ff */
[----:B------:R-:W-:Y:S01]  /*fcd0*/  SHF.L.U32 R3, R26, 0x1f, RZ ;  /* 0x0000001f1a037819 */ /* 0x000fe200000006ff */
[----:B------:R-:W-:Y:S02]  /*fce0*/  BSSY B0, `(.L_x_2282) ;  /* 0x0000004000007945 */ /* 0x000fe40003800000 */
[----:B------:R-:W-:Y:S01]  /*fcf0*/  IMAD R5, R24, R5, UR38 ;  /* 0x0000002618057e24 */ /* 0x000fe2000f8e0205 */
[----:B------:R-:W0:Y:S02]  /*fd00*/  SYNCS.PHASECHK.TRANS64.TRYWAIT P0, [R4+URZ+0x30860], R3 ;  /* 0x03086003040075a7 */ /* 0x000e24000800017f */
[----:B0-----:R-:W-:Y:S05]  /*fd10*/  @!P0 BRA `(.L_x_2283) ;  /* 0x00000030002c8947 */ /* 0x001fea0003800000 */
.L_x_2370:
[----:B------:R-:W-:Y:S05]  /*fd20*/  BSYNC B0 ;  /* 0x0000000000007941 */ /* 0x000fea0003800000 */
.L_x_2282:
        /* <DEDUP_REMOVED lines=14> */
[----:B------:R-:W-:Y:S02]  /*fe10*/  ISETP.LT.OR P0, PT, R5, 0x1, P4 ;  /* 0x000000010500780c */ /* 0x000fe40002701670 */
[----:B------:R-:W-:-:S11]  /*fe20*/  LEA R0, R8, R17, 0x1 ;  /* 0x0000001108007211 */ /* 0x000fd600078e08ff */
        /* <DEDUP_REMOVED lines=36> */
[----:B------:R0:W2:Y:S02]  /*10070*/  SHFL.IDX PT, R14, R18, 0x5, 0x181f ;  /* 0x00b81f00120e7f89 */ /* 0x0000a400000e0000 */
[----:B-1----:R-:W-:Y:S02]  /*10080*/  IADD3.X R3, RZ, R7, RZ, P0, !PT ;  /* 0x00000007ff037210 */ /* 0x002fe400007fe4ff */
[----:B------:R-:W-:Y:S01]  /*10090*/  ISETP.LT.OR P0, PT, R5, 0x41, P4 ;  /* 0x000000410500780c */ /* 0x000fe20002701670 */
[----:B------:R0:W1:-:S12]  /*100a0*/  SHFL.IDX PT, R7, R19, 0x5, 0x181f ;  /* 0x00b81f0013077f89 */ /* 0x00005800000e0000 */
[----:B------:R0:W-:Y:S01]  /*100b0*/  LDGSTS.E.BYPASS.LTC128B.128 [R0+0x2400], desc[UR36][R2.64], !P0 ;  /* 0x0240000002007fae */ /* 0x0001e2000c101d64 */
[----:B------:R-:W-:-:S13]  /*100c0*/  ISETP.LT.OR P0, PT, R5, 0x41, P3 ;  /* 0x000000410500780c */ /* 0x000fda0001f01670 */
[----:B------:R0:W-:Y:S01]  /*100d0*/  LDGSTS.E.BYPASS.LTC128B.128 [R0+0x5400], desc[UR36][R2.64+0x80], !P0 ;  /* 0x0540008002007fae */ /* 0x0001e2000c101d64 */
[----:B------:R-:W-:-:S13]  /*100e0*/  ISETP.LT.OR P0, PT, R5, 0x41, P1 ;  /* 0x000000410500780c */ /* 0x000fda0000f01670 */
[----:B-12---:R0:W-:Y:S02]  /*100f0*/  LDGSTS.E.BYPASS.LTC128B.128 [R0+0x8400], desc[UR36][R2.64+0x100], !P0 ;  /* 0x0840010002007fae */ /* 0x0061e4000c101d64 */
.L_x_2384:
[----:B01----:R-:W-:-:S05]  /*10100*/  IADD3 R2, P0, R14, R6, RZ ;  /* 0x000000060e027210 */ /* 0x003fca0007f1e0ff */
        /* <DEDUP_REMOVED lines=12> */
.L_x_2285:
        /* <DEDUP_REMOVED lines=10> */
.L_x_2286:
[----:B------:R1:W-:Y:S01]  /*10270*/  SYNCS.ARRIVE.TRANS64.A1T0 RZ, [R4+URZ+0x30850], RZ ;  /* 0x030850ff04ff79a7 */ /* 0x0003e2000810003f */
[----:B------:R-:W-:-:S05]  /*10280*/  VIADD R23, R23, 0x1 ;  /* 0x0000000117177836 */ /* 0x000fca0000000000 */
[----:B------:R-:W-:-:S04]  /*10290*/  ISETP.NE.AND P0, PT, R23, 0x2, PT ;  /* 0x000000021700780c */ /* 0x000fc80003f05270 */
[----:B0-----:R-:W-:Y:S02]  /*102a0*/  SEL R3, RZ, 0x1, P0 ;  /* 0x00000001ff037807 */ /* 0x001fe40000000000 */
[----:B------:R-:W-:Y:S02]  /*102b0*/  SEL R23, R23, RZ, P0 ;  /* 0x000000ff17177207 */ /* 0x000fe40000000000 */
[----:B-1----:R-:W-:-:S07]  /*102c0*/  LOP3.LUT R26, R26, R3, RZ, 0x3c, !PT ;  /* 0x000000031a1a7212 */ /* 0x002fce00078e3cff */
.L_x_2246:
[----:B------:R-:W-:Y:S05]  /*102d0*/  BSYNC B7 ;  /* 0x0000000000077941 */ /* 0x000fea0003800000 */
.L_x_2244:
        /* <DEDUP_REMOVED lines=11> */
.L_x_2287:
[----:B------:R-:W-:-:S03]  /*10390*/  UMOV UR4, 0xffffffff ;  /* 0xffffffff00047882 */ /* 0x000fc60000000000 */
[----:B------:R-:W-:Y:S05]  /*103a0*/  BRA.DIV UR4, `(.L_x_2289) ;  /* 0x0000003204cc7947 */ /* 0x000fea000b800000 */
[----:B------:R0:W1:Y:S02]  /*103b0*/  SHFL.IDX PT, R14, R34, RZ, 0x1f ;  /* 0x00001fff220e7589 */ /* 0x00006400000e0000 */
.L_x_2387:
[----:B------:R-:W2:Y:S01]  /*103c0*/  @!P2 S2R R3, SR_CgaCtaId ;  /* 0x000000000003a919 */ /* 0x000ea20000008800 */
[----:B------:R-:W-:Y:S05]  /*103d0*/  WARPSYNC.ALL ;  /* 0x0000000000007948 */ /* 0x000fea0003800000 */
[----:B------:R-:W-:Y:S01]  /*103e0*/  BAR.SYNC.DEFER_BLOCKING 0x4, 0x180 ;  /* 0x0106000000007b1d */ /* 0x000fe20000010000 */
[----:B------:R-:W-:-:S04]  /*103f0*/  @!P2 MOV R0, 0x400 ;  /* 0x000004000000a802 */ /* 0x000fc80000000f00 */
[----:B--2---:R-:W-:-:S05]  /*10400*/  @!P2 LEA R17, R3, R0, 0x18 ;  /* 0x000000000311a211 */ /* 0x004fca00078ec0ff */
[----:B------:R0:W-:Y:S02]  /*10410*/  @!P2 STS [R17+0x308d0], R34 ;  /* 0x0308d0221100a388 */ /* 0x0001e40000000800 */
[----:B01----:R-:W-:Y:S01]  /*10420*/  MOV R34, R14 ;  /* 0x0000000e00227202 */ /* 0x003fe20000000f00 */
[----:B------:R-:W-:Y:S06]  /*10430*/  BAR.ARV 0x5, 0x180 ;  /* 0x0146000000007b1d */ /* 0x000fec0000002000 */
.L_x_2288:
[----:B------:R-:W-:Y:S02]  /*10440*/  ULDC UR4, c[0x0][0xc38] ;  /* 0x00030e0000047ab9 */ /* 0x000fe40000000800 */
[----:B-1----:R-:W-:-:S13]  /*10450*/  ISETP.GE.AND P0, PT, R34, UR4, PT ;  /* 0x0000000422007c0c */ /* 0x002fda000bf06270 */
[----:B------:R-:W-:Y:S05]  /*10460*/  @!P0 BRA `(.L_x_2290) ;  /* 0xffffffc400948947 */ /* 0x000fea000383ffff */
.L_x_2241:
        /* <DEDUP_REMOVED lines=12> */
.L_x_2388:
[----:B------:R-:W-:Y:S05]  /*10530*/  BSYNC B0 ;  /* 0x0000000000007941 */ /* 0x000fea0003800000 */
.L_x_2291:
[----:B------:R-:W-:-:S03]  /*10540*/  UMOV UR4, 0xffffffff ;  /* 0xffffffff00047882 */ /* 0x000fc60000000000 */
[----:B------:R-:W-:Y:S05]  /*10550*/  BRA.DIV UR4, `(.L_x_2293) ;  /* 0x00000032049c7947 */ /* 0x000fea000b800000 */
[----:B-1----:R-:W1:Y:S02]  /*10560*/  S2R R0, SR_TID.X ;  /* 0x0000000000007919 */ /* 0x002e640000002100 */
[----:B-1----:R-:W-:-:S04]  /*10570*/  SHF.R.U32.HI R0, RZ, 0x5, R0 ;  /* 0x00000005ff007819 */ /* 0x002fc80000011600 */
[----:B------:R-:W-:-:S05]  /*10580*/  LOP3.LUT R0, R0, 0x3, RZ, 0xc0, !PT ;  /* 0x0000000300007812 */ /* 0x000fca00078ec0ff */
[----:B------:R1:W2:Y:S02]  /*10590*/  SHFL.IDX PT, R14, R0, RZ, 0x1f ;  /* 0x00001fff000e7589 */ /* 0x0002a400000e0000 */
.L_x_2391:
[----:B--2---:R-:W-:Y:S01]  /*105a0*/  ISETP.NE.AND P0, PT, R14, RZ, PT ;  /* 0x000000ff0e00720c */ /* 0x004fe20003f05270 */
[----:B------:R-:W-:-:S12]  /*105b0*/  BSSY B0, `(.L_x_2294) ;  /* 0x0000026000007945 */ /* 0x000fd80003800000 */
[----:B------:R-:W-:Y:S05]  /*105c0*/  @P0 BRA `(.L_x_2295) ;  /* 0x0000000000900947 */ /* 0x000fea0003800000 */
[----:B------:R-:W-:-:S03]  /*105d0*/  UMOV UR4, 0xffffffff ;  /* 0xffffffff00047882 */ /* 0x000fc60000000000 */
[----:B------:R-:W-:Y:S05]  /*105e0*/  BRA.DIV UR4, `(.L_x_2296) ;  /* 0x0000003204ac7947 */ /* 0x000fea000b800000 */
[----:B------:R-:W-:-:S13]  /*105f0*/  ELECT P6, URZ, PT ;  /* 0x00000000003f782f */ /* 0x000fda00038c0000 */
.L_x_2394:
        /* <DEDUP_REMOVED lines=8> */
.L_x_2297:
[C---:B------:R-:W-:Y:S01]  /*10680*/  LEA R5, R23.reuse, R4, 0x3 ;  /* 0x0000000417057211 */ /* 0x040fe200078e18ff */
[----:B------:R-:W-:Y:S01]  /*10690*/  VIADD R23, R23, 0x1 ;  /* 0x0000000117177836 */ /* 0x000fe20000000000 */
[----:B------:R-:W-:-:S04]  /*106a0*/  SHF.L.U32 R0, R26, 0x1f, RZ ;  /* 0x0000001f1a007819 */ /* 0x000fc800000006ff */
[----:B------:R-:W1:Y:S01]  /*106b0*/  SYNCS.PHASECHK.TRANS64.TRYWAIT P1, [R5+URZ+0x30840], R0 ;  /* 0x03084000050075a7 */ /* 0x000e62000802017f */
[----:B------:R-:W-:-:S04]  /*106c0*/  ISETP.NE.AND P2, PT, R23, 0x2, PT ;  /* 0x000000021700780c */ /* 0x000fc80003f45270 */
[----:B------:R-:W-:Y:S01]  /*106d0*/  SEL R3, RZ, 0x1, P2 ;  /* 0x00000001ff037807 */ /* 0x000fe20001000000 */
[----:B-1----:R-:W-:Y:S08]  /*106e0*/  @!P1 BRA `(.L_x_2298) ;  /* 0x00000030008c9947 */ /* 0x002ff00003800000 */
.L_x_2395:
[----:B------:R-:W-:Y:S02]  /*106f0*/  SEL R23, R23, RZ, P2 ;  /* 0x000000ff17177207 */ /* 0x000fe40001000000 */
[----:B------:R-:W-:Y:S01]  /*10700*/  LOP3.LUT R2, R26, R3, RZ, 0x3c, !PT ;  /* 0x000000031a027212 */ /* 0x000fe200078e3cff */
[----:B------:R-:W-:Y:S06]  /*10710*/  @!P0 BRA `(.L_x_2299) ;  /* 0x0000000000048947 */ /* 0x000fec0003800000 */
[----:B------:R-:W-:Y:S01]  /*10720*/  BPT.TRAP 0x1 ;  /* 0x000000040000795c */ /* 0x000fe20000300000 */
.L_x_2299:
[----:B------:R-:W-:Y:S01]  /*10730*/  IMAD R23, R23, 0x8, R4 ;  /* 0x0000000817177824 */ /* 0x000fe200078e0204 */
[----:B------:R-:W-:-:S04]  /*10740*/  SHF.L.U32 R2, R2, 0x1f, RZ ;  /* 0x0000001f02027819 */ /* 0x000fc800000006ff */
[----:B------:R-:W2:Y:S02]  /*10750*/  SYNCS.PHASECHK.TRANS64.TRYWAIT P1, [R23+URZ+0x30840], R2 ;  /* 0x03084002170075a7 */ /* 0x000ea4000802017f */
[----:B--2---:R-:W-:Y:S05]  /*10760*/  @!P1 BRA `(.L_x_2300) ;  /* 0x0000003000809947 */ /* 0x004fea0003800000 */
.L_x_2396:
[----:B------:R-:W-:Y:S05]  /*10770*/  @!P0 BRA `(.L_x_2301) ;  /* 0x0000000000048947 */ /* 0x000fea0003800000 */
[----:B------:R-:W-:Y:S01]  /*10780*/  BPT.TRAP 0x1 ;  /* 0x000000040000795c */ /* 0x000fe20000300000 */
.L_x_2301:
[----:B------:R-:W3:Y:S02]  /*10790*/  SYNCS.PHASECHK.TRANS64.TRYWAIT P1, [R5+URZ+0x30860], R0 ;  /* 0x03086000050075a7 */ /* 0x000ee4000802017f */
[----:B---3--:R-:W-:Y:S05]  /*107a0*/  @!P1 BRA `(.L_x_2302) ;  /* 0x0000003000849947 */ /* 0x008fea0003800000 */
.L_x_2397:
[----:B------:R-:W-:Y:S05]  /*107b0*/  @!P0 BRA `(.L_x_2303) ;  /* 0x0000000000048947 */ /* 0x000fea0003800000 */
[----:B------:R-:W-:Y:S01]  /*107c0*/  BPT.TRAP 0x1 ;  /* 0x000000040000795c */ /* 0x000fe20000300000 */
.L_x_2303:
[----:B----4-:R4:W0:Y:S02]  /*107d0*/  SYNCS.PHASECHK.TRANS64.TRYWAIT P0, [R23+URZ+0x30860], R2 ;  /* 0x03086002170075a7 */ /* 0x010824000800017f */
[----:B0-----:R-:W-:Y:S05]  /*107e0*/  @!P0 NANOSLEEP.SYNCS 0x989680 ;  /* 0x009896800000895d */ /* 0x001fea0003900000 */
[----:B------:R-:W0:Y:S02]  /*107f0*/  @!P0 SYNCS.PHASECHK.TRANS64 P0, [R23+URZ+0x30860], R2 ;  /* 0x03086002170085a7 */ /* 0x000e24000800007f */
[----:B0-----:R-:W-:Y:S05]  /*10800*/  @!P0 BRA `(.L_x_2303) ;  /* 0xfffffffc00f08947 */ /* 0x001fea000383ffff */
.L_x_2295:
[----:B------:R-:W-:Y:S05]  /*10810*/  BSYNC B0 ;  /* 0x0000000000007941 */ /* 0x000fea0003800000 */
.L_x_2294:
[----:B------:R-:W-:Y:S05]  /*10820*/  EXIT ;  /* 0x000000000000794d */ /* 0x000fea0003800000 */
.L_x_2188:
[----:B0-----:R-:W-:-:S04]  /*10830*/  IMAD.U32 R3, RZ, RZ, UR40 ;  /* 0x00000028ff037e24 */ /* 0x001fc8000f8e00ff */
[----:B------:R0:W1:Y:S03]  /*10840*/  SYNCS.PHASECHK.TRANS64.TRYWAIT P1, [R3+URZ+0x30800], R0 ;  /* 0x03080000030075a7 */ /* 0x000066000802017f */
[----:B-1----:R-:W-:Y:S05]  /*10850*/  @!P1 NANOSLEEP.SYNCS 0x989680 ;  /* 0x009896800000995d */ /* 0x002fea0003900000 */
[----:B------:R-:W1:Y:S02]  /*10860*/  @!P1 SYNCS.PHASECHK.TRANS64 P1, [R3+URZ+0x30800], R0 ;  /* 0x03080000030095a7 */ /* 0x000e64000802007f */
[----:B-1----:R-:W-:Y:S05]  /*10870*/  @!P1 BRA `(.L_x_2188) ;  /* 0xfffffffc00ec9947 */ /* 0x002fea000383ffff */
[----:B------:R-:W-:Y:S05]  /*10880*/  BRA `(.L_x_2304) ;  /* 0xffffff0c00d07947 */ /* 0x000fea000383ffff */
.L_x_2192:
[----:B-1----:R1:W2:Y:S02]  /*10890*/  SYNCS.PHASECHK.TRANS64.TRYWAIT P1, [R0+URZ+0x30830], R3 ;  /* 0x03083003000075a7 */ /* 0x0022a4000802017f */
[----:B--2---:R-:W-:Y:S05]  /*108a0*/  @!P1 NANOSLEEP.SYNCS 0x989680 ;  /* 0x009896800000995d */ /* 0x004fea0003900000 */
[----:B------:R-:W2:Y:S02]  /*108b0*/  @!P1 SYNCS.PHASECHK.TRANS64 P1, [R0+URZ+0x30830], R3 ;  /* 0x03083003000095a7 */ /* 0x000ea4000802007f */
[----:B--2---:R-:W-:Y:S05]  /*108c0*/  @!P1 BRA `(.L_x_2192) ;  /* 0xfffffffc00f09947 */ /* 0x004fea000383ffff */
[----:B------:R-:W-:Y:S05]  /*108d0*/  BRA `(.L_x_2191) ;  /* 0xffffff0c00ec7947 */ /* 0x000fea000383ffff */
.L_x_2198:
[----:B-1----:R-:W-:-:S04]  /*108e0*/  MOV R12, UR8 ;  /* 0x00000008000c7c02 */ /* 0x002fc80008000f00 */
[----:B------:R1:W2:Y:S03]  /*108f0*/  SYNCS.PHASECHK.TRANS64.TRYWAIT P1, [R12+URZ+0x30830], R11 ;  /* 0x0308300b0c0075a7 */ /* 0x0002a6000802017f */
[----:B--2---:R-:W-:Y:S05]  /*10900*/  @!P1 NANOSLEEP.SYNCS 0x989680 ;  /* 0x009896800000995d */ /* 0x004fea0003900000 */
[----:B------:R-:W2:Y:S02]  /*10910*/  @!P1 SYNCS.PHASECHK.TRANS64 P1, [R12+URZ+0x30830], R11 ;  /* 0x0308300b0c0095a7 */ /* 0x000ea4000802007f */
[----:B--2---:R-:W-:Y:S05]  /*10920*/  @!P1 BRA `(.L_x_2198) ;  /* 0xfffffffc00ec9947 */ /* 0x004fea000383ffff */
[----:B------:R-:W-:Y:S05]  /*10930*/  BRA `(.L_x_2197) ;  /* 0xffffff3400f07947 */ /* 0x000fea000383ffff */
.L_x_2202:
[----:B01----:R-:W-:-:S04]  /*10940*/  IMAD.U32 R11, RZ, RZ, UR9 ;  /* 0x00000009ff0b7e24 */ /* 0x003fc8000f8e00ff */
[----:B------:R0:W1:Y:S03]  /*10950*/  SYNCS.PHASECHK.TRANS64.TRYWAIT P1, [R11+URZ+0x30850], R0 ;  /* 0x030850000b0075a7 */ /* 0x000066000802017f */
[----:B-1----:R-:W-:Y:S05]  /*10960*/  @!P1 NANOSLEEP.SYNCS 0x989680 ;  /* 0x009896800000995d */ /* 0x002fea0003900000 */
[----:B------:R-:W1:Y:S02]  /*10970*/  @!P1 SYNCS.PHASECHK.TRANS64 P1, [R11+URZ+0x30850], R0 ;  /* 0x030850000b0095a7 */ /* 0x000e64000802007f */
[----:B-1----:R-:W-:Y:S05]  /*10980*/  @!P1 BRA `(.L_x_2202) ;  /* 0xfffffffc00ec9947 */ /* 0x002fea000383ffff */
[----:B------:R-:W-:Y:S05]  /*10990*/  BRA `(.L_x_2201) ;  /* 0xffffff4000b87947 */ /* 0x000fea000383ffff */
.L_x_2210:
[----:B-1----:R-:W-:-:S04]  /*109a0*/  IMAD.U32 R12, RZ, RZ, UR8 ;  /* 0x00000008ff0c7e24 */ /* 0x002fc8000f8e00ff */
[----:B------:R1:W2:Y:S03]  /*109b0*/  SYNCS.PHASECHK.TRANS64.TRYWAIT P1, [R12+URZ+0x30830], R11 ;  /* 0x0308300b0c0075a7 */ /* 0x0002a6000802017f */
[----:B--2---:R-:W-:Y:S05]  /*109c0*/  @!P1 NANOSLEEP.SYNCS 0x989680 ;  /* 0x009896800000995d */ /* 0x004fea0003900000 */
[----:B------:R-:W2:Y:S02]  /*109d0*/  @!P1 SYNCS.PHASECHK.TRANS64 P1, [R12+URZ+0x30830], R11 ;  /* 0x0308300b0c0095a7 */ /* 0x000ea4000802007f */
[----:B--2---:R-:W-:Y:S05]  /*109e0*/  @!P1 BRA `(.L_x_2210) ;  /* 0xfffffffc00ec9947 */ /* 0x004fea000383ffff */
[----:B------:R-:W-:Y:S05]  /*109f0*/  BRA `(.L_x_2209) ;  /* 0xffffff6000e07947 */ /* 0x000fea000383ffff */
.L_x_2214:
[----:B01----:R-:W-:-:S04]  /*10a00*/  IMAD.U32 R11, RZ, RZ, UR8 ;  /* 0x00000008ff0b7e24 */ /* 0x003fc8000f8e00ff */
[----:B------:R0:W1:Y:S03]  /*10a10*/  SYNCS.PHASECHK.TRANS64.TRYWAIT P1, [R11+URZ+0x30850], R0 ;  /* 0x030850000b0075a7 */ /* 0x000066000802017f */
[----:B-1----:R-:W-:Y:S05]  /*10a20*/  @!P1 NANOSLEEP.SYNCS 0x989680 ;  /* 0x009896800000995d */ /* 0x002fea0003900000 */
[----:B------:R-:W1:Y:S02]  /*10a30*/  @!P1 SYNCS.PHASECHK.TRANS64 P1, [R11+URZ+0x30850], R0 ;  /* 0x030850000b0095a7 */ /* 0x000e64000802007f */
[----:B-1----:R-:W-:Y:S05]  /*10a40*/  @!P1 BRA `(.L_x_2214) ;  /* 0xfffffffc00ec9947 */ /* 0x002fea000383ffff */
[----:B------:R-:W-:Y:S05]  /*10a50*/  BRA `(.L_x_2213) ;  /* 0xffffff6c00a87947 */ /* 0x000fea000383ffff */
.L_x_2221:
[----:B-1----:R-:W-:-:S04]  /*10a60*/  MOV R5, UR5 ;  /* 0x0000000500057c02 */ /* 0x002fc80008000f00 */
[----:B------:R1:W2:Y:S03]  /*10a70*/  SYNCS.PHASECHK.TRANS64.TRYWAIT P1, [R5+URZ+0x30850], R0 ;  /* 0x03085000050075a7 */ /* 0x0002a6000802017f */
[----:B--2---:R-:W-:Y:S05]  /*10a80*/  @!P1 NANOSLEEP.SYNCS 0x989680 ;  /* 0x009896800000995d */ /* 0x004fea0003900000 */
[----:B------:R-:W2:Y:S02]  /*10a90*/  @!P1 SYNCS.PHASECHK.TRANS64 P1, [R5+URZ+0x30850], R0 ;  /* 0x03085000050095a7 */ /* 0x000ea4000802007f */
[----:B--2---:R-:W-:Y:S05]  /*10aa0*/  @!P1 BRA `(.L_x_2221) ;  /* 0xfffffffc00ec9947 */ /* 0x004fea000383ffff */
[----:B------:R-:W-:Y:S05]  /*10ab0*/  BRA `(.L_x_2220) ;  /* 0xffffff8c00407947 */ /* 0x000fea000383ffff */
.L_x_2252:
[----:B------:R-:W2:Y:S01]  /*10ac0*/  S2R R18, SR_TID.X ;  /* 0x0000000000127919 */ /* 0x000ea20000002100 */
[----:B------:R-:W-:Y:S01]  /*10ad0*/  IMAD.MOV.U32 R12, RZ, RZ, RZ ;  /* 0x000000ffff0c7224 */ /* 0x000fe200078e00ff */
[----:B------:R-:W-:Y:S01]  /*10ae0*/  MOV R15, 0xffffffff ;  /* 0xffffffff000f7802 */ /* 0x000fe20000000f00 */
[----:B------:R-:W-:Y:S01]  /*10af0*/  IMAD.MOV.U32 R11, RZ, RZ, 0x1f ;  /* 0x0000001fff0b7424 */ /* 0x000fe200078e00ff */
[----:B--2---:R-:W-:-:S04]  /*10b00*/  SHF.R.U32.HI R18, RZ, 0x5, R18 ;  /* 0x00000005ff127819 */ /* 0x004fc80000011612 */
[----:B------:R-:W-:-:S05]  /*10b10*/  LOP3.LUT R18, R18, 0x3, RZ, 0xc0, !PT ;  /* 0x0000000312127812 */ /* 0x000fca00078ec0ff */
[----:B------:R-:W-:-:S07]  /*10b20*/  IMAD.MOV.U32 R13, RZ, RZ, R18 ;  /* 0x000000ffff0d7224 */ /* 0x000fce00078e0012 */
[----:B01---5:R-:W-:Y:S05]  /*10b30*/  WARPSYNC.COLLECTIVE R15, `(.L_x_2305) ;  /* 0x000000000f087348 */ /* 0x023fea0003c00000 */
[----:B------:R2:W3:Y:S02]  /*10b40*/  SHFL.IDX P6, R14, R13, R12, R11 ;  /* 0x0000000c0d0e7389 */ /* 0x0004e400000c000b */
[----:B0123-5:R-:W-:Y:S01]  /*10b50*/  ENDCOLLECTIVE ;  /* 0x000000000000791b */ /* 0x02ffe20003800000 */
.L_x_2305:
[----:B------:R-:W-:Y:S05]  /*10b60*/  BRA `(.L_x_2306) ;  /* 0xffffffc800507947 */ /* 0x000fea000383ffff */
.L_x_2255:
[----:B0-----:R0:W1:Y:S02]  /*10b70*/  SYNCS.PHASECHK.TRANS64.TRYWAIT P0, [R0+URZ+0x30840], R3 ;  /* 0x03084003000075a7 */ /* 0x001064000800017f */
[----:B-1----:R-:W-:Y:S05]  /*10b80*/  @!P0 NANOSLEEP.SYNCS 0x989680 ;  /* 0x009896800000895d */ /* 0x002fea0003900000 */
[----:B------:R-:W1:Y:S02]  /*10b90*/  @!P0 SYNCS.PHASECHK.TRANS64 P0, [R0+URZ+0x30840], R3 ;  /* 0x03084003000085a7 */ /* 0x000e64000800007f */
[----:B-1----:R-:W-:Y:S05]  /*10ba0*/  @!P0 BRA `(.L_x_2255) ;  /* 0xfffffffc00f08947 */ /* 0x002fea000383ffff */
[----:B------:R-:W-:Y:S05]  /*10bb0*/  BRA `(.L_x_2307) ;  /* 0xffffffcc00547947 */ /* 0x000fea000383ffff */
.L_x_2256:
[----:B------:R-:W-:Y:S01]  /*10bc0*/  BSSY B0, `(.L_x_2308) ;  /* 0x0000008000007945 */ /* 0x000fe20003800000 */
[----:B------:R-:W-:Y:S01]  /*10bd0*/  IMAD.MOV.U32 R13, RZ, RZ, R6 ;  /* 0x000000ffff0d7224 */ /* 0x000fe200078e0006 */
[----:B------:R-:W-:Y:S01]  /*10be0*/  MOV R15, 0xffffffff ;  /* 0xffffffff000f7802 */ /* 0x000fe20000000f00 */
[----:B------:R-:W-:Y:S02]  /*10bf0*/  IMAD.MOV.U32 R12, RZ, RZ, RZ ;  /* 0x000000ffff0c7224 */ /* 0x000fe400078e00ff */
[----:B------:R-:W-:-:S07]  /*10c00*/  IMAD.MOV.U32 R11, RZ, RZ, 0x181f ;  /* 0x0000181fff0b7424 */ /* 0x000fce00078e00ff */
[----:B------:R-:W-:Y:S05]  /*10c10*/  WARPSYNC.COLLECTIVE R15, `(.L_x_2309) ;  /* 0x000000000f087348 */ /* 0x000fea0003c00000 */
[----:B------:R0:W1:Y:S02]  /*10c20*/  SHFL.IDX P6, R14, R13, R12, R11 ;  /* 0x0000000c0d0e7389 */ /* 0x00006400000c000b */
[----:B01----:R-:W-:Y:S01]  /*10c30*/  ENDCOLLECTIVE ;  /* 0x000000000000791b */ /* 0x003fe20003800000 */
.L_x_2309:
[----:B------:R-:W-:Y:S05]  /*10c40*/  BSYNC B0 ;  /* 0x0000000000007941 */ /* 0x000fea0003800000 */
.L_x_2308:
[----:B------:R-:W-:Y:S01]  /*10c50*/  IMAD.MOV.U32 R13, RZ, RZ, R4 ;  /* 0x000000ffff0d7224 */ /* 0x000fe200078e0004 */
[----:B------:R-:W-:Y:S01]  /*10c60*/  MOV R11, 0x181f ;  /* 0x0000181f000b7802 */ /* 0x000fe20000000f00 */
[----:B------:R-:W-:Y:S02]  /*10c70*/  IMAD.MOV.U32 R12, RZ, RZ, RZ ;  /* 0x000000ffff0c7224 */ /* 0x000fe400078e00ff */
[----:B------:R-:W-:Y:S02]  /*10c80*/  IMAD.MOV.U32 R15, RZ, RZ, -0x1 ;  /* 0xffffffffff0f7424 */ /* 0x000fe400078e00ff */
[----:B------:R-:W-:Y:S02]  /*10c90*/  IMAD.MOV.U32 R2, RZ, RZ, R14 ;  /* 0x000000ffff027224 */ /* 0x000fe400078e000e */
[----:B------:R-:W-:-:S07]  /*10ca0*/  @P0 IMAD R9, R5, 0x2, R17 ;  /* 0x0000000205090824 */ /* 0x000fce00078e0211 */
[----:B------:R-:W-:Y:S05]  /*10cb0*/  WARPSYNC.COLLECTIVE R15, `(.L_x_2310) ;  /* 0x000000000f087348 */ /* 0x000fea0003c00000 */
[----:B------:R0:W1:Y:S02]  /*10cc0*/  SHFL.IDX P6, R14, R13, R12, R11 ;  /* 0x0000000c0d0e7389 */ /* 0x00006400000c000b */
[----:B01----:R-:W-:Y:S01]  /*10cd0*/  ENDCOLLECTIVE ;  /* 0x000000000000791b */ /* 0x003fe20003800000 */
.L_x_2310:
[----:B------:R-:W-:Y:S02]  /*10ce0*/  IMAD.MOV.U32 R13, RZ, RZ, R6 ;  /* 0x000000ffff0d7224 */ /* 0x000fe400078e0006 */
[----:B------:R-:W-:Y:S01]  /*10cf0*/  IMAD.MOV.U32 R12, RZ, RZ, 0x1 ;  /* 0x00000001ff0c7424 */ /* 0x000fe200078e00ff */
[----:B------:R-:W-:-:S05]  /*10d00*/  @P0 LEA R14, P1, R37, R14, 0x1 ;  /* 0x0000000e250e0211 */ /* 0x000fca00078208ff */
[----:B------:R-:W-:Y:S01]  /*10d10*/  @P0 IMAD.X R3, RZ, RZ, R2, P1 ;  /* 0x000000ffff030224 */ /* 0x000fe200008e0602 */
[----:B------:R-:W-:-:S07]  /*10d20*/  @P0 MOV R2, R14 ;  /* 0x0000000e00020202 */ /* 0x000fce0000000f00 */
[----:B------:R-:W-:Y:S05]  /*10d30*/  WARPSYNC.COLLECTIVE R15, `(.L_x_2311) ;  /* 0x000000000f087348 */ /* 0x000fea0003c00000 */
[----:B------:R0:W1:Y:S02]  /*10d40*/  SHFL.IDX P6, R14, R13, R12, R11 ;  /* 0x0000000c0d0e7389 */ /* 0x00006400000c000b */
[----:B01----:R-:W-:Y:S01]  /*10d50*/  ENDCOLLECTIVE ;  /* 0x000000000000791b */ /* 0x003fe20003800000 */
.L_x_2311:
        /* <DEDUP_REMOVED lines=12> */
.L_x_2312:
        /* <DEDUP_REMOVED lines=8> */
.L_x_2313:
[----:B------:R-:W-:-:S05]  /*10ea0*/  @P0 IMAD.X R21, RZ, RZ, R8, P1 ;  /* 0x000000ffff150224 */ /* 0x000fca00008e0608 */
[----:B------:R-:W-:-:S05]  /*10eb0*/  @P0 MOV R3, R21 ;  /* 0x0000001500030202 */ /* 0x000fca0000000f00 */
[----:B------:R-:W-:Y:S01]  /*10ec0*/  @!PT LDS RZ, [RZ] ;  /* 0x00000000fffff984 */ /* 0x000fe20000000800 */
[----:B------:R-:W-:Y:S01]  /*10ed0*/  @!PT LDS RZ, [RZ] ;  /* 0x00000000fffff984 */ /* 0x000fe20000000800 */
[----:B------:R-:W-:Y:S01]  /*10ee0*/  @!PT LDS RZ, [RZ] ;  /* 0x00000000fffff984 */ /* 0x000fe20000000800 */
[----:B------:R0:W-:Y:S01]  /*10ef0*/  @P0 LDGSTS.E.BYPASS.LTC128B.128 [R25+0x1ec00], desc[UR36][R2.64], !P4 ;  /* 0x1ec0000002190fae */ /* 0x0001e2000e101d64 */
[----:B------:R-:W-:-:S03]  /*10f00*/  MOV R13, R4 ;  /* 0x00000004000d7202 */ /* 0x000fc60000000f00 */
[----:B------:R0:W-:Y:S04]  /*10f10*/  @P0 LDGSTS.E.BYPASS.LTC128B.128 [R25+0x21c00], desc[UR36][R2.64+0x80], !P3 ;  /* 0x21c0008002190fae */ /* 0x0001e8000d901d64 */
[----:B------:R0:W-:Y:S01]  /*10f20*/  @P0 LDGSTS.E.BYPASS.LTC128B.128 [R25+0x24c00], desc[UR36][R2.64+0x100], !P2 ;  /* 0x24c0010002190fae */ /* 0x0001e2000d101d64 */
[----:B------:R-:W-:Y:S01]  /*10f30*/  ISETP.GE.AND P0, PT, R7, 0x21, PT ;  /* 0x000000210700780c */ /* 0x000fe20003f06270 */
[----:B------:R-:W-:-:S12]  /*10f40*/  IMAD.MOV.U32 R8, RZ, RZ, R14 ;  /* 0x000000ffff087224 */ /* 0x000fd800078e000e */
[----:B0-----:R-:W-:Y:S05]  /*10f50*/  WARPSYNC.COLLECTIVE R15, `(.L_x_2314) ;  /* 0x000000000f087348 */ /* 0x001fea0003c00000 */
[----:B------:R1:W2:Y:S02]  /*10f60*/  SHFL.IDX P6, R14, R13, R12, R11 ;  /* 0x0000000c0d0e7389 */ /* 0x0002a400000c000b */
[----:B012---:R-:W-:Y:S01]  /*10f70*/  ENDCOLLECTIVE ;  /* 0x000000000000791b */ /* 0x007fe20003800000 */
.L_x_2314:
        /* <DEDUP_REMOVED lines=8> */
.L_x_2315:
        /* <DEDUP_REMOVED lines=14> */
.L_x_2316:
        /* <DEDUP_REMOVED lines=8> */
.L_x_2317:
        /* <DEDUP_REMOVED lines=14> */
.L_x_2318:
        /* <DEDUP_REMOVED lines=8> */
.L_x_2319:
        /* <DEDUP_REMOVED lines=9> */
[----:B------:R-:W-:-:S07]  /*11350*/  IMAD.MOV.U32 R8, RZ, RZ, R14 ;  /* 0x000000ffff087224 */ /* 0x000fce00078e000e */
[----:B0-----:R-:W-:Y:S05]  /*11360*/  WARPSYNC.COLLECTIVE R15, `(.L_x_2320) ;  /* 0x000000000f087348 */ /* 0x001fea0003c00000 */
[----:B------:R1:W2:Y:S02]  /*11370*/  SHFL.IDX P6, R14, R13, R12, R11 ;  /* 0x0000000c0d0e7389 */ /* 0x0002a400000c000b */
[----:B012---:R-:W-:Y:S01]  /*11380*/  ENDCOLLECTIVE ;  /* 0x000000000000791b */ /* 0x007fe20003800000 */
.L_x_2320:
[----:B------:R-:W-:Y:S05]  /*11390*/  BRA `(.L_x_2321) ;  /* 0xffffffc800ac7947 */ /* 0x000fea000383ffff */
.L_x_2261:
[----:B------:R-:W-:Y:S01]  /*113a0*/  IMAD.MOV.U32 R13, RZ, RZ, R5 ;  /* 0x000000ffff0d7224 */ /* 0x000fe200078e0005 */
[----:B------:R-:W-:Y:S01]  /*113b0*/  MOV R15, 0xffffffff ;  /* 0xffffffff000f7802 */ /* 0x000fe20000000f00 */
[----:B------:R-:W-:Y:S02]  /*113c0*/  IMAD.MOV.U32 R12, RZ, RZ, RZ ;  /* 0x000000ffff0c7224 */ /* 0x000fe400078e00ff */
[----:B------:R-:W-:Y:S02]  /*113d0*/  IMAD.MOV.U32 R11, RZ, RZ, 0x181f ;  /* 0x0000181fff0b7424 */ /* 0x000fe400078e00ff */
[----:B------:R-:W-:-:S07]  /*113e0*/  IMAD.U32 R3, RZ, RZ, UR44 ;  /* 0x0000002cff037e24 */ /* 0x000fce000f8e00ff */
[----:B------:R-:W-:Y:S05]  /*113f0*/  WARPSYNC.COLLECTIVE R15, `(.L_x_2322) ;  /* 0x000000000f087348 */ /* 0x000fea0003c00000 */
[----:B------:R0:W1:Y:S02]  /*11400*/  SHFL.IDX P6, R14, R13, R12, R11 ;  /* 0x0000000c0d0e7389 */ /* 0x00006400000c000b */
[----:B01----:R-:W-:Y:S01]  /*11410*/  ENDCOLLECTIVE ;  /* 0x000000000000791b */ /* 0x003fe20003800000 */
.L_x_2322:
[----:B------:R-:W-:-:S04]  /*11420*/  LEA R4, R3, R36, 0x7 ;  /* 0x0000002403047211 */ /* 0x000fc800078e38ff */
[C---:B------:R-:W-:Y:S01]  /*11430*/  ISETP.GE.AND P0, PT, R4.reuse, UR39, PT ;  /* 0x0000002704007c0c */ /* 0x040fe2000bf06270 */
[----:B------:R-:W-:Y:S02]  /*11440*/  VIADD R6, R4, 0x10 ;  /* 0x0000001004067836 */ /* 0x000fe40000000000 */
[----:B------:R-:W-:Y:S02]  /*11450*/  IMAD.MOV.U32 R13, RZ, RZ, R0 ;  /* 0x000000ffff0d7224 */ /* 0x000fe400078e0000 */
[----:B------:R-:W-:-:S08]  /*11460*/  IMAD.MOV.U32 R2, RZ, RZ, R14 ;  /* 0x000000ffff027224 */ /* 0x000fd000078e000e */
[----:B------:R-:W-:Y:S05]  /*11470*/  WARPSYNC.COLLECTIVE R15, `(.L_x_2323) ;  /* 0x000000000f087348 */ /* 0x000fea0003c00000 */
[----:B------:R0:W1:Y:S02]  /*11480*/  SHFL.IDX P6, R14, R13, R12, R11 ;  /* 0x0000000c0d0e7389 */ /* 0x00006400000c000b */
[----:B01----:R-:W-:Y:S01]  /*11490*/  ENDCOLLECTIVE ;  /* 0x000000000000791b */ /* 0x003fe20003800000 */
.L_x_2323:
[----:B------:R-:W-:Y:S01]  /*114a0*/  MOV R13, R5 ;  /* 0x00000005000d7202 */ /* 0x000fe20000000f00 */
[----:B------:R-:W-:Y:S01]  /*114b0*/  IMAD.MOV.U32 R12, RZ, RZ, 0x1 ;  /* 0x00000001ff0c7424 */ /* 0x000fe200078e00ff */
[----:B------:R-:W-:-:S05]  /*114c0*/  @!P0 LEA R14, P1, R37, R14, 0x1 ;  /* 0x0000000e250e8211 */ /* 0x000fca00078208ff */
[----:B------:R-:W-:Y:S02]  /*114d0*/  @!P0 IMAD.X R3, RZ, RZ, R2, P1 ;  /* 0x000000ffff038224 */ /* 0x000fe400008e0602 */
[----:B------:R-:W-:-:S07]  /*114e0*/  @!P0 IMAD.MOV.U32 R2, RZ, RZ, R14 ;  /* 0x000000ffff028224 */ /* 0x000fce00078e000e */
[----:B------:R-:W-:Y:S05]  /*114f0*/  WARPSYNC.COLLECTIVE R15, `(.L_x_2324) ;  /* 0x000000000f087348 */ /* 0x000fea0003c00000 */
[----:B------:R0:W1:Y:S02]  /*11500*/  SHFL.IDX P6, R14, R13, R12, R11 ;  /* 0x0000000c0d0e7389 */ /* 0x00006400000c000b */
[----:B01----:R-:W-:Y:S01]  /*11510*/  ENDCOLLECTIVE ;  /* 0x000000000000791b */ /* 0x003fe20003800000 */
.L_x_2324:
        /* <DEDUP_REMOVED lines=12> */
.L_x_2325:
        /* <DEDUP_REMOVED lines=8> */
.L_x_2326:
[----:B------:R-:W-:Y:S02]  /*11660*/  VIADD R6, R4, 0x20 ;  /* 0x0000002004067836 */ /* 0x000fe40000000000 */
        /* <DEDUP_REMOVED lines=8> */
[----:B------:R-:W-:Y:S01]  /*116f0*/  ISETP.GE.AND P0, PT, R6, UR39, PT ;  /* 0x0000002706007c0c */ /* 0x000fe2000bf06270 */
[----:B------:R-:W-:-:S12]  /*11700*/  IMAD.MOV.U32 R6, RZ, RZ, R14 ;  /* 0x000000ffff067224 */ /* 0x000fd800078e000e */
[----:B0-----:R-:W-:Y:S05]  /*11710*/  WARPSYNC.COLLECTIVE R15, `(.L_x_2327) ;  /* 0x000000000f087348 */ /* 0x001fea0003c00000 */
[----:B------:R1:W2:Y:S02]  /*11720*/  SHFL.IDX P6, R14, R13, R12, R11 ;  /* 0x0000000c0d0e7389 */ /* 0x0002a400000c000b */
[----:B012---:R-:W-:Y:S01]  /*11730*/  ENDCOLLECTIVE ;  /* 0x000000000000791b */ /* 0x007fe20003800000 */
.L_x_2327:
        /* <DEDUP_REMOVED lines=8> */
.L_x_2328:
        /* <DEDUP_REMOVED lines=14> */
.L_x_2329:
        /* <DEDUP_REMOVED lines=8> */
.L_x_2330:
        /* <DEDUP_REMOVED lines=14> */
.L_x_2331:
        /* <DEDUP_REMOVED lines=8> */
.L_x_2332:
        /* <DEDUP_REMOVED lines=14> */
.L_x_2333:
        /* <DEDUP_REMOVED lines=8> */
.L_x_2334:
        /* <DEDUP_REMOVED lines=14> */
.L_x_2335:
        /* <DEDUP_REMOVED lines=8> */
.L_x_2336:
        /* <DEDUP_REMOVED lines=12> */
.L_x_2337:
[----:B------:R-:W-:Y:S05]  /*11e00*/  BRA `(.L_x_2338) ;  /* 0xffffffc800d07947 */ /* 0x000fea000383ffff */
.L_x_2264:
[----:B0-----:R0:W1:Y:S02]  /*11e10*/  SYNCS.PHASECHK.TRANS64.TRYWAIT P0, [R17+URZ+0x30820], R0 ;  /* 0x03082000110075a7 */ /* 0x001064000800017f */
[----:B-1----:R-:W-:Y:S05]  /*11e20*/  @!P0 NANOSLEEP.SYNCS 0x989680 ;  /* 0x009896800000895d */ /* 0x002fea0003900000 */
[----:B------:R-:W1:Y:S02]  /*11e30*/  @!P0 SYNCS.PHASECHK.TRANS64 P0, [R17+URZ+0x30820], R0 ;  /* 0x03082000110085a7 */ /* 0x000e64000800007f */
[----:B-1----:R-:W-:Y:S05]  /*11e40*/  @!P0 BRA `(.L_x_2264) ;  /* 0xfffffffc00f08947 */ /* 0x002fea000383ffff */
[----:B------:R-:W-:Y:S05]  /*11e50*/  BRA `(.L_x_2339) ;  /* 0xffffffcc00347947 */ /* 0x000fea000383ffff */
.L_x_2268:
[----:B0-----:R0:W1:Y:S02]  /*11e60*/  SYNCS.PHASECHK.TRANS64.TRYWAIT P0, [R6+URZ+0x30840], R3 ;  /* 0x03084003060075a7 */ /* 0x001064000800017f */
[----:B-1----:R-:W-:Y:S05]  /*11e70*/  @!P0 NANOSLEEP.SYNCS 0x989680 ;  /* 0x009896800000895d */ /* 0x002fea0003900000 */
[----:B------:R-:W1:Y:S02]  /*11e80*/  @!P0 SYNCS.PHASECHK.TRANS64 P0, [R6+URZ+0x30840], R3 ;  /* 0x03084003060085a7 */ /* 0x000e64000800007f */
[----:B-1----:R-:W-:Y:S05]  /*11e90*/  @!P0 BRA `(.L_x_2268) ;  /* 0xfffffffc00f08947 */ /* 0x002fea000383ffff */
[----:B------:R-:W-:Y:S05]  /*11ea0*/  BRA `(.L_x_2340) ;  /* 0xffffffcc00f47947 */ /* 0x000fea000383ffff */
.L_x_2269:
[----:B------:R-:W-:Y:S01]  /*11eb0*/  BSSY B1, `(.L_x_2341) ;  /* 0x0000008000017945 */ /* 0x000fe20003800000 */
[----:B------:R-:W-:Y:S01]  /*11ec0*/  IMAD.MOV.U32 R13, RZ, RZ, R10 ;  /* 0x000000ffff0d7224 */ /* 0x000fe200078e000a */
[----:B------:R-:W-:Y:S01]  /*11ed0*/  MOV R12, RZ ;  /* 0x000000ff000c7202 */ /* 0x000fe20000000f00 */
[----:B------:R-:W-:Y:S02]  /*11ee0*/  IMAD.MOV.U32 R11, RZ, RZ, 0x181f ;  /* 0x0000181fff0b7424 */ /* 0x000fe400078e00ff */
[----:B------:R-:W-:-:S07]  /*11ef0*/  IMAD.MOV.U32 R15, RZ, RZ, -0x1 ;  /* 0xffffffffff0f7424 */ /* 0x000fce00078e00ff */
[----:B------:R-:W-:Y:S05]  /*11f00*/  WARPSYNC.COLLECTIVE R15, `(.L_x_2342) ;  /* 0x000000000f087348 */ /* 0x000fea0003c00000 */
[----:B------:R0:W1:Y:S02]  /*11f10*/  SHFL.IDX P6, R14, R13, R12, R11 ;  /* 0x0000000c0d0e7389 */ /* 0x00006400000c000b */
[----:B01----:R-:W-:Y:S01]  /*11f20*/  ENDCOLLECTIVE ;  /* 0x000000000000791b */ /* 0x003fe20003800000 */
.L_x_2342:
[----:B------:R-:W-:Y:S05]  /*11f30*/  BSYNC B1 ;  /* 0x0000000000017941 */ /* 0x000fea0003800000 */
.L_x_2341:
[----:B------:R-:W-:Y:S01]  /*11f40*/  MOV R13, R7 ;  /* 0x00000007000d7202 */ /* 0x000fe20000000f00 */
[----:B------:R-:W-:Y:S01]  /*11f50*/  IMAD.MOV.U32 R12, RZ, RZ, RZ ;  /* 0x000000ffff0c7224 */ /* 0x000fe200078e00ff */
[----:B------:R-:W-:Y:S01]  /*11f60*/  SHF.L.U32 R4, R37, 0x1, RZ ;  /* 0x0000000125047819 */ /* 0x000fe200000006ff */
[----:B------:R-:W-:Y:S02]  /*11f70*/  IMAD.MOV.U32 R11, RZ, RZ, 0x181f ;  /* 0x0000181fff0b7424 */ /* 0x000fe400078e00ff */
[----:B------:R-:W-:Y:S02]  /*11f80*/  IMAD.MOV.U32 R15, RZ, RZ, -0x1 ;  /* 0xffffffffff0f7424 */ /* 0x000fe400078e00ff */
[----:B------:R-:W-:Y:S02]  /*11f90*/  IMAD.MOV.U32 R3, RZ, RZ, R14 ;  /* 0x000000ffff037224 */ /* 0x000fe400078e000e */
[----:B------:R-:W-:-:S07]  /*11fa0*/  IMAD R8, R8, 0x2, R17 ;  /* 0x0000000208087824 */ /* 0x000fce00078e0211 */
[----:B------:R-:W-:Y:S05]  /*11fb0*/  WARPSYNC.COLLECTIVE R15, `(.L_x_2343) ;  /* 0x000000000f087348 */ /* 0x000fea0003c00000 */
[----:B------:R0:W1:Y:S02]  /*11fc0*/  SHFL.IDX P6, R14, R13, R12, R11 ;  /* 0x0000000c0d0e7389 */ /* 0x00006400000c000b */
[----:B01----:R-:W-:Y:S01]  /*11fd0*/  ENDCOLLECTIVE ;  /* 0x000000000000791b */ /* 0x003fe20003800000 */
.L_x_2343:
[----:B------:R-:W-:Y:S01]  /*11fe0*/  IMAD.MOV.U32 R13, RZ, RZ, R10 ;  /* 0x000000ffff0d7224 */ /* 0x000fe200078e000a */
[----:B------:R-:W-:Y:S02]  /*11ff0*/  MOV R12, 0x1 ;  /* 0x00000001000c7802 */ /* 0x000fe40000000f00 */
[----:B------:R-:W-:-:S13]  /*12000*/  IADD3 R2, P0, R14, R4, RZ ;  /* 0x000000040e027210 */ /* 0x000fda0007f1e0ff */
[----:B------:R-:W-:Y:S05]  /*12010*/  WARPSYNC.COLLECTIVE R15, `(.L_x_2344) ;  /* 0x000000000f087348 */ /* 0x000fea0003c00000 */
[----:B------:R0:W1:Y:S02]  /*12020*/  SHFL.IDX P6, R14, R13, R12, R11 ;  /* 0x0000000c0d0e7389 */ /* 0x00006400000c000b */
[----:B01----:R-:W-:Y:S01]  /*12030*/  ENDCOLLECTIVE ;  /* 0x000000000000791b */ /* 0x003fe20003800000 */
.L_x_2344:
        /* <DEDUP_REMOVED lines=12> */
.L_x_2345:
[----:B------:R-:W-:Y:S01]  /*12100*/  MOV R13, R10 ;  /* 0x0000000a000d7202 */ /* 0x000fe20000000f00 */
[----:B------:R-:W-:Y:S01]  /*12110*/  IMAD.MOV.U32 R12, RZ, RZ, 0x2 ;  /* 0x00000002ff0c7424 */ /* 0x000fe200078e00ff */
[----:B------:R-:W-:-:S13]  /*12120*/  IADD3 R2, P0, R14, R4, RZ ;  /* 0x000000040e027210 */ /* 0x000fda0007f1e0ff */
[----:B------:R-:W-:Y:S05]  /*12130*/  WARPSYNC.COLLECTIVE R15, `(.L_x_2346) ;  /* 0x000000000f087348 */ /* 0x000fea0003c00000 */
[----:B------:R0:W1:Y:S02]  /*12140*/  SHFL.IDX P6, R14, R13, R12, R11 ;  /* 0x0000000c0d0e7389 */ /* 0x00006400000c000b */
[----:B01----:R-:W-:Y:S01]  /*12150*/  ENDCOLLECTIVE ;  /* 0x000000000000791b */ /* 0x003fe20003800000 */
.L_x_2346:
        /* <DEDUP_REMOVED lines=12> */
.L_x_2347:
[----:B------:R-:W-:Y:S02]  /*12220*/  IMAD.MOV.U32 R13, RZ, RZ, R10 ;  /* 0x000000ffff0d7224 */ /* 0x000fe400078e000a */
[----:B------:R-:W-:Y:S01]  /*12230*/  IMAD.MOV.U32 R12, RZ, RZ, 0x3 ;  /* 0x00000003ff0c7424 */ /* 0x000fe200078e00ff */
[----:B------:R-:W-:-:S13]  /*12240*/  IADD3 R2, P0, R14, R4, RZ ;  /* 0x000000040e027210 */ /* 0x000fda0007f1e0ff */
[----:B------:R-:W-:Y:S05]  /*12250*/  WARPSYNC.COLLECTIVE R15, `(.L_x_2348) ;  /* 0x000000000f087348 */ /* 0x000fea0003c00000 */
[----:B------:R0:W1:Y:S02]  /*12260*/  SHFL.IDX P6, R14, R13, R12, R11 ;  /* 0x0000000c0d0e7389 */ /* 0x00006400000c000b */
[----:B01----:R-:W-:Y:S01]  /*12270*/  ENDCOLLECTIVE ;  /* 0x000000000000791b */ /* 0x003fe20003800000 */
.L_x_2348:
[----:B------:R-:W-:-:S05]  /*12280*/  IADD3.X R3, RZ, R35, RZ, P0, !PT ;  /* 0x00000023ff037210 */ /* 0x000fca00007fe4ff */
        /* <DEDUP_REMOVED lines=11> */
.L_x_2349:
[----:B------:R-:W-:Y:S02]  /*12340*/  IMAD.MOV.U32 R13, RZ, RZ, R10 ;  /* 0x000000ffff0d7224 */ /* 0x000fe400078e000a */
[----:B------:R-:W-:Y:S01]  /*12350*/  IMAD.MOV.U32 R12, RZ, RZ, 0x4 ;  /* 0x00000004ff0c7424 */ /* 0x000fe200078e00ff */
[----:B------:R-:W-:-:S13]  /*12360*/  IADD3 R2, P0, R14, R4, RZ ;  /* 0x000000040e027210 */ /* 0x000fda0007f1e0ff */
[----:B------:R-:W-:Y:S05]  /*12370*/  WARPSYNC.COLLECTIVE R15, `(.L_x_2350) ;  /* 0x000000000f087348 */ /* 0x000fea0003c00000 */
[----:B------:R0:W1:Y:S02]  /*12380*/  SHFL.IDX P6, R14, R13, R12, R11 ;  /* 0x0000000c0d0e7389 */ /* 0x00006400000c000b */
[----:B01----:R-:W-:Y:S01]  /*12390*/  ENDCOLLECTIVE ;  /* 0x000000000000791b */ /* 0x003fe20003800000 */
.L_x_2350:
        /* <DEDUP_REMOVED lines=12> */
.L_x_2351:
[----:B------:R-:W-:Y:S01]  /*12460*/  IMAD.MOV.U32 R13, RZ, RZ, R10 ;  /* 0x000000ffff0d7224 */ /* 0x000fe200078e000a */
[----:B------:R-:W-:Y:S02]  /*12470*/  MOV R12, 0x5 ;  /* 0x00000005000c7802 */ /* 0x000fe40000000f00 */
[----:B------:R-:W-:-:S13]  /*12480*/  IADD3 R2, P0, R14, R4, RZ ;  /* 0x000000040e027210 */ /* 0x000fda0007f1e0ff */
[----:B------:R-:W-:Y:S05]  /*12490*/  WARPSYNC.COLLECTIVE R15, `(.L_x_2352) ;  /* 0x000000000f087348 */ /* 0x000fea0003c00000 */
[----:B------:R0:W1:Y:S02]  /*124a0*/  SHFL.IDX P6, R14, R13, R12, R11 ;  /* 0x0000000c0d0e7389 */ /* 0x00006400000c000b */
[----:B01----:R-:W-:Y:S01]  /*124b0*/  ENDCOLLECTIVE ;  /* 0x000000000000791b */ /* 0x003fe20003800000 */
.L_x_2352:
        /* <DEDUP_REMOVED lines=12> */
.L_x_2353:
[----:B------:R-:W-:Y:S05]  /*12580*/  BRA `(.L_x_2354) ;  /* 0xffffffcc00447947 */ /* 0x000fea000383ffff */
.L_x_2274:
[----:B0-----:R0:W1:Y:S02]  /*12590*/  SYNCS.PHASECHK.TRANS64.TRYWAIT P0, [R6+URZ+0x30860], R3 ;  /* 0x03086003060075a7 */ /* 0x001064000800017f */
[----:B-1----:R-:W-:Y:S05]  /*125a0*/  @!P0 NANOSLEEP.SYNCS 0x989680 ;  /* 0x009896800000895d */ /* 0x002fea0003900000 */
[----:B------:R-:W1:Y:S02]  /*125b0*/  @!P0 SYNCS.PHASECHK.TRANS64 P0, [R6+URZ+0x30860], R3 ;  /* 0x03086003060085a7 */ /* 0x000e64000800007f */
[----:B-1----:R-:W-:Y:S05]  /*125c0*/  @!P0 BRA `(.L_x_2274) ;  /* 0xfffffffc00f08947 */ /* 0x002fea000383ffff */
[----:B------:R-:W-:Y:S05]  /*125d0*/  BRA `(.L_x_2355) ;  /* 0xffffffcc00a07947 */ /* 0x000fea000383ffff */
.L_x_2275:
        /* <DEDUP_REMOVED lines=8> */
.L_x_2357:
[----:B------:R-:W-:Y:S05]  /*12660*/  BSYNC B1 ;  /* 0x0000000000017941 */ /* 0x000fea0003800000 */
.L_x_2356:
[----:B------:R-:W-:Y:S01]  /*12670*/  MOV R13, R18 ;  /* 0x00000012000d7202 */ /* 0x000fe20000000f00 */
        /* <DEDUP_REMOVED lines=8> */
.L_x_2358:
[----:B------:R-:W-:Y:S02]  /*12700*/  IMAD.MOV.U32 R13, RZ, RZ, R19 ;  /* 0x000000ffff0d7224 */ /* 0x000fe400078e0013 */
[----:B------:R-:W-:Y:S01]  /*12710*/  IMAD.MOV.U32 R12, RZ, RZ, 0x1 ;  /* 0x00000001ff0c7424 */ /* 0x000fe200078e00ff */
[----:B------:R-:W-:-:S13]  /*12720*/  IADD3 R2, P0, R14, R4, RZ ;  /* 0x000000040e027210 */ /* 0x000fda0007f1e0ff */
[----:B------:R-:W-:Y:S05]  /*12730*/  WARPSYNC.COLLECTIVE R15, `(.L_x_2359) ;  /* 0x000000000f087348 */ /* 0x000fea0003c00000 */
[----:B------:R0:W1:Y:S02]  /*12740*/  SHFL.IDX P6, R14, R13, R12, R11 ;  /* 0x0000000c0d0e7389 */ /* 0x00006400000c000b */
[----:B01----:R-:W-:Y:S01]  /*12750*/  ENDCOLLECTIVE ;  /* 0x000000000000791b */ /* 0x003fe20003800000 */
.L_x_2359:
        /* <DEDUP_REMOVED lines=15> */
.L_x_2360:
[----:B------:R-:W-:Y:S01]  /*12850*/  IMAD.MOV.U32 R13, RZ, RZ, R19 ;  /* 0x000000ffff0d7224 */ /* 0x000fe200078e0013 */
[----:B------:R-:W-:Y:S02]  /*12860*/  MOV R12, 0x2 ;  /* 0x00000002000c7802 */ /* 0x000fe40000000f00 */
[----:B------:R-:W-:-:S13]  /*12870*/  IADD3 R2, P0, R14, R4, RZ ;  /* 0x000000040e027210 */ /* 0x000fda0007f1e0ff */
[----:B------:R-:W-:Y:S05]  /*12880*/  WARPSYNC.COLLECTIVE R15, `(.L_x_2361) ;  /* 0x000000000f087348 */ /* 0x000fea0003c00000 */
[----:B------:R0:W1:Y:S02]  /*12890*/  SHFL.IDX P6, R14, R13, R12, R11 ;  /* 0x0000000c0d0e7389 */ /* 0x00006400000c000b */
[----:B01----:R-:W-:Y:S01]  /*128a0*/  ENDCOLLECTIVE ;  /* 0x000000000000791b */ /* 0x003fe20003800000 */
.L_x_2361:
        /* <DEDUP_REMOVED lines=15> */
.L_x_2362:
[----:B------:R-:W-:Y:S01]  /*129a0*/  MOV R13, R19 ;  /* 0x00000013000d7202 */ /* 0x000fe20000000f00 */
[----:B------:R-:W-:Y:S01]  /*129b0*/  IMAD.MOV.U32 R12, RZ, RZ, 0x3 ;  /* 0x00000003ff0c7424 */ /* 0x000fe200078e00ff */
[----:B------:R-:W-:-:S13]  /*129c0*/  IADD3 R2, P0, R14, R4, RZ ;  /* 0x000000040e027210 */ /* 0x000fda0007f1e0ff */
[----:B------:R-:W-:Y:S05]  /*129d0*/  WARPSYNC.COLLECTIVE R15, `(.L_x_2363) ;  /* 0x000000000f087348 */ /* 0x000fea0003c00000 */
[----:B------:R0:W1:Y:S02]  /*129e0*/  SHFL.IDX P6, R14, R13, R12, R11 ;  /* 0x0000000c0d0e7389 */ /* 0x00006400000c000b */
[----:B01----:R-:W-:Y:S01]  /*129f0*/  ENDCOLLECTIVE ;  /* 0x000000000000791b */ /* 0x003fe20003800000 */
.L_x_2363:
        /* <DEDUP_REMOVED lines=15> */
.L_x_2364:
[----:B------:R-:W-:Y:S02]  /*12af0*/  IMAD.MOV.U32 R13, RZ, RZ, R19 ;  /* 0x000000ffff0d7224 */ /* 0x000fe400078e0013 */
[----:B------:R-:W-:Y:S01]  /*12b00*/  IMAD.MOV.U32 R12, RZ, RZ, 0x4 ;  /* 0x00000004ff0c7424 */ /* 0x000fe200078e00ff */
[----:B------:R-:W-:-:S13]  /*12b10*/  IADD3 R2, P0, R14, R4, RZ ;  /* 0x000000040e027210 */ /* 0x000fda0007f1e0ff */
[----:B------:R-:W-:Y:S05]  /*12b20*/  WARPSYNC.COLLECTIVE R15, `(.L_x_2365) ;  /* 0x000000000f087348 */ /* 0x000fea0003c00000 */
[----:B------:R0:W1:Y:S02]  /*12b30*/  SHFL.IDX P6, R14, R13, R12, R11 ;  /* 0x0000000c0d0e7389 */ /* 0x00006400000c000b */
[----:B01----:R-:W-:Y:S01]  /*12b40*/  ENDCOLLECTIVE ;  /* 0x000000000000791b */ /* 0x003fe20003800000 */
.L_x_2365:
[----:B------:R-:W-:Y:S02]  /*12b50*/  IADD3.X R3, RZ, R3, RZ, P0, !PT ;  /* 0x00000003ff037210 */ /* 0x000fe400007fe4ff */
        /* <DEDUP_REMOVED lines=14> */
.L_x_2366:
[----:B------:R-:W-:Y:S02]  /*12c40*/  IMAD.MOV.U32 R13, RZ, RZ, R19 ;  /* 0x000000ffff0d7224 */ /* 0x000fe400078e0013 */
[----:B------:R-:W-:Y:S01]  /*12c50*/  IMAD.MOV.U32 R12, RZ, RZ, 0x5 ;  /* 0x00000005ff0c7424 */ /* 0x000fe200078e00ff */
[----:B------:R-:W-:-:S13]  /*12c60*/  IADD3 R2, P0, R14, R4, RZ ;  /* 0x000000040e027210 */ /* 0x000fda0007f1e0ff */
[----:B------:R-:W-:Y:S05]  /*12c70*/  WARPSYNC.COLLECTIVE R15, `(.L_x_2367) ;  /* 0x000000000f087348 */ /* 0x000fea0003c00000 */
[----:B------:R0:W1:Y:S02]  /*12c80*/  SHFL.IDX P6, R14, R13, R12, R11 ;  /* 0x0000000c0d0e7389 */ /* 0x00006400000c000b */
[----:B01----:R-:W-:Y:S01]  /*12c90*/  ENDCOLLECTIVE ;  /* 0x000000000000791b */ /* 0x003fe20003800000 */
.L_x_2367:
[----:B------:R-:W-:Y:S01]  /*12ca0*/  IMAD.X R3, RZ, RZ, R3, P0 ;  /* 0x000000ffff037224 */ /* 0x000fe200000e0603 */
        /* <DEDUP_REMOVED lines=11> */
.L_x_2368:
[----:B------:R-:W-:Y:S01]  /*12d60*/  @!PT LDS RZ, [RZ] ;  /* 0x00000000fffff984 */ /* 0x000fe20000000800 */
[----:B------:R-:W-:Y:S01]  /*12d70*/  @!PT LDS RZ, [RZ] ;  /* 0x00000000fffff984 */ /* 0x000fe20000000800 */
[----:B------:R-:W-:Y:S01]  /*12d80*/  @!PT LDS RZ, [RZ] ;  /* 0x00000000fffff984 */ /* 0x000fe20000000800 */
[----:B------:R0:W-:Y:S01]  /*12d90*/  LDGSTS.E.BYPASS.LTC128B.128 [R7+0x5400], desc[UR36][R2.64+0x80], !P0 ;  /* 0x0540008002077fae */ /* 0x0001e2000c101d64 */
[----:B------:R-:W-:-:S13]  /*12da0*/  ISETP.LT.OR P0, PT, R8, 0x41, P1 ;  /* 0x000000410800780c */ /* 0x000fda0000f01670 */
[----:B------:R0:W-:Y:S01]  /*12db0*/  LDGSTS.E.BYPASS.LTC128B.128 [R7+0x8400], desc[UR36][R2.64+0x100], !P0 ;  /* 0x0840010002077fae */ /* 0x0001e2000c101d64 */
[----:B------:R-:W-:Y:S05]  /*12dc0*/  BRA `(.L_x_2369) ;  /* 0xffffffc800a07947 */ /* 0x000fea000383ffff */
.L_x_2283:
[----:B0-----:R0:W1:Y:S02]  /*12dd0*/  SYNCS.PHASECHK.TRANS64.TRYWAIT P0, [R4+URZ+0x30860], R3 ;  /* 0x03086003040075a7 */ /* 0x001064000800017f */
[----:B-1----:R-:W-:Y:S05]  /*12de0*/  @!P0 NANOSLEEP.SYNCS 0x989680 ;  /* 0x009896800000895d */ /* 0x002fea0003900000 */
[----:B------:R-:W1:Y:S02]  /*12df0*/  @!P0 SYNCS.PHASECHK.TRANS64 P0, [R4+URZ+0x30860], R3 ;  /* 0x03086003040085a7 */ /* 0x000e64000800007f */
[----:B-1----:R-:W-:Y:S05]  /*12e00*/  @!P0 BRA `(.L_x_2283) ;  /* 0xfffffffc00f08947 */ /* 0x002fea000383ffff */
[----:B------:R-:W-:Y:S05]  /*12e10*/  BRA `(.L_x_2370) ;  /* 0xffffffcc00c07947 */ /* 0x000fea000383ffff */
.L_x_2284:
        /* <DEDUP_REMOVED lines=8> */
.L_x_2372:
[----:B------:R-:W-:Y:S05]  /*12ea0*/  BSYNC B0 ;  /* 0x0000000000007941 */ /* 0x000fea0003800000 */
.L_x_2371:
[----:B------:R-:W-:Y:S01]  /*12eb0*/  IMAD.MOV.U32 R13, RZ, RZ, R18 ;  /* 0x000000ffff0d7224 */ /* 0x000fe200078e0012 */
[----:B------:R-:W-:Y:S01]  /*12ec0*/  MOV R12, RZ ;  /* 0x000000ff000c7202 */ /* 0x000fe20000000f00 */
[----:B------:R-:W-:Y:S02]  /*12ed0*/  IMAD.MOV.U32 R11, RZ, RZ, 0x181f ;  /* 0x0000181fff0b7424 */ /* 0x000fe400078e00ff */
[----:B------:R-:W-:Y:S02]  /*12ee0*/  IMAD.MOV.U32 R15, RZ, RZ, -0x1 ;  /* 0xffffffffff0f7424 */ /* 0x000fe400078e00ff */
[----:B------:R-:W-:Y:S02]  /*12ef0*/  IMAD.MOV.U32 R0, RZ, RZ, R14 ;  /* 0x000000ffff007224 */ /* 0x000fe400078e000e */
[----:B------:R-:W-:-:S07]  /*12f00*/  IMAD.SHL.U32 R6, R37, 0x2, RZ ;  /* 0x0000000225067824 */ /* 0x000fce00078e00ff */
[----:B------:R-:W-:Y:S05]  /*12f10*/  WARPSYNC.COLLECTIVE R15, `(.L_x_2373) ;  /* 0x000000000f087348 */ /* 0x000fea0003c00000 */
[----:B------:R0:W1:Y:S02]  /*12f20*/  SHFL.IDX P6, R14, R13, R12, R11 ;  /* 0x0000000c0d0e7389 */ /* 0x00006400000c000b */
[----:B01----:R-:W-:Y:S01]  /*12f30*/  ENDCOLLECTIVE ;  /* 0x000000000000791b */ /* 0x003fe20003800000 */
.L_x_2373:
[----:B------:R-:W-:Y:S02]  /*12f40*/  IMAD.MOV.U32 R13, RZ, RZ, R19 ;  /* 0x000000ffff0d7224 */ /* 0x000fe400078e0013 */
[----:B------:R-:W-:Y:S01]  /*12f50*/  IMAD.MOV.U32 R12, RZ, RZ, 0x1 ;  /* 0x00000001ff0c7424 */ /* 0x000fe200078e00ff */
[----:B------:R-:W-:-:S13]  /*12f60*/  IADD3 R2, P0, R14, R6, RZ ;  /* 0x000000060e027210 */ /* 0x000fda0007f1e0ff */
[----:B------:R-:W-:Y:S05]  /*12f70*/  WARPSYNC.COLLECTIVE R15, `(.L_x_2374) ;  /* 0x000000000f087348 */ /* 0x000fea0003c00000 */
[----:B------:R0:W1:Y:S02]  /*12f80*/  SHFL.IDX P6, R14, R13, R12, R11 ;  /* 0x0000000c0d0e7389 */ /* 0x00006400000c000b */
[----:B01----:R-:W-:Y:S01]  /*12f90*/  ENDCOLLECTIVE ;  /* 0x000000000000791b */ /* 0x003fe20003800000 */
.L_x_2374:
[----:B------:R-:W-:Y:S01]  /*12fa0*/  IADD3.X R3, RZ, R0, RZ, P0, !PT ;  /* 0x00000000ff037210 */ /* 0x000fe200007fe4ff */
[----:B------:R-:W-:Y:S01]  /*12fb0*/  IMAD R0, R8, 0x2, R17 ;  /* 0x0000000208007824 */ /* 0x000fe200078e0211 */
        /* <DEDUP_REMOVED lines=11> */
.L_x_2375:
        /* <DEDUP_REMOVED lines=12> */
.L_x_2376:
        /* <DEDUP_REMOVED lines=12> */
.L_x_2377:
        /* <DEDUP_REMOVED lines=12> */
.L_x_2378:
        /* <DEDUP_REMOVED lines=12> */
.L_x_2379:
        /* <DEDUP_REMOVED lines=12> */
.L_x_2380:
[----:B------:R-:W-:Y:S02]  /*13430*/  IADD3.X R3, RZ, R7, RZ, P0, !PT ;  /* 0x00000007ff037210 */ /* 0x000fe400007fe4ff */
        /* <DEDUP_REMOVED lines=11> */
.L_x_2381:
        /* <DEDUP_REMOVED lines=12> */
.L_x_2382:
        /* <DEDUP_REMOVED lines=12> */
.L_x_2383:
[----:B------:R-:W-:Y:S01]  /*13670*/  @!PT LDS RZ, [RZ] ;  /* 0x00000000fffff984 */ /* 0x000fe20000000800 */
[----:B------:R-:W-:Y:S01]  /*13680*/  @!PT LDS RZ, [RZ] ;  /* 0x00000000fffff984 */ /* 0x000fe20000000800 */
[----:B------:R-:W-:Y:S01]  /*13690*/  @!PT LDS RZ, [RZ] ;  /* 0x00000000fffff984 */ /* 0x000fe20000000800 */
[----:B------:R1:W-:Y:S01]  /*136a0*/  LDGSTS.E.BYPASS.LTC128B.128 [R0+0x5400], desc[UR36][R2.64+0x80], !P0 ;  /* 0x0540008002007fae */ /* 0x0003e2000c101d64 */
[----:B------:R-:W-:-:S13]  /*136b0*/  ISETP.LT.OR P0, PT, R5, 0x41, P1 ;  /* 0x000000410500780c */ /* 0x000fda0000f01670 */
[----:B------:R1:W-:Y:S01]  /*136c0*/  LDGSTS.E.BYPASS.LTC128B.128 [R0+0x8400], desc[UR36][R2.64+0x100], !P0 ;  /* 0x0840010002007fae */ /* 0x0003e2000c101d64 */
[----:B------:R-:W-:Y:S05]  /*136d0*/  BRA `(.L_x_2384) ;  /* 0xffffffc800887947 */ /* 0x000fea000383ffff */
.L_x_2289:
[----:B------:R-:W-:Y:S01]  /*136e0*/  BSSY B0, `(.L_x_2385) ;  /* 0x0000008000007945 */ /* 0x000fe20003800000 */
[----:B------:R-:W-:Y:S01]  /*136f0*/  IMAD.MOV.U32 R13, RZ, RZ, R34 ;  /* 0x000000ffff0d7224 */ /* 0x000fe200078e0022 */
[----:B------:R-:W-:Y:S01]  /*13700*/  MOV R11, 0x1f ;  /* 0x0000001f000b7802 */ /* 0x000fe20000000f00 */
[----:B------:R-:W-:Y:S02]  /*13710*/  IMAD.MOV.U32 R12, RZ, RZ, RZ ;  /* 0x000000ffff0c7224 */ /* 0x000fe400078e00ff */
[----:B------:R-:W-:-:S07]  /*13720*/  IMAD.MOV.U32 R15, RZ, RZ, -0x1 ;  /* 0xffffffffff0f7424 */ /* 0x000fce00078e00ff */
[----:B-----5:R-:W-:Y:S05]  /*13730*/  WARPSYNC.COLLECTIVE R15, `(.L_x_2386) ;  /* 0x000000000f087348 */ /* 0x020fea0003c00000 */
[----:B------:R0:W1:Y:S02]  /*13740*/  SHFL.IDX P6, R14, R13, R12, R11 ;  /* 0x0000000c0d0e7389 */ /* 0x00006400000c000b */
[----:B01---5:R-:W-:Y:S01]  /*13750*/  ENDCOLLECTIVE ;  /* 0x000000000000791b */ /* 0x023fe20003800000 */
.L_x_2386:
[----:B------:R-:W-:Y:S05]  /*13760*/  BSYNC B0 ;  /* 0x0000000000007941 */ /* 0x000fea0003800000 */
.L_x_2385:
[----:B------:R-:W-:Y:S05]  /*13770*/  BRA `(.L_x_2387) ;  /* 0xffffffcc00107947 */ /* 0x000fea000383ffff */
.L_x_2292:
[----:B-1----:R1:W2:Y:S02]  /*13780*/  SYNCS.PHASECHK.TRANS64.TRYWAIT P0, [R4+URZ+0x30820], R0 ;  /* 0x03082000040075a7 */ /* 0x0022a4000800017f */
[----:B--2---:R-:W-:Y:S05]  /*13790*/  @!P0 NANOSLEEP.SYNCS 0x989680 ;  /* 0x009896800000895d */ /* 0x004fea0003900000 */
[----:B------:R-:W2:Y:S02]  /*137a0*/  @!P0 SYNCS.PHASECHK.TRANS64 P0, [R4+URZ+0x30820], R0 ;  /* 0x03082000040085a7 */ /* 0x000ea4000800007f */
[----:B--2---:R-:W-:Y:S05]  /*137b0*/  @!P0 BRA `(.L_x_2292) ;  /* 0xfffffffc00f08947 */ /* 0x004fea000383ffff */
[----:B------:R-:W-:Y:S05]  /*137c0*/  BRA `(.L_x_2388) ;  /* 0xffffffcc00587947 */ /* 0x000fea000383ffff */
.L_x_2293:
        /* <DEDUP_REMOVED lines=8> */
[----:B01---5:R-:W-:Y:S05]  /*13850*/  WARPSYNC.COLLECTIVE R15, `(.L_x_2390) ;  /* 0x000000000f087348 */ /* 0x023fea0003c00000 */
[----:B------:R2:W3:Y:S02]  /*13860*/  SHFL.IDX P6, R14, R13, R12, R11 ;  /* 0x0000000c0d0e7389 */ /* 0x0004e400000c000b */
[----:B0123-5:R-:W-:Y:S01]  /*13870*/  ENDCOLLECTIVE ;  /* 0x000000000000791b */ /* 0x02ffe20003800000 */
.L_x_2390:
[----:B------:R-:W-:Y:S05]  /*13880*/  BSYNC B0 ;  /* 0x0000000000007941 */ /* 0x000fea0003800000 */
.L_x_2389:
[----:B------:R-:W-:Y:S05]  /*13890*/  BRA `(.L_x_2391) ;  /* 0xffffffcc00407947 */ /* 0x000fea000383ffff */
.L_x_2296:
[----:B------:R-:W-:Y:S01]  /*138a0*/  BSSY B1, `(.L_x_2392) ;  /* 0x0000006000017945 */ /* 0x000fe20003800000 */
[----:B------:R-:W-:-:S07]  /*138b0*/  IMAD.MOV.U32 R15, RZ, RZ, -0x1 ;  /* 0xffffffffff0f7424 */ /* 0x000fce00078e00ff */
[----:B01---5:R-:W-:Y:S05]  /*138c0*/  WARPSYNC.COLLECTIVE R15, `(.L_x_2393) ;  /* 0x000000000f0c7348 */ /* 0x023fea0003c00000 */
[----:B------:R-:W-:Y:S02]  /*138d0*/  ELECT P6, UR62, PT ;  /* 0x00000000003e782f */ /* 0x000fe400038c0000 */
[----:B------:R-:W-:Y:S01]  /*138e0*/  MOV R14, UR62 ;  /* 0x0000003e000e7c02 */ /* 0x000fe20008000f00 */
[----:B01---5:R-:W-:Y:S10]  /*138f0*/  ENDCOLLECTIVE ;  /* 0x000000000000791b */ /* 0x023ff40003800000 */
.L_x_2393:
[----:B------:R-:W-:Y:S05]  /*13900*/  BSYNC B1 ;  /* 0x0000000000017941 */ /* 0x000fea0003800000 */
.L_x_2392:
[----:B------:R-:W-:Y:S05]  /*13910*/  BRA `(.L_x_2394) ;  /* 0xffffffcc00387947 */ /* 0x000fea000383ffff */
.L_x_2298:
[----:B-1----:R1:W2:Y:S02]  /*13920*/  SYNCS.PHASECHK.TRANS64.TRYWAIT P1, [R5+URZ+0x30840], R0 ;  /* 0x03084000050075a7 */ /* 0x0022a4000802017f */
[----:B--2---:R-:W-:Y:S05]  /*13930*/  @!P1 NANOSLEEP.SYNCS 0x989680 ;  /* 0x009896800000995d */ /* 0x004fea0003900000 */
[----:B------:R-:W2:Y:S02]  /*13940*/  @!P1 SYNCS.PHASECHK.TRANS64 P1, [R5+URZ+0x30840], R0 ;  /* 0x03084000050095a7 */ /* 0x000ea4000802007f */
[----:B--2---:R-:W-:Y:S05]  /*13950*/  @!P1 BRA `(.L_x_2298) ;  /* 0xfffffffc00f09947 */ /* 0x004fea000383ffff */
[----:B------:R-:W-:Y:S05]  /*13960*/  BRA `(.L_x_2395) ;  /* 0xffffffcc00607947 */ /* 0x000fea000383ffff */
.L_x_2300:
[----:B--2---:R2:W3:Y:S02]  /*13970*/  SYNCS.PHASECHK.TRANS64.TRYWAIT P1, [R23+URZ+0x30840], R2 ;  /* 0x03084002170075a7 */ /* 0x0044e4000802017f */
[----:B---3--:R-:W-:Y:S05]  /*13980*/  @!P1 NANOSLEEP.SYNCS 0x989680 ;  /* 0x009896800000995d */ /* 0x008fea0003900000 */
[----:B------:R-:W3:Y:S02]  /*13990*/  @!P1 SYNCS.PHASECHK.TRANS64 P1, [R23+URZ+0x30840], R2 ;  /* 0x03084002170095a7 */ /* 0x000ee4000802007f */
[----:B---3--:R-:W-:Y:S05]  /*139a0*/  @!P1 BRA `(.L_x_2300) ;  /* 0xfffffffc00f09947 */ /* 0x008fea000383ffff */
[----:B------:R-:W-:Y:S05]  /*139b0*/  BRA `(.L_x_2396) ;  /* 0xffffffcc006c7947 */ /* 0x000fea000383ffff */
.L_x_2302:
[----:B---3--:R3:W4:Y:S02]  /*139c0*/  SYNCS.PHASECHK.TRANS64.TRYWAIT P1, [R5+URZ+0x30860], R0 ;  /* 0x03086000050075a7 */ /* 0x008724000802017f */
[----:B----4-:R-:W-:Y:S05]  /*139d0*/  @!P1 NANOSLEEP.SYNCS 0x989680 ;  /* 0x009896800000995d */ /* 0x010fea0003900000 */
[----:B------:R-:W4:Y:S02]  /*139e0*/  @!P1 SYNCS.PHASECHK.TRANS64 P1, [R5+URZ+0x30860], R0 ;  /* 0x03086000050095a7 */ /* 0x000f24000802007f */
[----:B----4-:R-:W-:Y:S05]  /*139f0*/  @!P1 BRA `(.L_x_2302) ;  /* 0xfffffffc00f09947 */ /* 0x010fea000383ffff */
[----:B------:R-:W-:Y:S05]  /*13a00*/  BRA `(.L_x_2397) ;  /* 0xffffffcc00687947 */ /* 0x000fea000383ffff */
.L_x_2398:
        /* <DEDUP_REMOVED lines=15> */
.L_x_3227:


//--------------------- .text._ZN7cutlass13device_kernelIN5flash11enable_sm90INS1_16FlashAttnFwdSm90INS1_25CollectiveMainloopFwdSm90ILi2EN4cute5tupleIJNS5_1CILi1EEES8_S8_EEENS6_IJNS7_ILi128EEENS7_ILi96EEENS7_ILi192EEEEEELi192ENS_10bfloat16_tEfNS_4arch4Sm90ELb1ELb0ELb1ELb1ELb1ELb0ELb0ELb1ELb1ELb1ELb0ELb0EEENS1_21CollectiveEpilogueFwdINS6_IJSA_SC_SB_EEES9_SE_SG_Li256ELb1ELb1ELb0ELb0EEENS1_36VarlenDynamicPersistentTileSchedulerILi128ELi96ELi256ELi128ELb0ELb1ELb1ELb1ELb1ELb1EEEEEEEEEvNT_6ParamsE --------------------------
	.section	.text._ZN7cutlass13device_kernelIN5flash11enable_sm90INS1_16FlashAttnFwdSm90INS1_25CollectiveMainloopFwdSm90ILi2EN4cute5tupleIJNS5_1CILi1EEES8_S8_EEENS6_IJNS7_ILi128EEENS7_ILi96EEENS7_ILi192EEEEEELi192ENS_10bfloat16_tEfNS_4arch4Sm90ELb1ELb0ELb1ELb1ELb1ELb0ELb0ELb1ELb1ELb1ELb0ELb0EEENS1_21CollectiveEpilogueFwdINS6_IJSA_SC_SB_EEES9_SE_SG_Li256ELb1ELb1ELb0ELb0EEENS1_36VarlenDynamicPersistentTileSchedulerILi128ELi96ELi256ELi128ELb0ELb1ELb1ELb1ELb1ELb1EEEEEEEEEvNT_6ParamsE,"ax",@progbits
	.align	128
.text._ZN7cutlass13device_kernelIN5flash11enable_sm90INS1_16FlashAttnFwdSm90INS1_25CollectiveMainloopFwdSm90ILi2EN4cute5tupleIJNS5_1CILi1EEES8_S8_EEENS6_IJNS7_ILi128EEENS7_ILi96EEENS7_ILi192EEEEEELi192ENS_10bfloat16_tEfNS_4arch4Sm90ELb1ELb0ELb1ELb1ELb1ELb0ELb0ELb1ELb1ELb1ELb0ELb0EEENS1_21CollectiveEpilogueFwdINS6_IJSA_SC_SB_EEES9_SE_SG_Li256ELb1ELb1ELb0ELb0EEENS1_36VarlenDynamicPersistentTileSchedulerILi128ELi96ELi256ELi128ELb0ELb1ELb1ELb1ELb1ELb1EEEEEEEEEvNT_6ParamsE:
        .type           _ZN7cutlass13device_kernelIN5flash11enable_sm90INS1_16FlashAttnFwdSm90INS1_25CollectiveMainloopFwdSm90ILi2EN4cute5tupleIJNS5_1CILi1EEES8_S8_EEENS6_IJNS7_ILi128EEENS7_ILi96EEENS7_ILi192EEEEEELi192ENS_10bfloat16_tEfNS_4arch4Sm90ELb1ELb0ELb1ELb1ELb1ELb0ELb0ELb1ELb1ELb1ELb0ELb0EEENS1_21CollectiveEpilogueFwdINS6_IJSA_SC_SB_EEES9_SE_SG_Li256ELb1ELb1ELb0ELb0EEENS1_36VarlenDynamicPersistentTileSchedulerILi128ELi96ELi256ELi128ELb0ELb1ELb1ELb1ELb1ELb1EEEEEEEEEvNT_6ParamsE,@function
        .size           _ZN7cutlass13device_kernelIN5flash11enable_sm90INS1_16FlashAttnFwdSm90INS1_25CollectiveMainloopFwdSm90ILi2EN4cute5tupleIJNS5_1CILi1EEES8_S8_EEENS6_IJNS7_ILi128EEENS7_ILi96EEENS7_ILi192EEEEEELi192ENS_10bfloat16_tEfNS_4arch4Sm90ELb1ELb0ELb1ELb1ELb1ELb0ELb0ELb1ELb1ELb1ELb0ELb0EEENS1_21CollectiveEpilogueFwdINS6_IJSA_SC_SB_EEES9_SE_SG_Li256ELb1ELb1ELb0ELb0EEENS1_36VarlenDynamicPersistentTileSchedulerILi128ELi96ELi256ELi128ELb0ELb1ELb1ELb1ELb1ELb1EEEEEEEEEvNT_6ParamsE,(.L_x_3228 - _ZN7cutlass13device_kernelIN5flash11enable_sm90INS1_16FlashAttnFwdSm90INS1_25CollectiveMainloopFwdSm90ILi2EN4cute5tupleIJNS5_1CILi1EEES8_S8_EEENS6_IJNS7_ILi128EEENS7_ILi96EEENS7_ILi192EEEEEELi192ENS_10bfloat16_tEfNS_4arch4Sm90ELb1ELb0ELb1ELb1ELb1ELb0ELb0ELb1ELb1ELb1ELb0ELb0EEENS1_21CollectiveEpilogueFwdINS6_IJSA_SC_SB_EEES9_SE_SG_Li256ELb1ELb1ELb0ELb0EEENS1_36VarlenDynamicPersistentTileSchedulerILi128ELi96ELi256ELi128ELb0ELb1ELb1ELb1ELb1ELb1EEEEEEEEEvNT_6ParamsE)
        .other          _ZN7cutlass13device_kernelIN5flash11enable_sm90INS1_16FlashAttnFwdSm90INS1_25CollectiveMainloopFwdSm90ILi2EN4cute5tupleIJNS5_1CILi1EEES8_S8_EEENS6_IJNS7_ILi128EEENS7_ILi96EEENS7_ILi192EEEEEELi192ENS_10bfloat16_tEfNS_4arch4Sm90ELb1ELb0ELb1ELb1ELb1ELb0ELb0ELb1ELb1ELb1ELb0ELb0EEENS1_21CollectiveEpilogueFwdINS6_IJSA_SC_SB_EEES9_SE_SG_Li256ELb1ELb1ELb0ELb0EEENS1_36VarlenDynamicPersistentTileSchedulerILi128ELi96ELi256ELi128ELb0ELb1ELb1ELb1ELb1ELb1EEEEEEEEEvNT_6ParamsE,@"STO_CUDA_ENTRY STV_DEFAULT"
_ZN7cutlass13device_kernelIN5flash11enable_sm90INS1_16FlashAttnFwdSm90INS1_25CollectiveMainloopFwdSm90ILi2EN4cute5tupleIJNS5_1CILi1EEES8_S8_EEENS6_IJNS7_ILi128EEENS7_ILi96EEENS7_ILi192EEEEEELi192ENS_10bfloat16_tEfNS_4arch4Sm90ELb1ELb0ELb1ELb1ELb1ELb0ELb0ELb1ELb1ELb1ELb0ELb0EEENS1_21CollectiveEpilogueFwdINS6_IJSA_SC_SB_EEES9_SE_SG_Li256ELb1ELb1ELb0ELb0EEENS1_36VarlenDynamicPersistentTileSchedulerILi128ELi96ELi256ELi128ELb0ELb1ELb1ELb1ELb1ELb1EEEEEEEEEvNT_6ParamsE:
        /* <DEDUP_REMOVED lines=45> */
.L_x_2399:
        /* <DEDUP_REMOVED lines=22> */
.L_x_2400:
        /* <DEDUP_REMOVED lines=18> */
.L_x_2401:
        /* <DEDUP_REMOVED lines=22> */
.L_x_2402:
        /* <DEDUP_REMOVED lines=23> */
.L_x_2403:
        /* <DEDUP_REMOVED lines=10> */
.L_x_2405:
        /* <DEDUP_REMOVED lines=23> */
[CC--:B------:R-:W-:Y:S02]  /*0a30*/  LEA.HI R4, R3.reuse, R204.reuse, RZ, 0x5 ;  /* 0x000000cc03047211 */ /* 0x0c0fe400078f28ff */
[----:B------:R-:W-:Y:S02]  /*0a40*/  LOP3.LUT R5, R0, 0xffffff80, RZ, 0xc0, !PT ;  /* 0xffffff8000057812 */ /* 0x000fe400078ec0ff */
[----:B------:R-:W-:Y:S01]  /*0a50*/  LEA.HI R10, R3, R204, RZ, 0x2 ;  /* 0x000000cc030a7211 */ /* 0x000fe200078f10ff */
[----:B------:R-:W-:Y:S01]  /*0a60*/  IMAD.SHL.U32 R4, R4, 0x20, RZ ;  /* 0x0000002004047824 */ /* 0x000fe200078e00ff */
[----:B------:R-:W-:Y:S01]  /*0a70*/  SHF.R.S32.HI R197, RZ, 0x7, R0 ;  /* 0x00000007ffc57819 */ /* 0x000fe20000011400 */
[----:B------:R-:W-:-:S03]  /*0a80*/  IMAD.IADD R196, R204, 0x1, -R5 ;  /* 0x00000001ccc47824 */ /* 0x000fc600078e0a05 */
[----:B------:R-:W-:Y:S02]  /*0a90*/  LOP3.LUT R4, R4, 0xfffffc00, RZ, 0xc0, !PT ;  /* 0xfffffc0004047812 */ /* 0x000fe400078ec0ff */
[----:B------:R-:W-:Y:S02]  /*0aa0*/  SHF.R.S32.HI R9, RZ, 0x1f, R196 ;  /* 0x0000001fff097819 */ /* 0x000fe400000114c4 */
[----:B------:R-:W-:Y:S02]  /*0ab0*/  LEA.HI R0, R0, R197, RZ, 0x1 ;  /* 0x000000c500007211 */ /* 0x000fe400078f08ff */
[CC--:B------:R-:W-:Y:S02]  /*0ac0*/  LEA.HI R6, R9.reuse, R196.reuse, RZ, 0x2 ;  /* 0x000000c409067211 */ /* 0x0c0fe400078f10ff */
[----:B------:R-:W-:Y:S02]  /*0ad0*/  LEA.HI R9, R9, R196, RZ, 0x5 ;  /* 0x000000c409097211 */ /* 0x000fe400078f28ff */
[----:B------:R-:W-:-:S02]  /*0ae0*/  SHF.R.S32.HI R8, RZ, 0x2, R6 ;  /* 0x00000002ff087819 */ /* 0x000fc40000011406 */
[----:B------:R-:W-:Y:S02]  /*0af0*/  SHF.R.S32.HI R11, RZ, 0x1f, R6 ;  /* 0x0000001fff0b7819 */ /* 0x000fe40000011406 */
[----:B------:R-:W-:Y:S02]  /*0b00*/  SHF.R.S32.HI R9, RZ, 0x5, R9 ;  /* 0x00000005ff097819 */ /* 0x000fe40000011409 */
[----:B------:R-:W-:Y:S02]  /*0b10*/  LEA.HI R11, R11, R8, RZ, 0x3 ;  /* 0x000000080b0b7211 */ /* 0x000fe400078f18ff */
[----:B------:R-:W-:Y:S02]  /*0b20*/  LOP3.LUT R0, R0, 0x3fffffe, RZ, 0xc0, !PT ;  /* 0x03fffffe00007812 */ /* 0x000fe400078ec0ff */
[----:B------:R-:W-:Y:S02]  /*0b30*/  LOP3.LUT R11, R11, 0xfffffff8, RZ, 0xc0, !PT ;  /* 0xfffffff80b0b7812 */ /* 0x000fe400078ec0ff */
[----:B------:R-:W-:-:S02]  /*0b40*/  IADD3 R0, R197, -R0, RZ ;  /* 0x80000000c5007210 */ /* 0x000fc40007ffe0ff */
[----:B------:R-:W-:Y:S01]  /*0b50*/  LOP3.LUT R17, R6, 0x7ffffffc, RZ, 0xc0, !PT ;  /* 0x7ffffffc06117812 */ /* 0x000fe200078ec0ff */
[----:B------:R-:W-:-:S04]  /*0b60*/  IMAD.IADD R8, R8, 0x1, -R11 ;  /* 0x0000000108087824 */ /* 0x000fc800078e0a0b */
[----:B------:R-:W-:Y:S02]  /*0b70*/  IMAD R9, R9, 0x10, R8 ;  /* 0x0000001009097824 */ /* 0x000fe400078e0208 */
[----:B------:R-:W-:Y:S02]  /*0b80*/  IMAD.IADD R17, R196, 0x1, -R17 ;  /* 0x00000001c4117824 */ /* 0x000fe400078e0a11 */
[----:B------:R-:W-:Y:S01]  /*0b90*/  IMAD R198, R0, 0x40, R9 ;  /* 0x0000004000c67824 */ /* 0x000fe200078e0209 */
[----:B--2---:R-:W-:Y:S02]  /*0ba0*/  R2UR UR4, R2 ;  /* 0x00000000020472ca */ /* 0x004fe400000e0000 */
[CC--:B------:R-:W-:Y:S02]  /*0bb0*/  LEA.HI R2, R3.reuse, R204.reuse, RZ, 0x4 ;  /* 0x000000cc03027211 */ /* 0x0c0fe400078f20ff */
[----:B------:R-:W-:Y:S02]  /*0bc0*/  LEA.HI R3, R3, R204, RZ, 0x3 ;  /* 0x000000cc03037211 */ /* 0x000fe400078f18ff */
[----:B------:R-:W-:-:S02]  /*0bd0*/  SHF.R.S32.HI R7, RZ, 0x4, R2 ;  /* 0x00000004ff077819 */ /* 0x000fc40000011402 */
[C---:B------:R-:W-:Y:S02]  /*0be0*/  LOP3.LUT R5, R2.reuse, 0x3fffff0, RZ, 0xc0, !PT ;  /* 0x03fffff002057812 */ /* 0x040fe400078ec0ff */
[----:B------:R-:W-:Y:S02]  /*0bf0*/  LEA.HI R2, R2, R7, RZ, 0x1 ;  /* 0x0000000702027211 */ /* 0x000fe400078f08ff */
[----:B------:R-:W-:Y:S01]  /*0c00*/  IADD3 R5, R204, -R5, RZ ;  /* 0x80000005cc057210 */ /* 0x000fe20007ffe0ff */
[----:B------:R-:W-:Y:S01]  /*0c10*/  ULOP3.LUT UR7, UR4, 0x1, URZ, 0xfc, !UPT ;  /* 0x0000000104077892 */ /* 0x000fe2000f8efc3f */
[----:B------:R-:W-:Y:S02]  /*0c20*/  LOP3.LUT R2, R2, 0x1ffffffe, RZ, 0xc0, !PT ;  /* 0x1ffffffe02027812 */ /* 0x000fe400078ec0ff */
[----:B------:R-:W-:Y:S01]  /*0c30*/  LOP3.LUT R23, R3, 0xfffffff8, RZ, 0xc0, !PT ;  /* 0xfffffff803177812 */ /* 0x000fe200078ec0ff */
[----:B------:R-:W-:Y:S01]  /*0c40*/  IMAD R5, R5, 0x40, R4 ;  /* 0x0000004005057824 */ /* 0x000fe200078e0204 */
[----:B------:R-:W-:Y:S01]  /*0c50*/  UMOV UR4, URZ ;  /* 0x0000003f00047c82 */ /* 0x000fe20008000000 */
[----:B------:R-:W-:Y:S01]  /*0c60*/  IMAD.IADD R2, R7, 0x1, -R2 ;  /* 0x0000000107027824 */ /* 0x000fe200078e0a02 */
[----:B------:R-:W-:Y:S01]  /*0c70*/  LOP3.LUT R7, R10, 0xfffffffc, RZ, 0xc0, !PT ;  /* 0xfffffffc0a077812 */ /* 0x000fe200078ec0ff */
[----:B------:R-:W-:Y:S01]  /*0c80*/  IMAD.IADD R23, R204, 0x1, -R23 ;  /* 0x00000001cc177824 */ /* 0x000fe200078e0a17 */
[----:B------:R-:W-:Y:S01]  /*0c90*/  SHF.R.S32.HI R193, RZ, 0x3, R3 ;  /* 0x00000003ffc17819 */ /* 0x000fe20000011403 */
[----:B------:R-:W-:Y:S01]  /*0ca0*/  IMAD R199, R2, 0x8, R5 ;  /* 0x0000000802c77824 */ /* 0x000fe200078e0205 */
[----:B------:R-:W-:Y:S01]  /*0cb0*/  MOV R200, UR7 ;  /* 0x0000000700c87c02 */ /* 0x000fe20008000f00 */
[----:B------:R-:W-:-:S02]  /*0cc0*/  IMAD.IADD R7, R204, 0x1, -R7 ;  /* 0x00000001cc077824 */ /* 0x000fc400078e0a07 */
[----:B------:R-:W-:Y:S02]  /*0cd0*/  IMAD.SHL.U32 R16, R23, 0x8, RZ ;  /* 0x0000000817107824 */ /* 0x000fe400078e00ff */
[----:B------:R-:W-:Y:S01]  /*0ce0*/  IMAD.U32 R195, RZ, RZ, UR4 ;  /* 0x00000004ffc37e24 */ /* 0x000fe2000f8e00ff */
[C---:B------:R-:W-:Y:S01]  /*0cf0*/  LEA.HI R4, R7.reuse, R7, RZ, 0x1 ;  /* 0x0000000707047211 */ /* 0x040fe200078f08ff */
[C---:B------:R-:W-:Y:S01]  /*0d00*/  VIADD R19, R16.reuse, 0x40 ;  /* 0x0000004010137836 */ /* 0x040fe20000000000 */
[----:B------:R-:W-:Y:S01]  /*0d10*/  SHF.R.S32.HI R203, RZ, 0x1f, R16 ;  /* 0x0000001fffcb7819 */ /* 0x000fe20000011410 */
[----:B------:R-:W-:Y:S01]  /*0d20*/  VIADD R22, R16, 0x80 ;  /* 0x0000008010167836 */ /* 0x000fe20000000000 */
[----:B------:R-:W-:Y:S02]  /*0d30*/  LOP3.LUT R4, R4, 0x1ffffffe, RZ, 0xc0, !PT ;  /* 0x1ffffffe04047812 */ /* 0x000fe400078ec0ff */
[----:B------:R-:W-:Y:S02]  /*0d40*/  SHF.R.S32.HI R202, RZ, 0x1f, R19 ;  /* 0x0000001fffca7819 */ /* 0x000fe40000011413 */
[----:B------:R-:W-:Y:S01]  /*0d50*/  SHF.R.S32.HI R201, RZ, 0x1f, R22 ;  /* 0x0000001fffc97819 */ /* 0x000fe20000011416 */
[----:B------:R-:W-:-:S04]  /*0d60*/  IMAD.IADD R7, R7, 0x1, -R4 ;  /* 0x0000000107077824 */ /* 0x000fc800078e0a04 */
[----:B------:R-:W-:-:S07]  /*0d70*/  IMAD R18, R7, 0x8, R198 ;  /* 0x0000000807127824 */ /* 0x000fce00078e02c6 */
.L_x_2465:
[----:B012---:R-:W0:Y:S01]  /*0d80*/  LDC.64 R2, c[0x0][0xc88] ;  /* 0x00032200ff027b82 */ /* 0x007e220000000a00 */
[----:B------:R-:W-:Y:S01]  /*0d90*/  ULDC.64 UR8, c[0x0][0xa28] ;  /* 0x00028a0000087ab9 */ /* 0x000fe20000000a00 */
[----:B------:R-:W-:Y:S01]  /*0da0*/  ULDC.64 UR10, c[0x0][0xa18] ;  /* 0x00028600000a7ab9 */ /* 0x000fe20000000a00 */
[----:B------:R-:W-:Y:S01]  /*0db0*/  ULDC UR7, c[0x0][0x2f0] ;  /* 0x0000bc0000077ab9 */ /* 0x000fe20000000800 */
[----:B0-----:R-:W-:-:S06]  /*0dc0*/  IMAD.WIDE R2, R39, 0x4, R2 ;  /* 0x0000000427027825 */ /* 0x001fcc00078e0202 */
[----:B------:R-:W2:Y:S01]  /*0dd0*/  LDG.E R2, desc[UR36][R2.64] ;  /* 0x0000002402027981 */ /* 0x000ea2000c1e1900 */
[----:B------:R-:W-:Y:S02]  /*0de0*/  UISETP.NE.U32.AND UP0, UPT, UR8, URZ, UPT ;  /* 0x0000003f0800728c */ /* 0x000fe4000bf05070 */
[----:B------:R-:W-:Y:S02]  /*0df0*/  UISETP.NE.U32.AND UP1, UPT, UR10, URZ, UPT ;  /* 0x0000003f0a00728c */ /* 0x000fe4000bf25070 */
[----:B------:R-:W-:Y:S02]  /*0e00*/  UISETP.NE.AND.EX UP0, UPT, UR9, URZ, UPT, UP0 ;  /* 0x0000003f0900728c */ /* 0x000fe4000bf05300 */
[----:B------:R-:W-:-:S04]  /*0e10*/  UISETP.NE.AND.EX UP1, UPT, UR11, URZ, UPT, UP1 ;  /* 0x0000003f0b00728c */ /* 0x000fc8000bf25310 */
[----:B------:R-:W-:Y:S02]  /*0e20*/  PLOP3.LUT P0, PT, PT, PT, UP0, 0x80, 0x0 ;  /* 0x000000000000781c */ /* 0x000fe40003f0f008 */
[----:B------:R-:W-:Y:S02]  /*0e30*/  PLOP3.LUT P2, PT, PT, PT, UP1, 0x80, 0x0 ;  /* 0x000000000000781c */ /* 0x000fe40003f4f018 */
[----:B--2---:R-:W-:-:S13]  /*0e40*/  R2UR UR61, R2 ;  /* 0x00000000023d72ca */ /* 0x004fda00000e0000 */
[----:B------:R-:W-:Y:S02]  /*0e50*/  USHF.R.S32.HI UR4, URZ, 0x1f, UR61 ;  /* 0x0000001f3f047899 */ /* 0x000fe4000801143d */
[----:B------:R-:W-:-:S04]  /*0e60*/  @UP0 ULEA UR8, UP2, UR61, UR8, 0x2 ;  /* 0x000000083d080291 */ /* 0x000fc8000f84103f */
[----:B------:R-:W-:Y:S02]  /*0e70*/  @UP0 ULEA.HI.X UR9, UR61, UR9, UR4, 0x2, UP2 ;  /* 0x000000093d090291 */ /* 0x000fe400090f1404 */
[----:B------:R-:W-:Y:S01]  /*0e80*/  MOV R194, UR4 ;  /* 0x0000000400c27c02 */ /* 0x000fe20008000f00 */
[----:B------:R-:W-:Y:S01]  /*0e90*/  @UP1 ULEA UR10, UP0, UR61, UR10, 0x2 ;  /* 0x0000000a3d0a1291 */ /* 0x000fe2000f80103f */
[----:B------:R-:W-:-:S03]  /*0ea0*/  IMAD.U32 R2, RZ, RZ, UR8 ;  /* 0x00000008ff027e24 */ /* 0x000fc6000f8e00ff */
[----:B------:R-:W-:Y:S01]  /*0eb0*/  @UP1 ULEA.HI.X UR11, UR61, UR11, UR4, 0x2, UP0 ;  /* 0x0000000b3d0b1291 */ /* 0x000fe200080f1404 */
[----:B------:R-:W-:Y:S01]  /*0ec0*/  IMAD.U32 R3, RZ, RZ, UR9 ;  /* 0x00000009ff037e24 */ /* 0x000fe2000f8e00ff */
[----:B------:R-:W-:Y:S01]  /*0ed0*/  ULDC.64 UR8, c[0x0][0x418] ;  /* 0x0001060000087ab9 */ /* 0x000fe20000000a00 */
[----:B------:R-:W-:Y:S01]  /*0ee0*/  IMAD.U32 R4, RZ, RZ, UR10 ;  /* 0x0000000aff047e24 */ /* 0x000fe2000f8e00ff */
[----:B------:R-:W-:Y:S02]  /*0ef0*/  ULDC UR4, c[0x0][0x424] ;  /* 0x0001090000047ab9 */ /* 0x000fe40000000800 */
[----:B------:R-:W-:Y:S01]  /*0f00*/  IMAD.U32 R5, RZ, RZ, UR11 ;  /* 0x0000000bff057e24 */ /* 0x000fe2000f8e00ff */
[----:B------:R-:W2:Y:S04]  /*0f10*/  @P0 LDG.E R2, desc[UR36][R2.64] ;  /* 0x0000002402020981 */ /* 0x000ea8000c1e1900 */
[----:B---3--:R-:W3:Y:S01]  /*0f20*/  @P2 LDG.E R4, desc[UR36][R4.64] ;  /* 0x0000002404042981 */ /* 0x008ee2000c1e1900 */
[----:B------:R-:W-:Y:S01]  /*0f30*/  UISETP.NE.U32.AND UP0, UPT, UR8, URZ, UPT ;  /* 0x0000003f0800728c */ /* 0x000fe2000bf05070 */
[----:B------:R-:W-:Y:S01]  /*0f40*/  IMAD.U32 R192, RZ, RZ, UR6 ;  /* 0x00000006ffc07e24 */ /* 0x000fe2000f8e00ff */
[----:B------:R-:W-:-:S02]  /*0f50*/  UMOV UR43, URZ ;  /* 0x0000003f002b7c82 */ /* 0x000fc40008000000 */
[----:B------:R-:W-:-:S03]  /*0f60*/  UISETP.NE.AND.EX UP0, UPT, UR9, URZ, UPT, UP0 ;  /* 0x0000003f0900728c */ /* 0x000fc6000bf05300 */
[----:B------:R-:W-:Y:S01]  /*0f70*/  ULDC.64 UR8, c[0x0][0xa20] ;  /* 0x0002880000087ab9 */ /* 0x000fe20000000a00 */
[----:B------:R-:W-:Y:S01]  /*0f80*/  USEL UR4, UR4, 0x1, UP0 ;  /* 0x0000000104047887 */ /* 0x000fe20008000000 */
[----:B------:R-:W-:-:S03]  /*0f90*/  ISETP.NE.U32.AND P1, PT, RZ, UR8, PT ;  /* 0x00000008ff007c0c */ /* 0x000fc6000bf25070 */
[----:B------:R-:W-:Y:S01]  /*0fa0*/  UIMAD UR4, UR4, UR7, URZ ;  /* 0x00000007040472a4 */ /* 0x000fe2000f8e023f */
[----:B------:R-:W-:Y:S02]  /*0fb0*/  ISETP.NE.AND.EX P1, PT, RZ, UR9, PT, P1 ;  /* 0x00000009ff007c0c */ /* 0x000fe4000bf25310 */
[----:B--2---:R-:W-:Y:S02]  /*0fc0*/  @P0 R2UR UR43, R2 ;  /* 0x00000000022b02ca */ /* 0x004fe400000e0000 */
[----:B---3--:R-:W-:Y:S01]  /*0fd0*/  @P2 R2UR UR42, R4 ;  /* 0x00000000042a22ca */ /* 0x008fe200000e0000 */
[----:B----4-:R-:W-:-:S14]  /*0fe0*/  @P2 BRA `(.L_x_2406) ;  /* 0x0000000000382947 */ /* 0x010fdc0003800000 */
[----:B------:R-:W-:Y:S01]  /*0ff0*/  ULDC.64 UR6, c[0x0][0xa00] ;  /* 0x0002800000067ab9 */ /* 0x000fe20000000a00 */
[----:B------:R-:W-:Y:S01]  /*1000*/  ULDC UR42, c[0x0][0x288] ;  /* 0x0000a200002a7ab9 */ /* 0x000fe20000000800 */
        /* <DEDUP_REMOVED lines=12> */
.L_x_2406:
[----:B------:R-:W-:Y:S05]  /*10d0*/  @!P1 BRA `(.L_x_2407) ;  /* 0x0000000000209947 */ /* 0x000fea0003800000 */
[----:B------:R-:W-:Y:S01]  /*10e0*/  R2UR UR6, R194 ;  /* 0x00000000c20672ca */ /* 0x000fe200000e0000 */
[----:B------:R-:W-:-:S06]  /*10f0*/  ULEA UR4, UP0, UR61, UR8, 0x2 ;  /* 0x000000083d047291 */ /* 0x000fcc000f80103f */
[----:B------:R-:W-:-:S06]  /*1100*/  IMAD.U32 R2, RZ, RZ, UR4 ;  /* 0x00000004ff027e24 */ /* 0x000fcc000f8e00ff */
[----:B------:R-:W-:-:S06]  /*1110*/  ULEA.HI.X UR6, UR61, UR9, UR6, 0x2, UP0 ;  /* 0x000000093d067291 */ /* 0x000fcc00080f1406 */
[----:B------:R-:W-:-:S05]  /*1120*/  IMAD.U32 R3, RZ, RZ, UR6 ;  /* 0x00000006ff037e24 */ /* 0x000fca000f8e00ff */
[----:B------:R-:W2:Y:S02]  /*1130*/  LDG.E R2, desc[UR36][R2.64] ;  /* 0x0000002402027981 */ /* 0x000ea4000c1e1900 */
[----:B--2---:R-:W-:Y:S01]  /*1140*/  R2UR UR4, R2 ;  /* 0x00000000020472ca */ /* 0x004fe200000e0000 */
[----:B------:R-:W-:-:S14]  /*1150*/  BRA `(.L_x_2408) ;  /* 0x0000000000347947 */ /* 0x000fdc0003800000 */
.L_x_2407:
[----:B------:R-:W-:Y:S02]  /*1160*/  ULDC.64 UR6, c[0x0][0xa08] ;  /* 0x0002820000067ab9 */ /* 0x000fe40000000a00 */
[----:B------:R-:W-:-:S04]  /*1170*/  ISETP.NE.U32.AND P0, PT, RZ, UR6, PT ;  /* 0x00000006ff007c0c */ /* 0x000fc8000bf05070 */
[----:B------:R-:W-:-:S13]  /*1180*/  ISETP.NE.AND.EX P0, PT, RZ, UR7, PT, P0 ;  /* 0x00000007ff007c0c */ /* 0x000fda000bf05300 */
[----:B------:R-:W-:Y:S05]  /*1190*/  @!P0 BRA `(.L_x_2408) ;  /* 0x0000000000248947 */ /* 0x000fea0003800000 */
[----:B------:R-:W-:Y:S02]  /*11a0*/  ULDC.64 UR6, c[0x0][0xa08] ;  /* 0x0002820000067ab9 */ /* 0x000fe40000000a00 */
[----:B------:R-:W-:-:S06]  /*11b0*/  UIMAD.WIDE UR6, UR61, 0x4, UR6 ;  /* 0x000000043d0678a5 */ /* 0x000fcc000f8e0206 */
[----:B------:R-:W-:Y:S02]  /*11c0*/  IMAD.U32 R2, RZ, RZ, UR6 ;  /* 0x00000006ff027e24 */ /* 0x000fe4000f8e00ff */
[----:B------:R-:W-:-:S05]  /*11d0*/  IMAD.U32 R3, RZ, RZ, UR7 ;  /* 0x00000007ff037e24 */ /* 0x000fca000f8e00ff */
[----:B------:R-:W2:Y:S04]  /*11e0*/  LDG.E R4, desc[UR36][R2.64] ;  /* 0x0000002402047981 */ /* 0x000ea8000c1e1900 */
[----:B------:R-:W3:Y:S01]  /*11f0*/  LDG.E R0, desc[UR36][R2.64+0x4] ;  /* 0x0000042402007981 */ /* 0x000ee2000c1e1900 */
[----:B--2---:R-:W-:Y:S02]  /*1200*/  R2UR UR4, R4 ;  /* 0x00000000040472ca */ /* 0x004fe400000e0000 */
[----:B---3--:R-:W-:-:S13]  /*1210*/  R2UR UR6, R0 ;  /* 0x00000000000672ca */ /* 0x008fda00000e0000 */
[----:B------:R-:W-:-:S12]  /*1220*/  UIADD3 UR4, -UR4, UR6, URZ ;  /* 0x0000000604047290 */ /* 0x000fd8000fffe13f */
.L_x_2408:
[----:B------:R-:W-:Y:S01]  /*1230*/  UIADD3 UR43, -UR43, UR4, URZ ;  /* 0x000000042b2b7290 */ /* 0x000fe2000fffe13f */
[----:B------:R-:W-:Y:S01]  /*1240*/  PLOP3.LUT P0, PT, PT, PT, PT, 0x80, 0x0 ;  /* 0x000000000000781c */ /* 0x000fe20003f0f070 */
[----:B------:R-:W-:Y:S01]  /*1250*/  USHF.L.U32 UR41, UR5, 0x7, URZ ;  /* 0x0000000705297899 */ /* 0x000fe2000800063f */
[----:B------:R-:W-:Y:S01]  /*1260*/  CS2R R2, SRZ ;  /* 0x0000000000027805 */ /* 0x000fe2000001ff00 */
[----:B------:R-:W-:Y:S01]  /*1270*/  ULDC UR4, c[0x0][0x448] ;  /* 0x0001120000047ab9 */ /* 0x000fe20000000800 */
[----:B------:R-:W-:Y:S01]  /*1280*/  UIADD3 UR7, UR43, 0x60, -UR42 ;  /* 0x000000602b077890 */ /* 0x000fe2000fffe82a */
[----:B------:R-:W-:Y:S01]  /*1290*/  MOV R0, RZ ;  /* 0x000000ff00007202 */ /* 0x000fe20000000f00 */
[----:B------:R-:W-:Y:S01]  /*12a0*/  UISETP.NE.AND UP0, UPT, UR4, 0x1, UPT ;  /* 0x000000010400788c */ /* 0x000fe2000bf05270 */
[----:B------:R-:W-:Y:S01]  /*12b0*/  CS2R R118, SRZ ;  /* 0x0000000000767805 */ /* 0x000fe2000001ff00 */
[----:B------:R-:W-:Y:S01]  /*12c0*/  UIADD3 UR6, UR41, 0x7f, URZ ;  /* 0x0000007f29067890 */ /* 0x000fe2000fffe03f */
[----:B------:R-:W-:Y:S01]  /*12d0*/  CS2R R116, SRZ ;  /* 0x0000000000747805 */ /* 0x000fe2000001ff00 */
[----:B------:R-:W-:Y:S01]  /*12e0*/  UP2UR UR60, UPR, URZ, 0x1 ;  /* 0x000000013f3c7883 */ /* 0x000fe20008000000 */
[----:B------:R-:W-:-:S02]  /*12f0*/  CS2R R114, SRZ ;  /* 0x0000000000727805 */ /* 0x000fc4000001ff00 */
[----:B------:R-:W-:Y:S02]  /*1300*/  CS2R R112, SRZ ;  /* 0x0000000000707805 */ /* 0x000fe4000001ff00 */
[----:B------:R-:W-:Y:S02]  /*1310*/  CS2R R110, SRZ ;  /* 0x00000000006e7805 */ /* 0x000fe4000001ff00 */
[----:B------:R-:W-:Y:S02]  /*1320*/  CS2R R108, SRZ ;  /* 0x00000000006c7805 */ /* 0x000fe4000001ff00 */
[----:B------:R-:W-:Y:S02]  /*1330*/  CS2R R106, SRZ ;  /* 0x00000000006a7805 */ /* 0x000fe4000001ff00 */
[----:B------:R-:W-:Y:S01]  /*1340*/  CS2R R104, SRZ ;  /* 0x0000000000687805 */ /* 0x000fe2000001ff00 */
[----:B------:R-:W-:Y:S01]  /*1350*/  @UP0 ULDC UR4, c[0x0][0x44c] ;  /* 0x0001130000040ab9 */ /* 0x000fe20000000800 */
[----:B------:R-:W-:Y:S01]  /*1360*/  @UP0 ULDC UR8, c[0x0][0x450] ;  /* 0x0001140000080ab9 */ /* 0x000fe20000000800 */
[----:B------:R-:W-:Y:S01]  /*1370*/  UIMAD.WIDE.U32 UR4, UR6, UR4, URZ ;  /* 0x00000004060472a5 */ /* 0x000fe2000f8e003f */
[----:B------:R-:W-:Y:S01]  /*1380*/  IMAD.MOV.U32 R46, RZ, RZ, RZ ;  /* 0x000000ffff2e7224 */ /* 0x000fe200078e00ff */
[----:B------:R-:W-:Y:S01]  /*1390*/  UIADD3 UR4, UR43, 0x5f, URZ ;  /* 0x0000005f2b047890 */ /* 0x000fe2000fffe03f */
[----:B------:R-:W-:Y:S01]  /*13a0*/  CS2R R98, SRZ ;  /* 0x0000000000627805 */ /* 0x000fe2000001ff00 */
[----:B------:R-:W-:Y:S01]  /*13b0*/  @UP0 USHF.R.U32.HI UR6, URZ, UR8, UR5 ;  /* 0x000000083f060299 */ /* 0x000fe20008011605 */
[----:B------:R-:W-:Y:S01]  /*13c0*/  CS2R R100, SRZ ;  /* 0x0000000000647805 */ /* 0x000fe2000001ff00 */
[----:B------:R-:W-:Y:S01]  /*13d0*/  UIMAD.WIDE UR4, UR4, 0x2aaaaaab, URZ ;  /* 0x2aaaaaab040478a5 */ /* 0x000fe2000f8e023f */
[----:B------:R-:W-:Y:S01]  /*13e0*/  IMAD.MOV.U32 R43, RZ, RZ, RZ ;  /* 0x000000ffff2b7224 */ /* 0x000fe200078e00ff */
[----:B------:R-:W-:Y:S01]  /*13f0*/  UIADD3 UR6, UR7, UR6, URZ ;  /* 0x0000000607067290 */ /* 0x000fe2000fffe03f */
[----:B------:R-:W-:Y:S01]  /*1400*/  CS2R R96, SRZ ;  /* 0x0000000000607805 */ /* 0x000fe2000001ff00 */
[----:B------:R-:W-:Y:S01]  /*1410*/  USHF.R.U32.HI UR4, URZ, 0x1f, UR5 ;  /* 0x0000001f3f047899 */ /* 0x000fe20008011605 */
[----:B------:R-:W-:Y:S01]  /*1420*/  CS2R R94, SRZ ;  /* 0x00000000005e7805 */ /* 0x000fe2000001ff00 */
[----:B------:R-:W-:Y:S01]  /*1430*/  UIMAD.WIDE UR6, UR6, 0x2aaaaaab, URZ ;  /* 0x2aaaaaab060678a5 */ /* 0x000fe2000f8e023f */
[----:B------:R-:W-:Y:S01]  /*1440*/  CS2R R92, SRZ ;  /* 0x00000000005c7805 */ /* 0x000fe2000001ff00 */
[----:B------:R-:W-:Y:S01]  /*1450*/  ULEA.HI.SX32 UR4, UR5, UR4, 0x1c ;  /* 0x0000000405047291 */ /* 0x000fe2000f8fe23f */
[----:B------:R-:W-:Y:S01]  /*1460*/  CS2R R90, SRZ ;  /* 0x00000000005a7805 */ /* 0x000fe2000001ff00 */
[----:B------:R-:W-:Y:S01]  /*1470*/  USHF.R.U32.HI UR6, URZ, 0x1f, UR7 ;  /* 0x0000001f3f067899 */ /* 0x000fe20008011607 */
[----:B------:R-:W-:-:S02]  /*1480*/  CS2R R88, SRZ ;  /* 0x0000000000587805 */ /* 0x000fc4000001ff00 */
[----:B------:R-:W-:Y:S02]  /*1490*/  CS2R R86, SRZ ;  /* 0x0000000000567805 */ /* 0x000fe4000001ff00 */
[----:B------:R-:W-:Y:S01]  /*14a0*/  CS2R R84, SRZ ;  /* 0x0000000000547805 */ /* 0x000fe2000001ff00 */
[----:B------:R-:W-:Y:S01]  /*14b0*/  ULEA.HI.SX32 UR6, UR7, UR6, 0x1c ;  /* 0x0000000607067291 */ /* 0x000fe2000f8fe23f */
[----:B------:R-:W-:Y:S02]  /*14c0*/  CS2R R82, SRZ ;  /* 0x0000000000527805 */ /* 0x000fe4000001ff00 */
[----:B------:R-:W-:Y:S02]  /*14d0*/  CS2R R80, SRZ ;  /* 0x0000000000507805 */ /* 0x000fe4000001ff00 */
[----:B------:R-:W-:Y:S01]  /*14e0*/  CS2R R78, SRZ ;  /* 0x00000000004e7805 */ /* 0x000fe2000001ff00 */
[----:B------:R-:W-:Y:S01]  /*14f0*/  UISETP.LT.AND UP0, UPT, UR4, UR6, UPT ;  /* 0x000000060400728c */ /* 0x000fe2000bf01270 */
[----:B------:R-:W-:-:S02]  /*1500*/  CS2R R76, SRZ ;  /* 0x00000000004c7805 */ /* 0x000fc4000001ff00 */
[----:B------:R-:W-:Y:S02]  /*1510*/  CS2R R74, SRZ ;  /* 0x00000000004a7805 */ /* 0x000fe4000001ff00 */
[----:B------:R-:W-:Y:S01]  /*1520*/  CS2R R72, SRZ ;  /* 0x0000000000487805 */ /* 0x000fe2000001ff00 */
[----:B------:R-:W-:Y:S01]  /*1530*/  USEL UR9, UR4, UR6, UP0 ;  /* 0x0000000604097287 */ /* 0x000fe20008000000 */
[----:B------:R-:W-:Y:S02]  /*1540*/  CS2R R70, SRZ ;  /* 0x0000000000467805 */ /* 0x000fe4000001ff00 */
[----:B------:R-:W-:Y:S02]  /*1550*/  CS2R R68, SRZ ;  /* 0x0000000000447805 */ /* 0x000fe4000001ff00 */
[----:B------:R-:W-:Y:S01]  /*1560*/  CS2R R66, SRZ ;  /* 0x0000000000427805 */ /* 0x000fe2000001ff00 */
[----:B------:R-:W-:Y:S01]  /*1570*/  UISETP.GE.AND UP0, UPT, UR9, 0x1, UPT ;  /* 0x000000010900788c */ /* 0x000fe2000bf06270 */
[----:B------:R-:W-:Y:S01]  /*1580*/  CS2R R64, SRZ ;  /* 0x0000000000407805 */ /* 0x000fe2000001ff00 */
[----:B------:R-:W-:Y:S01]  /*1590*/  IMAD.U32 R102, RZ, RZ, UR9 ;  /* 0x00000009ff667e24 */ /* 0x000fe2000f8e00ff */
[----:B------:R-:W-:-:S02]  /*15a0*/  CS2R R62, SRZ ;  /* 0x00000000003e7805 */ /* 0x000fc4000001ff00 */
[----:B------:R-:W-:Y:S02]  /*15b0*/  CS2R R60, SRZ ;  /* 0x00000000003c7805 */ /* 0x000fe4000001ff00 */
[----:B------:R-:W-:Y:S02]  /*15c0*/  CS2R R58, SRZ ;  /* 0x00000000003a7805 */ /* 0x000fe4000001ff00 */
[----:B------:R-:W-:Y:S02]  /*15d0*/  PLOP3.LUT P1, PT, PT, PT, UP0, 0x80, 0x0 ;  /* 0x000000000000781c */ /* 0x000fe40003f2f008 */
        /* <DEDUP_REMOVED lines=38> */
[----:B------:R-:W-:Y:S01]  /*1840*/  MOV R5, UR5 ;  /* 0x0000000500057c02 */ /* 0x000fe20008000f00 */
[----:B------:R-:W-:Y:S01]  /*1850*/  ULDC.64 UR4, c[0x4][0x90] ;  /* 0x0100240000047ab9 */ /* 0x000fe20000000a00 */
[----:B------:R-:W-:Y:S01]  /*1860*/  IMAD.U32 R10, RZ, RZ, UR6 ;  /* 0x00000006ff0a7e24 */ /* 0x000fe2000f8e00ff */
[----:B------:R-:W-:Y:S01]  /*1870*/  MOV R12, 0x1 ;  /* 0x00000001000c7802 */ /* 0x000fe20000000f00 */
[----:B------:R-:W-:Y:S02]  /*1880*/  IMAD.U32 R6, RZ, RZ, UR4 ;  /* 0x00000004ff067e24 */ /* 0x000fe4000f8e00ff */
[----:B------:R-:W-:-:S02]  /*1890*/  IMAD.U32 R7, RZ, RZ, UR5 ;  /* 0x00000005ff077e24 */ /* 0x000fc4000f8e00ff */
[----:B------:R-:W-:Y:S02]  /*18a0*/  IMAD.U32 R11, RZ, RZ, UR7 ;  /* 0x00000007ff0b7e24 */ /* 0x000fe4000f8e00ff */
[----:B------:R-:W-:Y:S02]  /*18b0*/  IMAD.MOV.U32 R8, RZ, RZ, 0x70 ;  /* 0x00000070ff087424 */ /* 0x000fe400078e00ff */
[----:B0-----:R-:W-:-:S07]  /*18c0*/  IMAD.MOV.U32 R13, RZ, RZ, RZ ;  /* 0x000000ffff0d7224 */ /* 0x001fce00078e00ff */
[----:B------:R-:W-:-:S07]  /*18d0*/  LEPC R20, `(.L_x_2410) ;  /* 0x000000001014794e */ /* 0x000fce0000000000 */
[----:B-1----:R-:W-:Y:S05]  /*18e0*/  CALL.ABS.NOINC R2 ;  /* 0x0000000002007343 */ /* 0x002fea0003c00000 */
.L_x_2410:
        /* <DEDUP_REMOVED lines=11> */
.L_x_2552:
[----:B------:R-:W-:Y:S05]  /*19a0*/  @!P0 BRA `(.L_x_2412) ;  /* 0x0000000000048947 */ /* 0x000fea0003800000 */
[----:B------:R-:W-:Y:S01]  /*19b0*/  BPT.TRAP 0x1 ;  /* 0x000000040000795c */ /* 0x000fe20000300000 */
.L_x_2412:
[----:B0-----:R-:W-:Y:S02]  /*19c0*/  IMAD.U32 R0, RZ, RZ, UR39 ;  /* 0x00000027ff007e24 */ /* 0x001fe4000f8e00ff */
[----:B------:R-:W-:-:S03]  /*19d0*/  IMAD.U32 R3, RZ, RZ, UR38 ;  /* 0x00000026ff037e24 */ /* 0x000fc6000f8e00ff */
[----:B------:R-:W-:Y:S02]  /*19e0*/  LEA R0, R0, UR40, 0x3 ;  /* 0x0000002800007c11 */ /* 0x000fe4000f8e18ff */
[----:B------:R-:W-:-:S04]  /*19f0*/  SHF.L.U32 R3, R3, 0x1f, RZ ;  /* 0x0000001f03037819 */ /* 0x000fc800000006ff */
[----:B------:R0:W1:Y:S01]  /*1a00*/  SYNCS.PHASECHK.TRANS64.TRYWAIT P1, [R0+URZ+0x30830], R3 ;  /* 0x03083003000075a7 */ /* 0x000062000802017f */
[----:B------:R-:W-:Y:S05]  /*1a10*/  @!P0 BRA `(.L_x_2413) ;  /* 0x0000000000048947 */ /* 0x000fea0003800000 */
[----:B------:R-:W-:Y:S01]  /*1a20*/  BPT.TRAP 0x1 ;  /* 0x000000040000795c */ /* 0x000fe20000300000 */
.L_x_2413:
[----:B-1----:R-:W-:Y:S05]  /*1a30*/  @P1 BRA `(.L_x_2414) ;  /* 0x0000000000081947 */ /* 0x002fea0003800000 */
[----:B------:R-:W1:Y:S02]  /*1a40*/  SYNCS.PHASECHK.TRANS64.TRYWAIT P1, [R0+URZ+0x30830], R3 ;  /* 0x03083003000075a7 */ /* 0x000e64000802017f */
[----:B-1----:R-:W-:Y:S05]  /*1a50*/  @!P1 BRA `(.L_x_2415) ;  /* 0x0000010800e09947 */ /* 0x002fea0003800000 */
.L_x_2414:
        /* <DEDUP_REMOVED lines=19> */
[----:B------:R-:W-:Y:S01]  /*1b90*/  MOV R8, UR12 ;  /* 0x0000000c00087c02 */ /* 0x000fe20008000f00 */
        /* <DEDUP_REMOVED lines=44> */
[----:B------:R-:W-:Y:S02]  /*1e60*/  IMAD.U32 R4, RZ, RZ, UR12 ;  /* 0x0000000cff047e24 */ /* 0x000fe4000f8e00ff */
        /* <DEDUP_REMOVED lines=38> */
.L_x_2416:
[----:B------:R-:W-:Y:S01]  /*20d0*/  UISETP.NE.AND UP0, UPT, UR60, URZ, UPT ;  /* 0x0000003f3c00728c */ /* 0x000fe2000bf05270 */
[----:B------:R-:W-:Y:S01]  /*20e0*/  IADD3 R11, R18, UR41, RZ ;  /* 0x00000029120b7c10 */ /* 0x000fe2000fffe0ff */
[----:B------:R-:W-:Y:S01]  /*20f0*/  UMOV UR5, 0xffffffa0 ;  /* 0xffffffa000057882 */ /* 0x000fe20000000000 */
[----:B------:R-:W-:Y:S01]  /*2100*/  R2UR UR7, R102 ;  /* 0x00000000660772ca */ /* 0x000fe200000e0000 */
        /* <DEDUP_REMOVED lines=9> */
[----:B------:R-:W-:Y:S01]  /*21a0*/  MUFU.TANH R27, R27 ;  /* 0x0000001b001b7308 */ /* 0x000fe20000002400 */
[----:B------:R-:W-:Y:S01]  /*21b0*/  FMUL.FTZ R31, R31, UR6 ;  /* 0x000000061f1f7c20 */ /* 0x000fe20008410000 */
[----:B------:R-:W-:Y:S01]  /*21c0*/  FMUL.FTZ R34, R34, UR6 ;  /* 0x0000000622227c20 */ /* 0x000fe20008410000 */
[----:B------:R-:W-:Y:S01]  /*21d0*/  UIMAD UR5, UR7, UR5, 0x61 ;  /* 0x00000061070574a4 */ /* 0x000fe2000f8e0205 */
[----:B------:R-:W-:Y:S01]  /*21e0*/  FMUL.FTZ R35, R35, UR6 ;  /* 0x0000000623237c20 */ /* 0x000fe20008410000 */
[----:B------:R-:W-:Y:S01]  /*21f0*/  FMUL.FTZ R28, R28, UR6 ;  /* 0x000000061c1c7c20 */ /* 0x000fe20008410000 */
[----:B------:R-:W-:Y:S01]  /*2200*/  @P1 IMAD.HI.U32 R2, R11, UR4, RZ ;  /* 0x000000040b021c27 */ /* 0x000fe2000f8e00ff */
[----:B------:R-:W-:Y:S01]  /*2210*/  @UP0 ULDC UR4, c[0x0][0x450] ;  /* 0x0001140000040ab9 */ /* 0x000fe20000000800 */
[----:B------:R-:W2:Y:S02]  /*2220*/  MUFU.TANH R25, R26 ;  /* 0x0000001a00197308 */ /* 0x000ea40000002400 */
[----:B------:R-:W-:Y:S01]  /*2230*/  FMUL.FTZ R38, R38, UR6 ;  /* 0x0000000626267c20 */ /* 0x000fe20008410000 */
[----:B------:R-:W-:Y:S01]  /*2240*/  FMUL.FTZ R29, R29, UR6 ;  /* 0x000000061d1d7c20 */ /* 0x000fe20008410000 */
[----:B------:R-:W-:Y:S01]  /*2250*/  @P2 SHF.R.U32.HI R11, RZ, UR4, R2 ;  /* 0x00000004ff0b2c19 */ /* 0x000fe20008011602 */
[----:B------:R-:W-:Y:S01]  /*2260*/  UIMAD UR4, UR7, -0x60, UR43 ;  /* 0xffffffa0070478a4 */ /* 0x000fe2000f8e022b */
[----:B------:R-:W-:-:S02]  /*2270*/  IMAD.U32 R2, RZ, RZ, UR5 ;  /* 0x00000005ff027e24 */ /* 0x000fc4000f8e00ff */
[----:B------:R-:W-:Y:S01]  /*2280*/  FMUL.FTZ R39, R39, UR6 ;  /* 0x0000000627277c20 */ /* 0x000fe20008410000 */
[----:B------:R-:W-:Y:S01]  /*2290*/  FMUL.FTZ R42, R42, UR6 ;  /* 0x000000062a2a7c20 */ /* 0x000fe20008410000 */
[----:B------:R-:W3:Y:S01]  /*22a0*/  SHFL.IDX PT, R14, R11, 0x1, 0x1c1f ;  /* 0x003c1f000b0e7f89 */ /* 0x000ee200000e0000 */
[----:B------:R-:W-:Y:S01]  /*22b0*/  UIADD3 UR4, UR4, 0x60, URZ ;  /* 0x0000006004047890 */ /* 0x000fe2000fffe03f */
[----:B------:R-:W-:Y:S01]  /*22c0*/  IMAD R2, R17, -0x2, R2 ;  /* 0xfffffffe11027824 */ /* 0x000fe200078e0202 */
[----:B------:R-:W-:Y:S01]  /*22d0*/  MUFU.TANH R30, R30 ;  /* 0x0000001e001e7308 */ /* 0x000fe20000002400 */
[----:B------:R-:W-:Y:S01]  /*22e0*/  FMUL.FTZ R33, R33, UR6 ;  /* 0x0000000621217c20 */ /* 0x000fe20008410000 */
[----:B------:R-:W-:Y:S01]  /*22f0*/  FMUL.FTZ R43, R43, UR6 ;  /* 0x000000062b2b7c20 */ /* 0x000fe20008410000 */
[----:B------:R-:W-:Y:S01]  /*2300*/  FMUL.FTZ R46, R46, UR6 ;  /* 0x000000062e2e7c20 */ /* 0x000fe20008410000 */
[----:B------:R-:W-:Y:S01]  /*2310*/  IMAD.U32 R12, RZ, RZ, UR4 ;  /* 0x00000004ff0c7e24 */ /* 0x000fe2000f8e00ff */
[----:B------:R-:W-:Y:S01]  /*2320*/  IADD3 R13, -R13, UR43, R2 ;  /* 0x0000002b0d0d7c10 */ /* 0x000fe2000fffe102 */
        /* <DEDUP_REMOVED lines=15> */
[-CC-:B---3--:R-:W-:Y:S01]  /*2420*/  VIADDMNMX R14, R14, R13.reuse, R12.reuse, PT ;  /* 0x0000000d0e0e7246 */ /* 0x188fe2000380010c */
[----:B------:R-:W-:Y:S01]  /*2430*/  FMUL.FTZ R67, R67, UR6 ;  /* 0x0000000643437c20 */ /* 0x000fe20008410000 */
[----:B------:R-:W-:Y:S01]  /*2440*/  FMUL.FTZ R70, R70, UR6 ;  /* 0x0000000646467c20 */ /* 0x000fe20008410000 */
[----:B------:R-:W-:Y:S01]  /*2450*/  FMUL.FTZ R71, R71, UR6 ;  /* 0x0000000647477c20 */ /* 0x000fe20008410000 */
[C---:B------:R-:W-:Y:S01]  /*2460*/  ISETP.GT.AND P1, PT, R14.reuse, RZ, PT ;  /* 0x000000ff0e00720c */ /* 0x040fe20003f24270 */
[----:B------:R3:W-:Y:S01]  /*2470*/  MUFU.TANH R20, R28 ;  /* 0x0000001c00147308 */ /* 0x0007e20000002400 */
[C---:B------:R-:W-:Y:S01]  /*2480*/  ISETP.GT.AND P2, PT, R14.reuse, 0x1, PT ;  /* 0x000000010e00780c */ /* 0x040fe20003f44270 */
[----:B------:R-:W5:Y:S01]  /*2490*/  SHFL.IDX PT, R11, R11, RZ, 0x1c1f ;  /* 0x001c1fff0b0b7589 */ /* 0x000f6200000e0000 */
[----:B------:R-:W-:Y:S01]  /*24a0*/  ISETP.GT.AND P3, PT, R14, 0x8, PT ;  /* 0x000000080e00780c */ /* 0x000fe20003f64270 */
[----:B01----:R-:W-:Y:S01]  /*24b0*/  FMUL.FTZ R3, R24, UR6 ;  /* 0x0000000618037c20 */ /* 0x003fe20008410000 */
[----:B--2---:R-:W-:Y:S01]  /*24c0*/  FSEL R25, R25, -INF , P1 ;  /* 0xff80000019197808 */ /* 0x004fe20000800000 */
[----:B------:R-:W-:Y:S01]  /*24d0*/  FMUL.FTZ R32, R32, UR6 ;  /* 0x0000000620207c20 */ /* 0x000fe20008410000 */
[----:B------:R-:W-:Y:S01]  /*24e0*/  ISETP.GT.AND P1, PT, R14, 0x9, PT ;  /* 0x000000090e00780c */ /* 0x000fe20003f24270 */
[----:B------:R-:W0:Y:S01]  /*24f0*/  MUFU.TANH R35, R35 ;  /* 0x0000002300237308 */ /* 0x000e220000002400 */
[----:B---3--:R-:W-:Y:S01]  /*2500*/  FSEL R28, R27, -INF , P2 ;  /* 0xff8000001b1c7808 */ /* 0x008fe20001000000 */
[----:B------:R-:W-:Y:S01]  /*2510*/  FMUL.FTZ R36, R36, UR6 ;  /* 0x0000000624247c20 */ /* 0x000fe20008410000 */
[----:B------:R-:W-:Y:S01]  /*2520*/  ISETP.GT.AND P2, PT, R14, 0x10, PT ;  /* 0x000000100e00780c */ /* 0x000fe20003f44270 */
[----:B------:R-:W-:Y:S01]  /*2530*/  FMUL.FTZ R40, R40, UR6 ;  /* 0x0000000628287c20 */ /* 0x000fe20008410000 */
[----:B------:R-:W-:Y:S01]  /*2540*/  FMNMX.FTZ R2, R25, R28, !PT ;  /* 0x0000001c19027209 */ /* 0x000fe20007810000 */
[----:B------:R-:W-:Y:S01]  /*2550*/  ULDC UR14, c[0x0][0x988] ;  /* 0x00026200000e7ab9 */ /* 0x000fe20000000800 */
[----:B----4-:R-:W-:Y:S01]  /*2560*/  FSEL R31, R31, -INF , P1 ;  /* 0xff8000001f1f7808 */ /* 0x010fe20000800000 */
[----:B------:R1:W-:Y:S01]  /*2570*/  MUFU.TANH R21, R29 ;  /* 0x0000001d00157308 */ /* 0x0003e20000002400 */
[----:B------:R-:W-:Y:S01]  /*2580*/  ISETP.GT.AND P1, PT, R14, 0x11, PT ;  /* 0x000000110e00780c */ /* 0x000fe20003f24270 */
[----:B------:R-:W-:Y:S01]  /*2590*/  FMUL.FTZ R44, R44, UR6 ;  /* 0x000000062c2c7c20 */ /* 0x000fe20008410000 */
[----:B------:R-:W-:Y:S01]  /*25a0*/  FMUL.FTZ R45, R45, UR6 ;  /* 0x000000062d2d7c20 */ /* 0x000fe20008410000 */
[----:B------:R-:W-:Y:S01]  /*25b0*/  FMUL.FTZ R48, R48, UR6 ;  /* 0x0000000630307c20 */ /* 0x000fe20008410000 */
[----:B------:R-:W-:Y:S01]  /*25c0*/  FMUL.FTZ R49, R49, UR6 ;  /* 0x0000000631317c20 */ /* 0x000fe20008410000 */
[----:B------:R-:W-:Y:S01]  /*25d0*/  FMUL.FTZ R52, R52, UR6 ;  /* 0x0000000634347c20 */ /* 0x000fe20008410000 */
[----:B------:R-:W-:Y:S01]  /*25e0*/  FMUL.FTZ R53, R53, UR6 ;  /* 0x0000000635357c20 */ /* 0x000fe20008410000 */
[----:B------:R-:W-:Y:S01]  /*25f0*/  MUFU.TANH R38, R38 ;  /* 0x0000002600267308 */ /* 0x000fe20000002400 */
[----:B-1----:R-:W-:Y:S01]  /*2600*/  FSEL R29, R30, -INF , P3 ;  /* 0xff8000001e1d7808 */ /* 0x002fe20001800000 */
[----:B------:R-:W-:Y:S01]  /*2610*/  FMUL.FTZ R56, R56, UR6 ;  /* 0x0000000638387c20 */ /* 0x000fe20008410000 */
[----:B0-----:R-:W-:Y:S01]  /*2620*/  FSEL R35, R35, -INF , P1 ;  /* 0xff80000023237808 */ /* 0x001fe20000800000 */
[----:B------:R-:W-:Y:S01]  /*2630*/  FMUL.FTZ R57, R57, UR6 ;  /* 0x0000000639397c20 */ /* 0x000fe20008410000 */
[----:B------:R-:W-:Y:S01]  /*2640*/  FMNMX.FTZ R2, R29, R2, !PT ;  /* 0x000000021d027209 */ /* 0x000fe20007810000 */
[----:B------:R-:W-:Y:S01]  /*2650*/  FMUL.FTZ R60, R60, UR6 ;  /* 0x000000063c3c7c20 */ /* 0x000fe20008410000 */
[----:B------:R-:W-:Y:S01]  /*2660*/  ISETP.GT.AND P1, PT, R14, 0x19, PT ;  /* 0x000000190e00780c */ /* 0x000fe20003f24270 */
[----:B------:R-:W0:Y:S01]  /*2670*/  MUFU.TANH R39, R39 ;  /* 0x0000002700277308 */ /* 0x000e220000002400 */
[----:B------:R-:W-:Y:S01]  /*2680*/  FMNMX.FTZ R2, R31, R2, !PT ;  /* 0x000000021f027209 */ /* 0x000fe20007810000 */
[----:B------:R-:W-:Y:S01]  /*2690*/  FMUL.FTZ R61, R61, UR6 ;  /* 0x000000063d3d7c20 */ /* 0x000fe20008410000 */
[----:B-----5:R-:W-:Y:S01]  /*26a0*/  VIADDMNMX R12, R11, R13, R12, PT ;  /* 0x0000000d0b0c7246 */ /* 0x020fe2000380010c */
[----:B------:R-:W-:Y:S01]  /*26b0*/  FMUL.FTZ R64, R64, UR6 ;  /* 0x0000000640407c20 */ /* 0x000fe20008410000 */
[----:B------:R-:W-:Y:S01]  /*26c0*/  FMUL.FTZ R65, R65, UR6 ;  /* 0x0000000641417c20 */ /* 0x000fe20008410000 */
[----:B------:R-:W-:Y:S01]  /*26d0*/  FMUL.FTZ R68, R68, UR6 ;  /* 0x0000000644447c20 */ /* 0x000fe20008410000 */
[----:B------:R-:W-:Y:S01]  /*26e0*/  ISETP.GT.AND P3, PT, R12, 0x8, PT ;  /* 0x000000080c00780c */ /* 0x000fe20003f64270 */
[----:B------:R1:W-:Y:S01]  /*26f0*/  MUFU.TANH R26, R33 ;  /* 0x00000021001a7308 */ /* 0x0003e20000002400 */
[----:B------:R-:W-:Y:S01]  /*2700*/  FMUL.FTZ R69, R69, UR6 ;  /* 0x0000000645457c20 */ /* 0x000fe20008410000 */
[----:B------:R-:W-:Y:S01]  /*2710*/  R2UR UR8, R0 ;  /* 0x00000000000872ca */ /* 0x000fe200000e0000 */
[----:B------:R-:W-:Y:S01]  /*2720*/  @UP0 ULDC UR6, c[0x0][0x44c] ;  /* 0x0001130000060ab9 */ /* 0x000fe20000000800 */
[----:B------:R-:W-:Y:S01]  /*2730*/  FSEL R13, R20, -INF , P3 ;  /* 0xff800000140d7808 */ /* 0x000fe20001800000 */
[----:B------:R-:W-:Y:S01]  /*2740*/  UIADD3 UR4, UR7, -0x2, URZ ;  /* 0xfffffffe07047890 */ /* 0x000fe2000fffe03f */
[----:B------:R-:W-:Y:S01]  /*2750*/  ISETP.GT.AND P3, PT, R12, 0x18, PT ;  /* 0x000000180c00780c */ /* 0x000fe20003f64270 */
[----:B------:R-:W-:Y:S01]  /*2760*/  UIMAD.WIDE.U32 UR6, UR41, UR6, URZ ;  /* 0x00000006290672a5 */ /* 0x000fe2000f8e003f */
[----:B------:R-:W2:Y:S01]  /*2770*/  MUFU.TANH R42, R42 ;  /* 0x0000002a002a7308 */ /* 0x000ea20000002400 */
[----:B-1----:R-:W-:Y:S01]  /*2780*/  FSEL R33, R34, -INF , P2 ;  /* 0xff80000022217808 */ /* 0x002fe20001000000 */
[----:B------:R-:W-:Y:S01]  /*2790*/  @UP0 ULDC UR9, c[0x0][0x450] ;  /* 0x0001140000090ab9 */ /* 0x000fe20000000800 */
[C---:B------:R-:W-:Y:S01]  /*27a0*/  ISETP.GT.AND P2, PT, R14.reuse, 0x18, PT ;  /* 0x000000180e00780c */ /* 0x040fe20003f44270 */
[----:B------:R-:W-:Y:S01]  /*27b0*/  UMOV UR5, UR41 ;  /* 0x0000002900057c82 */ /* 0x000fe20008000000 */
[----:B------:R-:W-:Y:S01]  /*27c0*/  FMNMX.FTZ R2, R33, R2, !PT ;  /* 0x0000000221027209 */ /* 0x000fe20007810000 */
[----:B------:R-:W1:Y:S01]  /*27d0*/  S2UR UR10, SR_CgaCtaId ;  /* 0x00000000000a79c3 */ /* 0x000e620000008800 */
[----:B0-----:R-:W-:Y:S01]  /*27e0*/  FSEL R39, R39, -INF , P1 ;  /* 0xff80000027277808 */ /* 0x001fe20000800000 */
[----:B------:R-:W0:Y:S01]  /*27f0*/  MUFU.TANH R43, R43 ;  /* 0x0000002b002b7308 */ /* 0x000e220000002400 */
[----:B------:R-:W-:Y:S01]  /*2800*/  FMNMX.FTZ R2, R35, R2, !PT ;  /* 0x0000000223027209 */ /* 0x000fe20007810000 */
[----:B------:R-:W-:Y:S01]  /*2810*/  @UP0 USHF.R.U32.HI UR5, URZ, UR9, UR7 ;  /* 0x000000093f050299 */ /* 0x000fe20008011607 */
[----:B------:R-:W-:-:S02]  /*2820*/  ISETP.GT.AND P1, PT, R14, 0x21, PT ;  /* 0x000000210e00780c */ /* 0x000fc40003f24270 */
[----:B------:R-:W-:Y:S02]  /*2830*/  CS2R R118, SRZ ;  /* 0x0000000000767805 */ /* 0x000fe4000001ff00 */
[----:B------:R-:W-:Y:S01]  /*2840*/  CS2R R116, SRZ ;  /* 0x0000000000747805 */ /* 0x000fe2000001ff00 */
[----:B------:R-:W-:Y:S01]  /*2850*/  UIADD3 UR6, UR5, UR43, -UR42 ;  /* 0x0000002b05067290 */ /* 0x000fe2000fffe82a */
        /* <DEDUP_REMOVED lines=9> */
[----:B------:R-:W4:Y:S01]  /*28f0*/  MUFU.TANH R46, R46 ;  /* 0x0000002e002e7308 */ /* 0x000f220000002400 */
[----:B---3--:R-:W-:Y:S02]  /*2900*/  FSEL R37, R38, -INF , P2 ;  /* 0xff80000026257808 */ /* 0x008fe40001000000 */
[----:B------:R-:W-:Y:S02]  /*2910*/  CS2R R104, SRZ ;  /* 0x0000000000687805 */ /* 0x000fe4000001ff00 */
[----:B------:R-:W-:Y:S01]  /*2920*/  ISETP.GT.AND P2, PT, R14, 0x20, PT ;  /* 0x000000200e00780c */ /* 0x000fe20003f44270 */
[----:B------:R-:W-:Y:S01]  /*2930*/  ULEA.HI.SX32 UR6, UR7, UR6, 0x1c ;  /* 0x0000000607067291 */ /* 0x000fe2000f8fe23f */
[----:B------:R-:W-:Y:S01]  /*2940*/  FMNMX.FTZ R2, R37, R2, !PT ;  /* 0x0000000225027209 */ /* 0x000fe20007810000 */
[----:B-1----:R-:W-:Y:S01]  /*2950*/  UPRMT UR5, UR10, 0x654, UR5 ;  /* 0x000006540a057896 */ /* 0x002fe20008000005 */
[----:B------:R-:W-:Y:S01]  /*2960*/  CS2R R102, SRZ ;  /* 0x0000000000667805 */ /* 0x000fe2000001ff00 */
[----:B------:R-:W1:Y:S01]  /*2970*/  MUFU.TANH R47, R47 ;  /* 0x0000002f002f7308 */ /* 0x000e620000002400 */
[----:B------:R-:W-:Y:S01]  /*2980*/  FMNMX.FTZ R2, R39, R2, !PT ;  /* 0x0000000227027209 */ /* 0x000fe20007810000 */
[----:B------:R-:W-:Y:S01]  /*2990*/  UISETP.LT.AND UP0, UPT, URZ, UR6, UPT ;  /* 0x000000063f00728c */ /* 0x000fe2000bf01270 */
[----:B------:R-:W-:-:S02]  /*29a0*/  CS2R R100, SRZ ;  /* 0x0000000000647805 */ /* 0x000fc4000001ff00 */
[----:B------:R-:W-:Y:S02]  /*29b0*/  CS2R R98, SRZ ;  /* 0x0000000000627805 */ /* 0x000fe4000001ff00 */
[----:B------:R-:W-:Y:S01]  /*29c0*/  CS2R R96, SRZ ;  /* 0x0000000000607805 */ /* 0x000fe2000001ff00 */
[----:B------:R-:W-:Y:S01]  /*29d0*/  USEL UR10, URZ, UR6, !UP0 ;  /* 0x000000063f0a7287 */ /* 0x000fe2000c000000 */
[----:B------:R-:W-:Y:S01]  /*29e0*/  SYNCS.ARRIVE.TRANS64.RED.A1T0 RZ, [UR5], RZ ;  /* 0x000000ffffff79a7 */ /* 0x000fe20008100405 */
[----:B------:R2:W-:Y:S01]  /*29f0*/  MUFU.TANH R73, R41 ;  /* 0x0000002900497308 */ /* 0x0005e20000002400 */
[----:B------:R-:W-:Y:S01]  /*2a00*/  CS2R R94, SRZ ;  /* 0x00000000005e7805 */ /* 0x000fe2000001ff00 */
[----:B------:R-:W-:Y:S01]  /*2a10*/  UISETP.GE.AND UP0, UPT, UR4, UR10, UPT ;  /* 0x0000000a0400728c */ /* 0x000fe2000bf06270 */
[----:B------:R-:W-:Y:S02]  /*2a20*/  CS2R R92, SRZ ;  /* 0x00000000005c7805 */ /* 0x000fe4000001ff00 */
[----:B------:R-:W-:-:S02]  /*2a30*/  CS2R R90, SRZ ;  /* 0x00000000005a7805 */ /* 0x000fc4000001ff00 */
[----:B------:R-:W-:Y:S02]  /*2a40*/  CS2R R88, SRZ ;  /* 0x0000000000587805 */ /* 0x000fe4000001ff00 */
[----:B------:R-:W-:Y:S02]  /*2a50*/  CS2R R86, SRZ ;  /* 0x0000000000567805 */ /* 0x000fe4000001ff00 */
[----:B------:R-:W-:Y:S01]  /*2a60*/  CS2R R84, SRZ ;  /* 0x0000000000547805 */ /* 0x000fe2000001ff00 */
[----:B------:R-:W3:Y:S01]  /*2a70*/  MUFU.TANH R50, R50 ;  /* 0x0000003200327308 */ /* 0x000ee20000002400 */
[----:B--2---:R-:W-:Y:S02]  /*2a80*/  FSEL R41, R42, -INF , P2 ;  /* 0xff8000002a297808 */ /* 0x004fe40001000000 */
[----:B------:R-:W-:Y:S02]  /*2a90*/  CS2R R82, SRZ ;  /* 0x0000000000527805 */ /* 0x000fe4000001ff00 */
[----:B------:R-:W-:-:S02]  /*2aa0*/  ISETP.GT.AND P2, PT, R14, 0x28, PT ;  /* 0x000000280e00780c */ /* 0x000fc40003f44270 */
[----:B------:R-:W-:Y:S02]  /*2ab0*/  CS2R R80, SRZ ;  /* 0x0000000000507805 */ /* 0x000fe4000001ff00 */
[----:B0-----:R-:W-:Y:S02]  /*2ac0*/  FSEL R42, R43, -INF , P1 ;  /* 0xff8000002b2a7808 */ /* 0x001fe40000800000 */
[----:B------:R-:W-:Y:S02]  /*2ad0*/  CS2R R78, SRZ ;  /* 0x00000000004e7805 */ /* 0x000fe4000001ff00 */
[----:B------:R-:W-:Y:S01]  /*2ae0*/  FMNMX.FTZ R15, R41, R2, !PT ;  /* 0x00000002290f7209 */ /* 0x000fe20007810000 */
[----:B------:R-:W0:Y:S01]  /*2af0*/  MUFU.TANH R51, R51 ;  /* 0x0000003300337308 */ /* 0x000e220000002400 */
[----:B------:R-:W-:Y:S02]  /*2b00*/  ISETP.GT.AND P1, PT, R14, 0x29, PT ;  /* 0x000000290e00780c */ /* 0x000fe40003f24270 */
[----:B------:R-:W-:-:S02]  /*2b10*/  CS2R R76, SRZ ;  /* 0x00000000004c7805 */ /* 0x000fc4000001ff00 */
[----:B----4-:R-:W-:Y:S02]  /*2b20*/  FSEL R43, R46, -INF , P2 ;  /* 0xff8000002e2b7808 */ /* 0x010fe40001000000 */
[----:B------:R-:W-:Y:S02]  /*2b30*/  CS2R R74, SRZ ;  /* 0x00000000004a7805 */ /* 0x000fe4000001ff00 */
[----:B------:R-:W-:Y:S02]  /*2b40*/  FMNMX.FTZ R2, R42, R15, !PT ;  /* 0x0000000f2a027209 */ /* 0x000fe40007810000 */
[----:B------:R-:W-:Y:S01]  /*2b50*/  ISETP.GT.AND P2, PT, R14, 0x30, PT ;  /* 0x000000300e00780c */ /* 0x000fe20003f44270 */
[----:B------:R-:W2:Y:S01]  /*2b60*/  MUFU.TANH R54, R54 ;  /* 0x0000003600367308 */ /* 0x000ea20000002400 */
[----:B-1----:R-:W-:Y:S02]  /*2b70*/  FSEL R46, R47, -INF , P1 ;  /* 0xff8000002f2e7808 */ /* 0x002fe40000800000 */
[----:B------:R-:W-:-:S02]  /*2b80*/  FMNMX.FTZ R15, R43, R2, !PT ;  /* 0x000000022b0f7209 */ /* 0x000fc40007810000 */
[----:B------:R-:W-:Y:S02]  /*2b90*/  ISETP.GT.AND P1, PT, R14, 0x31, PT ;  /* 0x000000310e00780c */ /* 0x000fe40003f24270 */
[----:B---3--:R-:W-:Y:S01]  /*2ba0*/  FSEL R47, R50, -INF , P2 ;  /* 0xff800000322f7808 */ /* 0x008fe20001000000 */
[----:B------:R-:W1:Y:S01]  /*2bb0*/  MUFU.TANH R55, R55 ;  /* 0x0000003700377308 */ /* 0x000e620000002400 */
[----:B------:R-:W-:Y:S02]  /*2bc0*/  FMNMX.FTZ R2, R46, R15, !PT ;  /* 0x0000000f2e027209 */ /* 0x000fe40007810000 */
[C---:B------:R-:W-:Y:S02]  /*2bd0*/  ISETP.GT.AND P2, PT, R14.reuse, 0x38, PT ;  /* 0x000000380e00780c */ /* 0x040fe40003f44270 */
[----:B0-----:R-:W-:Y:S02]  /*2be0*/  FSEL R50, R51, -INF , P1 ;  /* 0xff80000033327808 */ /* 0x001fe40000800000 */
[----:B------:R-:W-:Y:S01]  /*2bf0*/  FMNMX.FTZ R15, R47, R2, !PT ;  /* 0x000000022f0f7209 */ /* 0x000fe20007810000 */
[----:B------:R-:W0:Y:S01]  /*2c00*/  MUFU.TANH R58, R58 ;  /* 0x0000003a003a7308 */ /* 0x000e220000002400 */
[----:B------:R-:W-:-:S02]  /*2c10*/  ISETP.GT.AND P1, PT, R14, 0x39, PT ;  /* 0x000000390e00780c */ /* 0x000fc40003f24270 */
[----:B--2---:R-:W-:Y:S02]  /*2c20*/  FSEL R51, R54, -INF , P2 ;  /* 0xff80000036337808 */ /* 0x004fe40001000000 */
[----:B------:R-:W-:Y:S02]  /*2c30*/  FMNMX.FTZ R2, R50, R15, !PT ;  /* 0x0000000f32027209 */ /* 0x000fe40007810000 */
[C---:B------:R-:W-:Y:S01]  /*2c40*/  ISETP.GT.AND P2, PT, R14.reuse, 0x40, PT ;  /* 0x000000400e00780c */ /* 0x040fe20003f44270 */
[----:B------:R-:W2:Y:S01]  /*2c50*/  MUFU.TANH R59, R59 ;  /* 0x0000003b003b7308 */ /* 0x000ea20000002400 */
[----:B-1----:R-:W-:Y:S02]  /*2c60*/  FSEL R54, R55, -INF , P1 ;  /* 0xff80000037367808 */ /* 0x002fe40000800000 */
[----:B------:R-:W-:Y:S02]  /*2c70*/  FMNMX.FTZ R15, R51, R2, !PT ;  /* 0x00000002330f7209 */ /* 0x000fe40007810000 */
[----:B------:R-:W-:-:S02]  /*2c80*/  ISETP.GT.AND P1, PT, R14, 0x41, PT ;  /* 0x000000410e00780c */ /* 0x000fc40003f24270 */
[----:B------:R-:W-:Y:S01]  /*2c90*/  FMNMX.FTZ R2, R54, R15, !PT ;  /* 0x0000000f36027209 */ /* 0x000fe20007810000 */
[----:B------:R-:W1:Y:S01]  /*2ca0*/  MUFU.TANH R62, R62 ;  /* 0x0000003e003e7308 */ /* 0x000e620000002400 */
[----:B0-----:R-:W-:Y:S02]  /*2cb0*/  FSEL R55, R58, -INF , P2 ;  /* 0xff8000003a377808 */ /* 0x001fe40001000000 */
[----:B------:R-:W-:Y:S02]  /*2cc0*/  ISETP.GT.AND P2, PT, R14, 0x48, PT ;  /* 0x000000480e00780c */ /* 0x000fe40003f44270 */
[----:B------:R-:W-:-:S03]  /*2cd0*/  FMNMX.FTZ R15, R55, R2, !PT ;  /* 0x00000002370f7209 */ /* 0x000fc60007810000 */
[----:B------:R-:W0:Y:S01]  /*2ce0*/  MUFU.TANH R63, R63 ;  /* 0x0000003f003f7308 */ /* 0x000e220000002400 */
[----:B--2---:R-:W-:Y:S02]  /*2cf0*/  FSEL R58, R59, -INF , P1 ;  /* 0xff8000003b3a7808 */ /* 0x004fe40000800000 */
[----:B------:R-:W-:Y:S02]  /*2d00*/  ISETP.GT.AND P1, PT, R14, 0x49, PT ;  /* 0x000000490e00780c */ /* 0x000fe40003f24270 */
[----:B------:R-:W-:-:S03]  /*2d10*/  FMNMX.FTZ R2, R58, R15, !PT ;  /* 0x0000000f3a027209 */ /* 0x000fc60007810000 */
[----:B------:R-:W2:Y:S01]  /*2d20*/  MUFU.TANH R66, R66 ;  /* 0x0000004200427308 */ /* 0x000ea20000002400 */
[----:B-1----:R-:W-:Y:S02]  /*2d30*/  FSEL R59, R62, -INF , P2 ;  /* 0xff8000003e3b7808 */ /* 0x002fe40001000000 */
[----:B------:R-:W-:Y:S02]  /*2d40*/  ISETP.GT.AND P2, PT, R14, 0x50, PT ;  /* 0x000000500e00780c */ /* 0x000fe40003f44270 */
[----:B------:R-:W-:-:S03]  /*2d50*/  FMNMX.FTZ R15, R59, R2, !PT ;  /* 0x000000023b0f7209 */ /* 0x000fc60007810000 */
        /* <DEDUP_REMOVED lines=18> */
[----:B------:R-:W-:Y:S02]  /*2e80*/  ISETP.GT.AND P1, PT, R12, RZ, PT ;  /* 0x000000ff0c00720c */ /* 0x000fe40003f24270 */
[----:B------:R-:W-:-:S03]  /*2e90*/  FMNMX.FTZ R15, R2, R15, !PT ;  /* 0x0000000f020f7209 */ /* 0x000fc60007810000 */
[----:B------:R-:W2:Y:S01]  /*2ea0*/  MUFU.TANH R32, R32 ;  /* 0x0000002000207308 */ /* 0x000ea20000002400 */
[----:B-1----:R-:W-:Y:S01]  /*2eb0*/  FSEL R3, R3, -INF , P1 ;  /* 0xff80000003037808 */ /* 0x002fe20000800000 */
[----:B------:R-:W1:Y:S01]  /*2ec0*/  SHFL.BFLY PT, R14, R15, 0x2, 0x1f ;  /* 0x0c401f000f0e7f89 */ /* 0x000e6200000e0000 */
[----:B------:R-:W-:-:S05]  /*2ed0*/  ISETP.GT.AND P1, PT, R12, 0x9, PT ;  /* 0x000000090c00780c */ /* 0x000fca0003f24270 */
[----:B------:R-:W3:Y:S01]  /*2ee0*/  MUFU.TANH R36, R36 ;  /* 0x0000002400247308 */ /* 0x000ee20000002400 */
[----:B0-----:R-:W-:Y:S02]  /*2ef0*/  FSEL R10, R10, -INF , P2 ;  /* 0xff8000000a0a7808 */ /* 0x001fe40001000000 */
[----:B------:R-:W-:Y:S02]  /*2f00*/  ISETP.GT.AND P2, PT, R12, 0x10, PT ;  /* 0x000000100c00780c */ /* 0x000fe40003f44270 */
[----:B------:R-:W-:-:S03]  /*2f10*/  FMNMX.FTZ R20, R3, R10, !PT ;  /* 0x0000000a03147209 */ /* 0x000fc60007810000 */
[----:B------:R-:W0:Y:S08]  /*2f20*/  MUFU.TANH R40, R40 ;  /* 0x0000002800287308 */ /* 0x000e300000002400 */
[----:B------:R4:W5:Y:S01]  /*2f30*/  MUFU.TANH R38, R44 ;  /* 0x0000002c00267308 */ /* 0x0009620000002400 */
[----:B-1----:R-:W-:-:S05]  /*2f40*/  FMNMX.FTZ R14, R15, R14, !PT ;  /* 0x0000000e0f0e7209 */ /* 0x002fca0007810000 */
[----:B------:R-:W1:Y:S02]  /*2f50*/  SHFL.BFLY PT, R15, R14, 0x1, 0x1f ;  /* 0x0c201f000e0f7f89 */ /* 0x000e6400000e0000 */
[----:B------:R5:W5:Y:S08]  /*2f60*/  MUFU.TANH R70, R45 ;  /* 0x0000002d00467308 */ /* 0x000b700000002400 */
[----:B------:R-:W5:Y:S08]  /*2f70*/  MUFU.TANH R71, R48 ;  /* 0x0000003000477308 */ /* 0x000f700000002400 */
[----:B------:R-:W5:Y:S01]  /*2f80*/  MUFU.TANH R49, R49 ;  /* 0x0000003100317308 */ /* 0x000f620000002400 */
[----:B-1----:R-:W-:-:S07]  /*2f90*/  FMNMX.FTZ R11, R14, R15, !PT ;  /* 0x0000000f0e0b7209 */ /* 0x002fce0007810000 */
[----:B------:R-:W1:Y:S01]  /*2fa0*/  MUFU.TANH R52, R52 ;  /* 0x0000003400347308 */ /* 0x000e620000002400 */
[----:B------:R-:W-:Y:S02]  /*2fb0*/  FSEL R14, R21, -INF , P1 ;  /* 0xff800000150e7808 */ /* 0x000fe40000800000 */
[----:B------:R-:W-:Y:S02]  /*2fc0*/  FMNMX.FTZ R21, R13, R20, !PT ;  /* 0x000000140d157209 */ /* 0x000fe40007810000 */
[----:B------:R-:W-:Y:S02]  /*2fd0*/  ISETP.GT.AND P1, PT, R12, 0x11, PT ;  /* 0x000000110c00780c */ /* 0x000fe40003f24270 */
[----:B--2---:R-:W-:Y:S01]  /*2fe0*/  FSEL R15, R32, -INF , P2 ;  /* 0xff800000200f7808 */ /* 0x004fe20001000000 */
[----:B------:R-:W2:Y:S01]  /*2ff0*/  MUFU.TANH R53, R53 ;  /* 0x0000003500357308 */ /* 0x000ea20000002400 */
[----:B------:R-:W-:Y:S01]  /*3000*/  FMNMX.FTZ R24, R14, R21, !PT ;  /* 0x000000150e187209 */ /* 0x000fe20007810000 */
[C---:B------:R-:W-:Y:S01]  /*3010*/  FMUL.FTZ R21, R11.reuse, UR14 ;  /* 0x0000000e0b157c20 */ /* 0x040fe20008410000 */
[----:B------:R-:W-:-:S02]  /*3020*/  FSETP.NEU.FTZ.AND P2, PT, R11, -INF , PT ;  /* 0xff8000000b00780b */ /* 0x000fc40003f5d000 */
[----:B------:R-:W-:Y:S02]  /*3030*/  FSEL R20, R26, -INF , P1 ;  /* 0xff8000001a147808 */ /* 0x000fe40000800000 */
[----:B------:R-:W-:Y:S01]  /*3040*/  FMNMX.FTZ R27, R15, R24, !PT ;  /* 0x000000180f1b7209 */ /* 0x000fe20007810000 */
[----:B------:R-:W2:Y:S01]  /*3050*/  MUFU.TANH R56, R56 ;  /* 0x0000003800387308 */ /* 0x000ea20000002400 */
[----:B----4-:R-:W-:Y:S02]  /*3060*/  FSEL R44, R21, RZ, P2 ;  /* 0x000000ff152c7208 */ /* 0x010fe40001000000 */
[----:B------:R-:W-:Y:S02]  /*3070*/  ISETP.GT.AND P1, PT, R12, 0x19, PT ;  /* 0x000000190c00780c */ /* 0x000fe40003f24270 */
[----:B---3--:R-:W-:Y:S01]  /*3080*/  FSEL R21, R36, -INF , P3 ;  /* 0xff80000024157808 */ /* 0x008fe20001800000 */
[--C-:B------:R-:W-:Y:S01]  /*3090*/  FFMA.FTZ R32, R25, UR14, -R44.reuse ;  /* 0x0000000e19207c23 */ /* 0x100fe2000801082c */
[----:B------:R-:W-:Y:S01]  /*30a0*/  FMNMX.FTZ R26, R20, R27, !PT ;  /* 0x0000001b141a7209 */ /* 0x000fe20007810000 */
[--C-:B------:R-:W-:Y:S01]  /*30b0*/  FFMA.FTZ R34, R28, UR14, -R44.reuse ;  /* 0x0000000e1c227c23 */ /* 0x100fe2000801082c */
[----:B------:R-:W-:Y:S01]  /*30c0*/  ISETP.GT.AND P2, PT, R12, 0x20, PT ;  /* 0x000000200c00780c */ /* 0x000fe20003f44270 */
[----:B------:R3:W-:Y:S01]  /*30d0*/  MUFU.EX2 R189, R32 ;  /* 0x0000002000bd7308 */ /* 0x0007e20000000800 */
[----:B------:R-:W-:Y:S01]  /*30e0*/  FSEL R24, R72, -INF , P1 ;  /* 0xff80000048187808 */ /* 0x000fe20000800000 */
[--C-:B------:R-:W-:Y:S01]  /*30f0*/  FFMA.FTZ R36, R29, UR14, -R44.reuse ;  /* 0x0000000e1d247c23 */ /* 0x100fe2000801082c */
[----:B------:R-:W-:Y:S01]  /*3100*/  FMNMX.FTZ R27, R21, R26, !PT ;  /* 0x0000001a151b7209 */ /* 0x000fe20007810000 */
[--C-:B------:R-:W-:Y:S01]  /*3110*/  FFMA.FTZ R42, R42, UR14, -R44.reuse ;  /* 0x0000000e2a2a7c23 */ /* 0x100fe2000801082c */
[----:B------:R-:W-:Y:S01]  /*3120*/  ISETP.GT.AND P1, PT, R12, 0x21, PT ;  /* 0x000000210c00780c */ /* 0x000fe20003f24270 */
[--C-:B------:R-:W-:Y:S01]  /*3130*/  FFMA.FTZ R43, R43, UR14, -R44.reuse ;  /* 0x0000000e2b2b7c23 */ /* 0x100fe2000801082c */
[----:B0-----:R-:W-:Y:S01]  /*3140*/  FSEL R25, R40, -INF , P2 ;  /* 0xff80000028197808 */ /* 0x001fe20001000000 */
[----:B------:R-:W0:Y:S01]  /*3150*/  MUFU.TANH R57, R57 ;  /* 0x0000003900397308 */ /* 0x000e220000002400 */
[----:B------:R-:W-:Y:S01]  /*3160*/  FMNMX.FTZ R30, R24, R27, !PT ;  /* 0x0000001b181e7209 */ /* 0x000fe20007810000 */
[--C-:B------:R-:W-:Y:S01]  /*3170*/  FFMA.FTZ R40, R33, UR14, -R44.reuse ;  /* 0x0000000e21287c23 */ /* 0x100fe2000801082c */
[----:B------:R-:W-:Y:S01]  /*3180*/  ISETP.GT.AND P2, PT, R12, 0x28, PT ;  /* 0x000000280c00780c */ /* 0x000fe20003f44270 */
[--C-:B------:R-:W-:Y:S01]  /*3190*/  FFMA.FTZ R46, R46, UR14, -R44.reuse ;  /* 0x0000000e2e2e7c23 */ /* 0x100fe2000801082c */
[----:B------:R-:W-:Y:S01]  /*31a0*/  FSEL R26, R73, -INF , P1 ;  /* 0xff800000491a7808 */ /* 0x000fe20000800000 */
[--C-:B------:R-:W-:Y:S01]  /*31b0*/  FFMA.FTZ R47, R47, UR14, -R44.reuse ;  /* 0x0000000e2f2f7c23 */ /* 0x100fe2000801082c */
[----:B-----5:R-:W-:Y:S01]  /*31c0*/  FMNMX.FTZ R45, R25, R30, !PT ;  /* 0x0000001e192d7209 */ /* 0x020fe20007810000 */
        /* <DEDUP_REMOVED lines=15> */
[----:B------:R-:W-:Y:S01]  /*32c0*/  FSEL R29, R71, -INF , P2 ;  /* 0xff800000471d7808 */ /* 0x000fe20001000000 */
[----:B------:R-:W4:Y:S01]  /*32d0*/  MUFU.TANH R61, R61 ;  /* 0x0000003d003d7308 */ /* 0x000f220000002400 */
[----:B---3--:R-:W-:Y:S01]  /*32e0*/  FMNMX.FTZ R32, R28, R45, !PT ;  /* 0x0000002d1c207209 */ /* 0x008fe20007810000 */
[--C-:B------:R-:W-:Y:S01]  /*32f0*/  FFMA.FTZ R59, R59, UR14, -R44.reuse ;  /* 0x0000000e3b3b7c23 */ /* 0x100fe2000801082c */
[----:B------:R-:W-:Y:S01]  /*3300*/  ISETP.GT.AND P2, PT, R12, 0x38, PT ;  /* 0x000000380c00780c */ /* 0x000fe20003f44270 */
[--C-:B------:R-:W-:Y:S01]  /*3310*/  FFMA.FTZ R62, R62, UR14, -R44.reuse ;  /* 0x0000000e3e3e7c23 */ /* 0x100fe2000801082c */
[----:B------:R-:W-:Y:S01]  /*3320*/  FSEL R30, R49, -INF , P1 ;  /* 0xff800000311e7808 */ /* 0x000fe20000800000 */
[--C-:B------:R-:W-:Y:S01]  /*3330*/  FFMA.FTZ R49, R35, UR14, -R44.reuse ;  /* 0x0000000e23317c23 */ /* 0x100fe2000801082c */
[----:B------:R-:W-:Y:S01]  /*3340*/  FMNMX.FTZ R45, R29, R32, !PT ;  /* 0x000000201d2d7209 */ /* 0x000fe20007810000 */
[----:B------:R-:W3:Y:S01]  /*3350*/  MUFU.TANH R64, R64 ;  /* 0x0000004000407308 */ /* 0x000ee20000002400 */
[----:B------:R-:W-:Y:S01]  /*3360*/  ISETP.GT.AND P1, PT, R12, 0x39, PT ;  /* 0x000000390c00780c */ /* 0x000fe20003f24270 */
[--C-:B------:R-:W-:Y:S01]  /*3370*/  FFMA.FTZ R63, R63, UR14, -R44.reuse ;  /* 0x0000000e3f3f7c23 */ /* 0x100fe2000801082c */
[----:B-1----:R-:W-:Y:S01]  /*3380*/  FSEL R31, R52, -INF , P2 ;  /* 0xff800000341f7808 */ /* 0x002fe20001000000 */
[--C-:B------:R-:W-:Y:S01]  /*3390*/  FFMA.FTZ R66, R66, UR14, -R44.reuse ;  /* 0x0000000e42427c23 */ /* 0x100fe2000801082c */
[----:B-----5:R-:W-:Y:S01]  /*33a0*/  FMNMX.FTZ R34, R30, R45, !PT ;  /* 0x0000002d1e227209 */ /* 0x020fe20007810000 */
[--C-:B------:R-:W-:Y:S01]  /*33b0*/  FFMA.FTZ R67, R67, UR14, -R44.reuse ;  /* 0x0000000e43437c23 */ /* 0x100fe2000801082c */
[----:B------:R-:W-:Y:S01]  /*33c0*/  ISETP.GT.AND P2, PT, R12, 0x40, PT ;  /* 0x000000400c00780c */ /* 0x000fe20003f44270 */
[----:B------:R1:W-:Y:S01]  /*33d0*/  MUFU.EX2 R191, R36 ;  /* 0x0000002400bf7308 */ /* 0x0003e20000000800 */
[----:B--2---:R-:W-:Y:S01]  /*33e0*/  FSEL R32, R53, -INF , P1 ;  /* 0xff80000035207808 */ /* 0x004fe20000800000 */
[--C-:B------:R-:W-:Y:S01]  /*33f0*/  FFMA.FTZ R53, R37, UR14, -R44.reuse ;  /* 0x0000000e25357c23 */ /* 0x100fe2000801082c */
[----:B------:R-:W-:Y:S01]  /*3400*/  FMNMX.FTZ R45, R31, R34, !PT ;  /* 0x000000221f2d7209 */ /* 0x000fe20007810000 */
[----:B------:R-:W-:Y:S01]  /*3410*/  FFMA.FTZ R2, R2, UR14, -R44 ;  /* 0x0000000e02027c23 */ /* 0x000fe2000801082c */
[----:B------:R-:W-:-:S02]  /*3420*/  ISETP.GT.AND P1, PT, R12, 0x41, PT ;  /* 0x000000410c00780c */ /* 0x000fc40003f24270 */
[----:B------:R-:W-:Y:S02]  /*3430*/  CS2R R72, SRZ ;  /* 0x0000000000487805 */ /* 0x000fe4000001ff00 */
[----:B------:R-:W-:Y:S01]  /*3440*/  FSEL R33, R56, -INF , P2 ;  /* 0xff80000038217808 */ /* 0x000fe20001000000 */
[----:B------:R-:W2:Y:S01]  /*3450*/  MUFU.TANH R65, R65 ;  /* 0x0000004100417308 */ /* 0x000ea20000002400 */
[----:B-1----:R-:W-:Y:S02]  /*3460*/  FMNMX.FTZ R36, R32, R45, !PT ;  /* 0x0000002d20247209 */ /* 0x002fe40007810000 */
[----:B------:R-:W-:Y:S02]  /*3470*/  CS2R R70, SRZ ;  /* 0x0000000000467805 */ /* 0x000fe4000001ff00 */
[----:B------:R-:W-:Y:S02]  /*3480*/  ISETP.GT.AND P2, PT, R12, 0x48, PT ;  /* 0x000000480c00780c */ /* 0x000fe40003f44270 */
[----:B0-----:R-:W-:-:S02]  /*3490*/  FSEL R34, R57, -INF , P1 ;  /* 0xff80000039227808 */ /* 0x001fc40000800000 */
[----:B------:R-:W-:Y:S01]  /*34a0*/  FMNMX.FTZ R45, R33, R36, !PT ;  /* 0x00000024212d7209 */ /* 0x000fe20007810000 */
[----:B------:R-:W-:Y:S01]  /*34b0*/  MUFU.TANH R68, R68 ;  /* 0x0000004400447308 */ /* 0x000fe20000002400 */
[----:B------:R-:W-:Y:S02]  /*34c0*/  ISETP.GT.AND P1, PT, R12, 0x49, PT ;  /* 0x000000490c00780c */ /* 0x000fe40003f24270 */
[----:B----4-:R-:W-:Y:S02]  /*34d0*/  FSEL R35, R60, -INF , P2 ;  /* 0xff8000003c237808 */ /* 0x010fe40001000000 */
[C---:B------:R-:W-:Y:S02]  /*34e0*/  ISETP.GT.AND P2, PT, R12.reuse, 0x50, PT ;  /* 0x000000500c00780c */ /* 0x040fe40003f44270 */
[----:B------:R-:W-:Y:S01]  /*34f0*/  FSEL R36, R61, -INF , P1 ;  /* 0xff8000003d247808 */ /* 0x000fe20000800000 */
[----:B------:R0:W-:Y:S01]  /*3500*/  MUFU.EX2 R52, R38 ;  /* 0x0000002600347308 */ /* 0x0001e20000000800 */
[----:B------:R-:W-:-:S02]  /*3510*/  ISETP.GT.AND P1, PT, R12, 0x51, PT ;  /* 0x000000510c00780c */ /* 0x000fc40003f24270 */
[----:B---3--:R-:W-:Y:S02]  /*3520*/  FSEL R37, R64, -INF , P2 ;  /* 0xff80000040257808 */ /* 0x008fe40001000000 */
[----:B------:R-:W-:-:S03]  /*3530*/  ISETP.GT.AND P2, PT, R12, 0x58, PT ;  /* 0x000000580c00780c */ /* 0x000fc60003f44270 */
[----:B------:R-:W1:Y:S01]  /*3540*/  MUFU.TANH R69, R69 ;  /* 0x0000004500457308 */ /* 0x000e620000002400 */
[----:B0-----:R-:W-:-:S04]  /*3550*/  FMNMX.FTZ R38, R34, R45, !PT ;  /* 0x0000002d22267209 */ /* 0x001fc80007810000 */
[----:B------:R-:W-:Y:S02]  /*3560*/  FMNMX.FTZ R45, R35, R38, !PT ;  /* 0x00000026232d7209 */ /* 0x000fe40007810000 */
[----:B--2---:R-:W-:Y:S01]  /*3570*/  FSEL R38, R65, -INF , P1 ;  /* 0xff80000041267808 */ /* 0x004fe20000800000 */
[----:B------:R0:W2:Y:S01]  /*3580*/  MUFU.EX2 R185, R40 ;  /* 0x0000002800b97308 */ /* 0x0000a20000000800 */
[----:B------:R-:W-:-:S07]  /*3590*/  ISETP.GT.AND P1, PT, R12, 0x59, PT ;  /* 0x000000590c00780c */ /* 0x000fce0003f24270 */
[----:B------:R3:W4:Y:S01]  /*35a0*/  MUFU.EX2 R56, R49 ;  /* 0x0000003100387308 */ /* 0x0007220000000800 */
[----:B0-----:R-:W-:-:S04]  /*35b0*/  FMNMX.FTZ R40, R36, R45, !PT ;  /* 0x0000002d24287209 */ /* 0x001fc80007810000 */
[----:B------:R-:W-:Y:S02]  /*35c0*/  FMNMX.FTZ R45, R37, R40, !PT ;  /* 0x00000028252d7209 */ /* 0x000fe40007810000 */
[----:B-1----:R-:W-:Y:S01]  /*35d0*/  FSEL R40, R69, -INF , P1 ;  /* 0xff80000045287808 */ /* 0x002fe20000800000 */
[----:B------:R-:W-:Y:S01]  /*35e0*/  MUFU.EX2 R64, R42 ;  /* 0x0000002a00407308 */ /* 0x000fe20000000800 */
[----:B---3--:R-:W-:Y:S01]  /*35f0*/  FFMA.FTZ R49, R39, UR14, -R44 ;  /* 0x0000000e27317c23 */ /* 0x008fe2000801082c */
[----:B------:R-:W-:Y:S01]  /*3600*/  FSEL R39, R68, -INF , P2 ;  /* 0xff80000044277808 */ /* 0x000fe20001000000 */
[----:B------:R-:W-:Y:S01]  /*3610*/  FADD.FTZ R68, R189, R48 ;  /* 0x00000030bd447221 */ /* 0x000fe20000010000 */
[----:B------:R-:W-:Y:S01]  /*3620*/  FMNMX.FTZ R12, R38, R45, !PT ;  /* 0x0000002d260c7209 */ /* 0x000fe20007810000 */
[----:B------:R-:W-:Y:S01]  /*3630*/  FFMA.FTZ R45, R41, UR14, -R44 ;  /* 0x0000000e292d7c23 */ /* 0x000fe2000801082c */
[----:B------:R-:W-:Y:S01]  /*3640*/  F2FP.BF16.F32.PACK_AB R189, R48, R189 ;  /* 0x000000bd30bd723e */ /* 0x000fe200000010ff */
[----:B------:R-:W-:Y:S01]  /*3650*/  FADD.FTZ R57, R191, R68 ;  /* 0x00000044bf397221 */ /* 0x000fe20000010000 */
[----:B------:R-:W-:Y:S01]  /*3660*/  FMNMX.FTZ R41, R39, R12, !PT ;  /* 0x0000000c27297209 */ /* 0x000fe20007810000 */
[----:B------:R-:W-:Y:S01]  /*3670*/  MUFU.EX2 R60, R49 ;  /* 0x00000031003c7308 */ /* 0x000fe20000000800 */
[C---:B------:R-:W-:Y:S01]  /*3680*/  F2FP.BF16.F32.PACK_AB R191, R52.reuse, R191 ;  /* 0x000000bf34bf723e */ /* 0x040fe200000010ff */
[----:B------:R-:W-:Y:S01]  /*3690*/  FADD.FTZ R68, R52, R57 ;  /* 0x0000003934447221 */ /* 0x000fe20000010000 */
[----:B------:R-:W-:-:S03]  /*36a0*/  FMNMX.FTZ R41, R40, R41, !PT ;  /* 0x0000002928297209 */ /* 0x000fc60007810000 */
[----:B--2---:R-:W-:Y:S01]  /*36b0*/  FADD.FTZ R57, R185, R68 ;  /* 0x00000044b9397221 */ /* 0x004fe20000010000 */
[----:B----4-:R-:W-:Y:S01]  /*36c0*/  F2FP.BF16.F32.PACK_AB R185, R56, R185 ;  /* 0x000000b938b9723e */ /* 0x010fe200000010ff */
[----:B------:R-:W0:Y:S01]  /*36d0*/  SHFL.BFLY PT, R12, R41, 0x2, 0x1f ;  /* 0x0c401f00290c7f89 */ /* 0x000e2200000e0000 */
[----:B------:R-:W1:Y:S01]  /*36e0*/  MUFU.EX2 R53, R53 ;  /* 0x0000003500357308 */ /* 0x000e620000000800 */
[----:B------:R-:W-:-:S07]  /*36f0*/  CS2R R68, SRZ ;  /* 0x0000000000447805 */ /* 0x000fce000001ff00 */
[----:B------:R-:W2:Y:S08]  /*3700*/  MUFU.EX2 R45, R45 ;  /* 0x0000002d002d7308 */ /* 0x000eb00000000800 */
[----:B------:R-:W-:Y:S01]  /*3710*/  MUFU.EX2 R43, R43 ;  /* 0x0000002b002b7308 */ /* 0x000fe20000000800 */
[----:B-1----:R-:W-:Y:S02]  /*3720*/  F2FP.BF16.F32.PACK_AB R187, R60, R53 ;  /* 0x000000353cbb723e */ /* 0x002fe400000010ff */
        /* <DEDUP_REMOVED lines=8> */
[----:B-1----:R-:W-:-:S04]  /*37b0*/  FMNMX.FTZ R12, R42, R41, !PT ;  /* 0x000000292a0c7209 */ /* 0x002fc80007810000 */
[C---:B------:R-:W-:Y:S01]  /*37c0*/  FSETP.NEU.FTZ.AND P1, PT, R12.reuse, -INF , PT ;  /* 0xff8000000c00780b */ /* 0x040fe20003f3d000 */
[----:B------:R-:W-:Y:S02]  /*37d0*/  FMUL.FTZ R41, R12, UR14 ;  /* 0x0000000e0c297c20 */ /* 0x000fe40008410000 */
[----:B------:R-:W0:Y:S01]  /*37e0*/  MUFU.EX2 R54, R54 ;  /* 0x0000003600367308 */ /* 0x000e220000000800 */
[----:B--2---:R-:W-:Y:S02]  /*37f0*/  F2FP.BF16.F32.PACK_AB R177, R50, R47 ;  /* 0x0000002f32b1723e */ /* 0x004fe400000010ff */
        /* <DEDUP_REMOVED lines=35> */
[----:B--2---:R-:W-:-:S07]  /*3a30*/  FADD.FTZ R49, R13, R42 ;  /* 0x0000002a0d317221 */ /* 0x004fce0000010000 */
[----:B------:R-:W2:Y:S01]  /*3a40*/  MUFU.EX2 R20, R20 ;  /* 0x0000001400147308 */ /* 0x000ea20000000800 */
[C---:B0-----:R-:W-:Y:S01]  /*3a50*/  FADD.FTZ R42, R14.reuse, R49 ;  /* 0x000000310e2a7221 */ /* 0x041fe20000010000 */
[----:B------:R-:W-:-:S06]  /*3a60*/  F2FP.BF16.F32.PACK_AB R190, R14, R13 ;  /* 0x0000000d0ebe723e */ /* 0x000fcc00000010ff */
[----:B------:R-:W0:Y:S01]  /*3a70*/  MUFU.EX2 R21, R21 ;  /* 0x0000001500157308 */ /* 0x000e220000000800 */
[----:B-1----:R-:W-:Y:S01]  /*3a80*/  FADD.FTZ R49, R15, R42 ;  /* 0x0000002a0f317221 */ /* 0x002fe20000010000 */
[----:B------:R-:W-:-:S04]  /*3a90*/  FADD.FTZ R42, R56, R57 ;  /* 0x00000039382a7221 */ /* 0x000fc80000010000 */
[----:B------:R-:W-:Y:S01]  /*3aa0*/  FADD.FTZ R57, R53, R42 ;  /* 0x0000002a35397221 */ /* 0x000fe20000010000 */
[----:B------:R-:W-:Y:S01]  /*3ab0*/  CS2R R52, SRZ ;  /* 0x0000000000347805 */ /* 0x000fe2000001ff00 */
[----:B------:R-:W1:Y:S01]  /*3ac0*/  MUFU.EX2 R24, R24 ;  /* 0x0000001800187308 */ /* 0x000e620000000800 */
[----:B--2---:R-:W-:Y:S01]  /*3ad0*/  FADD.FTZ R0, R20, R49 ;  /* 0x0000003114007221 */ /* 0x004fe20000010000 */
[----:B------:R-:W-:Y:S01]  /*3ae0*/  FADD.FTZ R42, R60, R57 ;  /* 0x000000393c2a7221 */ /* 0x000fe20000010000 */
[----:B------:R-:W-:Y:S02]  /*3af0*/  F2FP.BF16.F32.PACK_AB R184, R20, R15 ;  /* 0x0000000f14b8723e */ /* 0x000fe400000010ff */
[----:B------:R-:W-:Y:S01]  /*3b00*/  CS2R R60, SRZ ;  /* 0x00000000003c7805 */ /* 0x000fe2000001ff00 */
[----:B------:R-:W-:Y:S02]  /*3b10*/  FADD.FTZ R57, R45, R42 ;  /* 0x0000002a2d397221 */ /* 0x000fe40000010000 */
[----:B------:R-:W2:Y:S01]  /*3b20*/  MUFU.EX2 R25, R25 ;  /* 0x0000001900197308 */ /* 0x000ea20000000800 */
[----:B0-----:R-:W-:Y:S01]  /*3b30*/  FADD.FTZ R49, R21, R0 ;  /* 0x0000000015317221 */ /* 0x001fe20000010000 */
[----:B------:R-:W-:Y:S01]  /*3b40*/  FADD.FTZ R42, R64, R57 ;  /* 0x00000039402a7221 */ /* 0x000fe20000010000 */
[----:B------:R-:W-:-:S02]  /*3b50*/  CS2R R64, SRZ ;  /* 0x0000000000407805 */ /* 0x000fc4000001ff00 */
[----:B------:R-:W-:-:S03]  /*3b60*/  CS2R R56, SRZ ;  /* 0x0000000000387805 */ /* 0x000fc6000001ff00 */
[----:B------:R-:W0:Y:S01]  /*3b70*/  MUFU.EX2 R26, R26 ;  /* 0x0000001a001a7308 */ /* 0x000e220000000800 */
[C---:B-1----:R-:W-:Y:S01]  /*3b80*/  FADD.FTZ R0, R24.reuse, R49 ;  /* 0x0000003118007221 */ /* 0x042fe20000010000 */
[----:B------:R-:W-:-:S06]  /*3b90*/  F2FP.BF16.F32.PACK_AB R186, R24, R21 ;  /* 0x0000001518ba723e */ /* 0x000fcc00000010ff */
[----:B------:R-:W1:Y:S01]  /*3ba0*/  MUFU.EX2 R27, R27 ;  /* 0x0000001b001b7308 */ /* 0x000e620000000800 */
[----:B--2---:R-:W-:-:S07]  /*3bb0*/  FADD.FTZ R49, R25, R0 ;  /* 0x0000000019317221 */ /* 0x004fce0000010000 */
[----:B------:R-:W2:Y:S01]  /*3bc0*/  MUFU.EX2 R28, R28 ;  /* 0x0000001c001c7308 */ /* 0x000ea20000000800 */
[C---:B0-----:R-:W-:Y:S01]  /*3bd0*/  FADD.FTZ R0, R26.reuse, R49 ;  /* 0x000000311a007221 */ /* 0x041fe20000010000 */
[----:B------:R-:W-:Y:S01]  /*3be0*/  FADD.FTZ R49, R43, R42 ;  /* 0x0000002a2b317221 */ /* 0x000fe20000010000 */
[----:B------:R-:W-:Y:S02]  /*3bf0*/  F2FP.BF16.F32.PACK_AB R180, R26, R25 ;  /* 0x000000191ab4723e */ /* 0x000fe400000010ff */
[----:B------:R-:W-:Y:S01]  /*3c00*/  CS2R R24, SRZ ;  /* 0x0000000000187805 */ /* 0x000fe2000001ff00 */
[----:B------:R-:W-:Y:S01]  /*3c10*/  FADD.FTZ R42, R46, R49 ;  /* 0x000000312e2a7221 */ /* 0x000fe20000010000 */
[----:B------:R-:W-:Y:S01]  /*3c20*/  CS2R R48, SRZ ;  /* 0x0000000000307805 */ /* 0x000fe2000001ff00 */
[----:B------:R-:W0:Y:S01]  /*3c30*/  MUFU.EX2 R29, R29 ;  /* 0x0000001d001d7308 */ /* 0x000e220000000800 */
[----:B-1----:R-:W-:Y:S01]  /*3c40*/  FADD.FTZ R41, R27, R0 ;  /* 0x000000001b297221 */ /* 0x002fe20000010000 */
[----:B------:R-:W-:Y:S01]  /*3c50*/  FADD.FTZ R45, R47, R42 ;  /* 0x0000002a2f2d7221 */ /* 0x000fe20000010000 */
[----:B------:R-:W-:-:S03]  /*3c60*/  CS2R R46, SRZ ;  /* 0x00000000002e7805 */ /* 0x000fc6000001ff00 */
[----:B------:R-:W-:Y:S01]  /*3c70*/  FADD.FTZ R42, R50, R45 ;  /* 0x0000002d322a7221 */ /* 0x000fe20000010000 */
[----:B------:R-:W-:Y:S01]  /*3c80*/  CS2R R44, SRZ ;  /* 0x00000000002c7805 */ /* 0x000fe2000001ff00 */
[----:B------:R-:W1:Y:S01]  /*3c90*/  MUFU.EX2 R30, R30 ;  /* 0x0000001e001e7308 */ /* 0x000e620000000800 */
[C---:B--2---:R-:W-:Y:S01]  /*3ca0*/  FADD.FTZ R0, R28.reuse, R41 ;  /* 0x000000291c007221 */ /* 0x044fe20000010000 */
[----:B------:R-:W-:Y:S01]  /*3cb0*/  FADD.FTZ R13, R51, R42 ;  /* 0x0000002a330d7221 */ /* 0x000fe20000010000 */
[----:B------:R-:W-:Y:S02]  /*3cc0*/  F2FP.BF16.F32.PACK_AB R182, R28, R27 ;  /* 0x0000001b1cb6723e */ /* 0x000fe400000010ff */
[----:B------:R-:W-:Y:S02]  /*3cd0*/  CS2R R50, SRZ ;  /* 0x0000000000327805 */ /* 0x000fe4000001ff00 */
[----:B------:R-:W-:Y:S01]  /*3ce0*/  CS2R R42, SRZ ;  /* 0x00000000002a7805 */ /* 0x000fe2000001ff00 */
[----:B------:R-:W-:Y:S01]  /*3cf0*/  FADD.FTZ R10, R54, R13 ;  /* 0x0000000d360a7221 */ /* 0x000fe20000010000 */
[----:B------:R-:W-:Y:S01]  /*3d00*/  CS2R R26, SRZ ;  /* 0x00000000001a7805 */ /* 0x000fe2000001ff00 */
[----:B------:R-:W2:Y:S01]  /*3d10*/  MUFU.EX2 R31, R31 ;  /* 0x0000001f001f7308 */ /* 0x000ea20000000800 */
[----:B0-----:R-:W-:Y:S01]  /*3d20*/  FADD.FTZ R41, R29, R0 ;  /* 0x000000001d297221 */ /* 0x001fe20000010000 */
[----:B------:R-:W-:-:S06]  /*3d30*/  FADD.FTZ R13, R55, R10 ;  /* 0x0000000a370d7221 */ /* 0x000fcc0000010000 */
[----:B------:R-:W0:Y:S01]  /*3d40*/  MUFU.EX2 R32, R32 ;  /* 0x0000002000207308 */ /* 0x000e220000000800 */
[C---:B-1----:R-:W-:Y:S01]  /*3d50*/  FADD.FTZ R0, R30.reuse, R41 ;  /* 0x000000291e007221 */ /* 0x042fe20000010000 */
[----:B------:R-:W-:Y:S02]  /*3d60*/  F2FP.BF16.F32.PACK_AB R176, R30, R29 ;  /* 0x0000001d1eb0723e */ /* 0x000fe400000010ff */
[----:B------:R-:W-:-:S04]  /*3d70*/  CS2R R28, SRZ ;  /* 0x00000000001c7805 */ /* 0x000fc8000001ff00 */
[----:B------:R-:W1:Y:S01]  /*3d80*/  MUFU.EX2 R33, R33 ;  /* 0x0000002100217308 */ /* 0x000e620000000800 */
[----:B--2---:R-:W-:-:S07]  /*3d90*/  FADD.FTZ R3, R31, R0 ;  /* 0x000000001f037221 */ /* 0x004fce0000010000 */
        /* <DEDUP_REMOVED lines=39> */
[----:B0-----:R-:W-:Y:S01]  /*4010*/  FADD.FTZ R3, R39, R0 ;  /* 0x0000000027037221 */ /* 0x001fe20000010000 */
[----:B------:R-:W-:-:S06]  /*4020*/  IMAD.MOV.U32 R0, RZ, RZ, 0x3f800000 ;  /* 0x3f800000ff007424 */ /* 0x000fcc00078e00ff */
[----:B------:R-:W0:Y:S01]  /*4030*/  MUFU.EX2 R2, R2 ;  /* 0x0000000200027308 */ /* 0x000e220000000800 */
[----:B-1----:R-:W-:Y:S01]  /*4040*/  FADD.FTZ R13, R67, R10 ;  /* 0x0000000a430d7221 */ /* 0x002fe20000010000 */
[C---:B--2---:R-:W-:Y:S01]  /*4050*/  FADD.FTZ R10, R40.reuse, R3 ;  /* 0x00000003280a7221 */ /* 0x044fe20000010000 */
[----:B------:R-:W-:Y:S02]  /*4060*/  F2FP.BF16.F32.PACK_AB R170, R40, R39 ;  /* 0x0000002728aa723e */ /* 0x000fe400000010ff */
[----:B------:R-:W-:Y:S02]  /*4070*/  CS2R R40, SRZ ;  /* 0x0000000000287805 */ /* 0x000fe4000001ff00 */
[----:B------:R-:W-:Y:S01]  /*4080*/  CS2R R38, SRZ ;  /* 0x0000000000267805 */ /* 0x000fe2000001ff00 */
[C---:B0-----:R-:W-:Y:S01]  /*4090*/  FADD.FTZ R3, R2.reuse, R13 ;  /* 0x0000000d02037221 */ /* 0x041fe20000010000 */
[----:B------:R-:W-:Y:S01]  /*40a0*/  F2FP.BF16.F32.PACK_AB R171, R2, R67 ;  /* 0x0000004302ab723e */ /* 0x000fe200000010ff */
[----:B------:R-:W-:Y:S01]  /*40b0*/  IMAD.MOV.U32 R2, RZ, RZ, 0x3f800000 ;  /* 0x3f800000ff027424 */ /* 0x000fe200078e00ff */
[----:B------:R-:W-:Y:S01]  /*40c0*/  CS2R R66, SRZ ;  /* 0x0000000000427805 */ /* 0x000fe2000001ff00 */
[----:B------:R-:W-:Y:S06]  /*40d0*/  @!P1 BRA `(.L_x_2417) ;  /* 0x0000002c00249947 */ /* 0x000fec0003800000 */
[----:B------:R-:W-:Y:S01]  /*40e0*/  MOV R13, R11 ;  /* 0x0000000b000d7202 */ /* 0x000fe20000000f00 */
[----:B------:R-:W-:Y:S01]  /*40f0*/  IMAD.MOV.U32 R14, RZ, RZ, R12 ;  /* 0x000000ffff0e7224 */ /* 0x000fe200078e000c */
[----:B------:R-:W-:Y:S01]  /*4100*/  UMOV UR5, UR38 ;  /* 0x0000002600057c82 */ /* 0x000fe20008000000 */
[----:B------:R-:W-:Y:S01]  /*4110*/  IMAD.MOV.U32 R2, RZ, RZ, 0x3f800000 ;  /* 0x3f800000ff027424 */ /* 0x000fe200078e00ff */
[----:B------:R-:W-:Y:S01]  /*4120*/  UMOV UR6, UR39 ;  /* 0x0000002700067c82 */ /* 0x000fe20008000000 */
[----:B------:R-:W-:Y:S01]  /*4130*/  IMAD.MOV.U32 R119, RZ, RZ, RZ ;  /* 0x000000ffff777224 */ /* 0x000fe200078e00ff */
[----:B------:R-:W-:Y:S01]  /*4140*/  ULDC UR7, c[0x0][0x9d8] ;  /* 0x0002760000077ab9 */ /* 0x000fe20000000800 */
[----:B------:R-:W-:-:S05]  /*4150*/  ULDC UR34, c[0x0][0x988] ;  /* 0x0002620000227ab9 */ /* 0x000fca0000000800 */
.L_x_2428:
[----:B------:R-:W-:-:S04]  /*4160*/  UISETP.NE.AND UP0, UPT, UR6, 0x1, UPT ;  /* 0x000000010600788c */ /* 0x000fc8000bf05270 */
[----:B------:R-:W-:-:S04]  /*4170*/  USEL UR38, URZ, 0x1, UP0 ;  /* 0x000000013f267887 */ /* 0x000fc80008000000 */
[----:B------:R-:W-:Y:S01]  /*4180*/  ULOP3.LUT UR38, UR5, UR38, URZ, 0x3c, !UPT ;  /* 0x0000002605267292 */ /* 0x000fe2000f8e3c3f */
[----:B------:R-:W-:Y:S11]  /*4190*/  @!P0 BRA `(.L_x_2418) ;  /* 0x0000000000048947 */ /* 0x000ff60003800000 */
[----:B------:R-:W-:Y:S01]  /*41a0*/  BPT.TRAP 0x1 ;  /* 0x000000040000795c */ /* 0x000fe20000300000 */
.L_x_2418:
        /* <DEDUP_REMOVED lines=9> */
.L_x_2419:
[----:B-1----:R-:W-:Y:S05]  /*4240*/  @P1 BRA `(.L_x_2420) ;  /* 0x0000000000081947 */ /* 0x002fea0003800000 */
[----:B------:R-:W1:Y:S02]  /*4250*/  SYNCS.PHASECHK.TRANS64.TRYWAIT P1, [UR8+0x30830], R11 ;  /* 0x0308300bff0075a7 */ /* 0x000e640008020148 */
[----:B-1----:R-:W-:Y:S05]  /*4260*/  @!P1 BRA `(.L_x_2421) ;  /* 0x000000e000f09947 */ /* 0x002fea0003800000 */
.L_x_2420:
        /* <DEDUP_REMOVED lines=175> */
.L_x_2422:
[----:B------:R-:W-:Y:S01]  /*4d60*/  ULEA UR9, UR6, UR40, 0x3 ;  /* 0x0000002806097291 */ /* 0x000fe2000f8e183f */
[----:B------:R-:W-:-:S04]  /*4d70*/  MOV R0, UR5 ;  /* 0x0000000500007c02 */ /* 0x000fc80008000f00 */
[----:B------:R-:W-:-:S04]  /*4d80*/  SHF.L.U32 R0, R0, 0x1f, RZ ;  /* 0x0000001f00007819 */ /* 0x000fc800000006ff */
[----:B------:R2:W3:Y:S01]  /*4d90*/  SYNCS.PHASECHK.TRANS64.TRYWAIT P1, [UR9+0x30850], R0 ;  /* 0x03085000ff0075a7 */ /* 0x0004e20008020149 */
[----:B------:R-:W-:Y:S05]  /*4da0*/  @!P0 BRA `(.L_x_2423) ;  /* 0x0000000000048947 */ /* 0x000fea0003800000 */
[----:B------:R-:W-:Y:S01]  /*4db0*/  BPT.TRAP 0x1 ;  /* 0x000000040000795c */ /* 0x000fe20000300000 */
.L_x_2423:
[----:B---3--:R-:W-:Y:S05]  /*4dc0*/  @P1 BRA `(.L_x_2424) ;  /* 0x0000000000081947 */ /* 0x008fea0003800000 */
[----:B------:R-:W3:Y:S02]  /*4dd0*/  SYNCS.PHASECHK.TRANS64.TRYWAIT P1, [UR9+0x30850], R0 ;  /* 0x03085000ff0075a7 */ /* 0x000ee40008020149 */
[----:B---3--:R-:W-:Y:S05]  /*4de0*/  @!P1 BRA `(.L_x_2425) ;  /* 0x000000d800289947 */ /* 0x008fea0003800000 */
.L_x_2424:
        /* <DEDUP_REMOVED lines=37> */
.L_x_2426:
[----:B------:R-:W-:Y:S01]  /*5040*/  UISETP.NE.AND UP0, UPT, UR60, URZ, UPT ;  /* 0x0000003f3c00728c */ /* 0x000fe2000bf05270 */
[----:B-1----:R-:W-:Y:S01]  /*5050*/  FMUL.FTZ R12, R129, UR7 ;  /* 0x00000007810c7c20 */ /* 0x002fe20008410000 */
[----:B0-2---:R-:W-:Y:S01]  /*5060*/  FMUL.FTZ R0, R120, UR7 ;  /* 0x0000000778007c20 */ /* 0x005fe20008410000 */
[----:B------:R-:W-:Y:S01]  /*5070*/  FMUL.FTZ R20, R132, UR7 ;  /* 0x0000000784147c20 */ /* 0x000fe20008410000 */
[----:B------:R-:W-:Y:S01]  /*5080*/  FMUL.FTZ R168, R122, UR7 ;  /* 0x000000077aa87c20 */ /* 0x000fe20008410000 */
[----:B------:R0:W-:Y:S01]  /*5090*/  MUFU.TANH R120, R12 ;  /* 0x0000000c00787308 */ /* 0x0001e20000002400 */
[----:B------:R-:W-:Y:S01]  /*50a0*/  PLOP3.LUT P1, PT, PT, PT, UP0, 0x80, 0x0 ;  /* 0x000000000000781c */ /* 0x000fe20003f2f008 */
[----:B------:R-:W-:Y:S01]  /*50b0*/  FMUL.FTZ R2, R121, UR7 ;  /* 0x0000000779027c20 */ /* 0x000fe20008410000 */
[----:B------:R-:W-:Y:S01]  /*50c0*/  PLOP3.LUT P2, PT, PT, PT, UP0, 0x80, 0x0 ;  /* 0x000000000000781c */ /* 0x000fe20003f4f008 */
[----:B------:R-:W-:Y:S02]  /*50d0*/  IMAD.U32 R21, RZ, RZ, UR42 ;  /* 0x0000002aff157e24 */ /* 0x000fe4000f8e00ff */
[----:B------:R-:W-:Y:S01]  /*50e0*/  FMUL.FTZ R15, R124, UR7 ;  /* 0x000000077c0f7c20 */ /* 0x000fe20008410000 */
[----:B------:R-:W-:Y:S01]  /*50f0*/  @UP0 ULDC UR5, c[0x0][0x44c] ;  /* 0x0001130000050ab9 */ /* 0x000fe20000000800 */
[----:B------:R-:W-:Y:S01]  /*5100*/  FMUL.FTZ R11, R125, UR7 ;  /* 0x000000077d0b7c20 */ /* 0x000fe20008410000 */
[----:B------:R1:W-:Y:S01]  /*5110*/  MUFU.TANH R122, R20 ;  /* 0x00000014007a7308 */ /* 0x0003e20000002400 */
[----:B0-----:R-:W-:-:S02]  /*5120*/  VIADD R12, R18, UR41 ;  /* 0x00000029120c7c36 */ /* 0x001fc40008000000 */
[----:B------:R-:W-:Y:S01]  /*5130*/  FMUL.FTZ R128, R128, UR7 ;  /* 0x0000000780807c20 */ /* 0x000fe20008410000 */
[----:B------:R-:W-:Y:S01]  /*5140*/  FMUL.FTZ R144, R144, UR7 ;  /* 0x0000000790907c20 */ /* 0x000fe20008410000 */
[----:B------:R-:W-:Y:S01]  /*5150*/  FMUL.FTZ R171, R126, UR7 ;  /* 0x000000077eab7c20 */ /* 0x000fe20008410000 */
[----:B------:R-:W-:Y:S01]  /*5160*/  FMUL.FTZ R136, R136, UR7 ;  /* 0x0000000788887c20 */ /* 0x000fe20008410000 */
[----:B------:R-:W-:Y:S01]  /*5170*/  FMUL.FTZ R132, R135, UR7 ;  /* 0x0000000787847c20 */ /* 0x000fe20008410000 */
[----:B------:R-:W-:Y:S01]  /*5180*/  FMUL.FTZ R133, R133, UR7 ;  /* 0x0000000785857c20 */ /* 0x000fe20008410000 */
[----:B------:R-:W0:Y:S01]  /*5190*/  MUFU.TANH R0, R0 ;  /* 0x0000000000007308 */ /* 0x000e220000002400 */
[----:B-1----:R-:W-:Y:S01]  /*51a0*/  @P1 IMAD.HI.U32 R20, R12, UR5, RZ ;  /* 0x000000050c141c27 */ /* 0x002fe2000f8e00ff */
[----:B------:R-:W-:-:S03]  /*51b0*/  @UP0 ULDC UR5, c[0x0][0x450] ;  /* 0x0001140000050ab9 */ /* 0x000fc60000000800 */
[----:B------:R-:W-:Y:S01]  /*51c0*/  FMUL.FTZ R141, R141, UR7 ;  /* 0x000000078d8d7c20 */ /* 0x000fe20008410000 */
[----:B------:R-:W-:Y:S01]  /*51d0*/  FMUL.FTZ R169, R123, UR7 ;  /* 0x000000077ba97c20 */ /* 0x000fe20008410000 */
[----:B------:R-:W-:Y:S01]  /*51e0*/  FMUL.FTZ R140, R140, UR7 ;  /* 0x000000078c8c7c20 */ /* 0x000fe20008410000 */
[----:B------:R-:W-:Y:S01]  /*51f0*/  @P2 SHF.R.U32.HI R12, RZ, UR5, R20 ;  /* 0x00000005ff0c2c19 */ /* 0x000fe20008011614 */
[----:B------:R-:W-:Y:S01]  /*5200*/  UMOV UR5, 0x1 ;  /* 0x0000000100057882 */ /* 0x000fe20000000000 */
[----:B------:R-:W1:Y:S01]  /*5210*/  MUFU.TANH R2, R2 ;  /* 0x0000000200027308 */ /* 0x000e620000002400 */
[----:B------:R-:W-:Y:S01]  /*5220*/  UIMAD UR5, UR4, -0x60, UR5 ;  /* 0xffffffa0040578a4 */ /* 0x000fe2000f8e0205 */
[----:B------:R-:W-:Y:S01]  /*5230*/  FMUL.FTZ R20, R145, UR7 ;  /* 0x0000000791147c20 */ /* 0x000fe20008410000 */
[----:B------:R-:W2:Y:S01]  /*5240*/  SHFL.IDX PT, R121, R12, RZ, 0x1c1f ;  /* 0x001c1fff0c797589 */ /* 0x000ea200000e0000 */
[----:B------:R-:W-:Y:S01]  /*5250*/  FMUL.FTZ R170, R127, UR7 ;  /* 0x000000077faa7c20 */ /* 0x000fe20008410000 */
[----:B------:R-:W-:Y:S01]  /*5260*/  FMUL.FTZ R137, R137, UR7 ;  /* 0x0000000789897c20 */ /* 0x000fe20008410000 */
[----:B------:R-:W-:Y:S01]  /*5270*/  FMUL.FTZ R129, R130, UR7 ;  /* 0x0000000782817c20 */ /* 0x000fe20008410000 */
[----:B------:R-:W-:Y:S01]  /*5280*/  IMAD.U32 R172, RZ, RZ, UR5 ;  /* 0x00000005ffac7e24 */ /* 0x000fe2000f8e00ff */
[----:B------:R-:W3:Y:S01]  /*5290*/  MUFU.TANH R15, R15 ;  /* 0x0000000f000f7308 */ /* 0x000ee20000002400 */
[----:B------:R-:W-:Y:S01]  /*52a0*/  FMUL.FTZ R130, R131, UR7 ;  /* 0x0000000783827c20 */ /* 0x000fe20008410000 */
[----:B------:R-:W-:Y:S01]  /*52b0*/  FMUL.FTZ R131, R134, UR7 ;  /* 0x0000000786837c20 */ /* 0x000fe20008410000 */
[----:B------:R-:W-:-:S02]  /*52c0*/  IMAD R172, R17, -0x2, R172 ;  /* 0xfffffffe11ac7824 */ /* 0x000fc400078e02ac */
[----:B------:R-:W-:Y:S01]  /*52d0*/  FMUL.FTZ R138, R138, UR7 ;  /* 0x000000078a8a7c20 */ /* 0x000fe20008410000 */
[----:B------:R-:W-:Y:S01]  /*52e0*/  FMUL.FTZ R134, R139, UR7 ;  /* 0x000000078b867c20 */ /* 0x000fe20008410000 */
[----:B------:R-:W-:Y:S01]  /*52f0*/  FMUL.FTZ R148, R148, UR7 ;  /* 0x0000000794947c20 */ /* 0x000fe20008410000 */
[----:B------:R-:W-:Y:S01]  /*5300*/  FMUL.FTZ R149, R149, UR7 ;  /* 0x0000000795957c20 */ /* 0x000fe20008410000 */
[----:B------:R-:W-:Y:S01]  /*5310*/  IADD3 R172, -R21, UR43, R172 ;  /* 0x0000002b15ac7c10 */ /* 0x000fe2000fffe1ac */
        /* <DEDUP_REMOVED lines=8> */
[----:B------:R-:W5:Y:S01]  /*53a0*/  MUFU.TANH R128, R128 ;  /* 0x0000008000807308 */ /* 0x000f620000002400 */
[----:B------:R-:W-:Y:S01]  /*53b0*/  FMUL.FTZ R165, R165, UR7 ;  /* 0x00000007a5a57c20 */ /* 0x000fe20008410000 */
[----:B--2---:R-:W-:Y:S01]  /*53c0*/  IMAD.IADD R121, R172, 0x1, R121 ;  /* 0x00000001ac797824 */ /* 0x004fe200078e0279 */
[----:B------:R-:W-:Y:S01]  /*53d0*/  UMOV UR14, UR34 ;  /* 0x00000022000e7c82 */ /* 0x000fe20008000000 */
[----:B------:R-:W2:Y:S01]  /*53e0*/  S2UR UR6, SR_CgaCtaId ;  /* 0x00000000000679c3 */ /* 0x000ea20000008800 */
[----:B------:R-:W-:-:S02]  /*53f0*/  UIADD3 UR8, UR8, 0x30840, URZ ;  /* 0x0003084008087890 */ /* 0x000fc4000fffe03f */
[C---:B------:R-:W-:Y:S01]  /*5400*/  ISETP.GT.AND P1, PT, R121.reuse, RZ, PT ;  /* 0x000000ff7900720c */ /* 0x040fe20003f24270 */
[----:B------:R1:W-:Y:S01]  /*5410*/  MUFU.TANH R126, R144 ;  /* 0x00000090007e7308 */ /* 0x0003e20000002400 */
[C---:B------:R-:W-:Y:S02]  /*5420*/  ISETP.GT.AND P2, PT, R121.reuse, 0x1, PT ;  /* 0x000000017900780c */ /* 0x040fe40003f44270 */
[----:B0-----:R-:W-:Y:S02]  /*5430*/  FSEL R145, R0, -INF , P1 ;  /* 0xff80000000917808 */ /* 0x001fe40000800000 */
[----:B------:R-:W-:Y:S02]  /*5440*/  ISETP.GT.AND P1, PT, R121, 0x8, PT ;  /* 0x000000087900780c */ /* 0x000fe40003f24270 */
[----:B------:R-:W-:Y:S01]  /*5450*/  FMNMX.FTZ R21, R145, R14, !PT ;  /* 0x0000000e91157209 */ /* 0x000fe20007810000 */
[----:B------:R0:W-:Y:S01]  /*5460*/  MUFU.TANH R135, R136 ;  /* 0x0000008800877308 */ /* 0x0001e20000002400 */
[----:B-1----:R-:W-:-:S02]  /*5470*/  FSEL R144, R2, -INF , P2 ;  /* 0xff80000002907808 */ /* 0x002fc40001000000 */
[----:B------:R-:W-:Y:S02]  /*5480*/  ISETP.GT.AND P2, PT, R121, 0x9, PT ;  /* 0x000000097900780c */ /* 0x000fe40003f44270 */
[----:B------:R-:W-:-:S03]  /*5490*/  FMNMX.FTZ R21, R144, R21, !PT ;  /* 0x0000001590157209 */ /* 0x000fc60007810000 */
[----:B------:R-:W1:Y:S01]  /*54a0*/  MUFU.TANH R123, R133 ;  /* 0x00000085007b7308 */ /* 0x000e620000002400 */
[----:B0-----:R-:W-:Y:S01]  /*54b0*/  FMUL.FTZ R136, R142, UR7 ;  /* 0x000000078e887c20 */ /* 0x001fe20008410000 */
[----:B---3--:R-:W-:Y:S02]  /*54c0*/  FSEL R142, R15, -INF , P1 ;  /* 0xff8000000f8e7808 */ /* 0x008fe40000800000 */
[----:B------:R-:W-:Y:S01]  /*54d0*/  ISETP.GT.AND P1, PT, R121, 0x10, PT ;  /* 0x000000107900780c */ /* 0x000fe20003f24270 */
[----:B--2---:R-:W-:Y:S01]  /*54e0*/  UPRMT UR8, UR6, 0x654, UR8 ;  /* 0x0000065406087896 */ /* 0x004fe20008000008 */
[----:B------:R-:W-:Y:S02]  /*54f0*/  FMNMX.FTZ R0, R142, R21, !PT ;  /* 0x000000158e007209 */ /* 0x000fe40007810000 */
[----:B------:R4:W-:Y:S06]  /*5500*/  MUFU.TANH R125, R141 ;  /* 0x0000008d007d7308 */ /* 0x0009ec0000002400 */
[----:B------:R-:W-:Y:S02]  /*5510*/  SYNCS.ARRIVE.TRANS64.RED.A1T0 RZ, [UR8], RZ ;  /* 0x000000ffffff79a7 */ /* 0x000fe40008100408 */
[----:B------:R5:W-:Y:S01]  /*5520*/  MUFU.TANH R127, R140 ;  /* 0x0000008c007f7308 */ /* 0x000be20000002400 */
[----:B----4-:R-:W-:-:S02]  /*5530*/  FSEL R141, R11, -INF , P2 ;  /* 0xff8000000b8d7808 */ /* 0x010fc40001000000 */
[----:B------:R-:W-:Y:S02]  /*5540*/  ISETP.GT.AND P2, PT, R121, 0x11, PT ;  /* 0x000000117900780c */ /* 0x000fe40003f44270 */
[----:B------:R-:W-:Y:S02]  /*5550*/  FMNMX.FTZ R11, R141, R0, !PT ;  /* 0x000000008d0b7209 */ /* 0x000fe40007810000 */
[----:B------:R-:W-:Y:S01]  /*5560*/  FSEL R139, R120, -INF , P2 ;  /* 0xff800000788b7808 */ /* 0x000fe20001000000 */
[----:B------:R1:W0:Y:S01]  /*5570*/  MUFU.TANH R124, R137 ;  /* 0x00000089007c7308 */ /* 0x0002220000002400 */
[----:B-----5:R-:W-:Y:S02]  /*5580*/  FSEL R140, R128, -INF , P1 ;  /* 0xff800000808c7808 */ /* 0x020fe40000800000 */
[----:B------:R-:W-:Y:S02]  /*5590*/  ISETP.GT.AND P1, PT, R121, 0x18, PT ;  /* 0x000000187900780c */ /* 0x000fe40003f24270 */
[----:B------:R-:W-:-:S02]  /*55a0*/  FMNMX.FTZ R0, R140, R11, !PT ;  /* 0x0000000b8c007209 */ /* 0x000fc40007810000 */
[----:B------:R-:W-:Y:S01]  /*55b0*/  ISETP.GT.AND P2, PT, R121, 0x19, PT ;  /* 0x000000197900780c */ /* 0x000fe20003f44270 */
[----:B------:R2:W-:Y:S01]  /*55c0*/  MUFU.TANH R133, R138 ;  /* 0x0000008a00857308 */ /* 0x0005e20000002400 */
[----:B------:R-:W-:Y:S02]  /*55d0*/  FMNMX.FTZ R11, R139, R0, !PT ;  /* 0x000000008b0b7209 */ /* 0x000fe40007810000 */
[----:B-1----:R-:W-:Y:S02]  /*55e0*/  FSEL R137, R123, -INF , P2 ;  /* 0xff8000007b897808 */ /* 0x002fe40001000000 */
[----:B------:R-:W-:-:S03]  /*55f0*/  ISETP.GT.AND P2, PT, R121, 0x21, PT ;  /* 0x000000217900780c */ /* 0x000fc60003f44270 */
[----:B------:R-:W1:Y:S01]  /*5600*/  MUFU.TANH R20, R20 ;  /* 0x0000001400147308 */ /* 0x000e620000002400 */
[----:B--2---:R-:W-:Y:S02]  /*5610*/  FSEL R138, R122, -INF , P1 ;  /* 0xff8000007a8a7808 */ /* 0x004fe40000800000 */
[----:B------:R-:W-:Y:S02]  /*5620*/  ISETP.GT.AND P1, PT, R121, 0x20, PT ;  /* 0x000000207900780c */ /* 0x000fe40003f24270 */
[----:B------:R-:W-:Y:S02]  /*5630*/  FMNMX.FTZ R0, R138, R11, !PT ;  /* 0x0000000b8a007209 */ /* 0x000fe40007810000 */
[----:B------:R-:W-:Y:S01]  /*5640*/  FSEL R135, R135, -INF , P1 ;  /* 0xff80000087877808 */ /* 0x000fe20000800000 */
[----:B------:R-:W2:Y:S01]  /*5650*/  MUFU.TANH R148, R148 ;  /* 0x0000009400947308 */ /* 0x000ea20000002400 */
[----:B------:R-:W-:Y:S02]  /*5660*/  FMNMX.FTZ R0, R137, R0, !PT ;  /* 0x0000000089007209 */ /* 0x000fe40007810000 */
[----:B------:R-:W-:-:S02]  /*5670*/  ISETP.GT.AND P1, PT, R121, 0x28, PT ;  /* 0x000000287900780c */ /* 0x000fc40003f24270 */
[----:B0-----:R-:W-:Y:S02]  /*5680*/  FSEL R128, R124, -INF , P2 ;  /* 0xff8000007c807808 */ /* 0x001fe40001000000 */
[----:B------:R-:W-:Y:S01]  /*5690*/  FMNMX.FTZ R11, R135, R0, !PT ;  /* 0x00000000870b7209 */ /* 0x000fe20007810000 */
[----:B------:R-:W0:Y:S01]  /*56a0*/  MUFU.TANH R149, R149 ;  /* 0x0000009500957308 */ /* 0x000e220000002400 */
[----:B------:R-:W-:Y:S02]  /*56b0*/  ISETP.GT.AND P2, PT, R121, 0x29, PT ;  /* 0x000000297900780c */ /* 0x000fe40003f44270 */
[----:B------:R-:W-:Y:S02]  /*56c0*/  FSEL R127, R127, -INF , P1 ;  /* 0xff8000007f7f7808 */ /* 0x000fe40000800000 */
[----:B------:R-:W-:Y:S02]  /*56d0*/  FMNMX.FTZ R0, R128, R11, !PT ;  /* 0x0000000b80007209 */ /* 0x000fe40007810000 */
[----:B------:R-:W-:Y:S01]  /*56e0*/  ISETP.GT.AND P1, PT, R121, 0x30, PT ;  /* 0x000000307900780c */ /* 0x000fe20003f24270 */
[----:B------:R-:W3:Y:S01]  /*56f0*/  MUFU.TANH R152, R152 ;  /* 0x0000009800987308 */ /* 0x000ee20000002400 */
[----:B------:R-:W-:-:S02]  /*5700*/  FSEL R122, R125, -INF , P2 ;  /* 0xff8000007d7a7808 */ /* 0x000fc40001000000 */
[----:B------:R-:W-:Y:S02]  /*5710*/  FMNMX.FTZ R11, R127, R0, !PT ;  /* 0x000000007f0b7209 */ /* 0x000fe40007810000 */
[C---:B------:R-:W-:Y:S02]  /*5720*/  ISETP.GT.AND P2, PT, R121.reuse, 0x31, PT ;  /* 0x000000317900780c */ /* 0x040fe40003f44270 */
[----:B------:R-:W-:Y:S01]  /*5730*/  FSEL R123, R126, -INF , P1 ;  /* 0xff8000007e7b7808 */ /* 0x000fe20000800000 */
[----:B------:R-:W4:Y:S01]  /*5740*/  MUFU.TANH R153, R153 ;  /* 0x0000009900997308 */ /* 0x000f220000002400 */
[----:B------:R-:W-:Y:S02]  /*5750*/  FMNMX.FTZ R2, R122, R11, !PT ;  /* 0x0000000b7a027209 */ /* 0x000fe40007810000 */
[----:B------:R-:W-:Y:S02]  /*5760*/  ISETP.GT.AND P1, PT, R121, 0x38, PT ;  /* 0x000000387900780c */ /* 0x000fe40003f24270 */
[----:B-1----:R-:W-:-:S02]  /*5770*/  FSEL R0, R20, -INF , P2 ;  /* 0xff80000014007808 */ /* 0x002fc40001000000 */
[----:B------:R-:W-:Y:S01]  /*5780*/  FMNMX.FTZ R15, R123, R2, !PT ;  /* 0x000000027b0f7209 */ /* 0x000fe20007810000 */
[----:B------:R-:W1:Y:S01]  /*5790*/  MUFU.TANH R156, R156 ;  /* 0x0000009c009c7308 */ /* 0x000e620000002400 */
[----:B------:R-:W-:Y:S02]  /*57a0*/  ISETP.GT.AND P2, PT, R121, 0x39, PT ;  /* 0x000000397900780c */ /* 0x000fe40003f44270 */
[----:B--2---:R-:W-:Y:S01]  /*57b0*/  FSEL R11, R148, -INF , P1 ;  /* 0xff800000940b7808 */ /* 0x004fe20000800000 */
[----:B------:R-:W-:Y:S01]  /*57c0*/  FMUL.FTZ R148, R143, UR7 ;  /* 0x000000078f947c20 */ /* 0x000fe20008410000 */
[----:B------:R-:W-:Y:S02]  /*57d0*/  FMNMX.FTZ R20, R0, R15, !PT ;  /* 0x0000000f00147209 */ /* 0x000fe40007810000 */
[----:B------:R-:W-:Y:S01]  /*57e0*/  ISETP.GT.AND P1, PT, R121, 0x40, PT ;  /* 0x000000407900780c */ /* 0x000fe20003f24270 */
[----:B------:R-:W2:Y:S01]  /*57f0*/  MUFU.TANH R157, R157 ;  /* 0x0000009d009d7308 */ /* 0x000ea20000002400 */
[----:B0-----:R-:W-:Y:S01]  /*5800*/  FSEL R2, R149, -INF , P2 ;  /* 0xff80000095027808 */ /* 0x001fe20001000000 */
[----:B------:R-:W-:Y:S01]  /*5810*/  FMUL.FTZ R149, R146, UR7 ;  /* 0x0000000792957c20 */ /* 0x000fe20008410000 */
[----:B------:R-:W-:-:S02]  /*5820*/  FMNMX.FTZ R21, R11, R20, !PT ;  /* 0x000000140b157209 */ /* 0x000fc40007810000 */
[C---:B------:R-:W-:Y:S02]  /*5830*/  ISETP.GT.AND P2, PT, R121.reuse, 0x41, PT ;  /* 0x000000417900780c */ /* 0x040fe40003f44270 */
[----:B---3--:R-:W-:Y:S01]  /*5840*/  FSEL R15, R152, -INF , P1 ;  /* 0xff800000980f7808 */ /* 0x008fe20000800000 */
[----:B------:R-:W0:Y:S01]  /*5850*/  MUFU.TANH R160, R160 ;  /* 0x000000a000a07308 */ /* 0x000e220000002400 */
[----:B------:R-:W-:Y:S02]  /*5860*/  FMNMX.FTZ R120, R2, R21, !PT ;  /* 0x0000001502787209 */ /* 0x000fe40007810000 */
[----:B------:R-:W-:Y:S02]  /*5870*/  ISETP.GT.AND P1, PT, R121, 0x48, PT ;  /* 0x000000487900780c */ /* 0x000fe40003f24270 */
[----:B----4-:R-:W-:Y:S01]  /*5880*/  FSEL R20, R153, -INF , P2 ;  /* 0xff80000099147808 */ /* 0x010fe20001000000 */
[----:B------:R-:W-:Y:S01]  /*5890*/  FMUL.FTZ R153, R155, UR7 ;  /* 0x000000079b997c20 */ /* 0x000fe20008410000 */
[----:B------:R-:W-:Y:S01]  /*58a0*/  FMNMX.FTZ R125, R15, R120, !PT ;  /* 0x000000780f7d7209 */ /* 0x000fe20007810000 */
[----:B------:R-:W3:Y:S01]  /*58b0*/  MUFU.TANH R161, R161 ;  /* 0x000000a100a17308 */ /* 0x000ee20000002400 */
[----:B------:R-:W-:Y:S01]  /*58c0*/  ISETP.GT.AND P2, PT, R121, 0x49, PT ;  /* 0x000000497900780c */ /* 0x000fe20003f44270 */
[----:B------:R-:W-:Y:S01]  /*58d0*/  FMUL.FTZ R155, R159, UR7 ;  /* 0x000000079f9b7c20 */ /* 0x000fe20008410000 */
[----:B-1----:R-:W-:Y:S01]  /*58e0*/  FSEL R21, R156, -INF , P1 ;  /* 0xff8000009c157808 */ /* 0x002fe20000800000 */
[----:B------:R-:W-:Y:S01]  /*58f0*/  FMUL.FTZ R156, R162, UR7 ;  /* 0x00000007a29c7c20 */ /* 0x000fe20008410000 */
[----:B------:R-:W-:Y:S01]  /*5900*/  FMNMX.FTZ R124, R20, R125, !PT ;  /* 0x0000007d147c7209 */ /* 0x000fe20007810000 */
[----:B------:R-:W-:Y:S01]  /*5910*/  FMUL.FTZ R159, R167, UR7 ;  /* 0x00000007a79f7c20 */ /* 0x000fe20008410000 */
[----:B------:R-:W-:Y:S01]  /*5920*/  ISETP.GT.AND P1, PT, R121, 0x50, PT ;  /* 0x000000507900780c */ /* 0x000fe20003f24270 */
[----:B------:R-:W1:Y:S01]  /*5930*/  MUFU.TANH R126, R164 ;  /* 0x000000a4007e7308 */ /* 0x000e620000002400 */
[----:B--2---:R-:W-:Y:S01]  /*5940*/  FSEL R120, R157, -INF , P2 ;  /* 0xff8000009d787808 */ /* 0x004fe20001000000 */
[----:B------:R-:W-:Y:S01]  /*5950*/  FMUL.FTZ R157, R163, UR7 ;  /* 0x00000007a39d7c20 */ /* 0x000fe20008410000 */
[----:B------:R-:W-:-:S02]  /*5960*/  FMNMX.FTZ R125, R21, R124, !PT ;  /* 0x0000007c157d7209 */ /* 0x000fc40007810000 */
[C---:B------:R-:W-:Y:S02]  /*5970*/  ISETP.GT.AND P2, PT, R121.reuse, 0x51, PT ;  /* 0x000000517900780c */ /* 0x040fe40003f44270 */
[----:B0-----:R-:W-:Y:S01]  /*5980*/  FSEL R124, R160, -INF , P1 ;  /* 0xff800000a07c7808 */ /* 0x001fe20000800000 */
[----:B------:R-:W0:Y:S01]  /*5990*/  MUFU.TANH R165, R165 ;  /* 0x000000a500a57308 */ /* 0x000e220000002400 */
[----:B------:R-:W-:Y:S02]  /*59a0*/  FMNMX.FTZ R143, R120, R125, !PT ;  /* 0x0000007d788f7209 */ /* 0x000fe40007810000 */
[----:B------:R-:W-:Y:S02]  /*59b0*/  ISETP.GT.AND P1, PT, R121, 0x58, PT ;  /* 0x000000587900780c */ /* 0x000fe40003f24270 */
[----:B---3--:R-:W-:Y:S02]  /*59c0*/  FSEL R125, R161, -INF , P2 ;  /* 0xff800000a17d7808 */ /* 0x008fe40001000000 */
[----:B------:R-:W-:Y:S01]  /*59d0*/  FMNMX.FTZ R152, R124, R143, !PT ;  /* 0x0000008f7c987209 */ /* 0x000fe20007810000 */
[----:B------:R-:W2:Y:S01]  /*59e0*/  MUFU.TANH R168, R168 ;  /* 0x000000a800a87308 */ /* 0x000ea20000002400 */
[----:B------:R-:W-:-:S02]  /*59f0*/  ISETP.GT.AND P2, PT, R121, 0x59, PT ;  /* 0x000000597900780c */ /* 0x000fc40003f44270 */
[----:B-1----:R-:W-:Y:S02]  /*5a00*/  FSEL R126, R126, -INF , P1 ;  /* 0xff8000007e7e7808 */ /* 0x002fe40000800000 */
[----:B------:R-:W-:Y:S01]  /*5a10*/  FMNMX.FTZ R143, R125, R152, !PT ;  /* 0x000000987d8f7209 */ /* 0x000fe20007810000 */
[----:B------:R-:W-:Y:S01]  /*5a20*/  FMUL.FTZ R152, R147, UR7 ;  /* 0x0000000793987c20 */ /* 0x000fe20008410000 */
[----:B------:R-:W-:Y:S01]  /*5a30*/  FMUL.FTZ R147, R150, UR7 ;  /* 0x0000000796937c20 */ /* 0x000fe20008410000 */
[----:B------:R-:W1:Y:S01]  /*5a40*/  MUFU.TANH R169, R169 ;  /* 0x000000a900a97308 */ /* 0x000e620000002400 */
[----:B0-----:R-:W-:Y:S01]  /*5a50*/  FSEL R121, R165, -INF , P2 ;  /* 0xff800000a5797808 */ /* 0x001fe20001000000 */
[----:B------:R-:W-:Y:S01]  /*5a60*/  FMUL.FTZ R150, R151, UR7 ;  /* 0x0000000797967c20 */ /* 0x000fe20008410000 */
[----:B------:R-:W-:Y:S01]  /*5a70*/  FMNMX.FTZ R146, R126, R143, !PT ;  /* 0x0000008f7e927209 */ /* 0x000fe20007810000 */
[----:B------:R-:W-:Y:S01]  /*5a80*/  FMUL.FTZ R151, R154, UR7 ;  /* 0x000000079a977c20 */ /* 0x000fe20008410000 */
[----:B------:R-:W-:Y:S01]  /*5a90*/  FMUL.FTZ R154, R158, UR7 ;  /* 0x000000079e9a7c20 */ /* 0x000fe20008410000 */
[----:B------:R-:W-:Y:S01]  /*5aa0*/  FMUL.FTZ R158, R166, UR7 ;  /* 0x00000007a69e7c20 */ /* 0x000fe20008410000 */
[----:B------:R-:W-:Y:S01]  /*5ab0*/  FMNMX.FTZ R146, R121, R146, !PT ;  /* 0x0000009279927209 */ /* 0x000fe20007810000 */
[----:B------:R-:W0:Y:S04]  /*5ac0*/  MUFU.TANH R171, R171 ;  /* 0x000000ab00ab7308 */ /* 0x000e280000002400 */
[----:B------:R-:W3:Y:S04]  /*5ad0*/  SHFL.BFLY PT, R143, R146, 0x2, 0x1f ;  /* 0x0c401f00928f7f89 */ /* 0x000ee800000e0000 */
[----:B------:R-:W4:Y:S08]  /*5ae0*/  MUFU.TANH R170, R170 ;  /* 0x000000aa00aa7308 */ /* 0x000f300000002400 */
[----:B------:R-:W5:Y:S08]  /*5af0*/  MUFU.TANH R129, R129 ;  /* 0x0000008100817308 */ /* 0x000f700000002400 */
[----:B------:R-:W5:Y:S01]  /*5b00*/  MUFU.TANH R130, R130 ;  /* 0x0000008200827308 */ /* 0x000f620000002400 */
[----:B---3--:R-:W-:-:S02]  /*5b10*/  FMNMX.FTZ R160, R146, R143, !PT ;  /* 0x0000008f92a07209 */ /* 0x008fc40007810000 */
[----:B------:R-:W3:Y:S05]  /*5b20*/  SHFL.IDX PT, R143, R12, 0x1, 0x1c1f ;  /* 0x003c1f000c8f7f89 */ /* 0x000eea00000e0000 */
[----:B------:R-:W5:Y:S01]  /*5b30*/  MUFU.TANH R131, R131 ;  /* 0x0000008300837308 */ /* 0x000f620000002400 */
[----:B------:R-:W0:Y:S07]  /*5b40*/  SHFL.BFLY PT, R161, R160, 0x1, 0x1f ;  /* 0x0c201f00a0a17f89 */ /* 0x000e2e00000e0000 */
[----:B------:R-:W5:Y:S08]  /*5b50*/  MUFU.TANH R132, R132 ;  /* 0x0000008400847308 */ /* 0x000f700000002400 */
[----:B------:R-:W5:Y:S01]  /*5b60*/  MUFU.TANH R134, R134 ;  /* 0x0000008600867308 */ /* 0x000f620000002400 */
[----:B---3--:R-:W-:-:S07]  /*5b70*/  IADD3 R172, R172, R143, RZ ;  /* 0x0000008facac7210 */ /* 0x008fce0007ffe0ff */
[----:B------:R-:W3:Y:S01]  /*5b80*/  MUFU.TANH R136, R136 ;  /* 0x0000008800887308 */ /* 0x000ee20000002400 */
[C---:B------:R-:W-:Y:S02]  /*5b90*/  ISETP.GT.AND P1, PT, R172.reuse, RZ, PT ;  /* 0x000000ffac00720c */ /* 0x040fe40003f24270 */
[----:B------:R-:W-:Y:S02]  /*5ba0*/  ISETP.GT.AND P2, PT, R172, 0x1, PT ;  /* 0x00000001ac00780c */ /* 0x000fe40003f44270 */
[----:B--2---:R-:W-:Y:S02]  /*5bb0*/  FSEL R168, R168, -INF , P1 ;  /* 0xff800000a8a87808 */ /* 0x004fe40000800000 */
[----:B------:R-:W-:Y:S01]  /*5bc0*/  ISETP.GT.AND P3, PT, R172, 0x8, PT ;  /* 0x00000008ac00780c */ /* 0x000fe20003f64270 */
[----:B------:R-:W2:Y:S01]  /*5bd0*/  MUFU.TANH R148, R148 ;  /* 0x0000009400947308 */ /* 0x000ea20000002400 */
[----:B-1----:R-:W-:Y:S02]  /*5be0*/  FSEL R169, R169, -INF , P2 ;  /* 0xff800000a9a97808 */ /* 0x002fe40001000000 */
[----:B------:R-:W-:-:S02]  /*5bf0*/  FMNMX.FTZ R146, R168, R13, !PT ;  /* 0x0000000da8927209 */ /* 0x000fc40007810000 */
[----:B0-----:R-:W-:Y:S02]  /*5c00*/  FMNMX.FTZ R12, R160, R161, !PT ;  /* 0x000000a1a00c7209 */ /* 0x001fe40007810000 */
[----:B------:R-:W-:Y:S01]  /*5c10*/  ISETP.GT.AND P4, PT, R172, 0x9, PT ;  /* 0x00000009ac00780c */ /* 0x000fe20003f84270 */
[----:B------:R-:W0:Y:S01]  /*5c20*/  MUFU.TANH R149, R149 ;  /* 0x0000009500957308 */ /* 0x000e220000002400 */
[----:B------:R-:W-:Y:S01]  /*5c30*/  FSEL R171, R171, -INF , P3 ;  /* 0xff800000abab7808 */ /* 0x000fe20001800000 */
[C---:B------:R-:W-:Y:S01]  /*5c40*/  FMUL.FTZ R143, R12.reuse, UR14 ;  /* 0x0000000e0c8f7c20 */ /* 0x040fe20008410000 */
[----:B------:R-:W-:Y:S02]  /*5c50*/  FMNMX.FTZ R160, R169, R146, !PT ;  /* 0x00000092a9a07209 */ /* 0x000fe40007810000 */
[----:B------:R-:W-:Y:S02]  /*5c60*/  FSETP.NEU.FTZ.AND P1, PT, R12, -INF , PT ;  /* 0xff8000000c00780b */ /* 0x000fe40003f3d000 */
[----:B------:R-:W-:Y:S01]  /*5c70*/  ISETP.GT.AND P2, PT, R172, 0x10, PT ;  /* 0x00000010ac00780c */ /* 0x000fe20003f44270 */
[----:B------:R-:W1:Y:S01]  /*5c80*/  MUFU.TANH R152, R152 ;  /* 0x0000009800987308 */ /* 0x000e620000002400 */
[----:B----4-:R-:W-:-:S02]  /*5c90*/  FSEL R170, R170, -INF , P4 ;  /* 0xff800000aaaa7808 */ /* 0x010fc40002000000 */
[----:B------:R-:W-:Y:S02]  /*5ca0*/  FMNMX.FTZ R161, R171, R160, !PT ;  /* 0x000000a0aba17209 */ /* 0x000fe40007810000 */
[----:B------:R-:W-:Y:S02]  /*5cb0*/  FSEL R146, R143, RZ, P1 ;  /* 0x000000ff8f927208 */ /* 0x000fe40000800000 */
        /* <DEDUP_REMOVED lines=9> */
[----:B------:R-:W5:Y:S01]  /*5d50*/  MUFU.TANH R150, R150 ;  /* 0x0000009600967308 */ /* 0x000f620000002400 */
[----:B------:R-:W-:Y:S01]  /*5d60*/  FMNMX.FTZ R161, R143, R160, !PT ;  /* 0x000000a08fa17209 */ /* 0x000fe20007810000 */
[--C-:B------:R-:W-:Y:S01]  /*5d70*/  FFMA.FTZ R141, R141, UR14, -R146.reuse ;  /* 0x0000000e8d8d7c23 */ /* 0x100fe20008010892 */
[----:B------:R-:W-:Y:S01]  /*5d80*/  ISETP.GT.AND P3, PT, R172, 0x19, PT ;  /* 0x00000019ac00780c */ /* 0x000fe20003f64270 */
[--C-:B------:R-:W-:Y:S01]  /*5d90*/  FFMA.FTZ R186, R138, UR14, -R146.reuse ;  /* 0x0000000e8aba7c23 */ /* 0x100fe20008010892 */
[----:B------:R-:W-:Y:S01]  /*5da0*/  FSEL R145, R131, -INF , P2 ;  /* 0xff80000083917808 */ /* 0x000fe20001000000 */
[--C-:B------:R-:W-:Y:S01]  /*5db0*/  FFMA.FTZ R180, R135, UR14, -R146.reuse ;  /* 0x0000000e87b47c23 */ /* 0x100fe20008010892 */
[----:B------:R-:W-:Y:S01]  /*5dc0*/  FMNMX.FTZ R144, R130, R161, !PT ;  /* 0x000000a182907209 */ /* 0x000fe20007810000 */
[----:B------:R-:W5:Y:S01]  /*5dd0*/  MUFU.TANH R151, R151 ;  /* 0x0000009700977308 */ /* 0x000f620000002400 */
[----:B------:R-:W-:Y:S01]  /*5de0*/  ISETP.GT.AND P2, PT, R172, 0x20, PT ;  /* 0x00000020ac00780c */ /* 0x000fe20003f44270 */
[--C-:B------:R-:W-:Y:S01]  /*5df0*/  FFMA.FTZ R176, R123, UR14, -R146.reuse ;  /* 0x0000000e7bb07c23 */ /* 0x100fe20008010892 */
[----:B------:R-:W-:Y:S01]  /*5e00*/  FSEL R132, R132, -INF , P3 ;  /* 0xff80000084847808 */ /* 0x000fe20001800000 */
[--C-:B------:R-:W-:Y:S01]  /*5e10*/  FFMA.FTZ R123, R0, UR14, -R146.reuse ;  /* 0x0000000e007b7c23 */ /* 0x100fe20008010892 */
[----:B------:R-:W-:Y:S01]  /*5e20*/  FMNMX.FTZ R131, R145, R144, !PT ;  /* 0x0000009091837209 */ /* 0x000fe20007810000 */
[--C-:B------:R-:W-:Y:S01]  /*5e30*/  FFMA.FTZ R178, R11, UR14, -R146.reuse ;  /* 0x0000000e0bb27c23 */ /* 0x100fe20008010892 */
[----:B------:R-:W-:Y:S01]  /*5e40*/  ISETP.GT.AND P3, PT, R172, 0x21, PT ;  /* 0x00000021ac00780c */ /* 0x000fe20003f64270 */
[----:B------:R-:W5:Y:S01]  /*5e50*/  MUFU.TANH R153, R153 ;  /* 0x0000009900997308 */ /* 0x000f620000002400 */
[----:B------:R-:W-:Y:S01]  /*5e60*/  FSEL R144, R133, -INF , P2 ;  /* 0xff80000085907808 */ /* 0x000fe20001000000 */
        /* <DEDUP_REMOVED lines=11> */
[----:B---3--:R-:W-:Y:S01]  /*5f20*/  FSEL R136, R136, -INF , P2 ;  /* 0xff80000088887808 */ /* 0x008fe20001000000 */
[--C-:B------:R-:W-:Y:S01]  /*5f30*/  FFMA.FTZ R190, R142, UR14, -R146.reuse ;  /* 0x0000000e8ebe7c23 */ /* 0x100fe20008010892 */
[----:B------:R-:W-:Y:S01]  /*5f40*/  FMNMX.FTZ R133, R134, R131, !PT ;  /* 0x0000008386857209 */ /* 0x000fe20007810000 */
[----:B------:R-:W3:Y:S01]  /*5f50*/  MUFU.TANH R155, R155 ;  /* 0x0000009b009b7308 */ /* 0x000ee20000002400 */
[----:B------:R-:W-:Y:S01]  /*5f60*/  ISETP.GT.AND P2, PT, R172, 0x30, PT ;  /* 0x00000030ac00780c */ /* 0x000fe20003f44270 */
[--C-:B------:R-:W-:Y:S01]  /*5f70*/  FFMA.FTZ R137, R137, UR14, -R146.reuse ;  /* 0x0000000e89897c23 */ /* 0x100fe20008010892 */
[----:B--2---:R-:W-:Y:S01]  /*5f80*/  FSEL R148, R148, -INF , P3 ;  /* 0xff80000094947808 */ /* 0x004fe20001800000 */
[----:B------:R-:W-:Y:S01]  /*5f90*/  FFMA.FTZ R121, R121, UR14, -R146 ;  /* 0x0000000e79797c23 */ /* 0x000fe20008010892 */
[----:B------:R-:W-:-:S02]  /*5fa0*/  FMNMX.FTZ R133, R136, R133, !PT ;  /* 0x0000008588857209 */ /* 0x000fc40007810000 */
[----:B------:R-:W-:Y:S01]  /*5fb0*/  ISETP.GT.AND P3, PT, R172, 0x31, PT ;  /* 0x00000031ac00780c */ /* 0x000fe20003f64270 */
[----:B------:R2:W-:Y:S01]  /*5fc0*/  MUFU.EX2 R131, R141 ;  /* 0x0000008d00837308 */ /* 0x0005e20000000800 */
[----:B0-----:R-:W-:Y:S02]  /*5fd0*/  FSEL R149, R149, -INF , P2 ;  /* 0xff80000095957808 */ /* 0x001fe40001000000 */
[----:B------:R-:W-:Y:S02]  /*5fe0*/  FMNMX.FTZ R140, R148, R133, !PT ;  /* 0x00000085948c7209 */ /* 0x000fe40007810000 */
[----:B------:R-:W-:Y:S02]  /*5ff0*/  ISETP.GT.AND P2, PT, R172, 0x38, PT ;  /* 0x00000038ac00780c */ /* 0x000fe40003f44270 */
[----:B-1----:R-:W-:Y:S01]  /*6000*/  FSEL R152, R152, -INF , P3 ;  /* 0xff80000098987808 */ /* 0x002fe20001800000 */
[----:B------:R-:W0:Y:S01]  /*6010*/  MUFU.TANH R156, R156 ;  /* 0x0000009c009c7308 */ /* 0x000e220000002400 */
[----:B------:R-:W-:Y:S01]  /*6020*/  FMNMX.FTZ R133, R149, R140, !PT ;  /* 0x0000008c95857209 */ /* 0x000fe20007810000 */
[----:B--2---:R-:W-:Y:S01]  /*6030*/  FFMA.FTZ R141, R139, UR14, -R146 ;  /* 0x0000000e8b8d7c23 */ /* 0x004fe20008010892 */
[----:B------:R-:W-:-:S02]  /*6040*/  ISETP.GT.AND P3, PT, R172, 0x39, PT ;  /* 0x00000039ac00780c */ /* 0x000fc40003f64270 */
[----:B----4-:R-:W-:Y:S02]  /*6050*/  FSEL R147, R147, -INF , P2 ;  /* 0xff80000093937808 */ /* 0x010fe40001000000 */
[----:B------:R-:W-:Y:S01]  /*6060*/  FMNMX.FTZ R140, R152, R133, !PT ;  /* 0x00000085988c7209 */ /* 0x000fe20007810000 */
[----:B------:R-:W1:Y:S01]  /*6070*/  MUFU.TANH R157, R157 ;  /* 0x0000009d009d7308 */ /* 0x000e620000002400 */
[----:B------:R-:W-:Y:S02]  /*6080*/  ISETP.GT.AND P2, PT, R172, 0x40, PT ;  /* 0x00000040ac00780c */ /* 0x000fe40003f44270 */
[----:B-----5:R-:W-:Y:S02]  /*6090*/  FSEL R150, R150, -INF , P3 ;  /* 0xff80000096967808 */ /* 0x020fe40001800000 */
[----:B------:R-:W-:Y:S02]  /*60a0*/  FMNMX.FTZ R139, R147, R140, !PT ;  /* 0x0000008c938b7209 */ /* 0x000fe40007810000 */
[----:B------:R-:W-:Y:S01]  /*60b0*/  ISETP.GT.AND P3, PT, R172, 0x41, PT ;  /* 0x00000041ac00780c */ /* 0x000fe20003f64270 */
[----:B------:R-:W2:Y:S01]  /*60c0*/  MUFU.TANH R158, R158 ;  /* 0x0000009e009e7308 */ /* 0x000ea20000002400 */
[----:B------:R-:W-:-:S02]  /*60d0*/  FSEL R151, R151, -INF , P2 ;  /* 0xff80000097977808 */ /* 0x000fc40001000000 */
[----:B------:R-:W-:Y:S02]  /*60e0*/  FMNMX.FTZ R138, R150, R139, !PT ;  /* 0x0000008b968a7209 */ /* 0x000fe40007810000 */
[C---:B------:R-:W-:Y:S02]  /*60f0*/  ISETP.GT.AND P2, PT, R172.reuse, 0x48, PT ;  /* 0x00000048ac00780c */ /* 0x040fe40003f44270 */
[----:B------:R-:W-:Y:S01]  /*6100*/  FSEL R153, R153, -INF , P3 ;  /* 0xff80000099997808 */ /* 0x000fe20001800000 */
[----:B------:R-:W4:Y:S01]  /*6110*/  MUFU.TANH R159, R159 ;  /* 0x0000009f009f7308 */ /* 0x000f220000002400 */
[----:B------:R-:W-:Y:S02]  /*6120*/  FMNMX.FTZ R138, R151, R138, !PT ;  /* 0x0000008a978a7209 */ /* 0x000fe40007810000 */
[----:B------:R-:W-:Y:S02]  /*6130*/  ISETP.GT.AND P3, PT, R172, 0x49, PT ;  /* 0x00000049ac00780c */ /* 0x000fe40003f64270 */
[----:B------:R-:W-:-:S02]  /*6140*/  FSEL R154, R154, -INF , P2 ;  /* 0xff8000009a9a7808 */ /* 0x000fc40001000000 */
[----:B------:R-:W-:Y:S01]  /*6150*/  FMNMX.FTZ R139, R153, R138, !PT ;  /* 0x0000008a998b7209 */ /* 0x000fe20007810000 */
[----:B------:R5:W-:Y:S01]  /*6160*/  MUFU.EX2 R133, R141 ;  /* 0x0000008d00857308 */ /* 0x000be20000000800 */
[----:B------:R-:W-:Y:S02]  /*6170*/  ISETP.GT.AND P2, PT, R172, 0x50, PT ;  /* 0x00000050ac00780c */ /* 0x000fe40003f44270 */
[----:B---3--:R-:W-:Y:S02]  /*6180*/  FSEL R155, R155, -INF , P3 ;  /* 0xff8000009b9b7808 */ /* 0x008fe40001800000 */
[----:B------:R-:W-:Y:S02]  /*6190*/  FMNMX.FTZ R138, R154, R139, !PT ;  /* 0x0000008b9a8a7209 */ /* 0x000fe40007810000 */
[----:B------:R-:W-:Y:S01]  /*61a0*/  ISETP.GT.AND P3, PT, R172, 0x51, PT ;  /* 0x00000051ac00780c */ /* 0x000fe20003f64270 */
[----:B------:R-:W-:Y:S01]  /*61b0*/  MUFU.EX2 R129, R129 ;  /* 0x0000008100817308 */ /* 0x000fe20000000800 */
[----:B0-----:R-:W-:-:S02]  /*61c0*/  FSEL R156, R156, -INF , P2 ;  /* 0xff8000009c9c7808 */ /* 0x001fc40001000000 */
[----:B------:R-:W-:Y:S02]  /*61d0*/  FMNMX.FTZ R135, R155, R138, !PT ;  /* 0x0000008a9b877209 */ /* 0x000fe40007810000 */
[----:B------:R-:W-:Y:S02]  /*61e0*/  ISETP.GT.AND P2, PT, R172, 0x58, PT ;  /* 0x00000058ac00780c */ /* 0x000fe40003f44270 */
[----:B-1----:R-:W-:Y:S01]  /*61f0*/  FSEL R157, R157, -INF , P3 ;  /* 0xff8000009d9d7808 */ /* 0x002fe20001800000 */
[----:B------:R-:W-:Y:S01]  /*6200*/  MUFU.EX2 R188, R188 ;  /* 0x000000bc00bc7308 */ /* 0x000fe20000000800 */
[----:B------:R-:W-:Y:S01]  /*6210*/  FMNMX.FTZ R138, R156, R135, !PT ;  /* 0x000000879c8a7209 */ /* 0x000fe20007810000 */
[--C-:B------:R-:W-:Y:S01]  /*6220*/  FFMA.FTZ R135, R128, UR14, -R146.reuse ;  /* 0x0000000e80877c23 */ /* 0x100fe20008010892 */
[----:B------:R-:W-:Y:S01]  /*6230*/  ISETP.GT.AND P3, PT, R172, 0x59, PT ;  /* 0x00000059ac00780c */ /* 0x000fe20003f64270 */
[--C-:B------:R-:W-:Y:S01]  /*6240*/  FFMA.FTZ R172, R15, UR14, -R146.reuse ;  /* 0x0000000e0fac7c23 */ /* 0x100fe20008010892 */
[----:B--2---:R-:W-:Y:S01]  /*6250*/  FSEL R158, R158, -INF , P2 ;  /* 0xff8000009e9e7808 */ /* 0x004fe20001000000 */
[----:B------:R-:W-:Y:S01]  /*6260*/  FFMA.FTZ R15, R124, UR14, -R146 ;  /* 0x0000000e7c0f7c23 */ /* 0x000fe20008010892 */
[----:B------:R-:W-:Y:S01]  /*6270*/  FMNMX.FTZ R139, R157, R138, !PT ;  /* 0x0000008a9d8b7209 */ /* 0x000fe20007810000 */
[----:B------:R-:W-:Y:S01]  /*6280*/  MUFU.EX2 R190, R190 ;  /* 0x000000be00be7308 */ /* 0x000fe20000000800 */
[----:B----4-:R-:W-:-:S02]  /*6290*/  FSEL R159, R159, -INF , P3 ;  /* 0xff8000009f9f7808 */ /* 0x010fc40001800000 */
[----:B------:R-:W-:Y:S01]  /*62a0*/  FMNMX.FTZ R128, R158, R139, !PT ;  /* 0x0000008b9e807209 */ /* 0x000fe20007810000 */
[----:B------:R-:W-:-:S03]  /*62b0*/  FFMA.FTZ R139, R2, UR14, -R146 ;  /* 0x0000000e028b7c23 */ /* 0x000fc60008010892 */
[----:B------:R-:W-:Y:S01]  /*62c0*/  FMNMX.FTZ R128, R159, R128, !PT ;  /* 0x000000809f807209 */ /* 0x000fe20007810000 */
[----:B------:R-:W-:Y:S04]  /*62d0*/  MUFU.EX2 R184, R184 ;  /* 0x000000b800b87308 */ /* 0x000fe80000000800 */
[----:B-----5:R-:W0:Y:S04]  /*62e0*/  SHFL.BFLY PT, R141, R128, 0x2, 0x1f ;  /* 0x0c401f00808d7f89 */ /* 0x020e2800000e0000 */
[----:B------:R-:W-:Y:S08]  /*62f0*/  MUFU.EX2 R186, R186 ;  /* 0x000000ba00ba7308 */ /* 0x000ff00000000800 */
[----:B------:R-:W-:Y:S08]  /*6300*/  MUFU.EX2 R137, R137 ;  /* 0x0000008900897308 */ /* 0x000ff00000000800 */
[----:B------:R-:W-:Y:S01]  /*6310*/  MUFU.EX2 R180, R180 ;  /* 0x000000b400b47308 */ /* 0x000fe20000000800 */
[----:B0-----:R-:W-:Y:S01]  /*6320*/  FMNMX.FTZ R0, R128, R141, !PT ;  /* 0x0000008d80007209 */ /* 0x001fe20007810000 */
[--C-:B------:R-:W-:Y:S01]  /*6330*/  FFMA.FTZ R141, R20, UR14, -R146.reuse ;  /* 0x0000000e148d7c23 */ /* 0x100fe20008010892 */
[----:B------:R-:W-:-:S05]  /*6340*/  FFMA.FTZ R20, R126, UR14, -R146 ;  /* 0x0000000e7e147c23 */ /* 0x000fca0008010892 */
        /* <DEDUP_REMOVED lines=8> */
[----:B------:R-:W-:Y:S01]  /*63d0*/  MUFU.EX2 R123, R123 ;  /* 0x0000007b007b7308 */ /* 0x000fe20000000800 */
[----:B------:R-:W-:Y:S02]  /*63e0*/  FSEL R0, R11, RZ, P2 ;  /* 0x000000ff0b007208 */ /* 0x000fe40001000000 */
[----:B------:R-:W-:-:S03]  /*63f0*/  FSEL R125, R125, RZ, P2 ;  /* 0x000000ff7d7d7208 */ /* 0x000fc60001000000 */
[----:B------:R-:W-:Y:S02]  /*6400*/  FADD.FTZ R2, -R0, R13 ;  /* 0x0000000d00027221 */ /* 0x000fe40000010100 */
[--C-:B------:R-:W-:Y:S01]  /*6410*/  FFMA.FTZ R185, R143, UR14, -R125.reuse ;  /* 0x0000000e8fb97c23 */ /* 0x100fe2000801087d */
[----:B------:R-:W-:Y:S01]  /*6420*/  FSEL R143, R12, RZ, P1 ;  /* 0x000000ff0c8f7208 */ /* 0x000fe20000800000 */
[--C-:B------:R-:W-:Y:S01]  /*6430*/  FFMA.FTZ R189, R168, UR14, -R125.reuse ;  /* 0x0000000ea8bd7c23 */ /* 0x100fe2000801087d */
[----:B------:R-:W-:Y:S01]  /*6440*/  FMUL.FTZ R2, R2, UR14 ;  /* 0x0000000e02027c20 */ /* 0x000fe20008410000 */
[--C-:B------:R-:W-:Y:S01]  /*6450*/  FFMA.FTZ R122, R169, UR14, -R125.reuse ;  /* 0x0000000ea97a7c23 */ /* 0x100fe2000801087d */
[--C-:B------:R-:W-:Y:S01]  /*6460*/  FFMA.FTZ R191, R171, UR14, -R125.reuse ;  /* 0x0000000eabbf7c23 */ /* 0x100fe2000801087d */
[----:B------:R-:W-:Y:S01]  /*6470*/  FADD.FTZ R143, -R143, R14 ;  /* 0x0000000e8f8f7221 */ /* 0x000fe20000010100 */
[--C-:B------:R-:W-:Y:S01]  /*6480*/  FFMA.FTZ R124, R170, UR14, -R125.reuse ;  /* 0x0000000eaa7c7c23 */ /* 0x100fe2000801087d */
[----:B------:R-:W-:Y:S01]  /*6490*/  MUFU.EX2 R189, R189 ;  /* 0x000000bd00bd7308 */ /* 0x000fe20000000800 */
[--C-:B------:R-:W-:Y:S01]  /*64a0*/  FFMA.FTZ R126, R130, UR14, -R125.reuse ;  /* 0x0000000e827e7c23 */ /* 0x100fe2000801087d */
[----:B------:R-:W-:Y:S01]  /*64b0*/  FMUL.FTZ R143, R143, UR14 ;  /* 0x0000000e8f8f7c20 */ /* 0x000fe20008410000 */
        /* <DEDUP_REMOVED lines=16> */
[----:B------:R-:W-:-:S05]  /*65c0*/  FFMA.FTZ R158, R158, UR14, -R125 ;  /* 0x0000000e9e9e7c23 */ /* 0x000fca000801087d */
        /* <DEDUP_REMOVED lines=19> */
[----:B------:R-:W-:Y:S01]  /*6700*/  FADD.FTZ R13, R135, R138 ;  /* 0x0000008a870d7221 */ /* 0x000fe20000010000 */
[----:B------:R-:W-:Y:S01]  /*6710*/  FFMA.FTZ R138, R155, UR14, -R125 ;  /* 0x0000000e9b8a7c23 */ /* 0x000fe2000801087d */
[----:B------:R-:W1:Y:S01]  /*6720*/  MUFU.EX2 R187, R187 ;  /* 0x000000bb00bb7308 */ /* 0x000e620000000800 */
[----:B--2---:R-:W-:Y:S01]  /*6730*/  FADD.FTZ R3, R185, R10 ;  /* 0x0000000ab9037221 */ /* 0x004fe20000010000 */
[----:B------:R-:W-:Y:S01]  /*6740*/  FADD.FTZ R140, R182, R13 ;  /* 0x0000000db68c7221 */ /* 0x000fe20000010000 */
[----:B------:R-:W-:-:S03]  /*6750*/  FFMA.FTZ R125, R159, UR14, -R125 ;  /* 0x0000000e9f7d7c23 */ /* 0x000fc6000801087d */
        /* <DEDUP_REMOVED lines=61> */
.L_x_2427:
        /* <DEDUP_REMOVED lines=36> */
.L_x_2417:
[----:B------:R-:W-:-:S13]  /*6d70*/  ISETP.LE.AND P1, PT, RZ, UR4, PT ;  /* 0x00000004ff007c0c */ /* 0x000fda000bf23270 */
[----:B------:R-:W-:Y:S05]  /*6d80*/  @!P1 BRA `(.L_x_2429) ;  /* 0x00000024003c9947 */ /* 0x000fea0003800000 */
[----:B------:R-:W-:Y:S01]  /*6d90*/  IMAD.MOV.U32 R14, RZ, RZ, R11 ;  /* 0x000000ffff0e7224 */ /* 0x000fe200078e000b */
[----:B------:R-:W-:Y:S01]  /*6da0*/  UMOV UR5, UR38 ;  /* 0x0000002600057c82 */ /* 0x000fe20008000000 */
[----:B------:R-:W-:Y:S01]  /*6db0*/  IMAD.MOV.U32 R13, RZ, RZ, R12 ;  /* 0x000000ffff0d7224 */ /* 0x000fe200078e000c */
[----:B------:R-:W-:Y:S01]  /*6dc0*/  UMOV UR6, UR39 ;  /* 0x0000002700067c82 */ /* 0x000fe20008000000 */
[----:B------:R-:W-:Y:S01]  /*6dd0*/  ULDC UR7, c[0x0][0x9d8] ;  /* 0x0002760000077ab9 */ /* 0x000fe20000000800 */
[----:B------:R-:W-:-:S05]  /*6de0*/  ULDC UR10, c[0x0][0x988] ;  /* 0x00026200000a7ab9 */ /* 0x000fca0000000800 */
.L_x_2440:
        /* <DEDUP_REMOVED lines=8> */
.L_x_2430:
[----:B------:R-:W-:Y:S01]  /*6e70*/  ULEA UR8, UR39, UR40, 0x3 ;  /* 0x0000002827087291 */ /* 0x000fe2000f8e183f */
[----:B------:R-:W-:-:S04]  /*6e80*/  MOV R11, UR38 ;  /* 0x00000026000b7c02 */ /* 0x000fc80008000f00 */
[----:B------:R-:W-:-:S04]  /*6e90*/  SHF.L.U32 R11, R11, 0x1f, RZ ;  /* 0x0000001f0b0b7819 */ /* 0x000fc800000006ff */
[----:B------:R0:W1:Y:S01]  /*6ea0*/  SYNCS.PHASECHK.TRANS64.TRYWAIT P1, [UR8+0x30830], R11 ;  /* 0x0308300bff0075a7 */ /* 0x0000620008020148 */
[----:B------:R-:W-:Y:S05]  /*6eb0*/  @!P0 BRA `(.L_x_2431) ;  /* 0x0000000000048947 */ /* 0x000fea0003800000 */
[----:B------:R-:W-:Y:S01]  /*6ec0*/  BPT.TRAP 0x1 ;  /* 0x000000040000795c */ /* 0x000fe20000300000 */
.L_x_2431:
[----:B-1----:R-:W-:Y:S05]  /*6ed0*/  @P1 BRA `(.L_x_2432) ;  /* 0x0000000000081947 */ /* 0x002fea0003800000 */
[----:B------:R-:W1:Y:S02]  /*6ee0*/  SYNCS.PHASECHK.TRANS64.TRYWAIT P1, [UR8+0x30830], R11 ;  /* 0x0308300bff0075a7 */ /* 0x000e640008020148 */
[----:B-1----:R-:W-:Y:S05]  /*6ef0*/  @!P1 BRA `(.L_x_2433) ;  /* 0x000000b400fc9947 */ /* 0x002fea0003800000 */
.L_x_2432:
        /* <DEDUP_REMOVED lines=175> */
.L_x_2434:
[----:B------:R-:W-:Y:S01]  /*79f0*/  ULEA UR8, UR6, UR40, 0x3 ;  /* 0x0000002806087291 */ /* 0x000fe2000f8e183f */
[----:B------:R-:W-:-:S05]  /*7a00*/  IMAD.U32 R0, RZ, RZ, UR5 ;  /* 0x00000005ff007e24 */ /* 0x000fca000f8e00ff */
[----:B------:R-:W-:-:S04]  /*7a10*/  SHF.L.U32 R0, R0, 0x1f, RZ ;  /* 0x0000001f00007819 */ /* 0x000fc800000006ff */
[----:B------:R2:W3:Y:S01]  /*7a20*/  SYNCS.PHASECHK.TRANS64.TRYWAIT P1, [UR8+0x30850], R0 ;  /* 0x03085000ff0075a7 */ /* 0x0004e20008020148 */
[----:B------:R-:W-:Y:S05]  /*7a30*/  @!P0 BRA `(.L_x_2435) ;  /* 0x0000000000048947 */ /* 0x000fea0003800000 */
[----:B------:R-:W-:Y:S01]  /*7a40*/  BPT.TRAP 0x1 ;  /* 0x000000040000795c */ /* 0x000fe20000300000 */
.L_x_2435:
[----:B---3--:R-:W-:Y:S05]  /*7a50*/  @P1 BRA `(.L_x_2436) ;  /* 0x0000000000081947 */ /* 0x008fea0003800000 */
[----:B------:R-:W3:Y:S02]  /*7a60*/  SYNCS.PHASECHK.TRANS64.TRYWAIT P1, [UR8+0x30850], R0 ;  /* 0x03085000ff0075a7 */ /* 0x000ee40008020148 */
[----:B---3--:R-:W-:Y:S05]  /*7a70*/  @!P1 BRA `(.L_x_2437) ;  /* 0x000000ac00349947 */ /* 0x008fea0003800000 */
.L_x_2436:
        /* <DEDUP_REMOVED lines=37> */
.L_x_2438:
        /* <DEDUP_REMOVED lines=157> */
[----:B------:R-:W-:Y:S01]  /*86a0*/  FADD.FTZ R13, -R12, R13 ;  /* 0x0000000d0c0d7221 */ /* 0x000fe20000010100 */
[----:B-1----:R-:W-:-:S03]  /*86b0*/  FMNMX.FTZ R11, R157, R158, !PT ;  /* 0x0000009e9d0b7209 */ /* 0x002fc60007810000 */
[----:B------:R-:W-:Y:S02]  /*86c0*/  FMUL.FTZ R158, R13, UR14 ;  /* 0x0000000e0d9e7c20 */ /* 0x000fe40008410000 */
[----:B------:R-:W-:Y:S01]  /*86d0*/  FADD.FTZ R13, -R11, R14 ;  /* 0x0000000e0b0d7221 */ /* 0x000fe20000010100 */
[----:B------:R-:W-:Y:S01]  /*86e0*/  FMUL.FTZ R14, R12, UR14 ;  /* 0x0000000e0c0e7c20 */ /* 0x000fe20008410000 */
[----:B------:R-:W-:Y:S02]  /*86f0*/  MUFU.EX2 R0, R158 ;  /* 0x0000009e00007308 */ /* 0x000fe40000000800 */
[----:B------:R-:W-:Y:S01]  /*8700*/  FMUL.FTZ R2, R13, UR14 ;  /* 0x0000000e0d027c20 */ /* 0x000fe20008410000 */
[--C-:B------:R-:W-:Y:S01]  /*8710*/  FFMA.FTZ R13, R168, UR14, -R14.reuse ;  /* 0x0000000ea80d7c23 */ /* 0x100fe2000801080e */
        /* <DEDUP_REMOVED lines=22> */
[----:B------:R-:W-:Y:S01]  /*8880*/  FFMA.FTZ R155, R155, UR14, -R14 ;  /* 0x0000000e9b9b7c23 */ /* 0x000fe2000801080e */
[----:B------:R-:W-:Y:S01]  /*8890*/  FMUL.FTZ R14, R11, UR14 ;  /* 0x0000000e0b0e7c20 */ /* 0x000fe20008410000 */
[----:B------:R-:W-:Y:S03]  /*88a0*/  MUFU.EX2 R2, R2 ;  /* 0x0000000200027308 */ /* 0x000fe60000000800 */
        /* <DEDUP_REMOVED lines=26> */
[--C-:B------:R-:W-:Y:S01]  /*8a50*/  FFMA.FTZ R152, R152, UR14, -R14.reuse ;  /* 0x0000000e98987c23 */ /* 0x100fe2000801080e */
[----:B------:R-:W-:-:S02]  /*8a60*/  FFMA.FTZ R14, R153, UR14, -R14 ;  /* 0x0000000e990e7c23 */ /* 0x000fc4000801080e */
[----:B------:R-:W0:Y:S01]  /*8a70*/  MUFU.EX2 R20, R20 ;  /* 0x0000001400147308 */ /* 0x000e220000000800 */
[----:B-1----:R-:W-:-:S07]  /*8a80*/  FFMA.FTZ R3, R2, R3, R189 ;  /* 0x0000000302037223 */ /* 0x002fce00000100bd */
        /* <DEDUP_REMOVED lines=92> */
.L_x_2439:
        /* <DEDUP_REMOVED lines=35> */
.L_x_2429:
        /* <DEDUP_REMOVED lines=99> */
.L_x_2441:
[----:B------:R-:W-:Y:S01]  /*98b0*/  ULEA UR5, UR39, UR40, 0x3 ;  /* 0x0000002827057291 */ /* 0x000fe2000f8e183f */
[----:B------:R-:W-:-:S05]  /*98c0*/  IMAD.U32 R0, RZ, RZ, UR38 ;  /* 0x00000026ff007e24 */ /* 0x000fca000f8e00ff */
[----:B------:R-:W-:-:S04]  /*98d0*/  SHF.L.U32 R0, R0, 0x1f, RZ ;  /* 0x0000001f00007819 */ /* 0x000fc800000006ff */
[----:B------:R0:W1:Y:S01]  /*98e0*/  SYNCS.PHASECHK.TRANS64.TRYWAIT P1, [UR5+0x30850], R0 ;  /* 0x03085000ff0075a7 */ /* 0x0000620008020145 */
[----:B------:R-:W-:Y:S05]  /*98f0*/  @!P0 BRA `(.L_x_2442) ;  /* 0x0000000000048947 */ /* 0x000fea0003800000 */
[----:B------:R-:W-:Y:S01]  /*9900*/  BPT.TRAP 0x1 ;  /* 0x000000040000795c */ /* 0x000fe20000300000 */
.L_x_2442:
[----:B-1----:R-:W-:Y:S05]  /*9910*/  @P1 BRA `(.L_x_2443) ;  /* 0x0000000000081947 */ /* 0x002fea0003800000 */
[----:B------:R-:W1:Y:S02]  /*9920*/  SYNCS.PHASECHK.TRANS64.TRYWAIT P1, [UR5+0x30850], R0 ;  /* 0x03085000ff0075a7 */ /* 0x000e640008020145 */
[----:B-1----:R-:W-:Y:S05]  /*9930*/  @!P1 BRA `(.L_x_2444) ;  /* 0x0000008c009c9947 */ /* 0x002fea0003800000 */
.L_x_2443:
[----:B------:R-:W-:Y:S01]  /*9940*/  UIADD3 UR40, UR40, 0x400, URZ ;  /* 0x0000040028287890 */ /* 0x000fe2000fffe03f */
[----:B------:R-:W-:Y:S01]  /*9950*/  WARPGROUP.ARRIVE ;  /* 0x00000000000079c5 */ /* 0x000fe20000000000 */
[----:B------:R-:W-:Y:S01]  /*9960*/  UMOV UR7, 0x40000040 ;  /* 0x4000004000077882 */ /* 0x000fe20000000000 */
[----:B-1----:R-:W1:Y:S01]  /*9970*/  SHFL.BFLY PT, R5, R10, 0x2, 0x1f ;  /* 0x0c401f000a057f89 */ /* 0x002e6200000e0000 */
[----:B------:R-:W-:Y:S01]  /*9980*/  USHF.R.U32.HI UR40, URZ, 0x4, UR40 ;  /* 0x000000043f287899 */ /* 0x000fe20008011628 */
[----:B------:R-:W-:Y:S01]  /*9990*/  MOV R4, RZ ;  /* 0x000000ff00047202 */ /* 0x000fe20000000f00 */
[----:B------:R-:W-:Y:S01]  /*99a0*/  IMAD.MOV.U32 R8, RZ, RZ, RZ ;  /* 0x000000ffff087224 */ /* 0x000fe200078e00ff */
        /* <DEDUP_REMOVED lines=17> */
[----:B------:R-:W-:Y:S02]  /*9ac0*/  FSETP.NE.FTZ.AND P1, PT, R9, RZ, PT ;  /* 0x000000ff0900720b */ /* 0x000fe40003f35000 */
[----:B------:R-:W-:Y:S02]  /*9ad0*/  MOV R2, 0xff800000 ;  /* 0xff80000000027802 */ /* 0x000fe40000000f00 */
        /* <DEDUP_REMOVED lines=38> */
.L_x_2445:
[----:B------:R-:W0:Y:S01]  /*9d40*/  S2UR UR7, SR_CgaCtaId ;  /* 0x00000000000779c3 */ /* 0x000e220000008800 */
[----:B------:R-:W-:Y:S01]  /*9d50*/  R2UR UR6, R195 ;  /* 0x00000000c30672ca */ /* 0x000fe200000e0000 */
[----:B------:R-:W-:Y:S01]  /*9d60*/  UIADD3 UR4, UR5, 0x30860, URZ ;  /* 0x0003086005047890 */ /* 0x000fe2000fffe03f */
[----:B------:R-:W-:Y:S01]  /*9d70*/  FMUL.FTZ R129, R43, R8 ;  /* 0x000000082b817220 */ /* 0x000fe20000410000 */
[----:B------:R-:W-:Y:S01]  /*9d80*/  UIADD3 UR39, UR39, 0x1, URZ ;  /* 0x0000000127277890 */ /* 0x000fe2000fffe03f */
[----:B------:R-:W-:Y:S01]  /*9d90*/  FMUL.FTZ R6, R28, R4 ;  /* 0x000000041c067220 */ /* 0x000fe20000410000 */
[-C--:B------:R-:W-:Y:S01]  /*9da0*/  FMUL.FTZ R125, R46, R8.reuse ;  /* 0x000000082e7d7220 */ /* 0x080fe20000410000 */
[----:B------:R-:W-:Y:S01]  /*9db0*/  FMUL.FTZ R43, R99, R8 ;  /* 0x00000008632b7220 */ /* 0x000fe20000410000 */
        /* <DEDUP_REMOVED lines=101> */
.L_x_2409:
        /* <DEDUP_REMOVED lines=29> */
[----:B------:R-:W-:Y:S02]  /*a5e0*/  MOV R20, R42 ;  /* 0x0000002a00147202 */ /* 0x000fe40000000f00 */
[----:B0-----:R-:W-:-:S03]  /*a5f0*/  MOV R21, R5 ;  /* 0x0000000500157202 */ /* 0x001fc60000000f00 */
[----:B------:R-:W-:-:S06]  /*a600*/  IMAD.WIDE R4, R199, 0x2, R20 ;  /* 0x00000002c7047825 */ /* 0x000fcc00078e0214 */
[----:B------:R-:W-:Y:S01]  /*a610*/  USHF.L.U64.HI UR11, UR61, 0x2, UR4 ;  /* 0x000000023d0b7899 */ /* 0x000fe20008010204 */
[C---:B------:R-:W-:Y:S01]  /*a620*/  LOP3.LUT R29, R4.reuse, 0x380, RZ, 0xc0, !PT ;  /* 0x00000380041d7812 */ /* 0x040fe200078ec0ff */
[----:B------:R-:W-:Y:S01]  /*a630*/  UIADD3 UR4, UP1, UR10, UR8, URZ ;  /* 0x000000080a047290 */ /* 0x000fe2000ff3e03f */
[C---:B------:R-:W-:Y:S02]  /*a640*/  IADD3 R137, P6, R4.reuse, 0x60, RZ ;  /* 0x0000006004897810 */ /* 0x040fe40007fde0ff */
[C---:B------:R-:W-:Y:S01]  /*a650*/  IADD3 R47, P2, R4.reuse, 0x20, RZ ;  /* 0x00000020042f7810 */ /* 0x040fe20007f5e0ff */
[----:B------:R-:W-:Y:S01]  /*a660*/  UIADD3.X UR7, UR11, UR9, URZ, UP1, !UPT ;  /* 0x000000090b077290 */ /* 0x000fe20008ffe43f */
[C---:B------:R-:W-:Y:S01]  /*a670*/  IADD3 R103, P1, R4.reuse, 0x40, RZ ;  /* 0x0000004004677810 */ /* 0x040fe20007f3e0ff */
[--C-:B------:R-:W-:Y:S01]  /*a680*/  IMAD.X R13, RZ, RZ, R5.reuse, P6 ;  /* 0x000000ffff0d7224 */ /* 0x100fe200030e0605 */
[C---:B------:R-:W-:Y:S01]  /*a690*/  IADD3 R139, P5, R4.reuse, 0x4000, RZ ;  /* 0x00004000048b7810 */ /* 0x040fe20007fbe0ff */
[--C-:B------:R-:W-:Y:S01]  /*a6a0*/  IMAD.X R9, RZ, RZ, R5.reuse, P2 ;  /* 0x000000ffff097224 */ /* 0x100fe200010e0605 */
[----:B------:R-:W-:Y:S01]  /*a6b0*/  SHF.R.U64 R29, R29, 0x3, RZ ;  /* 0x000000031d1d7819 */ /* 0x000fe200000012ff */
[----:B------:R-:W-:Y:S01]  /*a6c0*/  IMAD.X R11, RZ, RZ, R5, P1 ;  /* 0x000000ffff0b7224 */ /* 0x000fe200008e0605 */
[C---:B------:R-:W-:Y:S01]  /*a6d0*/  IADD3 R141, P0, R4.reuse, 0x4020, RZ ;  /* 0x00004020048d7810 */ /* 0x040fe20007f1e0ff */
[----:B------:R-:W-:Y:S01]  /*a6e0*/  ULDC.64 UR8, c[0x0][0xc08] ;  /* 0x0003020000087ab9 */ /* 0x000fe20000000a00 */
[----:B------:R-:W-:-:S02]  /*a6f0*/  IADD3 R143, P4, R4, 0x4040, RZ ;  /* 0x00004040048f7810 */ /* 0x000fc40007f9e0ff */
[C---:B------:R-:W-:Y:S01]  /*a700*/  IADD3 R151, P6, R4.reuse, 0x8040, RZ ;  /* 0x0000804004977810 */ /* 0x040fe20007fde0ff */
[--C-:B------:R-:W-:Y:S01]  /*a710*/  IMAD.X R25, RZ, RZ, R5.reuse, P0 ;  /* 0x000000ffff197224 */ /* 0x100fe200000e0605 */
[----:B------:R-:W-:Y:S01]  /*a720*/  IADD3.X R15, RZ, R5, RZ, P5, !PT ;  /* 0x00000005ff0f7210 */ /* 0x000fe20002ffe4ff */
[--C-:B------:R-:W-:Y:S01]  /*a730*/  IMAD.X R27, RZ, RZ, R5.reuse, P4 ;  /* 0x000000ffff1b7224 */ /* 0x100fe200020e0605 */
[C---:B------:R-:W-:Y:S01]  /*a740*/  IADD3 R145, P3, R4.reuse, 0x4060, RZ ;  /* 0x0000406004917810 */ /* 0x040fe20007f7e0ff */
[--C-:B------:R-:W-:Y:S01]  /*a750*/  IMAD.X R37, RZ, RZ, R5.reuse, P6 ;  /* 0x000000ffff257224 */ /* 0x100fe200030e0605 */
[C---:B------:R-:W-:Y:S02]  /*a760*/  IADD3 R147, P2, R4.reuse, 0x8000, RZ ;  /* 0x0000800004937810 */ /* 0x040fe40007f5e0ff */
[C---:B------:R-:W-:Y:S01]  /*a770*/  IADD3 R149, P1, R4.reuse, 0x8020, RZ ;  /* 0x0000802004957810 */ /* 0x040fe20007f3e0ff */
[--C-:B------:R-:W-:Y:S01]  /*a780*/  IMAD.X R31, RZ, RZ, R5.reuse, P3 ;  /* 0x000000ffff1f7224 */ /* 0x100fe200018e0605 */
[----:B------:R-:W-:Y:S01]  /*a790*/  IADD3 R153, P5, R4, 0x8060, RZ ;  /* 0x0000806004997810 */ /* 0x000fe20007fbe0ff */
[----:B------:R-:W-:Y:S01]  /*a7a0*/  IMAD.X R33, RZ, RZ, R5, P2 ;  /* 0x000000ffff217224 */ /* 0x000fe200010e0605 */
[----:B------:R-:W-:-:S02]  /*a7b0*/  LOP3.LUT R4, R29, R4, RZ, 0x3c, !PT ;  /* 0x000000041d047212 */ /* 0x000fc400078e3cff */
[----:B------:R-:W-:Y:S01]  /*a7c0*/  LOP3.LUT R8, R47, 0x380, RZ, 0xc0, !PT ;  /* 0x000003802f087812 */ /* 0x000fe200078ec0ff */
[----:B------:R-:W-:Y:S01]  /*a7d0*/  IMAD.X R29, RZ, RZ, R5, P5 ;  /* 0x000000ffff1d7224 */ /* 0x000fe200028e0605 */
[----:B------:R-:W-:Y:S02]  /*a7e0*/  LOP3.LUT R10, R103, 0x380, RZ, 0xc0, !PT ;  /* 0x00000380670a7812 */ /* 0x000fe400078ec0ff */
[----:B------:R-:W-:Y:S02]  /*a7f0*/  LOP3.LUT R12, R137, 0x380, RZ, 0xc0, !PT ;  /* 0x00000380890c7812 */ /* 0x000fe400078ec0ff */
[----:B------:R-:W-:Y:S02]  /*a800*/  LOP3.LUT R14, R139, 0x380, RZ, 0xc0, !PT ;  /* 0x000003808b0e7812 */ /* 0x000fe400078ec0ff */
[----:B------:R-:W-:Y:S02]  /*a810*/  LOP3.LUT R24, R141, 0x380, RZ, 0xc0, !PT ;  /* 0x000003808d187812 */ /* 0x000fe400078ec0ff */
[----:B------:R-:W-:-:S02]  /*a820*/  LOP3.LUT R26, R143, 0x380, RZ, 0xc0, !PT ;  /* 0x000003808f1a7812 */ /* 0x000fc400078ec0ff */
[----:B------:R-:W-:Y:S02]  /*a830*/  LOP3.LUT R36, R151, 0x380, RZ, 0xc0, !PT ;  /* 0x0000038097247812 */ /* 0x000fe400078ec0ff */
[----:B------:R-:W-:Y:S02]  /*a840*/  LOP3.LUT R30, R145, 0x380, RZ, 0xc0, !PT ;  /* 0x00000380911e7812 */ /* 0x000fe400078ec0ff */
[----:B------:R-:W-:Y:S02]  /*a850*/  LOP3.LUT R38, R153, 0x380, RZ, 0xc0, !PT ;  /* 0x0000038099267812 */ /* 0x000fe400078ec0ff */
[----:B------:R-:W-:Y:S02]  /*a860*/  SHF.R.U64 R8, R8, 0x3, RZ ;  /* 0x0000000308087819 */ /* 0x000fe400000012ff */
[----:B------:R-:W-:Y:S02]  /*a870*/  SHF.R.U64 R10, R10, 0x3, RZ ;  /* 0x000000030a0a7819 */ /* 0x000fe400000012ff */
[----:B------:R-:W-:-:S02]  /*a880*/  LOP3.LUT R32, R147, 0x380, RZ, 0xc0, !PT ;  /* 0x0000038093207812 */ /* 0x000fc400078ec0ff */
[----:B------:R-:W-:Y:S02]  /*a890*/  MOV R136, R4 ;  /* 0x0000000400887202 */ /* 0x000fe40000000f00 */
[----:B------:R-:W-:Y:S02]  /*a8a0*/  LOP3.LUT R34, R149, 0x380, RZ, 0xc0, !PT ;  /* 0x0000038095227812 */ /* 0x000fe400078ec0ff */
[----:B------:R-:W-:Y:S02]  /*a8b0*/  IADD3.X R35, RZ, R5, RZ, P1, !PT ;  /* 0x00000005ff237210 */ /* 0x000fe40000ffe4ff */
[----:B------:R-:W-:Y:S02]  /*a8c0*/  SHF.R.U64 R12, R12, 0x3, RZ ;  /* 0x000000030c0c7819 */ /* 0x000fe400000012ff */
[----:B------:R-:W-:Y:S02]  /*a8d0*/  SHF.R.U64 R14, R14, 0x3, RZ ;  /* 0x000000030e0e7819 */ /* 0x000fe400000012ff */
[----:B------:R-:W-:-:S02]  /*a8e0*/  F2FP.BF16.F32.PACK_AB R4, R124, R7 ;  /* 0x000000077c04723e */ /* 0x000fc400000010ff */
[----:B------:R-:W-:Y:S02]  /*a8f0*/  SHF.R.U64 R24, R24, 0x3, RZ ;  /* 0x0000000318187819 */ /* 0x000fe400000012ff */
[----:B------:R-:W-:Y:S02]  /*a900*/  SHF.R.U64 R26, R26, 0x3, RZ ;  /* 0x000000031a1a7819 */ /* 0x000fe400000012ff */
[----:B------:R-:W-:Y:S02]  /*a910*/  F2FP.BF16.F32.PACK_AB R5, R135, R134 ;  /* 0x000000868705723e */ /* 0x000fe400000010ff */
[----:B------:R-:W-:Y:S02]  /*a920*/  SHF.R.U64 R36, R36, 0x3, RZ ;  /* 0x0000000324247819 */ /* 0x000fe400000012ff */
[----:B------:R-:W-:Y:S01]  /*a930*/  F2FP.BF16.F32.PACK_AB R7, R133, R28 ;  /* 0x0000001c8507723e */ /* 0x000fe200000010ff */
[----:B------:R-:W-:Y:S01]  /*a940*/  BAR.SYNC.DEFER_BLOCKING 0x1, 0x100 ;  /* 0x0044000000007b1d */ /* 0x000fe20000010000 */
[----:B------:R-:W-:-:S02]  /*a950*/  SHF.R.U64 R30, R30, 0x3, RZ ;  /* 0x000000031e1e7819 */ /* 0x000fc400000012ff */
[----:B------:R-:W-:Y:S02]  /*a960*/  SHF.R.U64 R38, R38, 0x3, RZ ;  /* 0x0000000326267819 */ /* 0x000fe400000012ff */
[----:B------:R-:W-:Y:S02]  /*a970*/  LOP3.LUT R8, R8, R47, RZ, 0x3c, !PT ;  /* 0x0000002f08087212 */ /* 0x000fe400078e3cff */
[----:B------:R-:W-:Y:S02]  /*a980*/  LOP3.LUT R10, R10, R103, RZ, 0x3c, !PT ;  /* 0x000000670a0a7212 */ /* 0x000fe400078e3cff */
[----:B------:R-:W-:Y:S02]  /*a990*/  SHF.R.U64 R32, R32, 0x3, RZ ;  /* 0x0000000320207819 */ /* 0x000fe400000012ff */
[----:B------:R-:W-:Y:S02]  /*a9a0*/  SHF.R.U64 R34, R34, 0x3, RZ ;  /* 0x0000000322227819 */ /* 0x000fe400000012ff */
[----:B------:R-:W-:-:S02]  /*a9b0*/  LOP3.LUT R12, R12, R137, RZ, 0x3c, !PT ;  /* 0x000000890c0c7212 */ /* 0x000fc400078e3cff */
[----:B------:R-:W-:Y:S02]  /*a9c0*/  LOP3.LUT R14, R14, R139, RZ, 0x3c, !PT ;  /* 0x0000008b0e0e7212 */ /* 0x000fe400078e3cff */
[----:B------:R-:W-:Y:S02]  /*a9d0*/  LOP3.LUT R24, R24, R141, RZ, 0x3c, !PT ;  /* 0x0000008d18187212 */ /* 0x000fe400078e3cff */
[----:B------:R-:W-:Y:S02]  /*a9e0*/  LOP3.LUT R26, R26, R143, RZ, 0x3c, !PT ;  /* 0x0000008f1a1a7212 */ /* 0x000fe400078e3cff */
[----:B------:R-:W-:Y:S02]  /*a9f0*/  LOP3.LUT R36, R36, R151, RZ, 0x3c, !PT ;  /* 0x0000009724247212 */ /* 0x000fe400078e3cff */
[----:B------:R-:W-:Y:S01]  /*aa00*/  LOP3.LUT R30, R30, R145, RZ, 0x3c, !PT ;  /* 0x000000911e1e7212 */ /* 0x000fe200078e3cff */
[----:B------:R0:W-:Y:S01]  /*aa10*/  STSM.16.M88.4 [R136], R4 ;  /* 0x0000000488007844 */ /* 0x0001e20000000200 */
[----:B------:R-:W-:-:S02]  /*aa20*/  LOP3.LUT R28, R38, R153, RZ, 0x3c, !PT ;  /* 0x00000099261c7212 */ /* 0x000fc400078e3cff */
[----:B------:R-:W-:Y:S02]  /*aa30*/  LOP3.LUT R32, R32, R147, RZ, 0x3c, !PT ;  /* 0x0000009320207212 */ /* 0x000fe400078e3cff */
[----:B------:R-:W-:Y:S02]  /*aa40*/  LOP3.LUT R34, R34, R149, RZ, 0x3c, !PT ;  /* 0x0000009522227212 */ /* 0x000fe400078e3cff */
[----:B------:R-:W-:Y:S02]  /*aa50*/  MOV R135, R8 ;  /* 0x0000000800877202 */ /* 0x000fe40000000f00 */
[----:B------:R-:W-:Y:S02]  /*aa60*/  MOV R134, R10 ;  /* 0x0000000a00867202 */ /* 0x000fe40000000f00 */
[----:B------:R-:W-:Y:S02]  /*aa70*/  MOV R133, R12 ;  /* 0x0000000c00857202 */ /* 0x000fe40000000f00 */
[----:B------:R-:W-:-:S02]  /*aa80*/  MOV R124, R14 ;  /* 0x0000000e007c7202 */ /* 0x000fc40000000f00 */
[----:B------:R-:W-:Y:S02]  /*aa90*/  F2FP.BF16.F32.PACK_AB R8, R41, R40 ;  /* 0x000000282908723e */ /* 0x000fe400000010ff */
[----:B0-----:R-:W-:Y:S02]  /*aaa0*/  F2FP.BF16.F32.PACK_AB R4, R121, R120 ;  /* 0x000000787904723e */ /* 0x001fe400000010ff */
[----:B------:R-:W-:Y:S02]  /*aab0*/  F2FP.BF16.F32.PACK_AB R5, R131, R128 ;  /* 0x000000808305723e */ /* 0x000fe400000010ff */
[----:B------:R-:W-:Y:S02]  /*aac0*/  F2FP.BF16.F32.PACK_AB R6, R122, R3 ;  /* 0x000000037a06723e */ /* 0x000fe400000010ff */
[----:B------:R-:W-:Y:S02]  /*aad0*/  F2FP.BF16.F32.PACK_AB R7, R132, R127 ;  /* 0x0000007f8407723e */ /* 0x000fe400000010ff */
[----:B------:R-:W-:-:S02]  /*aae0*/  F2FP.BF16.F32.PACK_AB R9, R129, R126 ;  /* 0x0000007e8109723e */ /* 0x000fc400000010ff */
[----:B------:R-:W-:Y:S01]  /*aaf0*/  F2FP.BF16.F32.PACK_AB R10, R45, R44 ;  /* 0x0000002c2d0a723e */ /* 0x000fe200000010ff */
[----:B------:R0:W-:Y:S01]  /*ab00*/  STSM.16.M88.4 [R135], R4 ;  /* 0x0000000487007844 */ /* 0x0001e20000000200 */
[----:B------:R-:W-:Y:S02]  /*ab10*/  F2FP.BF16.F32.PACK_AB R11, R130, R125 ;  /* 0x0000007d820b723e */ /* 0x000fe400000010ff */
[----:B------:R-:W-:Y:S02]  /*ab20*/  MOV R123, R24 ;  /* 0x00000018007b7202 */ /* 0x000fe40000000f00 */
[----:B------:R-:W-:Y:S01]  /*ab30*/  MOV R103, R26 ;  /* 0x0000001a00677202 */ /* 0x000fe20000000f00 */
[----:B------:R1:W-:Y:S01]  /*ab40*/  STSM.16.M88.4 [R134], R8 ;  /* 0x0000000886007844 */ /* 0x0003e20000000200 */
[----:B------:R-:W-:Y:S02]  /*ab50*/  MOV R37, R36 ;  /* 0x0000002400257202 */ /* 0x000fe40000000f00 */
[----:B------:R-:W-:-:S02]  /*ab60*/  F2FP.BF16.F32.PACK_AB R12, R49, R48 ;  /* 0x00000030310c723e */ /* 0x000fc400000010ff */
        /* <DEDUP_REMOVED lines=38> */
[----:B0-----:R-:W-:Y:S02]  /*add0*/  IMAD.U32 R4, RZ, RZ, UR4 ;  /* 0x00000004ff047e24 */ /* 0x001fe4000f8e00ff */
[----:B------:R-:W-:Y:S01]  /*ade0*/  IMAD.U32 R5, RZ, RZ, UR7 ;  /* 0x00000007ff057e24 */ /* 0x000fe2000f8e00ff */
[----:B------:R3:W-:Y:S01]  /*adf0*/  STSM.16.M88.4 [R36], R112 ;  /* 0x0000007024007844 */ /* 0x0007e20000000200 */
[----:B------:R-:W-:Y:S06]  /*ae00*/  BAR.SYNC.DEFER_BLOCKING 0x1, 0x100 ;  /* 0x0044000000007b1d */ /* 0x000fec0000010000 */
[----:B------:R-:W4:Y:S01]  /*ae10*/  @P0 LDG.E R3, desc[UR36][R4.64] ;  /* 0x0000002404030981 */ /* 0x000f22000c1e1900 */
[----:B------:R-:W-:Y:S01]  /*ae20*/  UISETP.NE.AND.EX UP1, UPT, UR9, URZ, UPT, UP1 ;  /* 0x0000003f0900728c */ /* 0x000fe2000bf25310 */
[----:B--2---:R-:W-:Y:S01]  /*ae30*/  ISETP.NE.AND P1, PT, R68, 0x1, PT ;  /* 0x000000014400780c */ /* 0x004fe20003f25270 */
[----:B------:R-:W-:Y:S01]  /*ae40*/  ULDC UR7, c[0x0][0xa88] ;  /* 0x0002a20000077ab9 */ /* 0x000fe20000000800 */
[----:B------:R-:W-:-:S03]  /*ae50*/  UMOV UR4, URZ ;  /* 0x0000003f00047c82 */ /* 0x000fc60008000000 */
[----:B------:R-:W-:-:S05]  /*ae60*/  PLOP3.LUT P2, PT, PT, PT, UP1, 0x80, 0x0 ;  /* 0x000000000000781c */ /* 0x000fca0003f4f018 */
[----:B------:R-:W-:-:S03]  /*ae70*/  @UP1 UIADD3 UR8, UP2, UR10, UR8, URZ ;  /* 0x000000080a081290 */ /* 0x000fc6000ff5e03f */
[----:B------:R-:W0:Y:S01]  /*ae80*/  @P1 LDC R6, c[0x0][0xbec] ;  /* 0x0002fb00ff061b82 */ /* 0x000e220000000800 */
[----:B------:R-:W-:Y:S02]  /*ae90*/  @UP1 UIADD3.X UR9, UR11, UR9, URZ, UP2, !UPT ;  /* 0x000000090b091290 */ /* 0x000fe400097fe43f */
[----:B-1----:R-:W-:-:S04]  /*aea0*/  IMAD.U32 R10, RZ, RZ, UR8 ;  /* 0x00000008ff0a7e24 */ /* 0x002fc8000f8e00ff */
[----:B------:R-:W-:Y:S01]  /*aeb0*/  IMAD.U32 R11, RZ, RZ, UR9 ;  /* 0x00000009ff0b7e24 */ /* 0x000fe2000f8e00ff */
[----:B------:R-:W1:Y:S01]  /*aec0*/  @P1 LDC R8, c[0x0][0xbf0] ;  /* 0x0002fc00ff081b82 */ /* 0x000e620000000800 */
[----:B----4-:R-:W-:Y:S02]  /*aed0*/  @P0 R2UR UR4, R3 ;  /* 0x00000000030402ca */ /* 0x010fe400000e0000 */
[----:B------:R-:W-:-:S06]  /*aee0*/  MOV R3, UR7 ;  /* 0x0000000700037c02 */ /* 0x000fcc0008000f00 */
[----:B------:R3:W5:Y:S01]  /*aef0*/  @P2 LDG.E R3, desc[UR36][R10.64] ;  /* 0x000000240a032981 */ /* 0x000762000c1e1900 */
[----:B01----:R-:W-:Y:S06]  /*af00*/  @P2 BRA `(.L_x_2448) ;  /* 0x0000000000102947 */ /* 0x003fec0003800000 */
[----:B------:R-:W-:Y:S05]  /*af10*/  @!P0 BRA `(.L_x_2448) ;  /* 0x00000000000c8947 */ /* 0x000fea0003800000 */
[----:B---3--:R-:W2:Y:S04]  /*af20*/  LDG.E R10, desc[UR36][R4.64] ;  /* 0x00000024040a7981 */ /* 0x008ea8000c1e1900 */
[----:B-----5:R-:W2:Y:S02]  /*af30*/  LDG.E R3, desc[UR36][R4.64+0x4] ;  /* 0x0000042404037981 */ /* 0x020ea4000c1e1900 */
[----:B--2---:R-:W-:-:S07]  /*af40*/  IMAD.IADD R3, R3, 0x1, -R10 ;  /* 0x0000000103037824 */ /* 0x004fce00078e0a0a */
.L_x_2448:
[----:B------:R-:W-:Y:S01]  /*af50*/  R2UR UR16, R192 ;  /* 0x00000000c01072ca */ /* 0x000fe200000e0000 */
[----:B------:R-:W-:Y:S01]  /*af60*/  ULDC.64 UR12, c[0x0][0xb90] ;  /* 0x0002e400000c7ab9 */ /* 0x000fe20000000a00 */
[----:B------:R-:W-:Y:S01]  /*af70*/  R2UR UR15, R194 ;  /* 0x00000000c20f72ca */ /* 0x000fe200000e0000 */
[----:B------:R-:W-:Y:S01]  /*af80*/  VIADD R9, R18, UR41 ;  /* 0x0000002912097c36 */ /* 0x000fe20008000000 */
[----:B------:R-:W-:Y:S01]  /*af90*/  USHF.R.S32.HI UR11, URZ, 0x1f, UR4 ;  /* 0x0000001f3f0b7899 */ /* 0x000fe20008011404 */
[----:B------:R-:W-:Y:S01]  /*afa0*/  VIADD R26, R198, UR41 ;  /* 0x00000029c61a7c36 */ /* 0x000fe20008000000 */
[----:B------:R-:W-:Y:S01]  /*afb0*/  UMOV UR10, UR4 ;  /* 0x00000004000a7c82 */ /* 0x000fe20008000000 */
[----:B------:R-:W-:Y:S01]  /*afc0*/  @P1 IMAD.HI.U32 R5, R9, R6, RZ ;  /* 0x0000000609051227 */ /* 0x000fe200078e00ff */
[----:B------:R-:W-:Y:S01]  /*afd0*/  MOV R4, R9 ;  /* 0x0000000900047202 */ /* 0x000fe20000000f00 */
[----:B------:R-:W-:Y:S02]  /*afe0*/  USEL UR61, UR61, URZ, !UP0 ;  /* 0x0000003f3d3d7287 */ /* 0x000fe4000c000000 */
[----:B-----5:R-:W-:Y:S01]  /*aff0*/  IMAD R43, R3, R68, RZ ;  /* 0x00000044032b7224 */ /* 0x020fe200078e02ff */
[----:B------:R-:W-:Y:S01]  /*b000*/  @P1 SHF.R.U32.HI R4, RZ, R8, R5 ;  /* 0x00000008ff041219 */ /* 0x000fe20000011605 */
[----:B------:R-:W-:Y:S01]  /*b010*/  USHF.R.S32.HI UR14, URZ, 0x1f, UR16 ;  /* 0x0000001f3f0e7899 */ /* 0x000fe20008011410 */
[----:B------:R-:W-:Y:S01]  /*b020*/  IMAD R5, R193, 0x40, R16 ;  /* 0x00000040c1057824 */ /* 0x000fe200078e0210 */
[----:B------:R-:W-:-:S02]  /*b030*/  UIMAD.WIDE.U32 UR8, UR16, UR12, UR10 ;  /* 0x0000000c100872a5 */ /* 0x000fc4000f8e000a */
[----:B------:R-:W-:Y:S01]  /*b040*/  UIMAD UR7, UR14, UR12, URZ ;  /* 0x0000000c0e0772a4 */ /* 0x000fe2000f8e023f */
[----:B------:R-:W-:Y:S01]  /*b050*/  IMAD.MOV R7, RZ, RZ, -R4 ;  /* 0x000000ffff077224 */ /* 0x000fe200078e0a04 */
[----:B------:R-:W-:Y:S01]  /*b060*/  USEL UR15, UR15, URZ, !UP0 ;  /* 0x0000003f0f0f7287 */ /* 0x000fe2000c000000 */
[----:B------:R-:W-:Y:S01]  /*b070*/  IMAD.WIDE R20, R5, 0x2, R20 ;  /* 0x0000000205147825 */ /* 0x000fe200078e0214 */
[----:B------:R-:W-:Y:S01]  /*b080*/  UIMAD UR7, UR16, UR13, UR7 ;  /* 0x0000000d100772a4 */ /* 0x000fe2000f8e0207 */
[----:B------:R-:W-:Y:S02]  /*b090*/  SHF.R.S32.HI R5, RZ, 0x1f, R4 ;  /* 0x0000001fff057819 */ /* 0x000fe40000011404 */
[----:B------:R-:W-:Y:S01]  /*b0a0*/  ULDC.64 UR12, c[0x0][0xb98] ;  /* 0x0002e600000c7ab9 */ /* 0x000fe20000000a00 */
[----:B------:R-:W-:Y:S01]  /*b0b0*/  UIADD3 UR9, UR9, UR7, URZ ;  /* 0x0000000709097290 */ /* 0x000fe2000fffe03f */
[----:B------:R-:W-:Y:S01]  /*b0c0*/  IMAD R7, R68, R7, R9 ;  /* 0x0000000744077224 */ /* 0x000fe200078e0209 */
[----:B------:R-:W-:Y:S01]  /*b0d0*/  UIMAD UR7, UR15, UR12, URZ ;  /* 0x0000000c0f0772a4 */ /* 0x000fe2000f8e023f */
[C---:B------:R-:W-:Y:S01]  /*b0e0*/  IADD3 R13, P2, R20.reuse, 0x1000, RZ ;  /* 0x00001000140d7810 */ /* 0x040fe20007f5e0ff */
[----:B------:R-:W-:Y:S01]  /*b0f0*/  UIMAD.WIDE.U32 UR8, UR61, UR12, UR8 ;  /* 0x0000000c3d0872a5 */ /* 0x000fe2000f8e0008 */
[----:B------:R-:W-:Y:S01]  /*b100*/  IADD3 R33, P3, R20, 0x6000, RZ ;  /* 0x0000600014217810 */ /* 0x000fe20007f7e0ff */
[----:B------:R-:W-:Y:S01]  /*b110*/  UIMAD UR7, UR61, UR13, UR7 ;  /* 0x0000000d3d0772a4 */ /* 0x000fe2000f8e0207 */
[----:B------:R-:W-:-:S02]  /*b120*/  SHF.R.S32.HI R6, RZ, 0x1f, R7 ;  /* 0x0000001fff067819 */ /* 0x000fc40000011407 */
[----:B------:R-:W-:Y:S01]  /*b130*/  LOP3.LUT R12, R13, 0x380, RZ, 0xc0, !PT ;  /* 0x000003800d0c7812 */ /* 0x000fe200078ec0ff */
[----:B------:R-:W-:Y:S01]  /*b140*/  ULDC.64 UR12, c[0x0][0xaa0] ;  /* 0x0002a800000c7ab9 */ /* 0x000fe20000000a00 */
[----:B------:R-:W-:Y:S01]  /*b150*/  IADD3 R4, P0, R4, UR8, RZ ;  /* 0x0000000804047c10 */ /* 0x000fe2000ff1e0ff */
[----:B------:R-:W-:Y:S01]  /*b160*/  IMAD.U32 R8, RZ, RZ, UR7 ;  /* 0x00000007ff087e24 */ /* 0x000fe2000f8e00ff */
[----:B------:R-:W-:Y:S02]  /*b170*/  SHF.R.U64 R12, R12, 0x3, RZ ;  /* 0x000000030c0c7819 */ /* 0x000fe400000012ff */
[----:B------:R-:W-:Y:S02]  /*b180*/  LOP3.LUT R32, R33, 0x380, RZ, 0xc0, !PT ;  /* 0x0000038021207812 */ /* 0x000fe400078ec0ff */
[----:B------:R-:W-:Y:S01]  /*b190*/  IADD3.X R5, R5, UR9, R8, P0, !PT ;  /* 0x0000000905057c10 */ /* 0x000fe200087fe408 */
[----:B------:R-:W-:Y:S01]  /*b1a0*/  ULDC.64 UR8, c[0x0][0xb88] ;  /* 0x0002e20000087ab9 */ /* 0x000fe20000000a00 */
[----:B------:R-:W-:Y:S01]  /*b1b0*/  LOP3.LUT R12, R12, R13, RZ, 0x3c, !PT ;  /* 0x0000000d0c0c7212 */ /* 0x000fe200078e3cff */
[----:B------:R-:W-:Y:S01]  /*b1c0*/  IMAD R6, R6, UR8, RZ ;  /* 0x0000000806067c24 */ /* 0x000fe2000f8e02ff */
[----:B------:R-:W-:Y:S01]  /*b1d0*/  IADD3.X R13, RZ, R21, RZ, P2, !PT ;  /* 0x00000015ff0d7210 */ /* 0x000fe200017fe4ff */
[----:B------:R-:W-:Y:S01]  /*b1e0*/  IMAD.WIDE.U32 R4, R7, UR8, R4 ;  /* 0x0000000807047c25 */ /* 0x000fe2000f8e0004 */
[----:B------:R-:W-:-:S02]  /*b1f0*/  IADD3 R25, P2, R20, 0x7000, RZ ;  /* 0x0000700014197810 */ /* 0x000fc40007f5e0ff */
[----:B------:R-:W-:Y:S01]  /*b200*/  SHF.R.U64 R32, R32, 0x3, RZ ;  /* 0x0000000320207819 */ /* 0x000fe200000012ff */
[----:B---3--:R-:W-:Y:S01]  /*b210*/  IMAD R11, R7, UR9, R6 ;  /* 0x00000009070b7c24 */ /* 0x008fe2000f8e0206 */
[----:B------:R-:W-:Y:S01]  /*b220*/  ULDC.64 UR8, c[0x0][0xb50] ;  /* 0x0002d40000087ab9 */ /* 0x000fe20000000a00 */
[----:B------:R-:W-:Y:S01]  /*b230*/  LOP3.LUT R24, R25, 0x380, RZ, 0xc0, !PT ;  /* 0x0000038019187812 */ /* 0x000fe200078ec0ff */
[----:B------:R-:W-:Y:S01]  /*b240*/  VIADD R6, R26, 0x8 ;  /* 0x000000081a067836 */ /* 0x000fe20000000000 */
[----:B------:R-:W-:Y:S01]  /*b250*/  LOP3.LUT R32, R32, R33, RZ, 0x3c, !PT ;  /* 0x0000002120207212 */ /* 0x000fe200078e3cff */
[----:B------:R-:W-:Y:S01]  /*b260*/  IMAD.IADD R5, R5, 0x1, R11 ;  /* 0x0000000105057824 */ /* 0x000fe200078e020b */
[----:B------:R-:W-:Y:S01]  /*b270*/  LEA R11, P0, R4, UR8, 0x2 ;  /* 0x00000008040b7c11 */ /* 0x000fe2000f8010ff */
[----:B------:R-:W-:Y:S01]  /*b280*/  IMAD.X R33, RZ, RZ, R21, P3 ;  /* 0x000000ffff217224 */ /* 0x000fe200018e0615 */
[----:B------:R-:W-:Y:S02]  /*b290*/  SHF.R.U64 R24, R24, 0x3, RZ ;  /* 0x0000000318187819 */ /* 0x000fe400000012ff */
[----:B------:R-:W-:Y:S01]  /*b2a0*/  LEA.HI.X R14, R4, UR9, R5, 0x2, P0 ;  /* 0x00000009040e7c11 */ /* 0x000fe200080f1405 */
[----:B------:R-:W-:Y:S01]  /*b2b0*/  SHFL.IDX PT, R36, R11, RZ, 0x1c1f ;  /* 0x001c1fff0b247589 */ /* 0x000fe200000e0000 */
[----:B------:R-:W-:-:S02]  /*b2c0*/  IADD3 R45, P0, R20, 0x5000, RZ ;  /* 0x00005000142d7810 */ /* 0x000fc40007f1e0ff */
[----:B------:R-:W-:Y:S01]  /*b2d0*/  IADD3 R10, P3, R20, 0xb000, RZ ;  /* 0x0000b000140a7810 */ /* 0x000fe20007f7e0ff */
[----:B------:R-:W0:Y:S01]  /*b2e0*/  SHFL.IDX PT, R37, R14, RZ, 0x1c1f ;  /* 0x001c1fff0e257589 */ /* 0x000e2200000e0000 */
[----:B------:R-:W-:Y:S02]  /*b2f0*/  LOP3.LUT R44, R45, 0x380, RZ, 0xc0, !PT ;  /* 0x000003802d2c7812 */ /* 0x000fe400078ec0ff */
[----:B------:R-:W-:Y:S01]  /*b300*/  LOP3.LUT R24, R24, R25, RZ, 0x3c, !PT ;  /* 0x0000001918187212 */ /* 0x000fe200078e3cff */
[----:B------:R-:W-:Y:S01]  /*b310*/  IMAD.X R25, RZ, RZ, R21, P2 ;  /* 0x000000ffff197224 */ /* 0x000fe200010e0615 */
[----:B------:R-:W-:Y:S01]  /*b320*/  SHF.R.U64 R44, R44, 0x3, RZ ;  /* 0x000000032c2c7819 */ /* 0x000fe200000012ff */
[----:B------:R-:W-:Y:S01]  /*b330*/  SHFL.IDX PT, R40, R11, 0x1, 0x1c1f ;  /* 0x003c1f000b287f89 */ /* 0x000fe200000e0000 */
[----:B------:R-:W-:Y:S02]  /*b340*/  LOP3.LUT R3, R10, 0x380, RZ, 0xc0, !PT ;  /* 0x000003800a037812 */ /* 0x000fe400078ec0ff */
[----:B------:R-:W-:Y:S01]  /*b350*/  IADD3 R9, P6, R20, 0x2000, RZ ;  /* 0x0000200014097810 */ /* 0x000fe20007fde0ff */
[----:B------:R-:W1:Y:S01]  /*b360*/  SHFL.IDX PT, R41, R14, 0x1, 0x1c1f ;  /* 0x003c1f000e297f89 */ /* 0x000e6200000e0000 */
[----:B------:R-:W-:-:S02]  /*b370*/  LOP3.LUT R44, R44, R45, RZ, 0x3c, !PT ;  /* 0x0000002d2c2c7212 */ /* 0x000fc400078e3cff */
[C---:B------:R-:W-:Y:S02]  /*b380*/  IADD3 R53, P4, R20.reuse, 0x4000, RZ ;  /* 0x0000400014357810 */ /* 0x040fe40007f9e0ff */
[----:B------:R-:W-:Y:S01]  /*b390*/  LOP3.LUT R7, R20, 0x380, RZ, 0xc0, !PT ;  /* 0x0000038014077812 */ /* 0x000fe200078ec0ff */
[----:B------:R-:W-:Y:S01]  /*b3a0*/  UIMAD UR7, UR11, UR12, URZ ;  /* 0x0000000c0b0772a4 */ /* 0x000fe2000f8e023f */
[----:B------:R-:W-:Y:S01]  /*b3b0*/  IADD3.X R45, RZ, R21, RZ, P0, !PT ;  /* 0x00000015ff2d7210 */ /* 0x000fe200007fe4ff */
[----:B------:R-:W-:Y:S01]  /*b3c0*/  UIMAD.WIDE.U32 UR8, UR4, UR12, URZ ;  /* 0x0000000c040872a5 */ /* 0x000fe2000f8e003f */
[----:B------:R-:W-:Y:S01]  /*b3d0*/  LOP3.LUT P0, RZ, R196, 0x3, RZ, 0xc0, !PT ;  /* 0x00000003c4ff7812 */ /* 0x000fe2000780c0ff */
[----:B------:R-:W-:Y:S01]  /*b3e0*/  ULDC.64 UR10, c[0x0][0xae8] ;  /* 0x0002ba00000a7ab9 */ /* 0x000fe20000000a00 */
[----:B------:R-:W-:Y:S01]  /*b3f0*/  SHF.R.U64 R3, R3, 0x3, RZ ;  /* 0x0000000303037819 */ /* 0x000fe200000012ff */
[----:B------:R-:W-:Y:S01]  /*b400*/  IMAD.X R49, RZ, RZ, R21, P3 ;  /* 0x000000ffff317224 */ /* 0x000fe200018e0615 */
[----:B------:R-:W-:-:S02]  /*b410*/  ISETP.GE.OR P2, PT, R26, R43, P0 ;  /* 0x0000002b1a00720c */ /* 0x000fc40000746670 */
[----:B------:R-:W-:Y:S02]  /*b420*/  IADD3 R5, P5, R20, 0x3000, RZ ;  /* 0x0000300014057810 */ /* 0x000fe40007fbe0ff */
[----:B------:R-:W-:Y:S02]  /*b430*/  LOP3.LUT R48, R3, R10, RZ, 0x3c, !PT ;  /* 0x0000000a03307212 */ /* 0x000fe400078e3cff */
[----:B------:R-:W2:Y:S01]  /*b440*/  @P1 LDC R3, c[0x0][0xbec] ;  /* 0x0002fb00ff031b82 */ /* 0x000ea20000000800 */
[----:B------:R-:W-:Y:S02]  /*b450*/  LOP3.LUT R8, R9, 0x380, RZ, 0xc0, !PT ;  /* 0x0000038009087812 */ /* 0x000fe400078ec0ff */
[----:B------:R-:W-:Y:S02]  /*b460*/  LOP3.LUT R4, R5, 0x380, RZ, 0xc0, !PT ;  /* 0x0000038005047812 */ /* 0x000fe400078ec0ff */
[----:B------:R-:W-:Y:S02]  /*b470*/  LOP3.LUT R52, R53, 0x380, RZ, 0xc0, !PT ;  /* 0x0000038035347812 */ /* 0x000fe400078ec0ff */
[----:B0-----:R0:W-:Y:S01]  /*b480*/  @!P2 ST.E desc[UR36][R36.64], R0 ;  /* 0x000000002400a985 */ /* 0x0011e2000c101924 */
[----:B------:R-:W-:-:S02]  /*b490*/  ISETP.GE.OR P0, PT, R6, R43, P0 ;  /* 0x0000002b0600720c */ /* 0x000fc40000706670 */
[----:B------:R-:W-:Y:S02]  /*b4a0*/  SHF.R.U64 R8, R8, 0x3, RZ ;  /* 0x0000000308087819 */ /* 0x000fe400000012ff */
[----:B------:R-:W-:Y:S02]  /*b4b0*/  SHF.R.U64 R4, R4, 0x3, RZ ;  /* 0x0000000304047819 */ /* 0x000fe400000012ff */
[----:B------:R-:W-:Y:S02]  /*b4c0*/  SHF.R.U64 R52, R52, 0x3, RZ ;  /* 0x0000000334347819 */ /* 0x000fe400000012ff */
[----:B------:R-:W-:Y:S02]  /*b4d0*/  SHF.R.U64 R7, R7, 0x3, RZ ;  /* 0x0000000307077819 */ /* 0x000fe400000012ff */
[----:B------:R-:W-:Y:S01]  /*b4e0*/  LOP3.LUT R8, R8, R9, RZ, 0x3c, !PT ;  /* 0x0000000908087212 */ /* 0x000fe200078e3cff */
[----:B0-----:R-:W0:Y:S01]  /*b4f0*/  @P1 LDC R37, c[0x0][0xbf0] ;  /* 0x0002fc00ff251b82 */ /* 0x001e220000000800 */
[----:B------:R-:W-:Y:S01]  /*b500*/  LOP3.LUT R4, R4, R5, RZ, 0x3c, !PT ;  /* 0x0000000504047212 */ /* 0x000fe200078e3cff */
[--C-:B------:R-:W-:Y:S01]  /*b510*/  IMAD.X R9, RZ, RZ, R21.reuse, P6 ;  /* 0x000000ffff097224 */ /* 0x100fe200030e0615 */
[----:B------:R-:W-:Y:S01]  /*b520*/  LOP3.LUT R52, R52, R53, RZ, 0x3c, !PT ;  /* 0x0000003534347212 */ /* 0x000fe200078e3cff */
[--C-:B------:R-:W-:Y:S01]  /*b530*/  IMAD.X R5, RZ, RZ, R21.reuse, P5 ;  /* 0x000000ffff057224 */ /* 0x100fe200028e0615 */
[C---:B------:R-:W-:Y:S01]  /*b540*/  IADD3 R65, P6, R20.reuse, 0x8000, RZ ;  /* 0x0000800014417810 */ /* 0x040fe20007fde0ff */
[----:B------:R-:W-:Y:S01]  /*b550*/  IMAD.X R53, RZ, RZ, R21, P4 ;  /* 0x000000ffff357224 */ /* 0x000fe200020e0615 */
[C---:B------:R-:W-:Y:S01]  /*b560*/  IADD3 R61, P5, R20.reuse, 0x9000, RZ ;  /* 0x00009000143d7810 */ /* 0x040fe20007fbe0ff */
[----:B------:R-:W-:Y:S01]  /*b570*/  UIMAD UR7, UR4, UR13, UR7 ;  /* 0x0000000d040772a4 */ /* 0x000fe2000f8e0207 */
[----:B------:R-:W-:Y:S01]  /*b580*/  IADD3 R57, P4, R20, 0xa000, RZ ;  /* 0x0000a00014397810 */ /* 0x000fe20007f9e0ff */
[----:B------:R-:W-:Y:S01]  /*b590*/  IMAD R0, R23, 0x20, R193 ;  /* 0x0000002017007824 */ /* 0x000fe200078e02c1 */
[----:B------:R-:W-:Y:S01]  /*b5a0*/  LOP3.LUT R20, R7, R20, RZ, 0x3c, !PT ;  /* 0x0000001407147212 */ /* 0x000fe200078e3cff */
[----:B------:R-:W-:Y:S01]  /*b5b0*/  UIADD3 UR9, UR9, UR7, URZ ;  /* 0x0000000709097290 */ /* 0x000fe2000fffe03f */
[----:B------:R-:W-:Y:S01]  /*b5c0*/  LOP3.LUT R64, R65, 0x380, RZ, 0xc0, !PT ;  /* 0x0000038041407812 */ /* 0x000fe200078ec0ff */
[----:B------:R-:W-:Y:S01]  /*b5d0*/  UIMAD UR4, UR14, UR10, URZ ;  /* 0x0000000a0e0472a4 */ /* 0x000fe2000f8e023f */
[----:B------:R-:W-:Y:S01]  /*b5e0*/  LOP3.LUT R60, R61, 0x380, RZ, 0xc0, !PT ;  /* 0x000003803d3c7812 */ /* 0x000fe200078ec0ff */
[----:B-1----:R1:W-:Y:S01]  /*b5f0*/  @!P0 ST.E desc[UR36][R40.64], R2 ;  /* 0x0000000228008985 */ /* 0x0023e2000c101924 */
[----:B------:R-:W-:Y:S01]  /*b600*/  LOP3.LUT R56, R57, 0x380, RZ, 0xc0, !PT ;  /* 0x0000038039387812 */ /* 0x000fe200078ec0ff */
[----:B------:R-:W-:Y:S01]  /*b610*/  UIMAD UR4, UR16, UR11, UR4 ;  /* 0x0000000b100472a4 */ /* 0x000fe2000f8e0204 */
[----:B------:R-:W-:Y:S01]  /*b620*/  SHF.R.U64 R64, R64, 0x3, RZ ;  /* 0x0000000340407819 */ /* 0x000fe200000012ff */
[----:B------:R3:W5:Y:S01]  /*b630*/  LD.E.128 R28, desc[UR36][R20.64] ;  /* 0x00000024141c7980 */ /* 0x000762000c101d00 */
[----:B------:R-:W-:Y:S01]  /*b640*/  UIMAD.WIDE.U32 UR8, UR16, UR10, UR8 ;  /* 0x0000000a100872a5 */ /* 0x000fe2000f8e0008 */
[----:B------:R-:W-:-:S02]  /*b650*/  SHF.R.U64 R60, R60, 0x3, RZ ;  /* 0x000000033c3c7819 */ /* 0x000fc400000012ff */
[----:B------:R-:W-:Y:S01]  /*b660*/  SHF.R.U64 R56, R56, 0x3, RZ ;  /* 0x0000000338387819 */ /* 0x000fe200000012ff */
[----:B------:R-:W-:Y:S01]  /*b670*/  ULDC.64 UR10, c[0x0][0xaf0] ;  /* 0x0002bc00000a7ab9 */ /* 0x000fe20000000a00 */
[----:B------:R-:W-:Y:S01]  /*b680*/  LOP3.LUT R64, R64, R65, RZ, 0x3c, !PT ;  /* 0x0000004140407212 */ /* 0x000fe200078e3cff */
[----:B------:R-:W5:Y:S01]  /*b690*/  LD.E.128 R12, desc[UR36][R12.64] ;  /* 0x000000240c0c7980 */ /* 0x000f62000c101d00 */
[----:B---3--:R-:W-:Y:S01]  /*b6a0*/  VIADD R20, R0, UR41 ;  /* 0x0000002900147c36 */ /* 0x008fe20008000000 */
[----:B------:R-:W-:Y:S01]  /*b6b0*/  UIADD3 UR9, UR9, UR4, URZ ;  /* 0x0000000409097290 */ /* 0x000fe2000fffe03f */
[----:B------:R-:W-:Y:S01]  /*b6c0*/  LOP3.LUT R60, R60, R61, RZ, 0x3c, !PT ;  /* 0x0000003d3c3c7212 */ /* 0x000fe200078e3cff */
[--C-:B------:R-:W-:Y:S01]  /*b6d0*/  IMAD.X R65, RZ, RZ, R21.reuse, P6 ;  /* 0x000000ffff417224 */ /* 0x100fe200030e0615 */
[----:B------:R-:W-:Y:S01]  /*b6e0*/  LOP3.LUT R56, R56, R57, RZ, 0x3c, !PT ;  /* 0x0000003938387212 */ /* 0x000fe200078e3cff */
[----:B--2---:R-:W-:Y:S01]  /*b6f0*/  @P1 IMAD.HI.U32 R0, R20, R3, RZ ;  /* 0x0000000314001227 */ /* 0x004fe200078e00ff */
[----:B------:R-:W-:Y:S01]  /*b700*/  UIMAD UR4, UR15, UR10, URZ ;  /* 0x0000000a0f0472a4 */ /* 0x000fe2000f8e023f */
[----:B------:R-:W-:Y:S01]  /*b710*/  IADD3.X R61, RZ, R21, RZ, P5, !PT ;  /* 0x00000015ff3d7210 */ /* 0x000fe20002ffe4ff */
[----:B------:R-:W5:Y:S01]  /*b720*/  LD.E.128 R8, desc[UR36][R8.64] ;  /* 0x0000002408087980 */ /* 0x000f62000c101d00 */
[----:B------:R-:W-:Y:S01]  /*b730*/  IMAD.X R57, RZ, RZ, R21, P4 ;  /* 0x000000ffff397224 */ /* 0x000fe200020e0615 */
[----:B------:R-:W-:Y:S01]  /*b740*/  MOV R21, R20 ;  /* 0x0000001400157202 */ /* 0x000fe20000000f00 */
[----:B------:R-:W-:Y:S01]  /*b750*/  UIMAD UR4, UR61, UR11, UR4 ;  /* 0x0000000b3d0472a4 */ /* 0x000fe2000f8e0204 */
[----:B0-----:R-:W-:Y:S01]  /*b760*/  @P1 SHF.R.U32.HI R21, RZ, R37, R0 ;  /* 0x00000025ff151219 */ /* 0x001fe20000011600 */
[----:B------:R-:W-:Y:S01]  /*b770*/  UIMAD.WIDE.U32 UR8, UR61, UR10, UR8 ;  /* 0x0000000a3d0872a5 */ /* 0x000fe2000f8e0008 */
[----:B------:R-:W5:Y:S02]  /*b780*/  LD.E.128 R4, desc[UR36][R4.64] ;  /* 0x0000002404047980 */ /* 0x000f64000c101d00 */
[--C-:B------:R-:W-:Y:S01]  /*b790*/  SHF.R.S32.HI R0, RZ, 0x1f, R21.reuse ;  /* 0x0000001fff007819 */ /* 0x100fe20000011415 */
[----:B------:R-:W-:Y:S01]  /*b7a0*/  UIADD3 UR4, UR9, UR4, URZ ;  /* 0x0000000409047290 */ /* 0x000fe2000fffe03f */
[----:B------:R-:W-:Y:S01]  /*b7b0*/  IMAD.MOV R37, RZ, RZ, -R21 ;  /* 0x000000ffff257224 */ /* 0x000fe200078e0a15 */
[----:B------:R-:W-:Y:S01]  /*b7c0*/  ULDC.64 UR10, c[0x0][0xae0] ;  /* 0x0002b800000a7ab9 */ /* 0x000fe20000000a00 */
[----:B------:R-:W-:Y:S01]  /*b7d0*/  IMAD.U32 R3, RZ, RZ, UR9 ;  /* 0x00000009ff037e24 */ /* 0x000fe2000f8e00ff */
[----:B------:R-:W5:Y:S01]  /*b7e0*/  LD.E.128 R52, desc[UR36][R52.64] ;  /* 0x0000002434347980 */ /* 0x000f62000c101d00 */
[----:B------:R-:W-:-:S02]  /*b7f0*/  IMAD R0, R0, UR10, RZ ;  /* 0x0000000a00007c24 */ /* 0x000fc4000f8e02ff */
[----:B------:R-:W-:Y:S01]  /*b800*/  IMAD R37, R68, R37, R20 ;  /* 0x0000002544257224 */ /* 0x000fe200078e0214 */
[----:B------:R-:W5:Y:S01]  /*b810*/  LD.E.128 R44, desc[UR36][R44.64] ;  /* 0x000000242c2c7980 */ /* 0x000f62000c101d00 */
[----:B-1----:R-:W-:Y:S01]  /*b820*/  IMAD.U32 R2, RZ, RZ, UR8 ;  /* 0x00000008ff027e24 */ /* 0x002fe2000f8e00ff */
[----:B------:R-:W-:Y:S01]  /*b830*/  ULDC.64 UR8, c[0x0][0xad8] ;  /* 0x0002b60000087ab9 */ /* 0x000fe20000000a00 */
[----:B------:R-:W-:Y:S01]  /*b840*/  IMAD.U32 R3, RZ, RZ, UR4 ;  /* 0x00000004ff037e24 */ /* 0x000fe2000f8e00ff */
[----:B------:R-:W5:Y:S01]  /*b850*/  LD.E.128 R32, desc[UR36][R32.64] ;  /* 0x0000002420207980 */ /* 0x000f62000c101d00 */
[C---:B------:R-:W-:Y:S01]  /*b860*/  IMAD R41, R21.reuse, UR11, R0 ;  /* 0x0000000b15297c24 */ /* 0x040fe2000f8e0200 */
[----:B------:R-:W-:Y:S02]  /*b870*/  SHF.R.S32.HI R0, RZ, 0x1f, R37 ;  /* 0x0000001fff007819 */ /* 0x000fe40000011425 */
[----:B------:R-:W5:Y:S01]  /*b880*/  LD.E.128 R24, desc[UR36][R24.64] ;  /* 0x0000002418187980 */ /* 0x000f62000c101d00 */
[----:B------:R-:W-:-:S03]  /*b890*/  IMAD.WIDE.U32 R2, R21, UR10, R2 ;  /* 0x0000000a15027c25 */ /* 0x000fc6000f8e0002 */
[----:B------:R-:W5:Y:S04]  /*b8a0*/  LD.E.128 R64, desc[UR36][R64.64] ;  /* 0x0000002440407980 */ /* 0x000f68000c101d00 */
[----:B------:R-:W5:Y:S04]  /*b8b0*/  LD.E.128 R60, desc[UR36][R60.64] ;  /* 0x000000243c3c7980 */ /* 0x000f68000c101d00 */
[----:B------:R-:W5:Y:S04]  /*b8c0*/  LD.E.128 R56, desc[UR36][R56.64] ;  /* 0x0000002438387980 */ /* 0x000f68000c101d00 */
[----:B------:R-:W5:Y:S01]  /*b8d0*/  LD.E.128 R48, desc[UR36][R48.64] ;  /* 0x0000002430307980 */ /* 0x000f62000c101d00 */
[----:B------:R-:W-:Y:S01]  /*b8e0*/  @!PT LDS RZ, [RZ] ;  /* 0x00000000fffff984 */ /* 0x000fe20000000800 */
[----:B------:R-:W-:Y:S01]  /*b8f0*/  @!PT LDS RZ, [RZ] ;  /* 0x00000000fffff984 */ /* 0x000fe20000000800 */
[----:B------:R-:W-:Y:S01]  /*b900*/  @!PT LDS RZ, [RZ] ;  /* 0x00000000fffff984 */ /* 0x000fe20000000800 */
[----:B------:R-:W-:Y:S01]  /*b910*/  @!PT LDS RZ, [RZ] ;  /* 0x00000000fffff984 */ /* 0x000fe20000000800 */
[----:B------:R0:W-:Y:S06]  /*b920*/  MEMBAR.ALL.CTA ;  /* 0x0000000000007992 */ /* 0x0001ec0000008000 */
[----:B0-----:R-:W0:Y:S01]  /*b930*/  FENCE.VIEW.ASYNC.S ;  /* 0x00000000000073c6 */ /* 0x001e220000000000 */
[----:B------:R-:W-:Y:S01]  /*b940*/  IMAD.IADD R3, R3, 0x1, R41 ;  /* 0x0000000103037824 */ /* 0x000fe200078e0229 */
[----:B------:R-:W-:Y:S01]  /*b950*/  IADD3 R68, R193, UR41, RZ ;  /* 0x00000029c1447c10 */ /* 0x000fe2000fffe0ff */
[----:B------:R-:W-:-:S02]  /*b960*/  IMAD R20, R0, UR8, RZ ;  /* 0x0000000800147c24 */ /* 0x000fc4000f8e02ff */
[----:B------:R-:W-:Y:S01]  /*b970*/  IMAD.WIDE.U32 R2, R37, UR8, R2 ;  /* 0x0000000825027c25 */ /* 0x000fe2000f8e0002 */
[----:B------:R-:W-:-:S03]  /*b980*/  ISETP.GE.AND P2, PT, R68, R43, PT ;  /* 0x0000002b4400720c */ /* 0x000fc60003f46270 */
[----:B------:R-:W-:Y:S01]  /*b990*/  IMAD R21, R37, UR9, R20 ;  /* 0x0000000925157c24 */ /* 0x000fe2000f8e0214 */
[----:B------:R-:W-:Y:S01]  /*b9a0*/  ULDC.64 UR8, c[0x0][0xa80] ;  /* 0x0002a00000087ab9 */ /* 0x000fe20000000a00 */
[----:B------:R-:W-:Y:S01]  /*b9b0*/  VIADD R0, R68, 0x20 ;  /* 0x0000002044007836 */ /* 0x000fe20000000000 */
[----:B------:R-:W-:Y:S01]  /*b9c0*/  LEA R38, P3, R2, UR8, 0x1 ;  /* 0x0000000802267c11 */ /* 0x000fe2000f8608ff */
[----:B------:R-:W-:Y:S01]  /*b9d0*/  VIADD R42, R42, 0x30820 ;  /* 0x000308202a2a7836 */ /* 0x000fe20000000000 */
[----:B------:R-:W-:Y:S02]  /*b9e0*/  IADD3 R3, R3, R21, RZ ;  /* 0x0000001503037210 */ /* 0x000fe40007ffe0ff */
[-C--:B------:R-:W-:Y:S01]  /*b9f0*/  ISETP.GE.AND P1, PT, R0, R43.reuse, PT ;  /* 0x0000002b0000720c */ /* 0x080fe20003f26270 */
[----:B------:R-:W-:Y:S01]  /*ba00*/  VIADD R0, R68, 0x40 ;  /* 0x0000004044007836 */ /* 0x000fe20000000000 */
        /* <DEDUP_REMOVED lines=21> */
.L_x_2450:
[----:B------:R-:W-:Y:S05]  /*bb60*/  BSYNC B1 ;  /* 0x0000000000017941 */ /* 0x000fea0003800000 */
.L_x_2449:
        /* <DEDUP_REMOVED lines=17> */
.L_x_2452:
[----:B------:R-:W-:Y:S05]  /*bc80*/  BSYNC B1 ;  /* 0x0000000000017941 */ /* 0x000fea0003800000 */
.L_x_2451:
        /* <DEDUP_REMOVED lines=17> */
.L_x_2454:
[----:B------:R-:W-:Y:S05]  /*bda0*/  BSYNC B1 ;  /* 0x0000000000017941 */ /* 0x000fea0003800000 */
.L_x_2453:
        /* <DEDUP_REMOVED lines=20> */
.L_x_2447:
[----:B------:R-:W-:Y:S01]  /*bef0*/  ULDC.64 UR8, c[0x0][0xc00] ;  /* 0x0003000000087ab9 */ /* 0x000fe20000000a00 */
[----:B------:R-:W-:Y:S01]  /*bf00*/  ULDC UR4, c[0x0][0xa88] ;  /* 0x0002a20000047ab9 */ /* 0x000fe20000000800 */
[----:B------:R-:W-:Y:S01]  /*bf10*/  UISETP.NE.U32.AND UP0, UPT, UR8, URZ, UPT ;  /* 0x0000003f0800728c */ /* 0x000fe2000bf05070 */
[----:B------:R-:W0:Y:S01]  /*bf20*/  LDC R11, c[0x0][0xbe8] ;  /* 0x0002fa00ff0b7b82 */ /* 0x000e220000000800 */
[----:B------:R-:W-:Y:S02]  /*bf30*/  R2UR UR7, R192 ;  /* 0x00000000c00772ca */ /* 0x000fe400000e0000 */
        /* <DEDUP_REMOVED lines=10> */
[----:B------:R-:W-:-:S05]  /*bfe0*/  IMAD.U32 R0, RZ, RZ, UR4 ;  /* 0x00000004ff007e24 */ /* 0x000fca000f8e00ff */
[----:B------:R-:W-:-:S05]  /*bff0*/  PLOP3.LUT P3, PT, PT, PT, UP1, 0x80, 0x0 ;  /* 0x000000000000781c */ /* 0x000fca0003f6f018 */
[----:B------:R-:W-:Y:S02]  /*c000*/  @UP1 ULDC.64 UR8, c[0x0][0xc08] ;  /* 0x0003020000081ab9 */ /* 0x000fe40000000a00 */
[----:B------:R-:W-:-:S06]  /*c010*/  @UP1 UIMAD.WIDE UR8, UR61, 0x4, UR8 ;  /* 0x000000043d0818a5 */ /* 0x000fcc000f8e0208 */
[----:B------:R-:W-:Y:S01]  /*c020*/  MOV R4, UR8 ;  /* 0x0000000800047c02 */ /* 0x000fe20008000f00 */
        /* <DEDUP_REMOVED lines=14> */
.L_x_2456:
[----:B------:R-:W-:Y:S01]  /*c110*/  R2UR UR7, R194 ;  /* 0x00000000c20772ca */ /* 0x000fe200000e0000 */
[----:B------:R-:W-:Y:S01]  /*c120*/  USEL UR61, UR61, URZ, !UP0 ;  /* 0x0000003f3d3d7287 */ /* 0x000fe2000c000000 */
[----:B------:R-:W-:Y:S11]  /*c130*/  BSSY B1, `(.L_x_2457) ;  /* 0x000002d000017945 */ /* 0x000ff60003800000 */
[----:B------:R-:W-:Y:S01]  /*c140*/  USEL UR12, UR7, URZ, !UP0 ;  /* 0x0000003f070c7287 */ /* 0x000fe2000c000000 */
[----:B------:R-:W-:Y:S11]  /*c150*/  @P1 BRA `(.L_x_2458) ;  /* 0x0000000000a81947 */ /* 0x000ff60003800000 */
[----:B------:R-:W0:Y:S01]  /*c160*/  S2R R3, SR_TID.X ;  /* 0x0000000000037919 */ /* 0x000e220000002100 */
[----:B------:R-:W1:Y:S01]  /*c170*/  LDC R7, c[0x0][0xbe8] ;  /* 0x0002fa00ff077b82 */ /* 0x000e620000000800 */
[----:B------:R-:W-:Y:S02]  /*c180*/  IMAD.U32 R4, RZ, RZ, UR41 ;  /* 0x00000029ff047e24 */ /* 0x000fe4000f8e00ff */
[----:B-1---5:R-:W-:-:S03]  /*c190*/  IMAD R2, R0, R7, RZ ;  /* 0x0000000700027224 */ /* 0x022fc600078e02ff */
[----:B0-----:R-:W-:-:S04]  /*c1a0*/  IADD3 R4, R4, -0x80, R3 ;  /* 0xffffff8004047810 */ /* 0x001fc80007ffe003 */
        /* <DEDUP_REMOVED lines=9> */
[----:B------:R-:W0:Y:S02]  /*c240*/  @P1 LDC R3, c[0x0][0xbec] ;  /* 0x0002fb00ff031b82 */ /* 0x000e240000000800 */
[----:B------:R-:W-:Y:S02]  /*c250*/  UIMAD.WIDE.U32 UR8, UR13, UR14, UR8 ;  /* 0x0000000e0d0872a5 */ /* 0x000fe4000f8e0008 */
[----:B------:R-:W-:-:S03]  /*c260*/  UIMAD UR7, UR13, UR15, UR7 ;  /* 0x0000000f0d0772a4 */ /* 0x000fc6000f8e0207 */
[----:B------:R-:W-:Y:S01]  /*c270*/  ULDC.64 UR14, c[0x0][0xb98] ;  /* 0x0002e600000e7ab9 */ /* 0x000fe20000000a00 */
[----:B------:R-:W1:Y:S01]  /*c280*/  @P1 LDC R6, c[0x0][0xbf0] ;  /* 0x0002fc00ff061b82 */ /* 0x000e620000000800 */
[----:B------:R-:W-:Y:S02]  /*c290*/  UIADD3 UR9, UR9, UR7, URZ ;  /* 0x0000000709097290 */ /* 0x000fe4000fffe03f */
[----:B------:R-:W-:Y:S02]  /*c2a0*/  UIMAD UR7, UR12, UR14, URZ ;  /* 0x0000000e0c0772a4 */ /* 0x000fe4000f8e023f */
[----:B------:R-:W-:Y:S02]  /*c2b0*/  UIMAD.WIDE.U32 UR8, UR61, UR14, UR8 ;  /* 0x0000000e3d0872a5 */ /* 0x000fe4000f8e0008 */
[----:B------:R-:W-:-:S03]  /*c2c0*/  UIMAD UR7, UR61, UR15, UR7 ;  /* 0x0000000f3d0772a4 */ /* 0x000fc6000f8e0207 */
[----:B------:R-:W-:Y:S01]  /*c2d0*/  ULDC.64 UR14, c[0x0][0xb88] ;  /* 0x0002e200000e7ab9 */ /* 0x000fe20000000a00 */
[----:B0-----:R-:W-:-:S05]  /*c2e0*/  @P1 IMAD.HI.U32 R3, R4, R3, RZ ;  /* 0x0000000304031227 */ /* 0x001fca00078e00ff */
[----:B-1----:R-:W-:Y:S01]  /*c2f0*/  @P1 SHF.R.U32.HI R2, RZ, R6, R3 ;  /* 0x00000006ff021219 */ /* 0x002fe20000011603 */
[----:B------:R-:W-:-:S03]  /*c300*/  IMAD.U32 R6, RZ, RZ, UR7 ;  /* 0x00000007ff067e24 */ /* 0x000fc6000f8e00ff */
[C---:B------:R-:W-:Y:S02]  /*c310*/  IADD3 R5, -R2.reuse, RZ, RZ ;  /* 0x000000ff02057210 */ /* 0x040fe40007ffe1ff */
[----:B------:R-:W-:Y:S02]  /*c320*/  SHF.R.S32.HI R3, RZ, 0x1f, R2 ;  /* 0x0000001fff037819 */ /* 0x000fe40000011402 */
[----:B------:R-:W-:Y:S01]  /*c330*/  IADD3 R2, P1, R2, UR8, RZ ;  /* 0x0000000802027c10 */ /* 0x000fe2000ff3e0ff */
[----:B------:R-:W-:-:S03]  /*c340*/  IMAD R5, R7, R5, R4 ;  /* 0x0000000507057224 */ /* 0x000fc600078e0204 */
[----:B------:R-:W-:Y:S01]  /*c350*/  IADD3.X R3, R3, UR9, R6, P1, !PT ;  /* 0x0000000903037c10 */ /* 0x000fe20008ffe406 */
[----:B------:R-:W-:Y:S01]  /*c360*/  ULDC.64 UR8, c[0x0][0xb50] ;  /* 0x0002d40000087ab9 */ /* 0x000fe20000000a00 */
[----:B------:R-:W-:Y:S01]  /*c370*/  SHF.R.S32.HI R4, RZ, 0x1f, R5 ;  /* 0x0000001fff047819 */ /* 0x000fe20000011405 */
[----:B------:R-:W-:-:S04]  /*c380*/  IMAD.WIDE.U32 R2, R5, UR14, R2 ;  /* 0x0000000e05027c25 */ /* 0x000fc8000f8e0002 */
[----:B------:R-:W-:-:S04]  /*c390*/  IMAD R4, R4, UR14, RZ ;  /* 0x0000000e04047c24 */ /* 0x000fc8000f8e02ff */
[----:B------:R-:W-:Y:S01]  /*c3a0*/  IMAD R7, R5, UR15, R4 ;  /* 0x0000000f05077c24 */ /* 0x000fe2000f8e0204 */
[----:B------:R-:W-:-:S03]  /*c3b0*/  LEA R4, P1, R2, UR8, 0x2 ;  /* 0x0000000802047c11 */ /* 0x000fc6000f8210ff */
[----:B------:R-:W-:-:S05]  /*c3c0*/  IMAD.IADD R3, R3, 0x1, R7 ;  /* 0x0000000103037824 */ /* 0x000fca00078e0207 */
[----:B------:R-:W-:Y:S01]  /*c3d0*/  LEA.HI.X R5, R2, UR9, R3, 0x2, P1 ;  /* 0x0000000902057c11 */ /* 0x000fe200088f1403 */
[----:B------:R-:W-:-:S05]  /*c3e0*/  IMAD.MOV.U32 R3, RZ, RZ, -0x800000 ;  /* 0xff800000ff037424 */ /* 0x000fca00078e00ff */
[----:B------:R0:W-:Y:S02]  /*c3f0*/  STG.E desc[UR36][R4.64], R3 ;  /* 0x0000000304007986 */ /* 0x0001e4000c101924 */
.L_x_2458:
[----:B------:R-:W-:Y:S05]  /*c400*/  BSYNC B1 ;  /* 0x0000000000017941 */ /* 0x000fea0003800000 */
.L_x_2457:
[----:B0-----:R-:W0:Y:S01]  /*c410*/  @P0 LDC R3, c[0x0][0xbf0] ;  /* 0x0002fc00ff030b82 */ /* 0x001e220000000800 */
[----:B------:R-:W-:Y:S01]  /*c420*/  ULDC.64 UR14, c[0x0][0xaa0] ;  /* 0x0002a800000e7ab9 */ /* 0x000fe20000000a00 */
[----:B------:R-:W-:Y:S01]  /*c430*/  R2UR UR13, R192 ;  /* 0x00000000c00d72ca */ /* 0x000fe200000e0000 */
[----:B------:R-:W-:Y:S01]  /*c440*/  UIMAD UR7, UR10, UR14, URZ ;  /* 0x0000000e0a0772a4 */ /* 0x000fe2000f8e023f */
[----:B------:R-:W-:Y:S01]  /*c450*/  IMAD R2, R23, 0x20, R193 ;  /* 0x0000002017027824 */ /* 0x000fe200078e02c1 */
[----:B------:R-:W-:Y:S01]  /*c460*/  UIMAD.WIDE.U32 UR8, UR4, UR14, URZ ;  /* 0x0000000e040872a5 */ /* 0x000fe2000f8e003f */
[----:B------:R-:W-:Y:S01]  /*c470*/  BSSY B1, `(.L_x_2459) ;  /* 0x000003c000017945 */ /* 0x000fe20003800000 */
[----:B------:R-:W-:Y:S02]  /*c480*/  UIMAD UR7, UR4, UR15, UR7 ;  /* 0x0000000f040772a4 */ /* 0x000fe4000f8e0207 */
[----:B------:R-:W-:Y:S01]  /*c490*/  IADD3 R6, R2, UR41, RZ ;  /* 0x0000002902067c10 */ /* 0x000fe2000fffe0ff */
[----:B------:R-:W-:Y:S01]  /*c4a0*/  ULDC.64 UR14, c[0x0][0xae8] ;  /* 0x0002ba00000e7ab9 */ /* 0x000fe20000000a00 */
[----:B------:R-:W-:-:S02]  /*c4b0*/  UIADD3 UR9, UR9, UR7, URZ ;  /* 0x0000000709097290 */ /* 0x000fc4000fffe03f */
[----:B------:R-:W-:Y:S01]  /*c4c0*/  UIMAD UR4, UR11, UR14, URZ ;  /* 0x0000000e0b0472a4 */ /* 0x000fe2000f8e023f */
[----:B------:R-:W-:Y:S01]  /*c4d0*/  @P0 IMAD.HI.U32 R2, R6, R9, RZ ;  /* 0x0000000906020227 */ /* 0x000fe200078e00ff */
[----:B------:R-:W-:Y:S02]  /*c4e0*/  UIMAD.WIDE.U32 UR8, UR13, UR14, UR8 ;  /* 0x0000000e0d0872a5 */ /* 0x000fe4000f8e0008 */
[----:B------:R-:W-:Y:S01]  /*c4f0*/  UIMAD UR4, UR13, UR15, UR4 ;  /* 0x0000000f0d0472a4 */ /* 0x000fe2000f8e0204 */
[----:B------:R-:W-:Y:S01]  /*c500*/  IMAD.MOV.U32 R5, RZ, RZ, R6 ;  /* 0x000000ffff057224 */ /* 0x000fe200078e0006 */
[----:B------:R-:W-:Y:S02]  /*c510*/  ULDC.64 UR10, c[0x0][0xaf0] ;  /* 0x0002bc00000a7ab9 */ /* 0x000fe40000000a00 */
[----:B------:R-:W-:Y:S02]  /*c520*/  UIADD3 UR9, UR9, UR4, URZ ;  /* 0x0000000409097290 */ /* 0x000fe4000fffe03f */
[----:B------:R-:W-:Y:S01]  /*c530*/  UIMAD UR4, UR12, UR10, URZ ;  /* 0x0000000a0c0472a4 */ /* 0x000fe2000f8e023f */
[----:B0-----:R-:W-:Y:S01]  /*c540*/  @P0 SHF.R.U32.HI R5, RZ, R3, R2 ;  /* 0x00000003ff050219 */ /* 0x001fe20000011602 */
[----:B------:R-:W-:-:S02]  /*c550*/  UIMAD.WIDE.U32 UR8, UR61, UR10, UR8 ;  /* 0x0000000a3d0872a5 */ /* 0x000fc4000f8e0008 */
[----:B------:R-:W-:Y:S01]  /*c560*/  UIMAD UR4, UR61, UR11, UR4 ;  /* 0x0000000b3d0472a4 */ /* 0x000fe2000f8e0204 */
[--C-:B------:R-:W-:Y:S01]  /*c570*/  SHF.R.S32.HI R2, RZ, 0x1f, R5.reuse ;  /* 0x0000001fff027819 */ /* 0x100fe20000011405 */
[----:B------:R-:W-:Y:S01]  /*c580*/  IMAD.MOV R7, RZ, RZ, -R5 ;  /* 0x000000ffff077224 */ /* 0x000fe200078e0a05 */
[----:B------:R-:W-:Y:S01]  /*c590*/  ULDC.64 UR10, c[0x0][0xae0] ;  /* 0x0002b800000a7ab9 */ /* 0x000fe20000000a00 */
[----:B------:R-:W-:Y:S02]  /*c5a0*/  UIADD3 UR4, UR9, UR4, URZ ;  /* 0x0000000409047290 */ /* 0x000fe4000fffe03f */
[----:B------:R-:W-:Y:S02]  /*c5b0*/  IMAD.U32 R3, RZ, RZ, UR9 ;  /* 0x00000009ff037e24 */ /* 0x000fe4000f8e00ff */
[----:B------:R-:W-:Y:S02]  /*c5c0*/  IMAD R4, R2, UR10, RZ ;  /* 0x0000000a02047c24 */ /* 0x000fe4000f8e02ff */
[----:B------:R-:W-:Y:S01]  /*c5d0*/  IMAD R7, R11, R7, R6 ;  /* 0x000000070b077224 */ /* 0x000fe200078e0206 */
[----:B------:R-:W-:Y:S01]  /*c5e0*/  MOV R3, UR4 ;  /* 0x0000000400037c02 */ /* 0x000fe20008000f00 */
[----:B------:R-:W-:Y:S01]  /*c5f0*/  IMAD.U32 R2, RZ, RZ, UR8 ;  /* 0x00000008ff027e24 */ /* 0x000fe2000f8e00ff */
[----:B------:R-:W-:Y:S01]  /*c600*/  ULDC.64 UR8, c[0x0][0xad8] ;  /* 0x0002b60000087ab9 */ /* 0x000fe20000000a00 */
[C---:B------:R-:W-:Y:S01]  /*c610*/  IMAD R9, R5.reuse, UR11, R4 ;  /* 0x0000000b05097c24 */ /* 0x040fe2000f8e0204 */
[----:B------:R-:W-:Y:S01]  /*c620*/  SHF.R.S32.HI R4, RZ, 0x1f, R7 ;  /* 0x0000001fff047819 */ /* 0x000fe20000011407 */
[----:B------:R-:W-:-:S04]  /*c630*/  IMAD.WIDE.U32 R2, R5, UR10, R2 ;  /* 0x0000000a05027c25 */ /* 0x000fc8000f8e0002 */
        /* <DEDUP_REMOVED lines=31> */
.L_x_2460:
[----:B------:R-:W-:Y:S05]  /*c830*/  BSYNC B1 ;  /* 0x0000000000017941 */ /* 0x000fea0003800000 */
.L_x_2459:
        /* <DEDUP_REMOVED lines=17> */
.L_x_2462:
[----:B------:R-:W-:Y:S05]  /*c950*/  BSYNC B1 ;  /* 0x0000000000017941 */ /* 0x000fea0003800000 */
.L_x_2461:
        /* <DEDUP_REMOVED lines=17> */
.L_x_2464:
[----:B------:R-:W-:Y:S05]  /*ca70*/  BSYNC B1 ;  /* 0x0000000000017941 */ /* 0x000fea0003800000 */
.L_x_2463:
        /* <DEDUP_REMOVED lines=18> */
.L_x_2455:
[----:B------:R-:W-:Y:S05]  /*cba0*/  BSYNC B0 ;  /* 0x0000000000007941 */ /* 0x000fea0003800000 */
.L_x_2446:
[----:B------:R-:W-:Y:S02]  /*cbb0*/  ULDC UR4, c[0x0][0xc3c] ;  /* 0x00030f0000047ab9 */ /* 0x000fe40000000800 */
[----:B------:R-:W-:-:S13]  /*cbc0*/  ISETP.GE.AND P0, PT, R39, UR4, PT ;  /* 0x0000000427007c0c */ /* 0x000fda000bf06270 */
[----:B------:R-:W-:Y:S05]  /*cbd0*/  @!P0 BRA `(.L_x_2465) ;  /* 0xffffff4000688947 */ /* 0x000fea000383ffff */
[----:B------:R-:W-:Y:S05]  /*cbe0*/  EXIT ;  /* 0x000000000000794d */ /* 0x000fea0003800000 */
.L_x_2404:
        /* <DEDUP_REMOVED lines=16> */
.L_x_2466:
        /* <DEDUP_REMOVED lines=40> */
.L_x_2472:
        /* <DEDUP_REMOVED lines=12> */
.L_x_2471:
[----:B------:R-:W-:Y:S05]  /*d030*/  BSYNC B0 ;  /* 0x0000000000007941 */ /* 0x000fea0003800000 */
.L_x_2470:
        /* <DEDUP_REMOVED lines=20> */
.L_x_2468:
[----:B------:R-:W-:-:S04]  /*d180*/  IMAD.IADD R11, R4, 0x1, -R3 ;  /* 0x00000001040b7824 */ /* 0x000fc800078e0a03 */
[----:B------:R-:W-:-:S05]  /*d190*/  IMAD R2, R6, UR5, R11 ;  /* 0x0000000506027c24 */ /* 0x000fca000f8e020b */
[----:B------:R-:W-:Y:S02]  /*d1a0*/  ISETP.GT.AND P0, PT, R2, UR6, PT ;  /* 0x0000000602007c0c */ /* 0x000fe4000bf04270 */
[----:B------:R-:W0:Y:S11]  /*d1b0*/  LDC.64 R2, c[0x0][0xc90] ;  /* 0x00032400ff027b82 */ /* 0x000e360000000a00 */
[----:B------:R-:W-:-:S04]  /*d1c0*/  VOTE.ANY R8, PT, !P0 ;  /* 0x0000000000087806 */ /* 0x000fc800040e0100 */
[----:B------:R-:W1:Y:S02]  /*d1d0*/  POPC R13, R8 ;  /* 0x00000008000d7309 */ /* 0x000e640000000000 */
[----:B-1----:R-:W-:-:S05]  /*d1e0*/  IADD3 R19, R13, UR4, RZ ;  /* 0x000000040d137c10 */ /* 0x002fca000fffe0ff */
        /* <DEDUP_REMOVED lines=13> */
.L_x_2473:
[----:B-1----:R-:W-:Y:S02]  /*d2c0*/  IMAD.MOV R2, RZ, RZ, -R3 ;  /* 0x000000ffff027224 */ /* 0x002fe400078e0a03 */
[----:B---3--:R-:W-:Y:S02]  /*d2d0*/  IMAD R16, R16, UR5, R11 ;  /* 0x0000000510107c24 */ /* 0x008fe4000f8e020b */
[----:B------:R-:W-:Y:S01]  /*d2e0*/  IMAD.MOV.U32 R11, RZ, RZ, R2 ;  /* 0x000000ffff0b7224 */ /* 0x000fe200078e0002 */
[----:B------:R-:W-:Y:S02]  /*d2f0*/  IABS R2, R4 ;  /* 0x0000000400027213 */ /* 0x000fe40000000000 */
[----:B--2---:R-:W-:Y:S01]  /*d300*/  IADD3 R9, -R16, UR6, RZ ;  /* 0x0000000610097c10 */ /* 0x004fe2000fffe1ff */
        /* <DEDUP_REMOVED lines=10> */
[----:B------:R-:W-:Y:S01]  /*d3b0*/  @!P1 IMAD.IADD R3, R3, 0x1, -R12 ;  /* 0x0000000103039824 */ /* 0x000fe200078e0a0c */
[----:B------:R-:W-:Y:S02]  /*d3c0*/  @!P1 IADD3 R2, R2, 0x1, RZ ;  /* 0x0000000102029810 */ /* 0x000fe40007ffe0ff */
[----:B------:R-:W-:Y:S02]  /*d3d0*/  ISETP.NE.AND P1, PT, R4, RZ, PT ;  /* 0x000000ff0400720c */ /* 0x000fe40003f25270 */
[----:B------:R-:W-:Y:S02]  /*d3e0*/  ISETP.GE.U32.AND P0, PT, R3, R12, PT ;  /* 0x0000000c0300720c */ /* 0x000fe40003f06070 */
[----:B------:R-:W-:-:S04]  /*d3f0*/  LOP3.LUT R3, R9, R4, RZ, 0x3c, !PT ;  /* 0x0000000409037212 */ /* 0x000fc800078e3cff */
[----:B------:R-:W-:-:S07]  /*d400*/  ISETP.GE.AND P2, PT, R3, RZ, PT ;  /* 0x000000ff0300720c */ /* 0x000fce0003f46270 */
[----:B------:R-:W-:-:S06]  /*d410*/  @P0 VIADD R2, R2, 0x1 ;  /* 0x0000000102020836 */ /* 0x000fcc0000000000 */
[----:B------:R-:W-:Y:S01]  /*d420*/  @!P2 IMAD.MOV R2, RZ, RZ, -R2 ;  /* 0x000000ffff02a224 */ /* 0x000fe200078e0a02 */
[----:B------:R-:W-:-:S05]  /*d430*/  @!P1 LOP3.LUT R2, RZ, R4, RZ, 0x33, !PT ;  /* 0x00000004ff029212 */ /* 0x000fca00078e33ff */
[----:B------:R-:W-:Y:S01]  /*d440*/  IMAD R11, R7, R2, RZ ;  /* 0x00000002070b7224 */ /* 0x000fe200078e02ff */
[----:B------:R-:W-:-:S03]  /*d450*/  IADD3 R2, -R2, RZ, RZ ;  /* 0x000000ff02027210 */ /* 0x000fc60007ffe1ff */
[----:B------:R-:W-:Y:S02]  /*d460*/  IMAD.MOV R6, RZ, RZ, -R11 ;  /* 0x000000ffff067224 */ /* 0x000fe400078e0a0b */
[----:B------:R-:W-:Y:S02]  /*d470*/  IMAD R4, R4, R2, R9 ;  /* 0x0000000204047224 */ /* 0x000fe400078e0209 */
[----:B------:R-:W-:Y:S01]  /*d480*/  IMAD.MOV.U32 R2, RZ, RZ, RZ ;  /* 0x000000ffff027224 */ /* 0x000fe200078e00ff */
[----:B------:R-:W-:Y:S02]  /*d490*/  VIADDMNMX R13, R6, UR5, R7, PT ;  /* 0x00000005060d7c46 */ /* 0x000fe4000b800107 */
[----:B------:R-:W-:Y:S02]  /*d4a0*/  IABS R9, R4 ;  /* 0x0000000400097213 */ /* 0x000fe40000000000 */
[-C--:B------:R-:W-:Y:S01]  /*d4b0*/  IABS R8, R13.reuse ;  /* 0x0000000d00087213 */ /* 0x080fe20000000000 */
[----:B------:R-:W-:Y:S01]  /*d4c0*/  IMAD.MOV R18, RZ, RZ, -R13 ;  /* 0x000000ffff127224 */ /* 0x000fe200078e0a0d */
[----:B0-----:R-:W-:-:S02]  /*d4d0*/  IABS R10, R13 ;  /* 0x0000000d000a7213 */ /* 0x001fc40000000000 */
[----:B------:R-:W0:Y:S08]  /*d4e0*/  I2F.RP R6, R8 ;  /* 0x0000000800067306 */ /* 0x000e300000209400 */
[----:B0-----:R-:W0:Y:S02]  /*d4f0*/  MUFU.RCP R6, R6 ;  /* 0x0000000600067308 */ /* 0x001e240000001000 */
[----:B0-----:R-:W-:-:S06]  /*d500*/  VIADD R3, R6, 0xffffffe ;  /* 0x0ffffffe06037836 */ /* 0x001fcc0000000000 */
[----:B------:R-:W0:Y:S02]  /*d510*/  F2I.FTZ.U32.TRUNC.NTZ R3, R3 ;  /* 0x0000000300037305 */ /* 0x000e24000021f000 */
[----:B0-----:R-:W-:-:S04]  /*d520*/  IMAD.MOV R7, RZ, RZ, -R3 ;  /* 0x000000ffff077224 */ /* 0x001fc800078e0a03 */
[----:B------:R-:W-:-:S04]  /*d530*/  IMAD R7, R7, R8, RZ ;  /* 0x0000000807077224 */ /* 0x000fc800078e02ff */
[----:B------:R-:W-:-:S04]  /*d540*/  IMAD.HI.U32 R2, R3, R7, R2 ;  /* 0x0000000703027227 */ /* 0x000fc800078e0002 */
[----:B------:R-:W-:Y:S02]  /*d550*/  IMAD.MOV R3, RZ, RZ, -R10 ;  /* 0x000000ffff037224 */ /* 0x000fe400078e0a0a */
        /* <DEDUP_REMOVED lines=14> */
[----:B------:R-:W-:-:S03]  /*d640*/  IMAD R18, R2, R18, R3 ;  /* 0x0000001202127224 */ /* 0x000fc600078e0203 */
[----:B------:R-:W-:Y:S01]  /*d650*/  IADD3 R17, R0, R17, RZ ;  /* 0x0000001100117210 */ /* 0x000fe20007ffe0ff */
[----:B------:R-:W-:Y:S06]  /*d660*/  BRA `(.L_x_2474) ;  /* 0x0000000000147947 */ /* 0x000fec0003800000 */
.L_x_2469:
[----:B------:R-:W-:Y:S01]  /*d670*/  ULDC UR4, c[0x0][0xc3c] ;  /* 0x00030f0000047ab9 */ /* 0x000fe20000000800 */
[----:B------:R-:W-:Y:S02]  /*d680*/  IMAD.MOV.U32 R17, RZ, RZ, RZ ;  /* 0x000000ffff117224 */ /* 0x000fe400078e00ff */
[----:B------:R-:W-:Y:S02]  /*d690*/  IMAD.U32 R16, RZ, RZ, UR6 ;  /* 0x00000006ff107e24 */ /* 0x000fe4000f8e00ff */
[----:B------:R-:W-:Y:S02]  /*d6a0*/  IMAD.MOV.U32 R18, RZ, RZ, RZ ;  /* 0x000000ffff127224 */ /* 0x000fe400078e00ff */
[----:B------:R-:W-:-:S07]  /*d6b0*/  IMAD.U32 R19, RZ, RZ, UR4 ;  /* 0x00000004ff137e24 */ /* 0x000fce000f8e00ff */
.L_x_2474:
[----:B------:R-:W-:-:S13]  /*d6c0*/  ISETP.NE.AND P0, PT, R5, RZ, PT ;  /* 0x000000ff0500720c */ /* 0x000fda0003f05270 */
[----:B------:R-:W0:Y:S01]  /*d6d0*/  @!P0 S2R R3, SR_CgaCtaId ;  /* 0x0000000000038919 */ /* 0x000e220000008800 */
[----:B------:R-:W-:-:S04]  /*d6e0*/  @!P0 MOV R0, 0x400 ;  /* 0x0000040000008802 */ /* 0x000fc80000000f00 */
[----:B0-----:R-:W-:-:S05]  /*d6f0*/  @!P0 LEA R0, R3, R0, 0x18 ;  /* 0x0000000003008211 */ /* 0x001fca00078ec0ff */
[----:B------:R1:W-:Y:S01]  /*d700*/  @!P0 STS.128 [R0+0x308d0], R16 ;  /* 0x0308d01000008388 */ /* 0x0003e20000000c00 */
[----:B------:R-:W-:Y:S06]  /*d710*/  BAR.ARV 0x5, 0x180 ;  /* 0x0146000000007b1d */ /* 0x000fec0000002000 */
.L_x_2467:
[----:B------:R2:W-:Y:S01]  /*d720*/  STL [R1+0x20], RZ ;  /* 0x000020ff01007387 */ /* 0x0005e20000100800 */
[----:B------:R-:W-:Y:S01]  /*d730*/  ULDC UR4, c[0x0][0xc3c] ;  /* 0x00030f0000047ab9 */ /* 0x000fe20000000800 */
[----:B------:R-:W-:Y:S01]  /*d740*/  MOV R28, 0x1 ;  /* 0x00000001001c7802 */ /* 0x000fe20000000f00 */
[----:B------:R-:W-:Y:S01]  /*d750*/  IMAD.MOV.U32 R27, RZ, RZ, RZ ;  /* 0x000000ffff1b7224 */ /* 0x000fe200078e00ff */
[----:B0-----:R-:W-:-:S13]  /*d760*/  ISETP.GE.AND P0, PT, R19, UR4, PT ;  /* 0x0000000413007c0c */ /* 0x001fda000bf06270 */
[----:B--2---:R-:W-:Y:S05]  /*d770*/  @P0 BRA `(.L_x_2475) ;  /* 0x0000004800900947 */ /* 0x004fea0003800000 */
[----:B-1----:R-:W2:Y:S01]  /*d780*/  LDL R0, [R1+0x28] ;  /* 0x0000280001007983 */ /* 0x002ea20000100800 */
[----:B------:R-:W0:Y:S01]  /*d790*/  S2UR UR5, SR_CgaCtaId ;  /* 0x00000000000579c3 */ /* 0x000e220000008800 */
[----:B------:R-:W-:Y:S01]  /*d7a0*/  BSSY B8, `(.L_x_2475) ;  /* 0x00004a1000087945 */ /* 0x000fe20003800000 */
[----:B------:R-:W-:Y:S01]  /*d7b0*/  IMAD.MOV.U32 R28, RZ, RZ, 0x1 ;  /* 0x00000001ff1c7424 */ /* 0x000fe200078e00ff */
[----:B------:R-:W1:Y:S01]  /*d7c0*/  S2R R4, SR_TID.X ;  /* 0x0000000000047919 */ /* 0x000e620000002100 */
[----:B------:R-:W-:Y:S01]  /*d7d0*/  MOV R27, RZ ;  /* 0x000000ff001b7202 */ /* 0x000fe20000000f00 */
        /* <DEDUP_REMOVED lines=17> */
[----:B------:R-:W-:-:S04]  /*d8f0*/  IMAD.U32 R22, RZ, RZ, UR4 ;  /* 0x00000004ff167e24 */ /* 0x000fc8000f8e00ff */
[----:B---3--:R-:W-:-:S07]  /*d900*/  IMAD R37, R36, 0x2, R22 ;  /* 0x0000000224257824 */ /* 0x008fce00078e0216 */
.L_x_2538:
[----:B0-----:R-:W0:Y:S02]  /*d910*/  LDC.64 R2, c[0x0][0xc88] ;  /* 0x00032200ff027b82 */ /* 0x001e240000000a00 */
[----:B0-----:R-:W-:-:S05]  /*d920*/  IMAD.WIDE R2, R19, 0x4, R2 ;  /* 0x0000000413027825 */ /* 0x001fca00078e0202 */
[----:B--2---:R-:W2:Y:S01]  /*d930*/  LDG.E R29, desc[UR36][R2.64] ;  /* 0x00000024021d7981 */ /* 0x004ea2000c1e1900 */
[----:B------:R-:W-:Y:S05]  /*d940*/  YIELD ;  /* 0x0000000000007946 */ /* 0x000fea0003800000 */
[----:B------:R-:W-:Y:S01]  /*d950*/  ULDC.64 UR4, c[0x0][0xa28] ;  /* 0x00028a0000047ab9 */ /* 0x000fe20000000a00 */
[----:B------:R-:W-:Y:S01]  /*d960*/  IMAD.MOV.U32 R30, RZ, RZ, RZ ;  /* 0x000000ffff1e7224 */ /* 0x000fe200078e00ff */
[----:B------:R-:W-:Y:S01]  /*d970*/  ISETP.NE.U32.AND P0, PT, RZ, UR4, PT ;  /* 0x00000004ff007c0c */ /* 0x000fe2000bf05070 */
[----:B------:R-:W-:-:S03]  /*d980*/  ULDC.64 UR6, c[0x0][0xa18] ;  /* 0x0002860000067ab9 */ /* 0x000fc60000000a00 */
[----:B------:R-:W-:Y:S02]  /*d990*/  ISETP.NE.AND.EX P0, PT, RZ, UR5, PT, P0 ;  /* 0x00000005ff007c0c */ /* 0x000fe4000bf05300 */
[----:B------:R-:W-:Y:S02]  /*d9a0*/  MOV R35, RZ ;  /* 0x000000ff00237202 */ /* 0x000fe40000000f00 */
[----:B--2---:R-:W-:-:S09]  /*d9b0*/  SHF.R.S32.HI R0, RZ, 0x1f, R29 ;  /* 0x0000001fff007819 */ /* 0x004fd2000001141d */
[C---:B------:R-:W-:Y:S01]  /*d9c0*/  @P0 LEA R2, P1, R29.reuse, UR4, 0x2 ;  /* 0x000000041d020c11 */ /* 0x040fe2000f8210ff */
[C---:B------:R-:W-:Y:S01]  /*d9d0*/  IMAD.SHL.U32 R24, R29.reuse, 0x4, RZ ;  /* 0x000000041d187824 */ /* 0x040fe200078e00ff */
[C-C-:B------:R-:W-:Y:S01]  /*d9e0*/  SHF.L.U64.HI R25, R29.reuse, 0x2, R0.reuse ;  /* 0x000000021d197819 */ /* 0x140fe20000010200 */
[----:B------:R0:W-:Y:S01]  /*d9f0*/  STL [R1+0x18], R0 ;  /* 0x0000180001007387 */ /* 0x0001e20000100800 */
[----:B------:R-:W-:Y:S01]  /*da00*/  @P0 LEA.HI.X R3, R29, UR5, R0, 0x2, P1 ;  /* 0x000000051d030c11 */ /* 0x000fe200088f1400 */
[----:B------:R-:W-:-:S04]  /*da10*/  ULDC.64 UR4, c[0x0][0xa00] ;  /* 0x0002800000047ab9 */ /* 0x000fc80000000a00 */
[----:B------:R1:W2:Y:S01]  /*da20*/  @P0 LDG.E R30, desc[UR36][R2.64] ;  /* 0x00000024021e0981 */ /* 0x0002a2000c1e1900 */
        /* <DEDUP_REMOVED lines=12> */
[----:B------:R-:W3:Y:S01]  /*daf0*/  @P0 LDG.E R4, desc[UR36][R4.64] ;  /* 0x0000002404040981 */ /* 0x000ee2000c1e1900 */
[----:B------:R-:W-:-:S03]  /*db00*/  UISETP.NE.U32.AND UP0, UPT, UR4, URZ, UPT ;  /* 0x0000003f0400728c */ /* 0x000fc6000bf05070 */
[----:B------:R-:W-:Y:S01]  /*db10*/  ULDC UR4, c[0x0][0x424] ;  /* 0x0001090000047ab9 */ /* 0x000fe20000000800 */
[----:B------:R-:W-:-:S03]  /*db20*/  UISETP.NE.AND.EX UP0, UPT, UR5, URZ, UPT, UP0 ;  /* 0x0000003f0500728c */ /* 0x000fc6000bf05300 */
[----:B------:R-:W-:Y:S01]  /*db30*/  ULDC UR5, c[0x0][0x2f0] ;  /* 0x0000bc0000057ab9 */ /* 0x000fe20000000800 */
[----:B------:R-:W-:-:S04]  /*db40*/  USEL UR4, UR4, 0x1, UP0 ;  /* 0x0000000104047887 */ /* 0x000fc80008000000 */
[----:B------:R-:W-:-:S06]  /*db50*/  UIMAD UR4, UR4, UR5, URZ ;  /* 0x00000005040472a4 */ /* 0x000fcc000f8e023f */
[----:B0-----:R-:W-:Y:S01]  /*db60*/  IMAD.U32 R0, RZ, RZ, UR4 ;  /* 0x00000004ff007e24 */ /* 0x001fe2000f8e00ff */
        /* <DEDUP_REMOVED lines=11> */
.L_x_2476:
        /* <DEDUP_REMOVED lines=9> */
.L_x_2477:
        /* <DEDUP_REMOVED lines=8> */
[----:B--2---:R-:W-:-:S07]  /*dd30*/  IADD3 R0, -R0, R5, RZ ;  /* 0x0000000500007210 */ /* 0x004fce0007ffe1ff */
.L_x_2478:
[----:B------:R-:W3:Y:S01]  /*dd40*/  LDL R5, [R1+0xc] ;  /* 0x00000c0001057983 */ /* 0x000ee20000100800 */
[----:B-12---:R-:W1:Y:S01]  /*dd50*/  LDC R2, c[0x0][0x448] ;  /* 0x00011200ff027b82 */ /* 0x006e620000000800 */
[----:B-----5:R-:W-:Y:S01]  /*dd60*/  IMAD.IADD R0, R0, 0x1, -R30 ;  /* 0x0000000100007824 */ /* 0x020fe200078e0a1e */
[----:B------:R-:W-:Y:S01]  /*dd70*/  LOP3.LUT R23, R23, 0xffffff7f, RZ, 0xc0, !PT ;  /* 0xffffff7f17177812 */ /* 0x000fe200078ec0ff */
[----:B------:R-:W-:Y:S03]  /*dd80*/  BSSY B7, `(.L_x_2479) ;  /* 0x0000381000077945 */ /* 0x000fe60003800000 */
[----:B------:R2:W-:Y:S01]  /*dd90*/  STL [R1], R0 ;  /* 0x0000000001007387 */ /* 0x0005e20000100800 */
[----:B-1----:R-:W-:Y:S01]  /*dda0*/  ISETP.NE.AND P0, PT, R2, 0x1, PT ;  /* 0x000000010200780c */ /* 0x002fe20003f05270 */
[----:B------:R-:W-:-:S04]  /*ddb0*/  IMAD.SHL.U32 R2, R17, 0x80, RZ ;  /* 0x0000008011027824 */ /* 0x000fc800078e00ff */
[----:B------:R-:W-:-:S08]  /*ddc0*/  VIADD R2, R2, 0x7f ;  /* 0x0000007f02027836 */ /* 0x000fd00000000000 */
[----:B------:R-:W1:Y:S01]  /*ddd0*/  @P0 LDC R3, c[0x0][0x44c] ;  /* 0x00011300ff030b82 */ /* 0x000e620000000800 */
[----:B------:R-:W-:-:S07]  /*dde0*/  @P0 LOP3.LUT R23, R23, 0x80, RZ, 0xfc, !PT ;  /* 0x0000008017170812 */ /* 0x000fce00078efcff */
[----:B0-----:R-:W0:Y:S01]  /*ddf0*/  @P0 LDC R4, c[0x0][0x450] ;  /* 0x00011400ff040b82 */ /* 0x001e220000000800 */
[----:B-1----:R-:W-:-:S05]  /*de00*/  @P0 IMAD.HI.U32 R3, R2, R3, RZ ;  /* 0x0000000302030227 */ /* 0x002fca00078e00ff */
[----:B0-----:R-:W-:Y:S02]  /*de10*/  @P0 SHF.R.U32.HI R2, RZ, R4, R3 ;  /* 0x00000004ff020219 */ /* 0x001fe40000011603 */
[C---:B---3--:R-:W-:Y:S01]  /*de20*/  IADD3 R3, R0.reuse, 0x60, -R5 ;  /* 0x0000006000037810 */ /* 0x048fe20007ffe805 */
[----:B--2---:R-:W-:-:S03]  /*de30*/  VIADD R0, R0, 0x5f ;  /* 0x0000005f00007836 */ /* 0x004fc60000000000 */
[----:B------:R-:W-:Y:S01]  /*de40*/  IADD3 R2, R3, R2, RZ ;  /* 0x0000000203027210 */ /* 0x000fe20007ffe0ff */
[----:B------:R-:W-:-:S04]  /*de50*/  IMAD.HI R0, R0, 0x2aaaaaab, RZ ;  /* 0x2aaaaaab00007827 */ /* 0x000fc800078e02ff */
[----:B------:R-:W-:Y:S01]  /*de60*/  IMAD.HI R2, R2, 0x2aaaaaab, RZ ;  /* 0x2aaaaaab02027827 */ /* 0x000fe200078e02ff */
[----:B------:R-:W-:-:S04]  /*de70*/  SHF.R.U32.HI R3, RZ, 0x1f, R0 ;  /* 0x0000001fff037819 */ /* 0x000fc80000011600 */
[----:B------:R-:W-:Y:S02]  /*de80*/  SHF.R.U32.HI R5, RZ, 0x1f, R2 ;  /* 0x0000001fff057819 */ /* 0x000fe40000011602 */
[----:B------:R-:W-:Y:S02]  /*de90*/  LEA.HI.SX32 R3, R0, R3, 0x1c ;  /* 0x0000000300037211 */ /* 0x000fe400078fe2ff */
[----:B------:R-:W-:-:S04]  /*dea0*/  LEA.HI.SX32 R2, R2, R5, 0x1c ;  /* 0x0000000502027211 */ /* 0x000fc800078fe2ff */
[----:B------:R-:W-:-:S04]  /*deb0*/  VIMNMX R4, R3, R2, PT ;  /* 0x0000000203047248 */ /* 0x000fc80003fe0100 */
[----:B------:R-:W-:Y:S01]  /*dec0*/  ISETP.GT.AND P0, PT, R4, RZ, PT ;  /* 0x000000ff0400720c */ /* 0x000fe20003f04270 */
[----:B------:R0:W-:-:S12]  /*ded0*/  STL [R1+0x10], R4 ;  /* 0x0000100401007387 */ /* 0x0001d80000100800 */
        /* <DEDUP_REMOVED lines=18> */
.L_x_2480:
        /* <DEDUP_REMOVED lines=9> */
[----:B------:R-:W-:Y:S01]  /*e090*/  MOV R7, UR9 ;  /* 0x0000000900077c02 */ /* 0x000fe20008000f00 */
[----:B------:R-:W0:Y:S01]  /*e0a0*/  LDC.64 R2, c[0x4][R2] ;  /* 0x0100000002027b82 */ /* 0x000e220000000a00 */
[----:B------:R-:W-:Y:S01]  /*e0b0*/  IMAD.U32 R5, RZ, RZ, UR7 ;  /* 0x00000007ff057e24 */ /* 0x000fe2000f8e00ff */
[----:B------:R-:W-:Y:S01]  /*e0c0*/  MOV R13, RZ ;  /* 0x000000ff000d7202 */ /* 0x000fe20000000f00 */
[----:B------:R-:W-:Y:S02]  /*e0d0*/  IMAD.U32 R6, RZ, RZ, UR8 ;  /* 0x00000008ff067e24 */ /* 0x000fe4000f8e00ff */
[----:B------:R-:W-:-:S02]  /*e0e0*/  IMAD.U32 R10, RZ, RZ, UR4 ;  /* 0x00000004ff0a7e24 */ /* 0x000fc4000f8e00ff */
[----:B------:R-:W-:Y:S02]  /*e0f0*/  IMAD.U32 R11, RZ, RZ, UR5 ;  /* 0x00000005ff0b7e24 */ /* 0x000fe4000f8e00ff */
[----:B------:R-:W-:Y:S02]  /*e100*/  IMAD.MOV.U32 R8, RZ, RZ, 0x70 ;  /* 0x00000070ff087424 */ /* 0x000fe400078e00ff */
[----:B------:R-:W-:-:S07]  /*e110*/  IMAD.MOV.U32 R12, RZ, RZ, 0x1 ;  /* 0x00000001ff0c7424 */ /* 0x000fce00078e00ff */
[----:B------:R-:W-:-:S07]  /*e120*/  LEPC R20, `(.L_x_2483) ;  /* 0x000000001014794e */ /* 0x000fce0000000000 */
[----:B0-----:R-:W-:Y:S05]  /*e130*/  CALL.ABS.NOINC R2 ;  /* 0x0000000002007343 */ /* 0x001fea0003c00000 */
.L_x_2483:
[----:B------:R-:W-:Y:S05]  /*e140*/  BSYNC B6 ;  /* 0x0000000000067941 */ /* 0x000fea0003800000 */
.L_x_2482:
        /* <DEDUP_REMOVED lines=8> */
[----:B------:R0:W1:Y:S01]  /*e1d0*/  LDC.64 R2, c[0x4][R26] ;  /* 0x010000001a027b82 */ /* 0x0000620000000a00 */
        /* <DEDUP_REMOVED lines=11> */
.L_x_2486:
[----:B------:R0:W1:Y:S01]  /*e290*/  LDC.64 R2, c[0x4][R26] ;  /* 0x010000001a027b82 */ /* 0x0000620000000a00 */
[----:B------:R-:W-:Y:S01]  /*e2a0*/  ULDC.64 UR6, c[0x4][0x88] ;  /* 0x0100220000067ab9 */ /* 0x000fe20000000a00 */
[----:B------:R-:W-:Y:S01]  /*e2b0*/  ULDC.64 UR8, c[0x4][0x90] ;  /* 0x0100240000087ab9 */ /* 0x000fe20000000a00 */
[----:B------:R-:W-:Y:S01]  /*e2c0*/  ULDC.64 UR4, c[0x4][0x18] ;  /* 0x0100060000047ab9 */ /* 0x000fe20000000a00 */
        /* <DEDUP_REMOVED lines=11> */
.L_x_2485:
[----:B------:R-:W-:Y:S05]  /*e380*/  BSYNC B6 ;  /* 0x0000000000067941 */ /* 0x000fea0003800000 */
.L_x_2484:
[----:B------:R-:W2:Y:S01]  /*e390*/  LDL R26, [R1+0x10] ;  /* 0x00001000011a7983 */ /* 0x000ea20000100800 */
[----:B------:R-:W-:Y:S01]  /*e3a0*/  ULDC.64 UR4, c[0x0][0x9f8] ;  /* 0x00027e0000047ab9 */ /* 0x000fe20000000a00 */
[----:B------:R-:W0:Y:S02]  /*e3b0*/  LDC R6, c[0x0][0x430] ;  /* 0x00010c00ff067b82 */ /* 0x000e240000000800 */
[----:B------:R-:W3:Y:S01]  /*e3c0*/  LDL R2, [R1] ;  /* 0x0000000001027983 */ /* 0x000ee20000100800 */
[----:B------:R-:W-:Y:S01]  /*e3d0*/  ISETP.NE.U32.AND P0, PT, RZ, UR4, PT ;  /* 0x00000004ff007c0c */ /* 0x000fe2000bf05070 */
[----:B------:R-:W1:Y:S03]  /*e3e0*/  S2R R20, SR_TID.X ;  /* 0x0000000000147919 */ /* 0x000e660000002100 */
[----:B------:R-:W-:-:S13]  /*e3f0*/  ISETP.NE.AND.EX P0, PT, RZ, UR5, PT, P0 ;  /* 0x00000005ff007c0c */ /* 0x000fda000bf05300 */
[----:B------:R-:W-:Y:S01]  /*e400*/  @P0 IADD3 R24, P1, R24, UR4, RZ ;  /* 0x0000000418180c10 */ /* 0x000fe2000ff3e0ff */
[----:B------:R-:W4:Y:S01]  /*e410*/  S2R R21, SR_TID.X ;  /* 0x0000000000157919 */ /* 0x000f220000002100 */
[----:B------:R-:W-:Y:S01]  /*e420*/  LOP3.LUT R23, R23, 0xffffffdf, RZ, 0xc0, !PT ;  /* 0xffffffdf17177812 */ /* 0x000fe200078ec0ff */
[----:B------:R-:W-:Y:S01]  /*e430*/  ULDC UR4, c[0x0][0x2f4] ;  /* 0x0000bd0000047ab9 */ /* 0x000fe20000000800 */
[----:B------:R-:W-:-:S05]  /*e440*/  @P0 IADD3.X R25, R25, UR5, RZ, P1, !PT ;  /* 0x0000000519190c10 */ /* 0x000fca0008ffe4ff */
[----:B------:R-:W3:Y:S01]  /*e450*/  @P0 LDG.E R31, desc[UR36][R24.64] ;  /* 0x00000024181f0981 */ /* 0x000ee2000c1e1900 */
[----:B0-----:R-:W-:Y:S02]  /*e460*/  ISETP.NE.AND P2, PT, R6, 0x1, PT ;  /* 0x000000010600780c */ /* 0x001fe40003f45270 */
[----:B-1----:R-:W-:-:S04]  /*e470*/  LOP3.LUT R20, R20, 0x7f, RZ, 0xc0, !PT ;  /* 0x0000007f14147812 */ /* 0x002fc800078ec0ff */
[----:B------:R-:W-:-:S07]  /*e480*/  SHF.R.U32.HI R0, RZ, 0x3, R20 ;  /* 0x00000003ff007819 */ /* 0x000fce0000011614 */
[----:B------:R-:W0:Y:S01]  /*e490*/  @P2 LDC R4, c[0x0][0x434] ;  /* 0x00010d00ff042b82 */ /* 0x000e220000000800 */
[----:B----4-:R-:W-:-:S04]  /*e4a0*/  SHF.L.U32 R20, R21, 0x4, RZ ;  /* 0x0000000415147819 */ /* 0x010fc800000006ff */
[----:B------:R-:W-:-:S03]  /*e4b0*/  LOP3.LUT R20, R0, 0x70, R20, 0xf8, !PT ;  /* 0x0000007000147812 */ /* 0x000fc600078ef814 */
[----:B------:R-:W1:Y:S01]  /*e4c0*/  @P2 LDC R0, c[0x0][0x438] ;  /* 0x00010e00ff002b82 */ /* 0x000e620000000800 */
        /* <DEDUP_REMOVED lines=8> */
[----:B0-----:R-:W-:-:S08]  /*e550*/  @P2 IMAD.HI.U32 R7, R5, R4, RZ ;  /* 0x0000000405072227 */ /* 0x001fd000078e00ff */
[----:B------:R-:W0:Y:S01]  /*e560*/  @!P0 LDC.64 R2, c[0x0][0x428] ;  /* 0x00010a00ff028b82 */ /* 0x000e220000000a00 */
[----:B------:R-:W-:Y:S01]  /*e570*/  IMAD.MOV.U32 R4, RZ, RZ, R5 ;  /* 0x000000ffff047224 */ /* 0x000fe200078e0005 */
[----:B-1----:R-:W-:-:S05]  /*e580*/  @P2 SHF.R.U32.HI R4, RZ, R0, R7 ;  /* 0x00000000ff042219 */ /* 0x002fca0000011607 */
[----:B------:R-:W-:-:S04]  /*e590*/  IMAD.MOV R0, RZ, RZ, -R4 ;  /* 0x000000ffff007224 */ /* 0x000fc800078e0a04 */
[----:B------:R-:W-:Y:S01]  /*e5a0*/  IMAD R0, R6, R0, R5 ;  /* 0x0000000006007224 */ /* 0x000fe200078e0205 */
[----:B------:R-:W-:Y:S02]  /*e5b0*/  SHF.R.S32.HI R6, RZ, 0x1f, R31 ;  /* 0x0000001fff067819 */ /* 0x000fe4000001141f */
[----:B------:R-:W-:-:S03]  /*e5c0*/  @!P0 SHF.R.S32.HI R5, RZ, 0x1f, R4 ;  /* 0x0000001fff058819 */ /* 0x000fc60000011404 */
[----:B------:R0:W-:Y:S02]  /*e5d0*/  STL [R1+0x8], R6 ;  /* 0x0000080601007387 */ /* 0x0001e40000100800 */
[-C--:B0-----:R-:W-:Y:S02]  /*e5e0*/  @!P0 IMAD R6, R6, R2.reuse, RZ ;  /* 0x0000000206068224 */ /* 0x081fe400078e02ff */
[----:B------:R-:W-:-:S04]  /*e5f0*/  @!P0 IMAD.WIDE.U32 R4, R31, R2, R4 ;  /* 0x000000021f048225 */ /* 0x000fc800078e0004 */
[----:B------:R-:W-:Y:S02]  /*e600*/  @!P0 IMAD R6, R31, R3, R6 ;  /* 0x000000031f068224 */ /* 0x000fe400078e0206 */
[----:B------:R-:W0:Y:S01]  /*e610*/  @!P0 LDC.64 R2, c[0x0][0x418] ;  /* 0x00010600ff028b82 */ /* 0x000e220000000a00 */
[----:B------:R-:W-:Y:S02]  /*e620*/  ISETP.GE.AND P2, PT, R32, UR4, PT ;  /* 0x0000000420007c0c */ /* 0x000fe4000bf46270 */
[----:B------:R-:W-:-:S11]  /*e630*/  @!P0 IADD3 R6, R5, R6, RZ ;  /* 0x0000000605068210 */ /* 0x000fd60007ffe0ff */
[----:B------:R-:W-:Y:S02]  /*e640*/  @P2 LOP3.LUT R23, R23, 0x4, RZ, 0xfc, !PT ;  /* 0x0000000417172812 */ /* 0x000fe400078efcff */
[----:B0-----:R-:W-:-:S04]  /*e650*/  @!P0 LEA R2, P1, R4, R2, 0x2 ;  /* 0x0000000204028211 */ /* 0x001fc800078210ff */
[----:B------:R-:W-:Y:S01]  /*e660*/  @!P0 LEA.HI.X R3, R4, R3, R6, 0x2, P1 ;  /* 0x0000000304038211 */ /* 0x000fe200008f1406 */
[----:B------:R-:W-:Y:S01]  /*e670*/  IMAD.MOV.U32 R4, RZ, RZ, RZ ;  /* 0x000000ffff047224 */ /* 0x000fe200078e00ff */
[----:B------:R-:W-:Y:S02]  /*e680*/  ISETP.GE.AND P1, PT, R34, UR4, PT ;  /* 0x0000000422007c0c */ /* 0x000fe4000bf26270 */
[----:B------:R-:W-:-:S03]  /*e690*/  LOP3.LUT R23, R23, 0xfffffffd, RZ, 0xc0, !PT ;  /* 0xfffffffd17177812 */ /* 0x000fc600078ec0ff */
[----:B------:R0:W5:Y:S01]  /*e6a0*/  @!P0 LDG.E R4, desc[UR36][R2.64] ;  /* 0x0000002402048981 */ /* 0x000162000c1e1900 */
[----:B------:R-:W-:-:S07]  /*e6b0*/  ISETP.GE.AND P0, PT, R33, UR4, PT ;  /* 0x0000000421007c0c */ /* 0x000fce000bf06270 */
[----:B------:R-:W-:-:S04]  /*e6c0*/  @P1 LOP3.LUT R23, R23, 0x2, RZ, 0xfc, !PT ;  /* 0x0000000217171812 */ /* 0x000fc800078efcff */
[----:B------:R-:W-:Y:S01]  /*e6d0*/  LOP3.LUT R23, R23, 0xfffffffe, RZ, 0xc0, !PT ;  /* 0xfffffffe17177812 */ /* 0x000fe200078ec0ff */
[----:B0-----:R-:W-:-:S03]  /*e6e0*/  IMAD.U32 R2, RZ, RZ, UR38 ;  /* 0x00000026ff027e24 */ /* 0x001fc6000f8e00ff */
[----:B------:R-:W-:Y:S01]  /*e6f0*/  @P0 LOP3.LUT R23, R23, 0x1, RZ, 0xfc, !PT ;  /* 0x0000000117170812 */ /* 0x000fe200078efcff */
[----:B------:R-:W-:Y:S06]  /*e700*/  BRA.DIV UR5, `(.L_x_2487) ;  /* 0x0000004205407947 */ /* 0x000fec000b800000 */
.L_x_2555:
[----:B------:R-:W-:Y:S02]  /*e710*/  ISETP.NE.AND P0, PT, R2, 0x3, PT ;  /* 0x000000030200780c */ /* 0x000fe40003f05270 */
[----:B------:R-:W-:Y:S02]  /*e720*/  ISETP.GT.U32.AND P1, PT, R20, 0x5f, PT ;  /* 0x0000005f1400780c */ /* 0x000fe40003f24070 */
[----:B------:R-:W-:Y:S02]  /*e730*/  LOP3.LUT R23, R23, 0xffffffef, RZ, 0xc0, !PT ;  /* 0xffffffef17177812 */ /* 0x000fe400078ec0ff */
[----:B------:R-:W-:-:S07]  /*e740*/  SHF.R.S32.HI R30, RZ, 0x1f, R18 ;  /* 0x0000001fff1e7819 */ /* 0x000fce0000011412 */
[----:B------:R-:W-:-:S04]  /*e750*/  @P0 LOP3.LUT R23, R23, 0x10, RZ, 0xfc, !PT ;  /* 0x0000001017170812 */ /* 0x000fc800078efcff */
[----:B------:R-:W-:-:S04]  /*e760*/  LOP3.LUT R23, R23, 0xfffffff7, RZ, 0xc0, !PT ;  /* 0xfffffff717177812 */ /* 0x000fc800078ec0ff */
[----:B------:R-:W-:Y:S01]  /*e770*/  @P1 LOP3.LUT R23, R23, 0x8, RZ, 0xfc, !PT ;  /* 0x0000000817171812 */ /* 0x000fe200078efcff */
[----:B------:R-:W-:Y:S06]  /*e780*/  @!P0 BRA `(.L_x_2488) ;  /* 0x0000000000048947 */ /* 0x000fec0003800000 */
[----:B------:R-:W-:Y:S01]  /*e790*/  BPT.TRAP 0x1 ;  /* 0x000000040000795c */ /* 0x000fe20000300000 */
.L_x_2488:
        /* <DEDUP_REMOVED lines=18> */
[----:B------:R-:W-:Y:S02]  /*e8c0*/  LEA R24, P0, R2, UR4, 0x1 ;  /* 0x0000000402187c11 */ /* 0x000fe4000f8008ff */
[----:B------:R-:W-:-:S04]  /*e8d0*/  IADD3 R7, R3, R7, RZ ;  /* 0x0000000703077210 */ /* 0x000fc80007ffe0ff */
[----:B------:R-:W-:Y:S01]  /*e8e0*/  LEA.HI.X R25, R2, UR5, R7, 0x1, P0 ;  /* 0x0000000502197c11 */ /* 0x000fe200080f0c07 */
[----:B------:R-:W-:Y:S01]  /*e8f0*/  IMAD R7, R27, 0x8, R22 ;  /* 0x000000081b077824 */ /* 0x000fe200078e0216 */
[----:B------:R-:W-:-:S04]  /*e900*/  SHF.L.U32 R2, R28, 0x1f, RZ ;  /* 0x0000001f1c027819 */ /* 0x000fc800000006ff */
[----:B------:R-:W0:Y:S02]  /*e910*/  SYNCS.PHASECHK.TRANS64.TRYWAIT P0, [R7+URZ+0x30840], R2 ;  /* 0x03084002070075a7 */ /* 0x000e24000800017f */
[----:B0-----:R-:W-:Y:S05]  /*e920*/  @!P0 BRA `(.L_x_2490) ;  /* 0x0000003c00e88947 */ /* 0x001fea0003800000 */
.L_x_2556:
[----:B------:R-:W-:Y:S05]  /*e930*/  BSYNC B0 ;  /* 0x0000000000007941 */ /* 0x000fea0003800000 */
.L_x_2489:
        /* <DEDUP_REMOVED lines=27> */
[----:B--2---:R-:W-:-:S05]  /*eaf0*/  IMAD R6, R26, -0x60, R9 ;  /* 0xffffffa01a067824 */ /* 0x004fca00078e0209 */
[----:B------:R-:W-:-:S04]  /*eb00*/  IADD3 R6, -R8, R6, RZ ;  /* 0x0000000608067210 */ /* 0x000fc80007ffe1ff */
        /* <DEDUP_REMOVED lines=30> */
[----:B0-----:R-:W-:-:S04]  /*ecf0*/  @P1 LEA R3, P0, R32, R3, 0x1 ;  /* 0x0000000320031211 */ /* 0x001fc800078008ff */
[----:B-1----:R-:W-:-:S04]  /*ed00*/  @P1 IADD3.X R2, RZ, R2, RZ, P0, !PT ;  /* 0x00000002ff021210 */ /* 0x002fc800007fe4ff */
        /* <DEDUP_REMOVED lines=20> */
[----:B------:R-:W-:Y:S01]  /*ee50*/  @P1 LEA R8, R5, R22, 0x1 ;  /* 0x0000001605081211 */ /* 0x000fe200078e08ff */
        /* <DEDUP_REMOVED lines=11> */
.L_x_2570:
        /* <DEDUP_REMOVED lines=12> */
.L_x_2492:
        /* <DEDUP_REMOVED lines=10> */
.L_x_2493:
        /* <DEDUP_REMOVED lines=15> */
[----:B0-----:R-:W-:Y:S02]  /*f160*/  VIADD R2, R22, 0x12400 ;  /* 0x0001240016027836 */ /* 0x001fe40000000000 */
[----:B------:R-:W-:-:S03]  /*f170*/  IMAD.IADD R35, R5, 0x1, R0 ;  /* 0x0000000105237824 */ /* 0x000fc600078e0200 */
[----:B------:R-:W-:-:S13]  /*f180*/  LOP3.LUT P0, RZ, R2, 0x3ff, RZ, 0xc0, !PT ;  /* 0x000003ff02ff7812 */ /* 0x000fda000780c0ff */
[----:B-1----:R-:W-:Y:S05]  /*f190*/  @!P0 BRA `(.L_x_2495) ;  /* 0x0000000000408947 */ /* 0x002fea0003800000 */
[----:B------:R-:W-:Y:S01]  /*f1a0*/  MOV R2, 0x0 ;  /* 0x0000000000027802 */ /* 0x000fe20000000f00 */
        /* <DEDUP_REMOVED lines=8> */
[----:B--2---:R-:W-:Y:S02]  /*f230*/  IMAD.U32 R7, RZ, RZ, UR9 ;  /* 0x00000009ff077e24 */ /* 0x004fe4000f8e00ff */
[----:B------:R-:W-:-:S02]  /*f240*/  IMAD.U32 R10, RZ, RZ, UR4 ;  /* 0x00000004ff0a7e24 */ /* 0x000fc4000f8e00ff */
[----:B------:R-:W-:Y:S02]  /*f250*/  IMAD.MOV.U32 R8, RZ, RZ, 0x70 ;  /* 0x00000070ff087424 */ /* 0x000fe400078e00ff */
[----:B------:R-:W-:Y:S02]  /*f260*/  IMAD.MOV.U32 R12, RZ, RZ, 0x1 ;  /* 0x00000001ff0c7424 */ /* 0x000fe400078e00ff */
[----:B------:R-:W-:-:S07]  /*f270*/  IMAD.MOV.U32 R13, RZ, RZ, RZ ;  /* 0x000000ffff0d7224 */ /* 0x000fce00078e00ff */
[----:B------:R-:W-:-:S07]  /*f280*/  LEPC R20, `(.L_x_2495) ;  /* 0x000000001014794e */ /* 0x000fce0000000000 */
[----:B0-----:R-:W-:Y:S05]  /*f290*/  CALL.ABS.NOINC R2 ;  /* 0x0000000002007343 */ /* 0x001fea0003c00000 */
.L_x_2495:
[----:B------:R-:W-:Y:S05]  /*f2a0*/  BSYNC B6 ;  /* 0x0000000000067941 */ /* 0x000fea0003800000 */
.L_x_2494:
[----:B------:R-:W3:Y:S01]  /*f2b0*/  LDL.LU.64 R2, [R1+0x18] ;  /* 0x0000180001027983 */ /* 0x000ee20000300a00 */
[----:B------:R-:W0:Y:S01]  /*f2c0*/  LDC R21, c[0x0][0x448] ;  /* 0x00011200ff157b82 */ /* 0x000e220000000800 */
[----:B------:R-:W-:Y:S02]  /*f2d0*/  ULDC.64 UR4, c[0x0][0x2d8] ;  /* 0x0000b60000047ab9 */ /* 0x000fe40000000a00 */
[----:B------:R-:W4:Y:S01]  /*f2e0*/  LDL.LU R20, [R1+0x24] ;  /* 0x0000240001147983 */ /* 0x000f220000300800 */
[----:B------:R-:W-:-:S03]  /*f2f0*/  IMAD R0, R30, UR4, RZ ;  /* 0x000000041e007c24 */ /* 0x000fc6000f8e02ff */
[----:B------:R1:W5:Y:S01]  /*f300*/  LDL R9, [R1+0xc] ;  /* 0x00000c0001097983 */ /* 0x0003620000100800 */
[----:B------:R-:W-:Y:S01]  /*f310*/  IMAD R5, R18, UR5, R0 ;  /* 0x0000000512057c24 */ /* 0x000fe2000f8e0200 */
[----:B------:R-:W2:Y:S01]  /*f320*/  S2R R4, SR_TID.X ;  /* 0x0000000000047919 */ /* 0x000ea20000002100 */
[----:B0-----:R-:W-:Y:S02]  /*f330*/  ISETP.NE.AND P6, PT, R21, 0x1, PT ;  /* 0x000000011500780c */ /* 0x001fe40003fc5270 */
[----:B------:R-:W0:Y:S11]  /*f340*/  S2R R21, SR_TID.X ;  /* 0x0000000000157919 */ /* 0x000e360000002100 */
[----:B------:R-:W1:Y:S01]  /*f350*/  @P6 LDC R6, c[0x0][0x44c] ;  /* 0x00011300ff066b82 */ /* 0x000e620000000800 */
[----:B--2---:R-:W-:-:S04]  /*f360*/  LOP3.LUT R4, R4, 0x7f, RZ, 0xc0, !PT ;  /* 0x0000007f04047812 */ /* 0x004fc800078ec0ff */
[----:B------:R-:W-:Y:S01]  /*f370*/  SHF.R.U32.HI R4, RZ, 0x3, R4 ;  /* 0x00000003ff047819 */ /* 0x000fe20000011604 */
[----:B0-----:R-:W-:-:S05]  /*f380*/  IMAD.SHL.U32 R21, R21, 0x10, RZ ;  /* 0x0000001015157824 */ /* 0x001fca00078e00ff */
[----:B------:R-:W-:-:S05]  /*f390*/  LOP3.LUT R21, R4, 0x70, R21, 0xf8, !PT ;  /* 0x0000007004157812 */ /* 0x000fca00078ef815 */
[----:B------:R-:W-:-:S04]  /*f3a0*/  IMAD R0, R17, 0x80, R21 ;  /* 0x0000008011007824 */ /* 0x000fc800078e0215 */
[----:B-1----:R-:W-:-:S04]  /*f3b0*/  @P6 IMAD.HI.U32 R6, R0, R6, RZ ;  /* 0x0000000600066227 */ /* 0x002fc800078e00ff */
[----:B------:R-:W-:Y:S02]  /*f3c0*/  IMAD.MOV.U32 R4, RZ, RZ, R0 ;  /* 0x000000ffff047224 */ /* 0x000fe400078e0000 */
[----:B---3--:R-:W-:Y:S02]  /*f3d0*/  IMAD.MOV.U32 R3, RZ, RZ, R35 ;  /* 0x000000ffff037224 */ /* 0x008fe400078e0023 */
[----:B------:R-:W-:Y:S01]  /*f3e0*/  IMAD.WIDE.U32 R2, R18, UR4, R2 ;  /* 0x0000000412027c25 */ /* 0x000fe2000f8e0002 */
[----:B------:R-:W-:-:S04]  /*f3f0*/  ULDC.64 UR4, c[0x0][0x2e0] ;  /* 0x0000b80000047ab9 */ /* 0x000fc80000000a00 */
[----:B------:R-:W-:Y:S02]  /*f400*/  IADD3 R3, R3, R5, RZ ;  /* 0x0000000503037210 */ /* 0x000fe40007ffe0ff */
[----:B------:R-:W0:Y:S01]  /*f410*/  @P6 LDC R5, c[0x0][0x450] ;  /* 0x00011400ff056b82 */ /* 0x000e220000000800 */
[----:B------:R-:W-:Y:S01]  /*f420*/  IMAD.WIDE.U32 R2, R29, UR4, R2 ;  /* 0x000000041d027c25 */ /* 0x000fe2000f8e0002 */
[----:B0-----:R-:W-:-:S03]  /*f430*/  @P6 SHF.R.U32.HI R4, RZ, R5, R6 ;  /* 0x00000005ff046219 */ /* 0x001fc60000011606 */
[----:B----4-:R-:W-:-:S04]  /*f440*/  IMAD R5, R20, UR4, RZ ;  /* 0x0000000414057c24 */ /* 0x010fc8000f8e02ff */
[----:B------:R-:W-:Y:S01]  /*f450*/  IMAD R5, R29, UR5, R5 ;  /* 0x000000051d057c24 */ /* 0x000fe2000f8e0205 */
[C---:B------:R-:W-:Y:S01]  /*f460*/  IADD3 R6, -R4.reuse, RZ, RZ ;  /* 0x000000ff04067210 */ /* 0x040fe20007ffe1ff */
[----:B------:R-:W0:Y:S01]  /*f470*/  S2R R20, SR_TID.X ;  /* 0x0000000000147919 */ /* 0x000e220000002100 */
[----:B------:R-:W-:Y:S01]  /*f480*/  ULDC.64 UR4, c[0x0][0x2d0] ;  /* 0x0000b40000047ab9 */ /* 0x000fe20000000a00 */
[----:B------:R-:W-:Y:S02]  /*f490*/  IMAD.IADD R3, R3, 0x1, R5 ;  /* 0x0000000103037824 */ /* 0x000fe400078e0205 */
[----:B------:R-:W1:Y:S01]  /*f4a0*/  LDC R5, c[0x0][0x448] ;  /* 0x00011200ff057b82 */ /* 0x000e620000000800 */
[----:B------:R-:W-:-:S04]  /*f4b0*/  IMAD.WIDE.U32 R2, R4, UR4, R2 ;  /* 0x0000000404027c25 */ /* 0x000fc8000f8e0002 */
[----:B-1----:R-:W-:Y:S01]  /*f4c0*/  IMAD R0, R5, R6, R0 ;  /* 0x0000000605007224 */ /* 0x002fe200078e0200 */
[----:B------:R-:W-:-:S05]  /*f4d0*/  SHF.R.S32.HI R6, RZ, 0x1f, R4 ;  /* 0x0000001fff067819 */ /* 0x000fca0000011404 */
        /* <DEDUP_REMOVED lines=21> */
[----:B-----5:R-:W-:Y:S02]  /*f630*/  IMAD R5, R9, R5, RZ ;  /* 0x0000000509057224 */ /* 0x020fe400078e02ff */
[----:B------:R-:W-:Y:S01]  /*f640*/  IMAD R17, R17, 0x80, R8 ;  /* 0x0000008011117824 */ /* 0x000fe200078e0208 */
[----:B------:R-:W1:Y:S03]  /*f650*/  SHFL.IDX PT, R2, R4, RZ, 0x181f ;  /* 0x00181fff04027589 */ /* 0x000e6600000e0000 */
[C---:B------:R-:W-:Y:S01]  /*f660*/  VIADD R6, R17.reuse, 0x10 ;  /* 0x0000001011067836 */ /* 0x040fe20000000000 */
[----:B------:R-:W-:-:S13]  /*f670*/  ISETP.GE.AND P1, PT, R17, R5, PT ;  /* 0x000000051100720c */ /* 0x000fda0003f26270 */
[----:B0-----:R-:W-:-:S05]  /*f680*/  @!P1 LEA R14, P4, R32, R14, 0x1 ;  /* 0x0000000e200e9211 */ /* 0x001fca00078808ff */
[----:B-1----:R-:W-:Y:S01]  /*f690*/  @!P1 IMAD.X R3, RZ, RZ, R2, P4 ;  /* 0x000000ffff039224 */ /* 0x002fe200020e0602 */
[----:B------:R-:W-:Y:S02]  /*f6a0*/  @!P1 MOV R2, R14 ;  /* 0x0000000e00029202 */ /* 0x000fe40000000f00 */
[----:B------:R-:W0:Y:S04]  /*f6b0*/  SHFL.IDX PT, R14, R0, 0x1, 0x181f ;  /* 0x00381f00000e7f89 */ /* 0x000e2800000e0000 */
[----:B------:R-:W-:Y:S04]  /*f6c0*/  @!P1 LDGSTS.E.BYPASS.LTC128B.128 [R37+0x12400], desc[UR36][R2.64], !P3 ;  /* 0x1240000002259fae */ /* 0x000fe8000d901d64 */
[----:B------:R-:W-:Y:S04]  /*f6d0*/  @!P1 LDGSTS.E.BYPASS.LTC128B.128 [R37+0x16400], desc[UR36][R2.64+0x80], !P2 ;  /* 0x1640008002259fae */ /* 0x000fe8000d101d64 */
[----:B------:R1:W-:Y:S01]  /*f6e0*/  @!P1 LDGSTS.E.BYPASS.LTC128B.128 [R37+0x1a400], desc[UR36][R2.64+0x100], !P0 ;  /* 0x1a40010002259fae */ /* 0x0003e2000c101d64 */
[----:B------:R-:W-:-:S02]  /*f6f0*/  ISETP.GE.AND P1, PT, R6, R5, PT ;  /* 0x000000050600720c */ /* 0x000fc40003f26270 */
[----:B------:R-:W-:Y:S01]  /*f700*/  IADD3 R6, R17, 0x20, RZ ;  /* 0x0000002011067810 */ /* 0x000fe20007ffe0ff */
[----:B-1----:R-:W1:Y:S10]  /*f710*/  SHFL.IDX PT, R2, R4, 0x1, 0x181f ;  /* 0x00381f0004027f89 */ /* 0x002e7400000e0000 */
[----:B0-----:R-:W-:-:S05]  /*f720*/  @!P1 LEA R14, P4, R32, R14, 0x1 ;  /* 0x0000000e200e9211 */ /* 0x001fca00078808ff */
[----:B-1----:R-:W-:Y:S02]  /*f730*/  @!P1 IMAD.X R7, RZ, RZ, R2, P4 ;  /* 0x000000ffff079224 */ /* 0x002fe400020e0602 */
[----:B------:R-:W-:Y:S02]  /*f740*/  @!P1 IMAD.MOV.U32 R2, RZ, RZ, R14 ;  /* 0x000000ffff029224 */ /* 0x000fe400078e000e */
[----:B------:R-:W-:Y:S01]  /*f750*/  @!P1 IMAD.MOV.U32 R3, RZ, RZ, R7 ;  /* 0x000000ffff039224 */ /* 0x000fe200078e0007 */
[----:B------:R-:W0:Y:S04]  /*f760*/  SHFL.IDX PT, R14, R0, 0x2, 0x181f ;  /* 0x00581f00000e7f89 */ /* 0x000e2800000e0000 */
[----:B------:R-:W-:Y:S04]  /*f770*/  @!P1 LDGSTS.E.BYPASS.LTC128B.128 [R37+0x12c00], desc[UR36][R2.64], !P3 ;  /* 0x12c0000002259fae */ /* 0x000fe8000d901d64 */
[----:B------:R-:W-:Y:S04]  /*f780*/  @!P1 LDGSTS.E.BYPASS.LTC128B.128 [R37+0x16c00], desc[UR36][R2.64+0x80], !P2 ;  /* 0x16c0008002259fae */ /* 0x000fe8000d101d64 */
[----:B------:R1:W-:Y:S01]  /*f790*/  @!P1 LDGSTS.E.BYPASS.LTC128B.128 [R37+0x1ac00], desc[UR36][R2.64+0x100], !P0 ;  /* 0x1ac0010002259fae */ /* 0x0003e2000c101d64 */
[----:B------:R-:W-:Y:S01]  /*f7a0*/  ISETP.GE.AND P1, PT, R6, R5, PT ;  /* 0x000000050600720c */ /* 0x000fe20003f26270 */
[----:B------:R-:W-:-:S02]  /*f7b0*/  VIADD R6, R17, 0x30 ;  /* 0x0000003011067836 */ /* 0x000fc40000000000 */
        /* <DEDUP_REMOVED lines=12> */
[----:B0-----:R-:W-:-:S04]  /*f880*/  @!P1 LEA R14, P4, R32, R14, 0x1 ;  /* 0x0000000e200e9211 */ /* 0x001fc800078808ff */
[----:B-1----:R-:W-:Y:S01]  /*f890*/  @!P1 IADD3.X R7, RZ, R2, RZ, P4, !PT ;  /* 0x00000002ff079210 */ /* 0x002fe200027fe4ff */
[----:B------:R-:W-:Y:S02]  /*f8a0*/  @!P1 IMAD.MOV.U32 R2, RZ, RZ, R14 ;  /* 0x000000ffff029224 */ /* 0x000fe400078e000e */
[----:B------:R-:W0:Y:S02]  /*f8b0*/  SHFL.IDX PT, R14, R0, 0x4, 0x181f ;  /* 0x00981f00000e7f89 */ /* 0x000e2400000e0000 */
[----:B------:R-:W-:-:S05]  /*f8c0*/  @!P1 IMAD.MOV.U32 R3, RZ, RZ, R7 ;  /* 0x000000ffff039224 */ /* 0x000fca00078e0007 */
[----:B------:R-:W-:Y:S04]  /*f8d0*/  @!P1 LDGSTS.E.BYPASS.LTC128B.128 [R37+0x13c00], desc[UR36][R2.64], !P3 ;  /* 0x13c0000002259fae */ /* 0x000fe8000d901d64 */
[----:B------:R-:W-:Y:S04]  /*f8e0*/  @!P1 LDGSTS.E.BYPASS.LTC128B.128 [R37+0x17c00], desc[UR36][R2.64+0x80], !P2 ;  /* 0x17c0008002259fae */ /* 0x000fe8000d101d64 */
[----:B------:R1:W-:Y:S01]  /*f8f0*/  @!P1 LDGSTS.E.BYPASS.LTC128B.128 [R37+0x1bc00], desc[UR36][R2.64+0x100], !P0 ;  /* 0x1bc0010002259fae */ /* 0x0003e2000c101d64 */
[----:B------:R-:W-:Y:S01]  /*f900*/  ISETP.GE.AND P1, PT, R6, R5, PT ;  /* 0x000000050600720c */ /* 0x000fe20003f26270 */
[----:B------:R-:W-:-:S02]  /*f910*/  VIADD R6, R17, 0x50 ;  /* 0x0000005011067836 */ /* 0x000fc40000000000 */
[----:B-1----:R-:W1:Y:S10]  /*f920*/  SHFL.IDX PT, R2, R4, 0x4, 0x181f ;  /* 0x00981f0004027f89 */ /* 0x002e7400000e0000 */
[----:B0-----:R-:W-:-:S05]  /*f930*/  @!P1 LEA R14, P4, R32, R14, 0x1 ;  /* 0x0000000e200e9211 */ /* 0x001fca00078808ff */
[----:B-1----:R-:W-:Y:S01]  /*f940*/  @!P1 IMAD.X R7, RZ, RZ, R2, P4 ;  /* 0x000000ffff079224 */ /* 0x002fe200020e0602 */
[----:B------:R-:W-:Y:S02]  /*f950*/  @!P1 MOV R2, R14 ;  /* 0x0000000e00029202 */ /* 0x000fe40000000f00 */
[----:B------:R-:W0:Y:S01]  /*f960*/  SHFL.IDX PT, R14, R0, 0x5, 0x181f ;  /* 0x00b81f00000e7f89 */ /* 0x000e2200000e0000 */
        /* <DEDUP_REMOVED lines=10> */
[----:B------:R-:W0:Y:S01]  /*fa10*/  SHFL.IDX PT, R14, R0, 0x6, 0x181f ;  /* 0x00d81f00000e7f89 */ /* 0x000e2200000e0000 */
[----:B------:R-:W-:-:S05]  /*fa20*/  @!P1 MOV R3, R7 ;  /* 0x0000000700039202 */ /* 0x000fca0000000f00 */
        /* <DEDUP_REMOVED lines=14> */
.L_x_2587:
[----:B-1----:R-:W-:Y:S01]  /*fb10*/  IADD3 R0, R17, 0x70, RZ ;  /* 0x0000007011007810 */ /* 0x002fe20007ffe0ff */
[----:B------:R-:W-:Y:S03]  /*fb20*/  BSSY B0, `(.L_x_2497) ;  /* 0x000000b000007945 */ /* 0x000fe60003800000 */
        /* <DEDUP_REMOVED lines=10> */
.L_x_2498:
[----:B------:R-:W-:Y:S05]  /*fbd0*/  BSYNC B0 ;  /* 0x0000000000007941 */ /* 0x000fea0003800000 */
.L_x_2497:
[----:B------:R-:W-:Y:S01]  /*fbe0*/  NOP ;  /* 0x0000000000007918 */ /* 0x000fe20000000000 */
[----:B------:R-:W-:-:S13]  /*fbf0*/  PLOP3.LUT P0, PT, PT, PT, PT, 0x80, 0x0 ;  /* 0x000000000000781c */ /* 0x000fda0003f0f070 */
.L_x_2499:
        /* <DEDUP_REMOVED lines=18> */
.L_x_2588:
[----:B------:R-:W-:Y:S05]  /*fd20*/  BSYNC B0 ;  /* 0x0000000000007941 */ /* 0x000fea0003800000 */
.L_x_2500:
[----:B------:R-:W3:Y:S01]  /*fd30*/  LDL R0, [R1+0x10] ;  /* 0x0000100001007983 */ /* 0x000ee20000100800 */
[----:B------:R-:W-:Y:S01]  /*fd40*/  BSSY B0, `(.L_x_2502) ;  /* 0x0000109000007945 */ /* 0x000fe20003800000 */
[----:B---3--:R-:W-:-:S13]  /*fd50*/  ISETP.GE.AND P0, PT, R0, 0x2, PT ;  /* 0x000000020000780c */ /* 0x008fda0003f06270 */
[----:B------:R-:W-:Y:S05]  /*fd60*/  @!P0 BRA `(.L_x_2503) ;  /* 0x0000001000188947 */ /* 0x000fea0003800000 */
[----:B------:R-:W-:Y:S01]  /*fd70*/  ULDC UR4, c[0x0][0x2f4] ;  /* 0x0000bd0000047ab9 */ /* 0x000fe20000000800 */
[----:B------:R-:W-:Y:S01]  /*fd80*/  VIADD R8, R0, 0xfffffffe ;  /* 0xfffffffe00087836 */ /* 0x000fe20000000000 */
[----:B------:R-:W-:Y:S01]  /*fd90*/  MOV R17, R28 ;  /* 0x0000001c00117202 */ /* 0x000fe20000000f00 */
[----:B------:R-:W-:Y:S01]  /*fda0*/  IMAD.MOV.U32 R10, RZ, RZ, R27 ;  /* 0x000000ffff0a7224 */ /* 0x000fe200078e001b */
[----:B------:R-:W-:Y:S01]  /*fdb0*/  ISETP.GE.AND P3, PT, R32, UR4, PT ;  /* 0x0000000420007c0c */ /* 0x000fe2000bf66270 */
[----:B------:R-:W-:Y:S01]  /*fdc0*/  IMAD.MOV.U32 R29, RZ, RZ, R26 ;  /* 0x000000ffff1d7224 */ /* 0x000fe200078e001a */
[----:B------:R-:W-:Y:S02]  /*fdd0*/  ISETP.GE.AND P2, PT, R34, UR4, PT ;  /* 0x0000000422007c0c */ /* 0x000fe4000bf46270 */
[----:B------:R-:W-:-:S13]  /*fde0*/  ISETP.GE.AND P1, PT, R33, UR4, PT ;  /* 0x0000000421007c0c */ /* 0x000fda000bf26270 */
.L_x_2516:
[----:B------:R-:W3:Y:S04]  /*fdf0*/  LDL R5, [R1+0x4] ;  /* 0x0000040001057983 */ /* 0x000ee80000100800 */
[----:B------:R-:W4:Y:S01]  /*fe00*/  LDL R12, [R1+0x8] ;  /* 0x00000800010c7983 */ /* 0x000f220000100800 */
[----:B------:R-:W1:Y:S01]  /*fe10*/  S2R R0, SR_TID.X ;  /* 0x0000000000007919 */ /* 0x000e620000002100 */
[----:B------:R-:W2:Y:S01]  /*fe20*/  S2R R4, SR_TID.X ;  /* 0x0000000000047919 */ /* 0x000ea20000002100 */
[----:B-1----:R-:W-:-:S04]  /*fe30*/  LOP3.LUT R0, R0, 0x7f, RZ, 0xc0, !PT ;  /* 0x0000007f00007812 */ /* 0x002fc800078ec0ff */
[----:B0-----:R-:W-:Y:S02]  /*fe40*/  SHF.R.U32.HI R3, RZ, 0x3, R0 ;  /* 0x00000003ff037819 */ /* 0x001fe40000011600 */
[----:B------:R-:W0:Y:S01]  /*fe50*/  LDC R0, c[0x0][0x430] ;  /* 0x00010c00ff007b82 */ /* 0x000e220000000800 */
[----:B--2---:R-:W-:-:S05]  /*fe60*/  IMAD.SHL.U32 R4, R4, 0x10, RZ ;  /* 0x0000001004047824 */ /* 0x004fca00078e00ff */
        /* <DEDUP_REMOVED lines=9> */
[----:B0-----:R-:W-:Y:S01]  /*ff00*/  @P0 IMAD.HI.U32 R0, R9, R0, RZ ;  /* 0x0000000009000227 */ /* 0x001fe200078e00ff */
[----:B------:R-:W-:-:S04]  /*ff10*/  MOV R11, R9 ;  /* 0x00000009000b7202 */ /* 0x000fc80000000f00 */
        /* <DEDUP_REMOVED lines=11> */
[----:B------:R-:W-:Y:S01]  /*ffd0*/  LOP3.LUT P4, RZ, R23, 0x10, RZ, 0xc0, !PT ;  /* 0x0000001017ff7812 */ /* 0x000fe2000788c0ff */
[----:B------:R-:W-:Y:S01]  /*ffe0*/  VIADD R27, R10, 0x1 ;  /* 0x000000010a1b7836 */ /* 0x000fe20000000000 */
[----:B------:R-:W-:Y:S01]  /*fff0*/  IADD3 R2, -R11, RZ, RZ ;  /* 0x000000ff0b027210 */ /* 0x000fe20007ffe1ff */
        /* <DEDUP_REMOVED lines=10> */
.L_x_2504:
[----:B------:R-:W-:Y:S01]  /*100a0*/  IMAD R7, R27, 0x8, R22 ;  /* 0x000000081b077824 */ /* 0x000fe200078e0216 */
[----:B------:R-:W-:Y:S01]  /*100b0*/  SHF.L.U32 R2, R28, 0x1f, RZ ;  /* 0x0000001f1c027819 */ /* 0x000fe200000006ff */
[----:B------:R-:W-:Y:S03]  /*100c0*/  BSSY B1, `(.L_x_2505) ;  /* 0x0000003000017945 */ /* 0x000fe60003800000 */
[----:B------:R-:W0:Y:S02]  /*100d0*/  SYNCS.PHASECHK.TRANS64.TRYWAIT P0, [R7+URZ+0x30840], R2 ;  /* 0x03084002070075a7 */ /* 0x000e24000800017f */
[----:B0-----:R-:W-:Y:S05]  /*100e0*/  @!P0 BRA `(.L_x_2506) ;  /* 0x0000003800f08947 */ /* 0x001fea0003800000 */
.L_x_2589:
[----:B------:R-:W-:Y:S05]  /*100f0*/  BSYNC B1 ;  /* 0x0000000000017941 */ /* 0x000fea0003800000 */
.L_x_2505:
        /* <DEDUP_REMOVED lines=65> */
.L_x_2603:
        /* <DEDUP_REMOVED lines=11> */
.L_x_2508:
        /* <DEDUP_REMOVED lines=10> */
.L_x_2509:
[----:B------:R2:W-:Y:S01]  /*10660*/  SYNCS.ARRIVE.TRANS64.A1T0 RZ, [R7+URZ+0x30830], RZ ;  /* 0x030830ff07ff79a7 */ /* 0x0005e2000810003f */
[----:B------:R-:W-:Y:S05]  /*10670*/  @!P5 BRA `(.L_x_2510) ;  /* 0x000000000004d947 */ /* 0x000fea0003800000 */
[----:B------:R-:W-:Y:S01]  /*10680*/  BPT.TRAP 0x1 ;  /* 0x000000040000795c */ /* 0x000fe20000300000 */
.L_x_2510:
[----:B-1----:R-:W2:Y:S01]  /*10690*/  LDL R3, [R1] ;  /* 0x0000000001037983 */ /* 0x002ea20000100800 */
[----:B------:R-:W-:Y:S01]  /*106a0*/  SHF.L.U32 R2, R17, 0x1f, RZ ;  /* 0x0000001f11027819 */ /* 0x000fe200000006ff */
[----:B0-----:R-:W-:Y:S01]  /*106b0*/  IMAD R6, R10, 0x8, R22 ;  /* 0x000000080a067824 */ /* 0x001fe200078e0216 */
[----:B------:R-:W-:Y:S03]  /*106c0*/  BSSY B1, `(.L_x_2511) ;  /* 0x0000004000017945 */ /* 0x000fe60003800000 */
[----:B------:R-:W0:Y:S01]  /*106d0*/  SYNCS.PHASECHK.TRANS64.TRYWAIT P0, [R6+URZ+0x30860], R2 ;  /* 0x03086002060075a7 */ /* 0x000e22000800017f */
[----:B--2---:R-:W-:Y:S01]  /*106e0*/  IMAD R7, R29, -0x60, R3 ;  /* 0xffffffa01d077824 */ /* 0x004fe200078e0203 */
[----:B0-----:R-:W-:Y:S06]  /*106f0*/  @!P0 BRA `(.L_x_2512) ;  /* 0x0000003c00608947 */ /* 0x001fec0003800000 */
.L_x_2604:
[----:B------:R-:W-:Y:S05]  /*10700*/  BSYNC B1 ;  /* 0x0000000000017941 */ /* 0x000fea0003800000 */
.L_x_2511:
[----:B------:R-:W1:Y:S01]  /*10710*/  S2R R3, SR_TID.X ;  /* 0x0000000000037919 */ /* 0x000e620000002100 */
[----:B------:R-:W-:Y:S01]  /*10720*/  UMOV UR4, 0xffffffff ;  /* 0xffffffff00047882 */ /* 0x000fe20000000000 */
[----:B------:R-:W-:Y:S01]  /*10730*/  IMAD R5, R10, 0x4800, R36 ;  /* 0x000048000a057824 */ /* 0x000fe200078e0224 */
[----:B-1----:R-:W-:-:S04]  /*10740*/  LOP3.LUT R3, R3, 0x7f, RZ, 0xc0, !PT ;  /* 0x0000007f03037812 */ /* 0x002fc800078ec0ff */
[----:B------:R-:W-:-:S04]  /*10750*/  SHF.R.U32.HI R3, RZ, 0x3, R3 ;  /* 0x00000003ff037819 */ /* 0x000fc80000011603 */
[----:B------:R-:W-:Y:S01]  /*10760*/  IADD3 R7, -R3, R7, RZ ;  /* 0x0000000703077210 */ /* 0x000fe20007ffe1ff */
        /* <DEDUP_REMOVED lines=54> */
.L_x_2618:
        /* <DEDUP_REMOVED lines=26> */
[----:B------:R-:W-:-:S04]  /*10c70*/  ULDC.64 UR4, c[0x0][0x318] ;  /* 0x0000c60000047ab9 */ /* 0x000fc80000000a00 */
[----:B------:R-:W-:Y:S02]  /*10c80*/  IADD3 R3, R5, R3, RZ ;  /* 0x0000000305037210 */ /* 0x000fe40007ffe0ff */
[----:B------:R-:W-:-:S04]  /*10c90*/  LEA R24, P0, R2, UR4, 0x1 ;  /* 0x0000000402187c11 */ /* 0x000fc8000f8008ff */
[----:B------:R-:W-:Y:S02]  /*10ca0*/  LEA.HI.X R25, R2, UR5, R3, 0x1, P0 ;  /* 0x0000000502197c11 */ /* 0x000fe400080f0c03 */
[----:B------:R-:W-:-:S13]  /*10cb0*/  PLOP3.LUT P0, PT, PT, PT, PT, 0x80, 0x0 ;  /* 0x000000000000781c */ /* 0x000fda0003f0f070 */
.L_x_2514:
        /* <DEDUP_REMOVED lines=10> */
.L_x_2515:
[C---:B------:R-:W-:Y:S01]  /*10d60*/  ISETP.GT.AND P0, PT, R26.reuse, RZ, PT ;  /* 0x000000ff1a00720c */ /* 0x040fe20003f04270 */
[----:B------:R1:W-:Y:S01]  /*10d70*/  SYNCS.ARRIVE.TRANS64.A1T0 RZ, [R6+URZ+0x30850], RZ ;  /* 0x030850ff06ff79a7 */ /* 0x0003e2000810003f */
[----:B------:R-:W-:Y:S02]  /*10d80*/  VIADD R8, R26, 0xffffffff ;  /* 0xffffffff1a087836 */ /* 0x000fe40000000000 */
[----:B------:R-:W-:Y:S02]  /*10d90*/  IMAD.MOV.U32 R17, RZ, RZ, R28 ;  /* 0x000000ffff117224 */ /* 0x000fe400078e001c */
[----:B------:R-:W-:Y:S02]  /*10da0*/  IMAD.MOV.U32 R10, RZ, RZ, R27 ;  /* 0x000000ffff0a7224 */ /* 0x000fe400078e001b */
[----:B------:R-:W-:-:S05]  /*10db0*/  IMAD.MOV.U32 R29, RZ, RZ, R26 ;  /* 0x000000ffff1d7224 */ /* 0x000fca00078e001a */
[----:B-1----:R-:W-:Y:S05]  /*10dc0*/  @P0 BRA `(.L_x_2516) ;  /* 0xfffffff000080947 */ /* 0x002fea000383ffff */
.L_x_2503:
[----:B------:R-:W-:Y:S05]  /*10dd0*/  BSYNC B0 ;  /* 0x0000000000007941 */ /* 0x000fea0003800000 */
.L_x_2502:
        /* <DEDUP_REMOVED lines=17> */
.L_x_2518:
[----:B------:R-:W-:Y:S05]  /*10ef0*/  BSYNC B0 ;  /* 0x0000000000007941 */ /* 0x000fea0003800000 */
.L_x_2517:
[----:B------:R-:W-:-:S13]  /*10f00*/  LOP3.LUT P0, RZ, R23, 0x10, RZ, 0xc0, !PT ;  /* 0x0000001017ff7812 */ /* 0x000fda000780c0ff */
[----:B------:R-:W-:Y:S05]  /*10f10*/  @!P0 BRA `(.L_x_2519) ;  /* 0x0000000000048947 */ /* 0x000fea0003800000 */
[----:B------:R-:W-:Y:S01]  /*10f20*/  BPT.TRAP 0x1 ;  /* 0x000000040000795c */ /* 0x000fe20000300000 */
.L_x_2519:
[----:B------:R-:W3:Y:S01]  /*10f30*/  LDL.LU R2, [R1] ;  /* 0x0000000001027983 */ /* 0x000ee20000300800 */
[----:B------:R-:W-:Y:S01]  /*10f40*/  LEA R0, R27, R22, 0x3 ;  /* 0x000000161b007211 */ /* 0x000fe200078e18ff */
[----:B------:R-:W-:Y:S01]  /*10f50*/  BSSY B0, `(.L_x_2520) ;  /* 0x0000005000007945 */ /* 0x000fe20003800000 */
[----:B0-----:R-:W-:-:S04]  /*10f60*/  SHF.L.U32 R3, R28, 0x1f, RZ ;  /* 0x0000001f1c037819 */ /* 0x001fc800000006ff */
[----:B------:R-:W0:Y:S01]  /*10f70*/  SYNCS.PHASECHK.TRANS64.TRYWAIT P0, [R0+URZ+0x30860], R3 ;  /* 0x03086003000075a7 */ /* 0x000e22000800017f */
[----:B---3--:R-:W-:Y:S01]  /*10f80*/  IMAD R6, R26, -0x60, R2 ;  /* 0xffffffa01a067824 */ /* 0x008fe200078e0202 */
[----:B0-----:R-:W-:Y:S06]  /*10f90*/  @!P0 BRA `(.L_x_2521) ;  /* 0x0000003c005c8947 */ /* 0x001fec0003800000 */
.L_x_2619:
[----:B------:R-:W-:Y:S05]  /*10fa0*/  BSYNC B0 ;  /* 0x0000000000007941 */ /* 0x000fea0003800000 */
.L_x_2520:
        /* <DEDUP_REMOVED lines=65> */
.L_x_2633:
        /* <DEDUP_REMOVED lines=13> */
.L_x_2523:
        /* <DEDUP_REMOVED lines=10> */
.L_x_2524:
[----:B------:R1:W-:Y:S01]  /*11530*/  SYNCS.ARRIVE.TRANS64.A1T0 RZ, [R0+URZ+0x30850], RZ ;  /* 0x030850ff00ff79a7 */ /* 0x0003e2000810003f */
[----:B------:R-:W-:-:S04]  /*11540*/  IADD3 R27, R27, 0x1, RZ ;  /* 0x000000011b1b7810 */ /* 0x000fc80007ffe0ff */
[----:B------:R-:W-:-:S04]  /*11550*/  ISETP.NE.AND P0, PT, R27, 0x2, PT ;  /* 0x000000021b00780c */ /* 0x000fc80003f05270 */
[----:B0-----:R-:W-:Y:S02]  /*11560*/  SEL R3, RZ, 0x1, P0 ;  /* 0x00000001ff037807 */ /* 0x001fe40000000000 */
[----:B------:R-:W-:Y:S02]  /*11570*/  SEL R27, R27, RZ, P0 ;  /* 0x000000ff1b1b7207 */ /* 0x000fe40000000000 */
[----:B-1----:R-:W-:-:S07]  /*11580*/  LOP3.LUT R28, R28, R3, RZ, 0x3c, !PT ;  /* 0x000000031c1c7212 */ /* 0x002fce00078e3cff */
.L_x_2481:
[----:B------:R-:W-:Y:S05]  /*11590*/  BSYNC B7 ;  /* 0x0000000000077941 */ /* 0x000fea0003800000 */
.L_x_2479:
        /* <DEDUP_REMOVED lines=8> */
[----:B------:R0:W1:Y:S01]  /*11620*/  LDS.128 R16, [R22+0x308d0] ;  /* 0x0308d00016107984 */ /* 0x0000620000000c00 */
[----:B------:R-:W-:Y:S06]  /*11630*/  BAR.ARV 0x4, 0x180 ;  /* 0x0106000000007b1d */ /* 0x000fec0000002000 */
[----:B------:R-:W-:Y:S05]  /*11640*/  BRA `(.L_x_2526) ;  /* 0x0000000800cc7947 */ /* 0x000fea0003800000 */
.L_x_2525:
[----:B------:R-:W0:Y:S01]  /*11650*/  S2R R0, SR_TID.X ;  /* 0x0000000000007919 */ /* 0x000e220000002100 */
[----:B------:R-:W-:Y:S01]  /*11660*/  UMOV UR4, 0xffffffff ;  /* 0xffffffff00047882 */ /* 0x000fe20000000000 */
[----:B0-----:R-:W-:-:S04]  /*11670*/  LOP3.LUT R8, R0, 0x1f, RZ, 0xc0, !PT ;  /* 0x0000001f00087812 */ /* 0x001fc800078ec0ff */
[----:B------:R-:W-:Y:S01]  /*11680*/  ISETP.NE.AND P0, PT, R8, 0x1f, PT ;  /* 0x0000001f0800780c */ /* 0x000fe20003f05270 */
[----:B------:R-:W-:-:S12]  /*11690*/  BRA.DIV UR4, `(.L_x_2527) ;  /* 0x0000003e04b47947 */ /* 0x000fd8000b800000 */
[----:B------:R-:W-:Y:S01]  /*116a0*/  IMAD.IADD R5, R19, 0x1, R8 ;  /* 0x0000000113057824 */ /* 0x000fe200078e0208 */
        /* <DEDUP_REMOVED lines=30> */
.L_x_2643:
[----:B------:R-:W-:Y:S02]  /*11890*/  ULDC UR4, c[0x0][0xc38] ;  /* 0x00030e0000047ab9 */ /* 0x000fe40000000800 */
[----:B------:R-:W-:-:S05]  /*118a0*/  MOV R7, UR4 ;  /* 0x0000000400077c02 */ /* 0x000fca0008000f00 */
[----:B-1----:R-:W-:-:S04]  /*118b0*/  IMAD R14, R14, R7, RZ ;  /* 0x000000070e0e7224 */ /* 0x002fc800078e02ff */
[----:B------:R-:W-:-:S05]  /*118c0*/  IMAD.IADD R9, R4, 0x1, R14 ;  /* 0x0000000104097824 */ /* 0x000fca00078e020e */
[----:B------:R-:W-:-:S13]  /*118d0*/  ISETP.GT.AND P6, PT, R9, R0, PT ;  /* 0x000000000900720c */ /* 0x000fda0003fc4270 */
[----:B------:R-:W-:Y:S05]  /*118e0*/  @P6 BRA `(.L_x_2528) ;  /* 0x00000000009c6947 */ /* 0x000fea0003800000 */
.L_x_2533:
        /* <DEDUP_REMOVED lines=14> */
.L_x_2531:
[----:B------:R-:W-:Y:S05]  /*119d0*/  BSYNC B0 ;  /* 0x0000000000007941 */ /* 0x000fea0003800000 */
.L_x_2530:
[----:B------:R-:W-:-:S03]  /*119e0*/  UMOV UR4, 0xffffffff ;  /* 0xffffffff00047882 */ /* 0x000fc60000000000 */
[----:B------:R-:W-:Y:S05]  /*119f0*/  BRA.DIV UR4, `(.L_x_2532) ;  /* 0x0000004204007947 */ /* 0x000fea000b800000 */
[----:B-----5:R-:W2:Y:S02]  /*11a00*/  SHFL.UP PT, R14, R5, 0x1, RZ ;  /* 0x04200000050e7989 */ /* 0x020ea400000e00ff */
[----:B--2---:R-:W-:-:S04]  /*11a10*/  SEL R14, R14, RZ, P1 ;  /* 0x000000ff0e0e7207 */ /* 0x004fc80000800000 */
[----:B------:R-:W-:-:S05]  /*11a20*/  IADD3 R13, R5, R14, RZ ;  /* 0x0000000e050d7210 */ /* 0x000fca0007ffe0ff */
        /* <DEDUP_REMOVED lines=11> */
[----:B0-----:R-:W-:-:S05]  /*11ae0*/  IMAD.IADD R6, R4, 0x1, R7 ;  /* 0x0000000104067824 */ /* 0x001fca00078e0207 */
[----:B------:R0:W1:Y:S02]  /*11af0*/  SHFL.IDX PT, R14, R6, 0x1f, 0x1f ;  /* 0x03e01f00060e7f89 */ /* 0x00006400000e0000 */
.L_x_2651:
[----:B------:R-:W-:Y:S02]  /*11b00*/  ULDC UR4, c[0x0][0xc38] ;  /* 0x00030e0000047ab9 */ /* 0x000fe40000000800 */
[----:B------:R-:W-:-:S05]  /*11b10*/  MOV R7, UR4 ;  /* 0x0000000400077c02 */ /* 0x000fca0008000f00 */
[----:B-1----:R-:W-:-:S04]  /*11b20*/  IMAD R14, R14, R7, RZ ;  /* 0x000000070e0e7224 */ /* 0x002fc800078e02ff */
[----:B------:R-:W-:-:S05]  /*11b30*/  IMAD.IADD R9, R14, 0x1, R9 ;  /* 0x000000010e097824 */ /* 0x000fca00078e0209 */
[----:B------:R-:W-:-:S13]  /*11b40*/  ISETP.GT.AND P6, PT, R9, R0, PT ;  /* 0x000000000900720c */ /* 0x000fda0003fc4270 */
[----:B------:R-:W-:Y:S05]  /*11b50*/  @!P6 BRA `(.L_x_2533) ;  /* 0xfffffffc0064e947 */ /* 0x000fea000383ffff */
.L_x_2528:
        /* <DEDUP_REMOVED lines=8> */
.L_x_2655:
[----:B------:R-:W-:Y:S01]  /*11be0*/  ISETP.NE.AND P0, PT, R2, RZ, PT ;  /* 0x000000ff0200720c */ /* 0x000fe20003f05270 */
[----:B------:R-:W-:-:S12]  /*11bf0*/  IMAD.MOV.U32 R14, RZ, RZ, RZ ;  /* 0x000000ffff0e7224 */ /* 0x000fd800078e00ff */
[----:B------:R-:W-:Y:S05]  /*11c00*/  @!P0 BRA `(.L_x_2535) ;  /* 0x0000000000108947 */ /* 0x000fea0003800000 */
[----:B------:R-:W-:Y:S01]  /*11c10*/  UMOV UR4, 0xffffffff ;  /* 0xffffffff00047882 */ /* 0x000fe20000000000 */
[----:B------:R-:W-:Y:S02]  /*11c20*/  VIADD R12, R4, 0xffffffff ;  /* 0xffffffff040c7836 */ /* 0x000fe40000000000 */
[----:B------:R-:W-:Y:S05]  /*11c30*/  BRA.DIV UR4, `(.L_x_2536) ;  /* 0x0000004204747947 */ /* 0x000fea000b800000 */
[----:B------:R3:W4:Y:S02]  /*11c40*/  SHFL.IDX PT, R14, R6, R12, 0x1f ;  /* 0x00001f0c060e7589 */ /* 0x00072400000e0000 */
.L_x_2535:
[----:B------:R-:W5:Y:S01]  /*11c50*/  LDC.64 R2, c[0x0][0xc90] ;  /* 0x00032400ff027b82 */ /* 0x000f620000000a00 */
[----:B------:R-:W-:-:S05]  /*11c60*/  IADD3 R19, R4, R19, RZ ;  /* 0x0000001304137210 */ /* 0x000fca0007ffe0ff */
[----:B-----5:R-:W-:-:S05]  /*11c70*/  IMAD.WIDE R2, R19, 0x4, R2 ;  /* 0x0000000413027825 */ /* 0x020fca00078e0202 */
[----:B0--3--:R0:W1:Y:S01]  /*11c80*/  LDG.E R6, desc[UR36][R2.64] ;  /* 0x0000002402067981 */ /* 0x009062000c1e1900 */
[----:B----4-:R-:W-:Y:S02]  /*11c90*/  IMAD R16, R14, R7, R16 ;  /* 0x000000070e107224 */ /* 0x010fe400078e0210 */
[----:B0-----:R-:W-:Y:S02]  /*11ca0*/  IMAD.MOV.U32 R2, RZ, RZ, RZ ;  /* 0x000000ffff027224 */ /* 0x001fe400078e00ff */
[----:B-12---:R-:W-:-:S05]  /*11cb0*/  IMAD R4, R5, R6, RZ ;  /* 0x0000000605047224 */ /* 0x006fca00078e02ff */
        /* <DEDUP_REMOVED lines=10> */
[----:B------:R-:W-:Y:S02]  /*11d60*/  IABS R3, R9 ;  /* 0x0000000900037213 */ /* 0x000fe40000000000 */
[----:B------:R-:W-:-:S03]  /*11d70*/  IADD3 R0, RZ, -R0, RZ ;  /* 0x80000000ff007210 */ /* 0x000fc60007ffe0ff */
        /* <DEDUP_REMOVED lines=13> */
[----:B------:R-:W-:-:S03]  /*11e50*/  IMAD.MOV R2, RZ, RZ, -R2 ;  /* 0x000000ffff027224 */ /* 0x000fc600078e0a02 */
[----:B------:R-:W-:Y:S01]  /*11e60*/  IADD3 R3, -R0, RZ, RZ ;  /* 0x000000ff00037210 */ /* 0x000fe20007ffe1ff */
[----:B------:R-:W-:-:S03]  /*11e70*/  IMAD R9, R4, R2, R9 ;  /* 0x0000000204097224 */ /* 0x000fc600078e0209 */
[----:B------:R-:W-:-:S04]  /*11e80*/  VIADDMNMX R6, R3, R7, R6, PT ;  /* 0x0000000703067246 */ /* 0x000fc80003800106 */
[-C--:B------:R-:W-:Y:S02]  /*11e90*/  IABS R7, R6.reuse ;  /* 0x0000000600077213 */ /* 0x080fe40000000000 */
[----:B------:R-:W-:Y:S02]  /*11ea0*/  IABS R4, R6 ;  /* 0x0000000600047213 */ /* 0x000fe40000000000 */
[----:B------:R-:W0:Y:S02]  /*11eb0*/  I2F.RP R8, R7 ;  /* 0x0000000700087306 */ /* 0x000e240000209400 */
[----:B------:R-:W-:-:S06]  /*11ec0*/  IADD3 R4, RZ, -R4, RZ ;  /* 0x80000004ff047210 */ /* 0x000fcc0007ffe0ff */
        /* <DEDUP_REMOVED lines=8> */
[C---:B------:R-:W-:Y:S02]  /*11f50*/  LOP3.LUT R3, R9.reuse, R6, RZ, 0x3c, !PT ;  /* 0x0000000609037212 */ /* 0x040fe400078e3cff */
[----:B------:R-:W-:Y:S01]  /*11f60*/  IADD3 R9, R9, R0, RZ ;  /* 0x0000000009097210 */ /* 0x000fe20007ffe0ff */
        /* <DEDUP_REMOVED lines=16> */
.L_x_2529:
[----:B------:R-:W-:Y:S01]  /*12070*/  UMOV UR4, URZ ;  /* 0x0000003f00047c82 */ /* 0x000fe20008000000 */
[----:B------:R-:W-:Y:S01]  /*12080*/  UMOV UR5, URZ ;  /* 0x0000003f00057c82 */ /* 0x000fe20008000000 */
[----:B------:R-:W-:Y:S01]  /*12090*/  ULDC UR6, c[0x0][0xc3c] ;  /* 0x00030f0000067ab9 */ /* 0x000fe20000000800 */
[----:B------:R-:W-:Y:S01]  /*120a0*/  IMAD.MOV.U32 R16, RZ, RZ, R0 ;  /* 0x000000ffff107224 */ /* 0x000fe200078e0000 */
[----:B------:R-:W-:Y:S01]  /*120b0*/  MOV R18, UR5 ;  /* 0x0000000500127c02 */ /* 0x000fe20008000f00 */
[----:B------:R-:W-:Y:S02]  /*120c0*/  IMAD.U32 R17, RZ, RZ, UR4 ;  /* 0x00000004ff117e24 */ /* 0x000fe4000f8e00ff */
[----:B------:R-:W-:-:S07]  /*120d0*/  IMAD.U32 R19, RZ, RZ, UR6 ;  /* 0x00000006ff137e24 */ /* 0x000fce000f8e00ff */
.L_x_2537:
[----:B------:R-:W1:Y:S01]  /*120e0*/  S2R R0, SR_TID.X ;  /* 0x0000000000007919 */ /* 0x000e620000002100 */
        /* <DEDUP_REMOVED lines=9> */
.L_x_2526:
[----:B------:R-:W-:Y:S02]  /*12180*/  ULDC UR4, c[0x0][0xc3c] ;  /* 0x00030f0000047ab9 */ /* 0x000fe40000000800 */
[----:B-1----:R-:W-:-:S13]  /*12190*/  ISETP.GE.AND P0, PT, R19, UR4, PT ;  /* 0x0000000413007c0c */ /* 0x002fda000bf06270 */
[----:B------:R-:W-:Y:S05]  /*121a0*/  @!P0 BRA `(.L_x_2538) ;  /* 0xffffffb400d88947 */ /* 0x000fea000383ffff */
[----:B------:R-:W-:Y:S05]  /*121b0*/  BSYNC B8 ;  /* 0x0000000000087941 */ /* 0x000fea0003800000 */
.L_x_2475:
[----:B-1----:R-:W3:Y:S01]  /*121c0*/  LDL.LU R0, [R1+0x20] ;  /* 0x0000200001007983 */ /* 0x002ee20000300800 */
[----:B------:R-:W-:Y:S01]  /*121d0*/  BSSY B0, `(.L_x_2539) ;  /* 0x000000b000007945 */ /* 0x000fe20003800000 */
[----:B------:R-:W1:Y:S01]  /*121e0*/  S2R R5, SR_CgaCtaId ;  /* 0x0000000000057919 */ /* 0x000e620000008800 */
[----:B---3--:R-:W-:-:S05]  /*121f0*/  VIADD R0, R0, 0x1 ;  /* 0x0000000100007836 */ /* 0x008fca0000000000 */
        /* <DEDUP_REMOVED lines=8> */
.L_x_2658:
[----:B------:R-:W-:Y:S05]  /*12280*/  BSYNC B0 ;  /* 0x0000000000007941 */ /* 0x000fea0003800000 */
.L_x_2539:
[----:B------:R-:W-:-:S03]  /*12290*/  UMOV UR4, 0xffffffff ;  /* 0xffffffff00047882 */ /* 0x000fc60000000000 */
[----:B------:R-:W-:Y:S05]  /*122a0*/  BRA.DIV UR4, `(.L_x_2541) ;  /* 0x0000003e04107947 */ /* 0x000fea000b800000 */
[----:B-1----:R-:W1:Y:S02]  /*122b0*/  S2R R0, SR_TID.X ;  /* 0x0000000000007919 */ /* 0x002e640000002100 */
[----:B-1----:R-:W-:-:S04]  /*122c0*/  SHF.R.U32.HI R0, RZ, 0x5, R0 ;  /* 0x00000005ff007819 */ /* 0x002fc80000011600 */
[----:B------:R-:W-:-:S05]  /*122d0*/  LOP3.LUT R0, R0, 0x3, RZ, 0xc0, !PT ;  /* 0x0000000300007812 */ /* 0x000fca00078ec0ff */
[----:B------:R1:W3:Y:S02]  /*122e0*/  SHFL.IDX PT, R14, R0, RZ, 0x1f ;  /* 0x00001fff000e7589 */ /* 0x0002e400000e0000 */
.L_x_2661:
[----:B---3--:R-:W-:Y:S01]  /*122f0*/  ISETP.NE.AND P0, PT, R14, RZ, PT ;  /* 0x000000ff0e00720c */ /* 0x008fe20003f05270 */
[----:B------:R-:W-:-:S12]  /*12300*/  BSSY B0, `(.L_x_2542) ;  /* 0x0000026000007945 */ /* 0x000fd80003800000 */
[----:B------:R-:W-:Y:S05]  /*12310*/  @P0 BRA `(.L_x_2543) ;  /* 0x0000000000900947 */ /* 0x000fea0003800000 */
[----:B------:R-:W-:-:S03]  /*12320*/  UMOV UR4, 0xffffffff ;  /* 0xffffffff00047882 */ /* 0x000fc60000000000 */
[----:B------:R-:W-:Y:S05]  /*12330*/  BRA.DIV UR4, `(.L_x_2544) ;  /* 0x0000003e04207947 */ /* 0x000fea000b800000 */
[----:B------:R-:W-:-:S13]  /*12340*/  ELECT P6, URZ, PT ;  /* 0x00000000003f782f */ /* 0x000fda00038c0000 */
.L_x_2664:
[----:B------:R-:W-:Y:S05]  /*12350*/  @!P6 BRA `(.L_x_2543) ;  /* 0x000000000080e947 */ /* 0x000fea0003800000 */
[----:B-1----:R-:W3:Y:S02]  /*12360*/  LDL R0, [R1+0x28] ;  /* 0x0000280001007983 */ /* 0x002ee40000100800 */
[----:B---3--:R-:W-:-:S13]  /*12370*/  R2UR UR4, R0 ;  /* 0x00000000000472ca */ /* 0x008fda00000e0000 */
[----:B------:R-:W-:-:S06]  /*12380*/  ULOP3.LUT UR4, UR4, 0x2, URZ, 0xfc, !UPT ;  /* 0x0000000204047892 */ /* 0x000fcc000f8efc3f */
[----:B------:R-:W-:-:S05]  /*12390*/  IMAD.U32 R0, RZ, RZ, UR4 ;  /* 0x00000004ff007e24 */ /* 0x000fca000f8e00ff */
[----:B------:R-:W-:-:S13]  /*123a0*/  ISETP.NE.AND P0, PT, R0, 0x3, PT ;  /* 0x000000030000780c */ /* 0x000fda0003f05270 */
[----:B------:R-:W-:Y:S05]  /*123b0*/  @!P0 BRA `(.L_x_2545) ;  /* 0x0000000000048947 */ /* 0x000fea0003800000 */
[----:B------:R-:W-:Y:S01]  /*123c0*/  BPT.TRAP 0x1 ;  /* 0x000000040000795c */ /* 0x000fe20000300000 */
.L_x_2545:
[C---:B------:R-:W-:Y:S01]  /*123d0*/  LEA R5, R27.reuse, R4, 0x3 ;  /* 0x000000041b057211 */ /* 0x040fe200078e18ff */
[----:B------:R-:W-:Y:S01]  /*123e0*/  VIADD R27, R27, 0x1 ;  /* 0x000000011b1b7836 */ /* 0x000fe20000000000 */
[----:B------:R-:W-:-:S04]  /*123f0*/  SHF.L.U32 R0, R28, 0x1f, RZ ;  /* 0x0000001f1c007819 */ /* 0x000fc800000006ff */
[----:B------:R-:W1:Y:S01]  /*12400*/  SYNCS.PHASECHK.TRANS64.TRYWAIT P1, [R5+URZ+0x30840], R0 ;  /* 0x03084000050075a7 */ /* 0x000e62000802017f */
[----:B------:R-:W-:-:S04]  /*12410*/  ISETP.NE.AND P2, PT, R27, 0x2, PT ;  /* 0x000000021b00780c */ /* 0x000fc80003f45270 */
[----:B------:R-:W-:Y:S01]  /*12420*/  SEL R3, RZ, 0x1, P2 ;  /* 0x00000001ff037807 */ /* 0x000fe20001000000 */
[----:B-1----:R-:W-:Y:S08]  /*12430*/  @!P1 BRA `(.L_x_2546) ;  /* 0x0000003c00009947 */ /* 0x002ff00003800000 */
.L_x_2665:
[----:B------:R-:W-:Y:S02]  /*12440*/  SEL R27, R27, RZ, P2 ;  /* 0x000000ff1b1b7207 */ /* 0x000fe40001000000 */
[----:B------:R-:W-:Y:S01]  /*12450*/  LOP3.LUT R2, R28, R3, RZ, 0x3c, !PT ;  /* 0x000000031c027212 */ /* 0x000fe200078e3cff */
[----:B------:R-:W-:Y:S06]  /*12460*/  @!P0 BRA `(.L_x_2547) ;  /* 0x0000000000048947 */ /* 0x000fec0003800000 */
[----:B------:R-:W-:Y:S01]  /*12470*/  BPT.TRAP 0x1 ;  /* 0x000000040000795c */ /* 0x000fe20000300000 */
.L_x_2547:
[----:B------:R-:W-:Y:S01]  /*12480*/  IMAD R27, R27, 0x8, R4 ;  /* 0x000000081b1b7824 */ /* 0x000fe200078e0204 */
[----:B------:R-:W-:-:S04]  /*12490*/  SHF.L.U32 R2, R2, 0x1f, RZ ;  /* 0x0000001f02027819 */ /* 0x000fc800000006ff */
[----:B------:R-:W3:Y:S02]  /*124a0*/  SYNCS.PHASECHK.TRANS64.TRYWAIT P1, [R27+URZ+0x30840], R2 ;  /* 0x030840021b0075a7 */ /* 0x000ee4000802017f */
[----:B---3--:R-:W-:Y:S05]  /*124b0*/  @!P1 BRA `(.L_x_2548) ;  /* 0x0000003800f49947 */ /* 0x008fea0003800000 */
.L_x_2666:
[----:B------:R-:W-:Y:S05]  /*124c0*/  @!P0 BRA `(.L_x_2549) ;  /* 0x0000000000048947 */ /* 0x000fea0003800000 */
[----:B------:R-:W-:Y:S01]  /*124d0*/  BPT.TRAP 0x1 ;  /* 0x000000040000795c */ /* 0x000fe20000300000 */
.L_x_2549:
[----:B------:R-:W4:Y:S02]  /*124e0*/  SYNCS.PHASECHK.TRANS64.TRYWAIT P1, [R5+URZ+0x30860], R0 ;  /* 0x03086000050075a7 */ /* 0x000f24000802017f */
[----:B----4-:R-:W-:Y:S05]  /*124f0*/  @!P1 BRA `(.L_x_2550) ;  /* 0x0000003800f89947 */ /* 0x010fea0003800000 */
.L_x_2667:
[----:B------:R-:W-:Y:S05]  /*12500*/  @!P0 BRA `(.L_x_2551) ;  /* 0x0000000000048947 */ /* 0x000fea0003800000 */
[----:B------:R-:W-:Y:S01]  /*12510*/  BPT.TRAP 0x1 ;  /* 0x000000040000795c */ /* 0x000fe20000300000 */
.L_x_2551:
[----:B------:R0:W0:Y:S02]  /*12520*/  SYNCS.PHASECHK.TRANS64.TRYWAIT P0, [R27+URZ+0x30860], R2 ;  /* 0x030860021b0075a7 */ /* 0x000024000800017f */
[----:B0-----:R-:W-:Y:S05]  /*12530*/  @!P0 NANOSLEEP.SYNCS 0x989680 ;  /* 0x009896800000895d */ /* 0x001fea0003900000 */
[----:B------:R-:W0:Y:S02]  /*12540*/  @!P0 SYNCS.PHASECHK.TRANS64 P0, [R27+URZ+0x30860], R2 ;  /* 0x030860021b0085a7 */ /* 0x000e24000800007f */
[----:B0-----:R-:W-:Y:S05]  /*12550*/  @!P0 BRA `(.L_x_2551) ;  /* 0xfffffffc00f08947 */ /* 0x001fea000383ffff */
.L_x_2543:
[----:B------:R-:W-:Y:S05]  /*12560*/  BSYNC B0 ;  /* 0x0000000000007941 */ /* 0x000fea0003800000 */
.L_x_2542:
[----:B------:R-:W-:Y:S05]  /*12570*/  EXIT ;  /* 0x000000000000794d */ /* 0x000fea0003800000 */
.L_x_2411:
[----:B0-----:R-:W-:-:S04]  /*12580*/  IMAD.U32 R3, RZ, RZ, UR40 ;  /* 0x00000028ff037e24 */ /* 0x001fc8000f8e00ff */
[----:B------:R0:W1:Y:S03]  /*12590*/  SYNCS.PHASECHK.TRANS64.TRYWAIT P1, [R3+URZ+0x30800], R0 ;  /* 0x03080000030075a7 */ /* 0x000066000802017f */
[----:B-1----:R-:W-:Y:S05]  /*125a0*/  @!P1 NANOSLEEP.SYNCS 0x989680 ;  /* 0x009896800000995d */ /* 0x002fea0003900000 */
[----:B------:R-:W1:Y:S02]  /*125b0*/  @!P1 SYNCS.PHASECHK.TRANS64 P1, [R3+URZ+0x30800], R0 ;  /* 0x03080000030095a7 */ /* 0x000e64000802007f */
[----:B-1----:R-:W-:Y:S05]  /*125c0*/  @!P1 BRA `(.L_x_2411) ;  /* 0xfffffffc00ec9947 */ /* 0x002fea000383ffff */
[----:B------:R-:W-:Y:S05]  /*125d0*/  BRA `(.L_x_2552) ;  /* 0xfffffef000f07947 */ /* 0x000fea000383ffff */
.L_x_2415:
[----:B-1----:R1:W2:Y:S02]  /*125e0*/  SYNCS.PHASECHK.TRANS64.TRYWAIT P1, [R0+URZ+0x30830], R3 ;  /* 0x03083003000075a7 */ /* 0x0022a4000802017f */
[----:B--2---:R-:W-:Y:S05]  /*125f0*/  @!P1 NANOSLEEP.SYNCS 0x989680 ;  /* 0x009896800000995d */ /* 0x004fea0003900000 */
[----:B------:R-:W2:Y:S02]  /*12600*/  @!P1 SYNCS.PHASECHK.TRANS64 P1, [R0+URZ+0x30830], R3 ;  /* 0x03083003000095a7 */ /* 0x000ea4000802007f */
[----:B--2---:R-:W-:Y:S05]  /*12610*/  @!P1 BRA `(.L_x_2415) ;  /* 0xfffffffc00f09947 */ /* 0x004fea000383ffff */
[----:B------:R-:W-:Y:S05]  /*12620*/  BRA `(.L_x_2414) ;  /* 0xfffffef4000c7947 */ /* 0x000fea000383ffff */
.L_x_2421:
[----:B-1----:R-:W-:-:S04]  /*12630*/  IMAD.U32 R12, RZ, RZ, UR8 ;  /* 0x00000008ff0c7e24 */ /* 0x002fc8000f8e00ff */
[----:B------:R1:W2:Y:S03]  /*12640*/  SYNCS.PHASECHK.TRANS64.TRYWAIT P1, [R12+URZ+0x30830], R11 ;  /* 0x0308300b0c0075a7 */ /* 0x0002a6000802017f */
[----:B--2---:R-:W-:Y:S05]  /*12650*/  @!P1 NANOSLEEP.SYNCS 0x989680 ;  /* 0x009896800000995d */ /* 0x004fea0003900000 */
[----:B------:R-:W2:Y:S02]  /*12660*/  @!P1 SYNCS.PHASECHK.TRANS64 P1, [R12+URZ+0x30830], R11 ;  /* 0x0308300b0c0095a7 */ /* 0x000ea4000802007f */
[----:B--2---:R-:W-:Y:S05]  /*12670*/  @!P1 BRA `(.L_x_2421) ;  /* 0xfffffffc00ec9947 */ /* 0x004fea000383ffff */
[----:B------:R-:W-:Y:S05]  /*12680*/  BRA `(.L_x_2420) ;  /* 0xffffff1800f87947 */ /* 0x000fea000383ffff */
.L_x_2425:
[----:B01----:R-:W-:-:S04]  /*12690*/  MOV R11, UR9 ;  /* 0x00000009000b7c02 */ /* 0x003fc80008000f00 */
[----:B------:R0:W1:Y:S03]  /*126a0*/  SYNCS.PHASECHK.TRANS64.TRYWAIT P1, [R11+URZ+0x30850], R0 ;  /* 0x030850000b0075a7 */ /* 0x000066000802017f */
[----:B-1----:R-:W-:Y:S05]  /*126b0*/  @!P1 NANOSLEEP.SYNCS 0x989680 ;  /* 0x009896800000995d */ /* 0x002fea0003900000 */
[----:B------:R-:W1:Y:S02]  /*126c0*/  @!P1 SYNCS.PHASECHK.TRANS64 P1, [R11+URZ+0x30850], R0 ;  /* 0x030850000b0095a7 */ /* 0x000e64000802007f */
[----:B-1----:R-:W-:Y:S05]  /*126d0*/  @!P1 BRA `(.L_x_2425) ;  /* 0xfffffffc00ec9947 */ /* 0x002fea000383ffff */
[----:B------:R-:W-:Y:S05]  /*126e0*/  BRA `(.L_x_2424) ;  /* 0xffffff2400c07947 */ /* 0x000fea000383ffff */
.L_x_2433:
[----:B-1----:R-:W-:-:S04]  /*126f0*/  IMAD.U32 R12, RZ, RZ, UR8 ;  /* 0x00000008ff0c7e24 */ /* 0x002fc8000f8e00ff */
[----:B------:R1:W2:Y:S03]  /*12700*/  SYNCS.PHASECHK.TRANS64.TRYWAIT P1, [R12+URZ+0x30830], R11 ;  /* 0x0308300b0c0075a7 */ /* 0x0002a6000802017f */
[----:B--2---:R-:W-:Y:S05]  /*12710*/  @!P1 NANOSLEEP.SYNCS 0x989680 ;  /* 0x009896800000995d */ /* 0x004fea0003900000 */
[----:B------:R-:W2:Y:S02]  /*12720*/  @!P1 SYNCS.PHASECHK.TRANS64 P1, [R12+URZ+0x30830], R11 ;  /* 0x0308300b0c0095a7 */ /* 0x000ea4000802007f */
[----:B--2---:R-:W-:Y:S05]  /*12730*/  @!P1 BRA `(.L_x_2433) ;  /* 0xfffffffc00ec9947 */ /* 0x004fea000383ffff */
[----:B------:R-:W-:Y:S05]  /*12740*/  BRA `(.L_x_2432) ;  /* 0xffffff4400ec7947 */ /* 0x000fea000383ffff */
.L_x_2437:
[----:B01----:R-:W-:-:S04]  /*12750*/  IMAD.U32 R11, RZ, RZ, UR8 ;  /* 0x00000008ff0b7e24 */ /* 0x003fc8000f8e00ff */
[----:B------:R0:W1:Y:S03]  /*12760*/  SYNCS.PHASECHK.TRANS64.TRYWAIT P1, [R11+URZ+0x30850], R0 ;  /* 0x030850000b0075a7 */ /* 0x000066000802017f */
[----:B-1----:R-:W-:Y:S05]  /*12770*/  @!P1 NANOSLEEP.SYNCS 0x989680 ;  /* 0x009896800000995d */ /* 0x002fea0003900000 */
[----:B------:R-:W1:Y:S02]  /*12780*/  @!P1 SYNCS.PHASECHK.TRANS64 P1, [R11+URZ+0x30850], R0 ;  /* 0x030850000b0095a7 */ /* 0x000e64000802007f */
[----:B-1----:R-:W-:Y:S05]  /*12790*/  @!P1 BRA `(.L_x_2437) ;  /* 0xfffffffc00ec9947 */ /* 0x002fea000383ffff */
[----:B------:R-:W-:Y:S05]  /*127a0*/  BRA `(.L_x_2436) ;  /* 0xffffff5000b47947 */ /* 0x000fea000383ffff */
.L_x_2444:
[----:B-1----:R-:W-:-:S04]  /*127b0*/  IMAD.U32 R5, RZ, RZ, UR5 ;  /* 0x00000005ff057e24 */ /* 0x002fc8000f8e00ff */
[----:B------:R1:W2:Y:S03]  /*127c0*/  SYNCS.PHASECHK.TRANS64.TRYWAIT P1, [R5+URZ+0x30850], R0 ;  /* 0x03085000050075a7 */ /* 0x0002a6000802017f */
[----:B--2---:R-:W-:Y:S05]  /*127d0*/  @!P1 NANOSLEEP.SYNCS 0x989680 ;  /* 0x009896800000995d */ /* 0x004fea0003900000 */
[----:B------:R-:W2:Y:S02]  /*127e0*/  @!P1 SYNCS.PHASECHK.TRANS64 P1, [R5+URZ+0x30850], R0 ;  /* 0x03085000050095a7 */ /* 0x000ea4000802007f */
[----:B--2---:R-:W-:Y:S05]  /*127f0*/  @!P1 BRA `(.L_x_2444) ;  /* 0xfffffffc00ec9947 */ /* 0x004fea000383ffff */
[----:B------:R-:W-:Y:S05]  /*12800*/  BRA `(.L_x_2443) ;  /* 0xffffff70004c7947 */ /* 0x000fea000383ffff */
.L_x_2487:
[----:B------:R-:W-:Y:S01]  /*12810*/  SHF.R.U32.HI R8, RZ, 0x5, R21 ;  /* 0x00000005ff087819 */ /* 0x000fe20000011615 */
[----:B------:R-:W-:Y:S01]  /*12820*/  BSSY B0, `(.L_x_2553) ;  /* 0x0000009000007945 */ /* 0x000fe20003800000 */
[----:B------:R-:W-:Y:S01]  /*12830*/  MOV R12, RZ ;  /* 0x000000ff000c7202 */ /* 0x000fe20000000f00 */
[----:B------:R-:W-:Y:S01]  /*12840*/  IMAD.MOV.U32 R11, RZ, RZ, 0x1f ;  /* 0x0000001fff0b7424 */ /* 0x000fe200078e00ff */
[----:B------:R-:W-:Y:S01]  /*12850*/  LOP3.LUT R8, R8, 0x3, RZ, 0xc0, !PT ;  /* 0x0000000308087812 */ /* 0x000fe200078ec0ff */
[----:B------:R-:W-:-:S04]  /*12860*/  IMAD.MOV.U32 R15, RZ, RZ, -0x1 ;  /* 0xffffffffff0f7424 */ /* 0x000fc800078e00ff */
[----:B------:R-:W-:-:S07]  /*12870*/  IMAD.MOV.U32 R13, RZ, RZ, R8 ;  /* 0x000000ffff0d7224 */ /* 0x000fce00078e0008 */
[----:B-----5:R-:W-:Y:S05]  /*12880*/  WARPSYNC.COLLECTIVE R15, `(.L_x_2554) ;  /* 0x000000000f087348 */ /* 0x020fea0003c00000 */
[----:B------:R0:W1:Y:S02]  /*12890*/  SHFL.IDX P6, R14, R13, R12, R11 ;  /* 0x0000000c0d0e7389 */ /* 0x00006400000c000b */
[----:B01---5:R-:W-:Y:S01]  /*128a0*/  ENDCOLLECTIVE ;  /* 0x000000000000791b */ /* 0x023fe20003800000 */
.L_x_2554:
[----:B------:R-:W-:Y:S05]  /*128b0*/  BSYNC B0 ;  /* 0x0000000000007941 */ /* 0x000fea0003800000 */
.L_x_2553:
[----:B------:R-:W-:Y:S05]  /*128c0*/  BRA `(.L_x_2555) ;  /* 0xffffffbc00907947 */ /* 0x000fea000383ffff */
.L_x_2490:
[----:B0-----:R0:W1:Y:S02]  /*128d0*/  SYNCS.PHASECHK.TRANS64.TRYWAIT P0, [R7+URZ+0x30840], R2 ;  /* 0x03084002070075a7 */ /* 0x001064000800017f */
[----:B-1----:R-:W-:Y:S05]  /*128e0*/  @!P0 NANOSLEEP.SYNCS 0x989680 ;  /* 0x009896800000895d */ /* 0x002fea0003900000 */
[----:B------:R-:W1:Y:S02]  /*128f0*/  @!P0 SYNCS.PHASECHK.TRANS64 P0, [R7+URZ+0x30840], R2 ;  /* 0x03084002070085a7 */ /* 0x000e64000800007f */
[----:B-1----:R-:W-:Y:S05]  /*12900*/  @!P0 BRA `(.L_x_2490) ;  /* 0xfffffffc00f08947 */ /* 0x002fea000383ffff */
[----:B------:R-:W-:Y:S05]  /*12910*/  BRA `(.L_x_2556) ;  /* 0xffffffc000047947 */ /* 0x000fea000383ffff */
.L_x_2491:
        /* <DEDUP_REMOVED lines=8> */
.L_x_2558:
[----:B------:R-:W-:Y:S05]  /*129a0*/  BSYNC B0 ;  /* 0x0000000000007941 */ /* 0x000fea0003800000 */
.L_x_2557:
        /* <DEDUP_REMOVED lines=9> */
.L_x_2559:
[----:B------:R-:W-:Y:S01]  /*12a40*/  MOV R13, R0 ;  /* 0x00000000000d7202 */ /* 0x000fe20000000f00 */
[----:B------:R-:W-:Y:S02]  /*12a50*/  IMAD.MOV.U32 R12, RZ, RZ, 0x1 ;  /* 0x00000001ff0c7424 */ /* 0x000fe400078e00ff */
[----:B------:R-:W-:-:S07]  /*12a60*/  IMAD.MOV.U32 R3, RZ, RZ, R14 ;  /* 0x000000ffff037224 */ /* 0x000fce00078e000e */
[----:B------:R-:W-:Y:S05]  /*12a70*/  WARPSYNC.COLLECTIVE R15, `(.L_x_2560) ;  /* 0x000000000f087348 */ /* 0x000fea0003c00000 */
[----:B------:R0:W1:Y:S02]  /*12a80*/  SHFL.IDX P6, R14, R13, R12, R11 ;  /* 0x0000000c0d0e7389 */ /* 0x00006400000c000b */
[----:B01----:R-:W-:Y:S01]  /*12a90*/  ENDCOLLECTIVE ;  /* 0x000000000000791b */ /* 0x003fe20003800000 */
.L_x_2560:
        /* <DEDUP_REMOVED lines=17> */
.L_x_2561:
[----:B------:R-:W-:Y:S02]  /*12bb0*/  @P1 IMAD R8, R5, 0x2, R22 ;  /* 0x0000000205081824 */ /* 0x000fe400078e0216 */
[----:B------:R-:W-:Y:S02]  /*12bc0*/  IMAD.MOV.U32 R13, RZ, RZ, R0 ;  /* 0x000000ffff0d7224 */ /* 0x000fe400078e0000 */
[----:B------:R-:W-:Y:S02]  /*12bd0*/  IMAD.MOV.U32 R12, RZ, RZ, 0x2 ;  /* 0x00000002ff0c7424 */ /* 0x000fe400078e00ff */
[----:B------:R-:W-:-:S07]  /*12be0*/  IMAD.MOV.U32 R3, RZ, RZ, R14 ;  /* 0x000000ffff037224 */ /* 0x000fce00078e000e */
[----:B------:R-:W-:Y:S05]  /*12bf0*/  WARPSYNC.COLLECTIVE R15, `(.L_x_2562) ;  /* 0x000000000f087348 */ /* 0x000fea0003c00000 */
[----:B------:R0:W1:Y:S02]  /*12c00*/  SHFL.IDX P6, R14, R13, R12, R11 ;  /* 0x0000000c0d0e7389 */ /* 0x00006400000c000b */
[----:B01----:R-:W-:Y:S01]  /*12c10*/  ENDCOLLECTIVE ;  /* 0x000000000000791b */ /* 0x003fe20003800000 */
.L_x_2562:
[----:B------:R-:W-:-:S04]  /*12c20*/  @P1 LEA R3, P0, R32, R3, 0x1 ;  /* 0x0000000320031211 */ /* 0x000fc800078008ff */
[----:B------:R-:W-:-:S04]  /*12c30*/  @P1 IADD3.X R2, RZ, R2, RZ, P0, !PT ;  /* 0x00000002ff021210 */ /* 0x000fc800007fe4ff */
        /* <DEDUP_REMOVED lines=15> */
.L_x_2563:
[----:B------:R-:W-:Y:S02]  /*12d30*/  @P1 IMAD R8, R5, 0x2, R22 ;  /* 0x0000000205081824 */ /* 0x000fe400078e0216 */
[----:B------:R-:W-:Y:S01]  /*12d40*/  IMAD.MOV.U32 R13, RZ, RZ, R0 ;  /* 0x000000ffff0d7224 */ /* 0x000fe200078e0000 */
[----:B------:R-:W-:Y:S01]  /*12d50*/  MOV R12, 0x3 ;  /* 0x00000003000c7802 */ /* 0x000fe20000000f00 */
[----:B------:R-:W-:-:S07]  /*12d60*/  IMAD.MOV.U32 R3, RZ, RZ, R14 ;  /* 0x000000ffff037224 */ /* 0x000fce00078e000e */
[----:B------:R-:W-:Y:S05]  /*12d70*/  WARPSYNC.COLLECTIVE R15, `(.L_x_2564) ;  /* 0x000000000f087348 */ /* 0x000fea0003c00000 */
[----:B------:R0:W1:Y:S02]  /*12d80*/  SHFL.IDX P6, R14, R13, R12, R11 ;  /* 0x0000000c0d0e7389 */ /* 0x00006400000c000b */
[----:B01----:R-:W-:Y:S01]  /*12d90*/  ENDCOLLECTIVE ;  /* 0x000000000000791b */ /* 0x003fe20003800000 */
.L_x_2564:
        /* <DEDUP_REMOVED lines=17> */
.L_x_2565:
[----:B------:R-:W-:Y:S01]  /*12eb0*/  @P1 LEA R8, R5, R22, 0x1 ;  /* 0x0000001605081211 */ /* 0x000fe200078e08ff */
[----:B------:R-:W-:Y:S02]  /*12ec0*/  IMAD.MOV.U32 R13, RZ, RZ, R0 ;  /* 0x000000ffff0d7224 */ /* 0x000fe400078e0000 */
[----:B------:R-:W-:Y:S02]  /*12ed0*/  IMAD.MOV.U32 R12, RZ, RZ, 0x4 ;  /* 0x00000004ff0c7424 */ /* 0x000fe400078e00ff */
[----:B------:R-:W-:-:S07]  /*12ee0*/  IMAD.MOV.U32 R3, RZ, RZ, R14 ;  /* 0x000000ffff037224 */ /* 0x000fce00078e000e */
[----:B------:R-:W-:Y:S05]  /*12ef0*/  WARPSYNC.COLLECTIVE R15, `(.L_x_2566) ;  /* 0x000000000f087348 */ /* 0x000fea0003c00000 */
[----:B------:R0:W1:Y:S02]  /*12f00*/  SHFL.IDX P6, R14, R13, R12, R11 ;  /* 0x0000000c0d0e7389 */ /* 0x00006400000c000b */
[----:B01----:R-:W-:Y:S01]  /*12f10*/  ENDCOLLECTIVE ;  /* 0x000000000000791b */ /* 0x003fe20003800000 */
.L_x_2566:
        /* <DEDUP_REMOVED lines=17> */
.L_x_2567:
[----:B------:R-:W-:Y:S02]  /*13030*/  @P1 IMAD R8, R5, 0x2, R22 ;  /* 0x0000000205081824 */ /* 0x000fe400078e0216 */
[----:B------:R-:W-:Y:S02]  /*13040*/  IMAD.MOV.U32 R13, RZ, RZ, R0 ;  /* 0x000000ffff0d7224 */ /* 0x000fe400078e0000 */
[----:B------:R-:W-:Y:S01]  /*13050*/  IMAD.MOV.U32 R12, RZ, RZ, 0x5 ;  /* 0x00000005ff0c7424 */ /* 0x000fe200078e00ff */
[----:B------:R-:W-:-:S07]  /*13060*/  MOV R3, R14 ;  /* 0x0000000e00037202 */ /* 0x000fce0000000f00 */
[----:B------:R-:W-:Y:S05]  /*13070*/  WARPSYNC.COLLECTIVE R15, `(.L_x_2568) ;  /* 0x000000000f087348 */ /* 0x000fea0003c00000 */
[----:B------:R0:W1:Y:S02]  /*13080*/  SHFL.IDX P6, R14, R13, R12, R11 ;  /* 0x0000000c0d0e7389 */ /* 0x00006400000c000b */
[----:B01----:R-:W-:Y:S01]  /*13090*/  ENDCOLLECTIVE ;  /* 0x000000000000791b */ /* 0x003fe20003800000 */
.L_x_2568:
[----:B------:R-:W-:-:S05]  /*130a0*/  @P1 LEA R3, P0, R32, R3, 0x1 ;  /* 0x0000000320031211 */ /* 0x000fca00078008ff */
[----:B------:R-:W-:-:S05]  /*130b0*/  @P1 IMAD.X R2, RZ, RZ, R2, P0 ;  /* 0x000000ffff021224 */ /* 0x000fca00000e0602 */
[----:B------:R-:W-:Y:S01]  /*130c0*/  @P1 LOP3.LUT R3, R3, R2, RZ, 0x3c, !PT ;  /* 0x0000000203031212 */ /* 0x000fe200078e3cff */
[----:B------:R-:W-:-:S03]  /*130d0*/  IMAD.MOV.U32 R13, RZ, RZ, R4 ;  /* 0x000000ffff0d7224 */ /* 0x000fc600078e0004 */
[----:B------:R-:W-:-:S04]  /*130e0*/  @P1 LOP3.LUT R2, R3, R2, RZ, 0x3c, !PT ;  /* 0x0000000203021212 */ /* 0x000fc800078e3cff */
[----:B------:R-:W-:Y:S02]  /*130f0*/  @P1 LOP3.LUT R3, R3, R2, RZ, 0x3c, !PT ;  /* 0x0000000203031212 */ /* 0x000fe400078e3cff */
[----:B------:R-:W-:-:S03]  /*13100*/  MOV R0, R14 ;  /* 0x0000000e00007202 */ /* 0x000fc60000000f00 */
[----:B------:R-:W-:Y:S01]  /*13110*/  @!PT LDS RZ, [RZ] ;  /* 0x00000000fffff984 */ /* 0x000fe20000000800 */
[----:B------:R-:W-:Y:S01]  /*13120*/  @!PT LDS RZ, [RZ] ;  /* 0x00000000fffff984 */ /* 0x000fe20000000800 */
[----:B------:R-:W-:Y:S01]  /*13130*/  @!PT LDS RZ, [RZ] ;  /* 0x00000000fffff984 */ /* 0x000fe20000000800 */
[----:B------:R0:W-:Y:S04]  /*13140*/  @P1 LDGSTS.E.BYPASS.LTC128B.128 [R8+0x20400], desc[UR36][R2.64], !P4 ;  /* 0x2040000002081fae */ /* 0x0001e8000e101d64 */
[----:B0-----:R-:W-:Y:S05]  /*13150*/  WARPSYNC.COLLECTIVE R15, `(.L_x_2569) ;  /* 0x000000000f087348 */ /* 0x001fea0003c00000 */
[----:B------:R1:W2:Y:S02]  /*13160*/  SHFL.IDX P6, R14, R13, R12, R11 ;  /* 0x0000000c0d0e7389 */ /* 0x0002a400000c000b */
[----:B012---:R-:W-:Y:S01]  /*13170*/  ENDCOLLECTIVE ;  /* 0x000000000000791b */ /* 0x007fe20003800000 */
.L_x_2569:
[----:B------:R-:W-:Y:S01]  /*13180*/  @!PT LDS RZ, [RZ] ;  /* 0x00000000fffff984 */ /* 0x000fe20000000800 */
[----:B------:R-:W-:Y:S01]  /*13190*/  @!PT LDS RZ, [RZ] ;  /* 0x00000000fffff984 */ /* 0x000fe20000000800 */
[----:B------:R-:W-:Y:S01]  /*131a0*/  @!PT LDS RZ, [RZ] ;  /* 0x00000000fffff984 */ /* 0x000fe20000000800 */
[----:B------:R-:W-:Y:S04]  /*131b0*/  @P1 LDGSTS.E.BYPASS.LTC128B.128 [R8+0x23400], desc[UR36][R2.64+0x80], !P3 ;  /* 0x2340008002081fae */ /* 0x000fe8000d901d64 */
[----:B------:R0:W-:Y:S02]  /*131c0*/  @P1 LDGSTS.E.BYPASS.LTC128B.128 [R8+0x26400], desc[UR36][R2.64+0x100], !P2 ;  /* 0x2640010002081fae */ /* 0x0001e4000d101d64 */
[----:B0-----:R-:W-:Y:S01]  /*131d0*/  IMAD.MOV.U32 R2, RZ, RZ, R14 ;  /* 0x000000ffff027224 */ /* 0x001fe200078e000e */
[----:B------:R-:W-:Y:S06]  /*131e0*/  BRA `(.L_x_2570) ;  /* 0xffffffbc00487947 */ /* 0x000fec000383ffff */
.L_x_2496:
[----:B------:R-:W-:Y:S01]  /*131f0*/  IMAD.MOV.U32 R13, RZ, RZ, R4 ;  /* 0x000000ffff0d7224 */ /* 0x000fe200078e0004 */
[----:B------:R-:W-:Y:S01]  /*13200*/  MOV R11, 0x181f ;  /* 0x0000181f000b7802 */ /* 0x000fe20000000f00 */
[----:B------:R-:W-:Y:S02]  /*13210*/  IMAD.MOV.U32 R12, RZ, RZ, RZ ;  /* 0x000000ffff0c7224 */ /* 0x000fe400078e00ff */
[----:B------:R-:W-:Y:S02]  /*13220*/  IMAD.MOV.U32 R15, RZ, RZ, -0x1 ;  /* 0xffffffffff0f7424 */ /* 0x000fe400078e00ff */
[----:B-----5:R-:W-:Y:S02]  /*13230*/  IMAD R5, R9, R5, RZ ;  /* 0x0000000509057224 */ /* 0x020fe400078e02ff */
[----:B------:R-:W-:-:S07]  /*13240*/  IMAD R17, R17, 0x80, R8 ;  /* 0x0000008011117824 */ /* 0x000fce00078e0208 */
[----:B------:R-:W-:Y:S05]  /*13250*/  WARPSYNC.COLLECTIVE R15, `(.L_x_2571) ;  /* 0x000000000f087348 */ /* 0x000fea0003c00000 */
[----:B------:R0:W1:Y:S02]  /*13260*/  SHFL.IDX P6, R14, R13, R12, R11 ;  /* 0x0000000c0d0e7389 */ /* 0x00006400000c000b */
[----:B01----:R-:W-:Y:S01]  /*13270*/  ENDCOLLECTIVE ;  /* 0x000000000000791b */ /* 0x003fe20003800000 */
.L_x_2571:
[C---:B------:R-:W-:Y:S01]  /*13280*/  VIADD R6, R17.reuse, 0x10 ;  /* 0x0000001011067836 */ /* 0x040fe20000000000 */
[----:B------:R-:W-:Y:S01]  /*13290*/  ISETP.GE.AND P1, PT, R17, R5, PT ;  /* 0x000000051100720c */ /* 0x000fe20003f26270 */
[----:B------:R-:W-:Y:S02]  /*132a0*/  IMAD.MOV.U32 R13, RZ, RZ, R0 ;  /* 0x000000ffff0d7224 */ /* 0x000fe400078e0000 */
[----:B------:R-:W-:-:S10]  /*132b0*/  IMAD.MOV.U32 R2, RZ, RZ, R14 ;  /* 0x000000ffff027224 */ /* 0x000fd400078e000e */
[----:B------:R-:W-:Y:S05]  /*132c0*/  WARPSYNC.COLLECTIVE R15, `(.L_x_2572) ;  /* 0x000000000f087348 */ /* 0x000fea0003c00000 */
[----:B------:R0:W1:Y:S02]  /*132d0*/  SHFL.IDX P6, R14, R13, R12, R11 ;  /* 0x0000000c0d0e7389 */ /* 0x00006400000c000b */
[----:B01----:R-:W-:Y:S01]  /*132e0*/  ENDCOLLECTIVE ;  /* 0x000000000000791b */ /* 0x003fe20003800000 */
.L_x_2572:
        /* <DEDUP_REMOVED lines=8> */
.L_x_2573:
[----:B------:R-:W-:Y:S01]  /*13370*/  @!PT LDS RZ, [RZ] ;  /* 0x00000000fffff984 */ /* 0x000fe20000000800 */
[----:B------:R-:W-:Y:S01]  /*13380*/  @!PT LDS RZ, [RZ] ;  /* 0x00000000fffff984 */ /* 0x000fe20000000800 */
[----:B------:R-:W-:Y:S01]  /*13390*/  @!PT LDS RZ, [RZ] ;  /* 0x00000000fffff984 */ /* 0x000fe20000000800 */
[----:B------:R-:W-:Y:S04]  /*133a0*/  @!P1 LDGSTS.E.BYPASS.LTC128B.128 [R37+0x12400], desc[UR36][R2.64], !P3 ;  /* 0x1240000002259fae */ /* 0x000fe8000d901d64 */
[----:B------:R-:W-:Y:S04]  /*133b0*/  @!P1 LDGSTS.E.BYPASS.LTC128B.128 [R37+0x16400], desc[UR36][R2.64+0x80], !P2 ;  /* 0x1640008002259fae */ /* 0x000fe8000d101d64 */
[----:B------:R0:W-:Y:S01]  /*133c0*/  @!P1 LDGSTS.E.BYPASS.LTC128B.128 [R37+0x1a400], desc[UR36][R2.64+0x100], !P0 ;  /* 0x1a40010002259fae */ /* 0x0001e2000c101d64 */
[----:B------:R-:W-:Y:S01]  /*133d0*/  ISETP.GE.AND P1, PT, R6, R5, PT ;  /* 0x000000050600720c */ /* 0x000fe20003f26270 */
[----:B------:R-:W-:Y:S01]  /*133e0*/  IMAD.MOV.U32 R13, RZ, RZ, R0 ;  /* 0x000000ffff0d7224 */ /* 0x000fe200078e0000 */
[----:B------:R-:W-:-:S02]  /*133f0*/  IADD3 R6, R17, 0x20, RZ ;  /* 0x0000002011067810 */ /* 0x000fc40007ffe0ff */
[----:B0-----:R-:W-:-:S09]  /*13400*/  MOV R2, R14 ;  /* 0x0000000e00027202 */ /* 0x001fd20000000f00 */
[----:B------:R-:W-:Y:S05]  /*13410*/  WARPSYNC.COLLECTIVE R15, `(.L_x_2574) ;  /* 0x000000000f087348 */ /* 0x000fea0003c00000 */
[----:B------:R0:W1:Y:S02]  /*13420*/  SHFL.IDX P6, R14, R13, R12, R11 ;  /* 0x0000000c0d0e7389 */ /* 0x00006400000c000b */
[----:B01----:R-:W-:Y:S01]  /*13430*/  ENDCOLLECTIVE ;  /* 0x000000000000791b */ /* 0x003fe20003800000 */
.L_x_2574:
        /* <DEDUP_REMOVED lines=8> */
.L_x_2575:
[----:B------:R-:W-:-:S05]  /*134c0*/  @!P1 IMAD.MOV.U32 R3, RZ, RZ, R7 ;  /* 0x000000ffff039224 */ /* 0x000fca00078e0007 */
        /* <DEDUP_REMOVED lines=8> */
[----:B------:R-:W-:Y:S02]  /*13550*/  VIADD R6, R17, 0x30 ;  /* 0x0000003011067836 */ /* 0x000fe40000000000 */
[----:B0-----:R-:W-:-:S10]  /*13560*/  IMAD.MOV.U32 R2, RZ, RZ, R14 ;  /* 0x000000ffff027224 */ /* 0x001fd400078e000e */
[----:B------:R-:W-:Y:S05]  /*13570*/  WARPSYNC.COLLECTIVE R15, `(.L_x_2576) ;  /* 0x000000000f087348 */ /* 0x000fea0003c00000 */
[----:B------:R0:W1:Y:S02]  /*13580*/  SHFL.IDX P6, R14, R13, R12, R11 ;  /* 0x0000000c0d0e7389 */ /* 0x00006400000c000b */
[----:B01----:R-:W-:Y:S01]  /*13590*/  ENDCOLLECTIVE ;  /* 0x000000000000791b */ /* 0x003fe20003800000 */
.L_x_2576:
        /* <DEDUP_REMOVED lines=8> */
.L_x_2577:
        /* <DEDUP_REMOVED lines=14> */
.L_x_2578:
        /* <DEDUP_REMOVED lines=8> */
.L_x_2579:
[----:B------:R-:W-:-:S05]  /*13780*/  @!P1 MOV R3, R7 ;  /* 0x0000000700039202 */ /* 0x000fca0000000f00 */
[----:B------:R-:W-:Y:S01]  /*13790*/  @!PT LDS RZ, [RZ] ;  /* 0x00000000fffff984 */ /* 0x000fe20000000800 */
[----:B------:R-:W-:Y:S01]  /*137a0*/  @!PT LDS RZ, [RZ] ;  /* 0x00000000fffff984 */ /* 0x000fe20000000800 */
[----:B------:R-:W-:Y:S01]  /*137b0*/  @!PT LDS RZ, [RZ] ;  /* 0x00000000fffff984 */ /* 0x000fe20000000800 */
[----:B------:R-:W-:Y:S04]  /*137c0*/  @!P1 LDGSTS.E.BYPASS.LTC128B.128 [R37+0x13c00], desc[UR36][R2.64], !P3 ;  /* 0x13c0000002259fae */ /* 0x000fe8000d901d64 */
[----:B------:R-:W-:Y:S01]  /*137d0*/  @!P1 LDGSTS.E.BYPASS.LTC128B.128 [R37+0x17c00], desc[UR36][R2.64+0x80], !P2 ;  /* 0x17c0008002259fae */ /* 0x000fe2000d101d64 */
[----:B------:R-:W-:-:S03]  /*137e0*/  MOV R13, R0 ;  /* 0x00000000000d7202 */ /* 0x000fc60000000f00 */
[----:B------:R0:W-:Y:S01]  /*137f0*/  @!P1 LDGSTS.E.BYPASS.LTC128B.128 [R37+0x1bc00], desc[UR36][R2.64+0x100], !P0 ;  /* 0x1bc0010002259fae */ /* 0x0001e2000c101d64 */
[----:B------:R-:W-:Y:S01]  /*13800*/  ISETP.GE.AND P1, PT, R6, R5, PT ;  /* 0x000000050600720c */ /* 0x000fe20003f26270 */
[----:B------:R-:W-:Y:S02]  /*13810*/  VIADD R6, R17, 0x50 ;  /* 0x0000005011067836 */ /* 0x000fe40000000000 */
[----:B0-----:R-:W-:-:S10]  /*13820*/  IMAD.MOV.U32 R2, RZ, RZ, R14 ;  /* 0x000000ffff027224 */ /* 0x001fd400078e000e */
[----:B------:R-:W-:Y:S05]  /*13830*/  WARPSYNC.COLLECTIVE R15, `(.L_x_2580) ;  /* 0x000000000f087348 */ /* 0x000fea0003c00000 */
[----:B------:R0:W1:Y:S02]  /*13840*/  SHFL.IDX P6, R14, R13, R12, R11 ;  /* 0x0000000c0d0e7389 */ /* 0x00006400000c000b */
[----:B01----:R-:W-:Y:S01]  /*13850*/  ENDCOLLECTIVE ;  /* 0x000000000000791b */ /* 0x003fe20003800000 */
.L_x_2580:
        /* <DEDUP_REMOVED lines=8> */
.L_x_2581:
        /* <DEDUP_REMOVED lines=14> */
.L_x_2582:
        /* <DEDUP_REMOVED lines=8> */
.L_x_2583:
        /* <DEDUP_REMOVED lines=13> */
.L_x_2584:
        /* <DEDUP_REMOVED lines=8> */
.L_x_2585:
        /* <DEDUP_REMOVED lines=12> */
.L_x_2586:
[----:B------:R-:W-:Y:S05]  /*13c50*/  BRA `(.L_x_2587) ;  /* 0xffffffbc00ac7947 */ /* 0x000fea000383ffff */
.L_x_2501:
[----:B0-----:R0:W1:Y:S02]  /*13c60*/  SYNCS.PHASECHK.TRANS64.TRYWAIT P0, [R22+URZ+0x30820], R3 ;  /* 0x03082003160075a7 */ /* 0x001064000800017f */
[----:B-1----:R-:W-:Y:S05]  /*13c70*/  @!P0 NANOSLEEP.SYNCS 0x989680 ;  /* 0x009896800000895d */ /* 0x002fea0003900000 */
[----:B------:R-:W1:Y:S02]  /*13c80*/  @!P0 SYNCS.PHASECHK.TRANS64 P0, [R22+URZ+0x30820], R3 ;  /* 0x03082003160085a7 */ /* 0x000e64000800007f */
[----:B-1----:R-:W-:Y:S05]  /*13c90*/  @!P0 BRA `(.L_x_2501) ;  /* 0xfffffffc00f08947 */ /* 0x002fea000383ffff */
[----:B------:R-:W-:Y:S05]  /*13ca0*/  BRA `(.L_x_2588) ;  /* 0xffffffc0001c7947 */ /* 0x000fea000383ffff */
.L_x_2506:
[----:B0-----:R0:W1:Y:S02]  /*13cb0*/  SYNCS.PHASECHK.TRANS64.TRYWAIT P0, [R7+URZ+0x30840], R2 ;  /* 0x03084002070075a7 */ /* 0x001064000800017f */
[----:B-1----:R-:W-:Y:S05]  /*13cc0*/  @!P0 NANOSLEEP.SYNCS 0x989680 ;  /* 0x009896800000895d */ /* 0x002fea0003900000 */
[----:B------:R-:W1:Y:S02]  /*13cd0*/  @!P0 SYNCS.PHASECHK.TRANS64 P0, [R7+URZ+0x30840], R2 ;  /* 0x03084002070085a7 */ /* 0x000e64000800007f */
[----:B-1----:R-:W-:Y:S05]  /*13ce0*/  @!P0 BRA `(.L_x_2506) ;  /* 0xfffffffc00f08947 */ /* 0x002fea000383ffff */
[----:B------:R-:W-:Y:S05]  /*13cf0*/  BRA `(.L_x_2589) ;  /* 0xffffffc000fc7947 */ /* 0x000fea000383ffff */
.L_x_2507:
        /* <DEDUP_REMOVED lines=8> */
.L_x_2591:
[----:B------:R-:W-:Y:S05]  /*13d80*/  BSYNC B1 ;  /* 0x0000000000017941 */ /* 0x000fea0003800000 */
.L_x_2590:
[----:B------:R-:W-:Y:S01]  /*13d90*/  IMAD.MOV.U32 R13, RZ, RZ, R8 ;  /* 0x000000ffff0d7224 */ /* 0x000fe200078e0008 */
[----:B------:R-:W-:Y:S01]  /*13da0*/  MOV R12, RZ ;  /* 0x000000ff000c7202 */ /* 0x000fe20000000f00 */
[----:B------:R-:W-:Y:S01]  /*13db0*/  IMAD.MOV.U32 R11, RZ, RZ, 0x181f ;  /* 0x0000181fff0b7424 */ /* 0x000fe200078e00ff */
[----:B------:R-:W-:Y:S01]  /*13dc0*/  LOP3.LUT R23, R23, 0xfffffdff, RZ, 0xc0, !PT ;  /* 0xfffffdff17177812 */ /* 0x000fe200078ec0ff */
[----:B------:R-:W-:Y:S02]  /*13dd0*/  IMAD.MOV.U32 R15, RZ, RZ, -0x1 ;  /* 0xffffffffff0f7424 */ /* 0x000fe400078e00ff */
[----:B------:R-:W-:Y:S01]  /*13de0*/  IMAD.MOV.U32 R3, RZ, RZ, R14 ;  /* 0x000000ffff037224 */ /* 0x000fe200078e000e */
[----:B------:R-:W-:Y:S01]  /*13df0*/  @P1 LOP3.LUT R23, R23, 0x200, RZ, 0xfc, !PT ;  /* 0x0000020017171812 */ /* 0x000fe200078efcff */
[----:B------:R-:W-:-:S07]  /*13e00*/  IMAD.SHL.U32 R4, R32, 0x2, RZ ;  /* 0x0000000220047824 */ /* 0x000fce00078e00ff */
[----:B------:R-:W-:Y:S05]  /*13e10*/  WARPSYNC.COLLECTIVE R15, `(.L_x_2592) ;  /* 0x000000000f087348 */ /* 0x000fea0003c00000 */
[----:B------:R0:W1:Y:S02]  /*13e20*/  SHFL.IDX P6, R14, R13, R12, R11 ;  /* 0x0000000c0d0e7389 */ /* 0x00006400000c000b */
[----:B01----:R-:W-:Y:S01]  /*13e30*/  ENDCOLLECTIVE ;  /* 0x000000000000791b */ /* 0x003fe20003800000 */
.L_x_2592:
[----:B------:R-:W-:Y:S01]  /*13e40*/  IMAD R5, R5, 0x2, R22 ;  /* 0x0000000205057824 */ /* 0x000fe200078e0216 */
[----:B------:R-:W-:Y:S01]  /*13e50*/  LOP3.LUT P1, RZ, R23, 0x4, RZ, 0xc0, !PT ;  /* 0x0000000417ff7812 */ /* 0x000fe2000782c0ff */
[----:B------:R-:W-:Y:S02]  /*13e60*/  IMAD.MOV.U32 R13, RZ, RZ, R6 ;  /* 0x000000ffff0d7224 */ /* 0x000fe400078e0006 */
[----:B------:R-:W-:Y:S02]  /*13e70*/  IMAD.MOV.U32 R12, RZ, RZ, 0x1 ;  /* 0x00000001ff0c7424 */ /* 0x000fe400078e00ff */
[----:B------:R-:W-:-:S08]  /*13e80*/  IMAD.MOV.U32 R2, RZ, RZ, R14 ;  /* 0x000000ffff027224 */ /* 0x000fd000078e000e */
[----:B------:R-:W-:Y:S05]  /*13e90*/  WARPSYNC.COLLECTIVE R15, `(.L_x_2593) ;  /* 0x000000000f087348 */ /* 0x000fea0003c00000 */
[----:B------:R0:W1:Y:S02]  /*13ea0*/  SHFL.IDX P6, R14, R13, R12, R11 ;  /* 0x0000000c0d0e7389 */ /* 0x00006400000c000b */
[----:B01----:R-:W-:Y:S01]  /*13eb0*/  ENDCOLLECTIVE ;  /* 0x000000000000791b */ /* 0x003fe20003800000 */
.L_x_2593:
[----:B------:R-:W-:-:S04]  /*13ec0*/  IADD3 R2, P0, R2, R4, RZ ;  /* 0x0000000402027210 */ /* 0x000fc80007f1e0ff */
[----:B------:R-:W-:-:S05]  /*13ed0*/  IADD3.X R3, RZ, R3, RZ, P0, !PT ;  /* 0x00000003ff037210 */ /* 0x000fca00007fe4ff */
[----:B------:R-:W-:Y:S01]  /*13ee0*/  @!PT LDS RZ, [RZ] ;  /* 0x00000000fffff984 */ /* 0x000fe20000000800 */
[----:B------:R-:W-:Y:S01]  /*13ef0*/  @!PT LDS RZ, [RZ] ;  /* 0x00000000fffff984 */ /* 0x000fe20000000800 */
[----:B------:R-:W-:Y:S01]  /*13f00*/  @!PT LDS RZ, [RZ] ;  /* 0x00000000fffff984 */ /* 0x000fe20000000800 */
[----:B------:R-:W-:Y:S01]  /*13f10*/  LDGSTS.E.BYPASS.LTC128B.128 [R5+0x1e400], desc[UR36][R2.64], !P1 ;  /* 0x1e40000002057fae */ /* 0x000fe2000c901d64 */
[----:B------:R-:W-:-:S03]  /*13f20*/  MOV R13, R8 ;  /* 0x00000008000d7202 */ /* 0x000fc60000000f00 */
[----:B------:R-:W-:Y:S04]  /*13f30*/  LDGSTS.E.BYPASS.LTC128B.128 [R5+0x21400], desc[UR36][R2.64+0x80], !P5 ;  /* 0x2140008002057fae */ /* 0x000fe8000e901d64 */
[----:B------:R0:W-:Y:S02]  /*13f40*/  LDGSTS.E.BYPASS.LTC128B.128 [R5+0x24400], desc[UR36][R2.64+0x100], !P4 ;  /* 0x2440010002057fae */ /* 0x0001e4000e101d64 */
[----:B0-----:R-:W-:-:S07]  /*13f50*/  IMAD.MOV.U32 R3, RZ, RZ, R14 ;  /* 0x000000ffff037224 */ /* 0x001fce00078e000e */
[----:B------:R-:W-:Y:S05]  /*13f60*/  WARPSYNC.COLLECTIVE R15, `(.L_x_2594) ;  /* 0x000000000f087348 */ /* 0x000fea0003c00000 */
[----:B------:R0:W1:Y:S02]  /*13f70*/  SHFL.IDX P6, R14, R13, R12, R11 ;  /* 0x0000000c0d0e7389 */ /* 0x00006400000c000b */
[----:B01----:R-:W-:Y:S01]  /*13f80*/  ENDCOLLECTIVE ;  /* 0x000000000000791b */ /* 0x003fe20003800000 */
.L_x_2594:
[----:B------:R-:W-:Y:S02]  /*13f90*/  IMAD.MOV.U32 R13, RZ, RZ, R6 ;  /* 0x000000ffff0d7224 */ /* 0x000fe400078e0006 */
[----:B------:R-:W-:Y:S02]  /*13fa0*/  IMAD.MOV.U32 R12, RZ, RZ, 0x2 ;  /* 0x00000002ff0c7424 */ /* 0x000fe400078e00ff */
[----:B------:R-:W-:-:S07]  /*13fb0*/  IMAD.MOV.U32 R2, RZ, RZ, R14 ;  /* 0x000000ffff027224 */ /* 0x000fce00078e000e */
[----:B------:R-:W-:Y:S05]  /*13fc0*/  WARPSYNC.COLLECTIVE R15, `(.L_x_2595) ;  /* 0x000000000f087348 */ /* 0x000fea0003c00000 */
[----:B------:R0:W1:Y:S02]  /*13fd0*/  SHFL.IDX P6, R14, R13, R12, R11 ;  /* 0x0000000c0d0e7389 */ /* 0x00006400000c000b */
[----:B01----:R-:W-:Y:S01]  /*13fe0*/  ENDCOLLECTIVE ;  /* 0x000000000000791b */ /* 0x003fe20003800000 */
.L_x_2595:
        /* <DEDUP_REMOVED lines=9> */
[----:B------:R-:W-:-:S07]  /*14080*/  MOV R35, R14 ;  /* 0x0000000e00237202 */ /* 0x000fce0000000f00 */
[----:B0-----:R-:W-:Y:S05]  /*14090*/  WARPSYNC.COLLECTIVE R15, `(.L_x_2596) ;  /* 0x000000000f087348 */ /* 0x001fea0003c00000 */
[----:B------:R1:W2:Y:S02]  /*140a0*/  SHFL.IDX P6, R14, R13, R12, R11 ;  /* 0x0000000c0d0e7389 */ /* 0x0002a400000c000b */
[----:B012---:R-:W-:Y:S01]  /*140b0*/  ENDCOLLECTIVE ;  /* 0x000000000000791b */ /* 0x007fe20003800000 */
.L_x_2596:
[----:B------:R-:W-:Y:S01]  /*140c0*/  IMAD.MOV.U32 R13, RZ, RZ, R6 ;  /* 0x000000ffff0d7224 */ /* 0x000fe200078e0006 */
[----:B------:R-:W-:Y:S01]  /*140d0*/  MOV R12, 0x3 ;  /* 0x00000003000c7802 */ /* 0x000fe20000000f00 */
[----:B------:R-:W-:-:S07]  /*140e0*/  IMAD.MOV.U32 R2, RZ, RZ, R14 ;  /* 0x000000ffff027224 */ /* 0x000fce00078e000e */
[----:B------:R-:W-:Y:S05]  /*140f0*/  WARPSYNC.COLLECTIVE R15, `(.L_x_2597) ;  /* 0x000000000f087348 */ /* 0x000fea0003c00000 */
[----:B------:R0:W1:Y:S02]  /*14100*/  SHFL.IDX P6, R14, R13, R12, R11 ;  /* 0x0000000c0d0e7389 */ /* 0x00006400000c000b */
[----:B01----:R-:W-:Y:S01]  /*14110*/  ENDCOLLECTIVE ;  /* 0x000000000000791b */ /* 0x003fe20003800000 */
.L_x_2597:
        /* <DEDUP_REMOVED lines=13> */
.L_x_2598:
[----:B------:R-:W-:Y:S01]  /*141f0*/  MOV R13, R6 ;  /* 0x00000006000d7202 */ /* 0x000fe20000000f00 */
[----:B------:R-:W-:Y:S02]  /*14200*/  IMAD.MOV.U32 R12, RZ, RZ, 0x4 ;  /* 0x00000004ff0c7424 */ /* 0x000fe400078e00ff */
[----:B------:R-:W-:-:S07]  /*14210*/  IMAD.MOV.U32 R2, RZ, RZ, R14 ;  /* 0x000000ffff027224 */ /* 0x000fce00078e000e */
[----:B------:R-:W-:Y:S05]  /*14220*/  WARPSYNC.COLLECTIVE R15, `(.L_x_2599) ;  /* 0x000000000f087348 */ /* 0x000fea0003c00000 */
[----:B------:R0:W1:Y:S02]  /*14230*/  SHFL.IDX P6, R14, R13, R12, R11 ;  /* 0x0000000c0d0e7389 */ /* 0x00006400000c000b */
[----:B01----:R-:W-:Y:S01]  /*14240*/  ENDCOLLECTIVE ;  /* 0x000000000000791b */ /* 0x003fe20003800000 */
.L_x_2599:
        /* <DEDUP_REMOVED lines=13> */
.L_x_2600:
[----:B------:R-:W-:Y:S02]  /*14320*/  IMAD.MOV.U32 R13, RZ, RZ, R6 ;  /* 0x000000ffff0d7224 */ /* 0x000fe400078e0006 */
[----:B------:R-:W-:Y:S02]  /*14330*/  IMAD.MOV.U32 R12, RZ, RZ, 0x5 ;  /* 0x00000005ff0c7424 */ /* 0x000fe400078e00ff */
[----:B------:R-:W-:-:S07]  /*14340*/  IMAD.MOV.U32 R2, RZ, RZ, R14 ;  /* 0x000000ffff027224 */ /* 0x000fce00078e000e */
[----:B------:R-:W-:Y:S05]  /*14350*/  WARPSYNC.COLLECTIVE R15, `(.L_x_2601) ;  /* 0x000000000f087348 */ /* 0x000fea0003c00000 */
[----:B------:R0:W1:Y:S02]  /*14360*/  SHFL.IDX P6, R14, R13, R12, R11 ;  /* 0x0000000c0d0e7389 */ /* 0x00006400000c000b */
[----:B01----:R-:W-:Y:S01]  /*14370*/  ENDCOLLECTIVE ;  /* 0x000000000000791b */ /* 0x003fe20003800000 */
.L_x_2601:
[----:B------:R-:W-:-:S04]  /*14380*/  IADD3 R2, P0, R2, R4, RZ ;  /* 0x0000000402027210 */ /* 0x000fc80007f1e0ff */
[----:B------:R-:W-:-:S05]  /*14390*/  IADD3.X R3, RZ, R35, RZ, P0, !PT ;  /* 0x00000023ff037210 */ /* 0x000fca00007fe4ff */
[----:B------:R-:W-:Y:S01]  /*143a0*/  @!PT LDS RZ, [RZ] ;  /* 0x00000000fffff984 */ /* 0x000fe20000000800 */
[----:B------:R-:W-:Y:S01]  /*143b0*/  @!PT LDS RZ, [RZ] ;  /* 0x00000000fffff984 */ /* 0x000fe20000000800 */
[----:B------:R-:W-:Y:S01]  /*143c0*/  @!PT LDS RZ, [RZ] ;  /* 0x00000000fffff984 */ /* 0x000fe20000000800 */
[----:B------:R0:W-:Y:S01]  /*143d0*/  LDGSTS.E.BYPASS.LTC128B.128 [R5+0x20400], desc[UR36][R2.64], !P1 ;  /* 0x2040000002057fae */ /* 0x0001e2000c901d64 */
[----:B------:R-:W-:Y:S01]  /*143e0*/  LOP3.LUT P1, RZ, R23, 0x200, RZ, 0xc0, !PT ;  /* 0x0000020017ff7812 */ /* 0x000fe2000782c0ff */
[----:B------:R-:W-:Y:S02]  /*143f0*/  IMAD.MOV.U32 R13, RZ, RZ, R8 ;  /* 0x000000ffff0d7224 */ /* 0x000fe400078e0008 */
[----:B------:R0:W-:Y:S04]  /*14400*/  LDGSTS.E.BYPASS.LTC128B.128 [R5+0x23400], desc[UR36][R2.64+0x80], !P5 ;  /* 0x2340008002057fae */ /* 0x0001e8000e901d64 */
[----:B------:R0:W-:Y:S01]  /*14410*/  LDGSTS.E.BYPASS.LTC128B.128 [R5+0x26400], desc[UR36][R2.64+0x100], !P4 ;  /* 0x2640010002057fae */ /* 0x0001e2000e101d64 */
[----:B------:R-:W-:-:S07]  /*14420*/  IMAD.MOV.U32 R35, RZ, RZ, R14 ;  /* 0x000000ffff237224 */ /* 0x000fce00078e000e */
[----:B0-----:R-:W-:Y:S05]  /*14430*/  WARPSYNC.COLLECTIVE R15, `(.L_x_2602) ;  /* 0x000000000f087348 */ /* 0x001fea0003c00000 */
[----:B------:R1:W2:Y:S02]  /*14440*/  SHFL.IDX P6, R14, R13, R12, R11 ;  /* 0x0000000c0d0e7389 */ /* 0x0002a400000c000b */
[----:B012---:R-:W-:Y:S01]  /*14450*/  ENDCOLLECTIVE ;  /* 0x000000000000791b */ /* 0x007fe20003800000 */
.L_x_2602:
[----:B------:R-:W-:Y:S01]  /*14460*/  MOV R2, R14 ;  /* 0x0000000e00027202 */ /* 0x000fe20000000f00 */
[----:B------:R-:W-:Y:S06]  /*14470*/  BRA `(.L_x_2603) ;  /* 0xffffffc000247947 */ /* 0x000fec000383ffff */
.L_x_2512:
[----:B0-----:R0:W1:Y:S02]  /*14480*/  SYNCS.PHASECHK.TRANS64.TRYWAIT P0, [R6+URZ+0x30860], R2 ;  /* 0x03086002060075a7 */ /* 0x001064000800017f */
[----:B-1----:R-:W-:Y:S05]  /*14490*/  @!P0 NANOSLEEP.SYNCS 0x989680 ;  /* 0x009896800000895d */ /* 0x002fea0003900000 */
[----:B------:R-:W1:Y:S02]  /*144a0*/  @!P0 SYNCS.PHASECHK.TRANS64 P0, [R6+URZ+0x30860], R2 ;  /* 0x03086002060085a7 */ /* 0x000e64000800007f */
[----:B-1----:R-:W-:Y:S05]  /*144b0*/  @!P0 BRA `(.L_x_2512) ;  /* 0xfffffffc00f08947 */ /* 0x002fea000383ffff */
[----:B------:R-:W-:Y:S05]  /*144c0*/  BRA `(.L_x_2604) ;  /* 0xffffffc0008c7947 */ /* 0x000fea000383ffff */
.L_x_2513:
        /* <DEDUP_REMOVED lines=8> */
.L_x_2606:
[----:B------:R-:W-:Y:S05]  /*14550*/  BSYNC B1 ;  /* 0x0000000000017941 */ /* 0x000fea0003800000 */
.L_x_2605:
[----:B------:R-:W-:Y:S01]  /*14560*/  IMAD.MOV.U32 R13, RZ, RZ, R24 ;  /* 0x000000ffff0d7224 */ /* 0x000fe200078e0018 */
[----:B------:R-:W-:Y:S01]  /*14570*/  MOV R3, R14 ;  /* 0x0000000e00037202 */ /* 0x000fe20000000f00 */
[----:B------:R-:W-:Y:S02]  /*14580*/  IMAD.MOV.U32 R12, RZ, RZ, RZ ;  /* 0x000000ffff0c7224 */ /* 0x000fe400078e00ff */
[----:B------:R-:W-:Y:S02]  /*14590*/  IMAD.MOV.U32 R11, RZ, RZ, 0x181f ;  /* 0x0000181fff0b7424 */ /* 0x000fe400078e00ff */
[----:B------:R-:W-:Y:S02]  /*145a0*/  IMAD.MOV.U32 R15, RZ, RZ, -0x1 ;  /* 0xffffffffff0f7424 */ /* 0x000fe400078e00ff */
[----:B------:R-:W-:-:S07]  /*145b0*/  IMAD R5, R5, 0x2, R22 ;  /* 0x0000000205057824 */ /* 0x000fce00078e0216 */
[----:B------:R-:W-:Y:S05]  /*145c0*/  WARPSYNC.COLLECTIVE R15, `(.L_x_2607) ;  /* 0x000000000f087348 */ /* 0x000fea0003c00000 */
[----:B------:R0:W1:Y:S02]  /*145d0*/  SHFL.IDX P6, R14, R13, R12, R11 ;  /* 0x0000000c0d0e7389 */ /* 0x00006400000c000b */
[----:B01----:R-:W-:Y:S01]  /*145e0*/  ENDCOLLECTIVE ;  /* 0x000000000000791b */ /* 0x003fe20003800000 */
.L_x_2607:
[----:B------:R-:W-:Y:S02]  /*145f0*/  IMAD.MOV.U32 R13, RZ, RZ, R25 ;  /* 0x000000ffff0d7224 */ /* 0x000fe400078e0019 */
[----:B------:R-:W-:Y:S01]  /*14600*/  IMAD.MOV.U32 R12, RZ, RZ, 0x1 ;  /* 0x00000001ff0c7424 */ /* 0x000fe200078e00ff */
[----:B------:R-:W-:-:S07]  /*14610*/  MOV R2, R14 ;  /* 0x0000000e00027202 */ /* 0x000fce0000000f00 */
[----:B------:R-:W-:Y:S05]  /*14620*/  WARPSYNC.COLLECTIVE R15, `(.L_x_2608) ;  /* 0x000000000f087348 */ /* 0x000fea0003c00000 */
[----:B------:R0:W1:Y:S02]  /*14630*/  SHFL.IDX P6, R14, R13, R12, R11 ;  /* 0x0000000c0d0e7389 */ /* 0x00006400000c000b */
[----:B01----:R-:W-:Y:S01]  /*14640*/  ENDCOLLECTIVE ;  /* 0x000000000000791b */ /* 0x003fe20003800000 */
.L_x_2608:
        /* <DEDUP_REMOVED lines=16> */
.L_x_2609:
[----:B------:R-:W-:Y:S01]  /*14750*/  IMAD.MOV.U32 R13, RZ, RZ, R25 ;  /* 0x000000ffff0d7224 */ /* 0x000fe200078e0019 */
[----:B------:R-:W-:Y:S01]  /*14760*/  MOV R12, 0x2 ;  /* 0x00000002000c7802 */ /* 0x000fe20000000f00 */
[----:B------:R-:W-:-:S07]  /*14770*/  IMAD.MOV.U32 R2, RZ, RZ, R14 ;  /* 0x000000ffff027224 */ /* 0x000fce00078e000e */
[----:B------:R-:W-:Y:S05]  /*14780*/  WARPSYNC.COLLECTIVE R15, `(.L_x_2610) ;  /* 0x000000000f087348 */ /* 0x000fea0003c00000 */
[----:B------:R0:W1:Y:S02]  /*14790*/  SHFL.IDX P6, R14, R13, R12, R11 ;  /* 0x0000000c0d0e7389 */ /* 0x00006400000c000b */
[----:B01----:R-:W-:Y:S01]  /*147a0*/  ENDCOLLECTIVE ;  /* 0x000000000000791b */ /* 0x003fe20003800000 */
.L_x_2610:
        /* <DEDUP_REMOVED lines=16> */
.L_x_2611:
[----:B------:R-:W-:Y:S01]  /*148b0*/  MOV R13, R25 ;  /* 0x00000019000d7202 */ /* 0x000fe20000000f00 */
[----:B------:R-:W-:Y:S02]  /*148c0*/  IMAD.MOV.U32 R12, RZ, RZ, 0x3 ;  /* 0x00000003ff0c7424 */ /* 0x000fe400078e00ff */
[----:B------:R-:W-:-:S07]  /*148d0*/  IMAD.MOV.U32 R2, RZ, RZ, R14 ;  /* 0x000000ffff027224 */ /* 0x000fce00078e000e */
[----:B------:R-:W-:Y:S05]  /*148e0*/  WARPSYNC.COLLECTIVE R15, `(.L_x_2612) ;  /* 0x000000000f087348 */ /* 0x000fea0003c00000 */
[----:B------:R0:W1:Y:S02]  /*148f0*/  SHFL.IDX P6, R14, R13, R12, R11 ;  /* 0x0000000c0d0e7389 */ /* 0x00006400000c000b */
[----:B01----:R-:W-:Y:S01]  /*14900*/  ENDCOLLECTIVE ;  /* 0x000000000000791b */ /* 0x003fe20003800000 */
.L_x_2612:
        /* <DEDUP_REMOVED lines=16> */
.L_x_2613:
[----:B------:R-:W-:Y:S02]  /*14a10*/  IMAD.MOV.U32 R13, RZ, RZ, R25 ;  /* 0x000000ffff0d7224 */ /* 0x000fe400078e0019 */
[----:B------:R-:W-:Y:S02]  /*14a20*/  IMAD.MOV.U32 R12, RZ, RZ, 0x4 ;  /* 0x00000004ff0c7424 */ /* 0x000fe400078e00ff */
[----:B------:R-:W-:-:S07]  /*14a30*/  IMAD.MOV.U32 R2, RZ, RZ, R14 ;  /* 0x000000ffff027224 */ /* 0x000fce00078e000e */
[----:B------:R-:W-:Y:S05]  /*14a40*/  WARPSYNC.COLLECTIVE R15, `(.L_x_2614) ;  /* 0x000000000f087348 */ /* 0x000fea0003c00000 */
[----:B------:R0:W1:Y:S02]  /*14a50*/  SHFL.IDX P6, R14, R13, R12, R11 ;  /* 0x0000000c0d0e7389 */ /* 0x00006400000c000b */
[----:B01----:R-:W-:Y:S01]  /*14a60*/  ENDCOLLECTIVE ;  /* 0x000000000000791b */ /* 0x003fe20003800000 */
.L_x_2614:
        /* <DEDUP_REMOVED lines=16> */
.L_x_2615:
[----:B------:R-:W-:Y:S02]  /*14b70*/  IMAD.MOV.U32 R13, RZ, RZ, R25 ;  /* 0x000000ffff0d7224 */ /* 0x000fe400078e0019 */
[----:B------:R-:W-:Y:S01]  /*14b80*/  IMAD.MOV.U32 R12, RZ, RZ, 0x5 ;  /* 0x00000005ff0c7424 */ /* 0x000fe200078e00ff */
[----:B------:R-:W-:-:S07]  /*14b90*/  MOV R2, R14 ;  /* 0x0000000e00027202 */ /* 0x000fce0000000f00 */
[----:B------:R-:W-:Y:S05]  /*14ba0*/  WARPSYNC.COLLECTIVE R15, `(.L_x_2616) ;  /* 0x000000000f087348 */ /* 0x000fea0003c00000 */
[----:B------:R0:W1:Y:S02]  /*14bb0*/  SHFL.IDX P6, R14, R13, R12, R11 ;  /* 0x0000000c0d0e7389 */ /* 0x00006400000c000b */
[----:B01----:R-:W-:Y:S01]  /*14bc0*/  ENDCOLLECTIVE ;  /* 0x000000000000791b */ /* 0x003fe20003800000 */
.L_x_2616:
[----:B------:R-:W-:-:S05]  /*14bd0*/  IADD3 R2, P0, R2, R4, RZ ;  /* 0x0000000402027210 */ /* 0x000fca0007f1e0ff */
        /* <DEDUP_REMOVED lines=12> */
.L_x_2617:
[----:B------:R-:W-:Y:S01]  /*14ca0*/  @!PT LDS RZ, [RZ] ;  /* 0x00000000fffff984 */ /* 0x000fe20000000800 */
[----:B------:R-:W-:Y:S01]  /*14cb0*/  @!PT LDS RZ, [RZ] ;  /* 0x00000000fffff984 */ /* 0x000fe20000000800 */
[----:B------:R-:W-:Y:S01]  /*14cc0*/  @!PT LDS RZ, [RZ] ;  /* 0x00000000fffff984 */ /* 0x000fe20000000800 */
[----:B------:R1:W-:Y:S01]  /*14cd0*/  LDGSTS.E.BYPASS.LTC128B.128 [R5+0x5400], desc[UR36][R2.64+0x80], !P0 ;  /* 0x0540008002057fae */ /* 0x0003e2000c101d64 */
[----:B------:R-:W-:-:S13]  /*14ce0*/  ISETP.LT.OR P0, PT, R7, 0x41, P1 ;  /* 0x000000410700780c */ /* 0x000fda0000f01670 */
[----:B------:R1:W-:Y:S01]  /*14cf0*/  LDGSTS.E.BYPASS.LTC128B.128 [R5+0x8400], desc[UR36][R2.64+0x100], !P0 ;  /* 0x0840010002057fae */ /* 0x0003e2000c101d64 */
[----:B------:R-:W-:Y:S05]  /*14d00*/  BRA `(.L_x_2618) ;  /* 0xffffffbc00707947 */ /* 0x000fea000383ffff */
.L_x_2521:
[----:B0-----:R0:W1:Y:S02]  /*14d10*/  SYNCS.PHASECHK.TRANS64.TRYWAIT P0, [R0+URZ+0x30860], R3 ;  /* 0x03086003000075a7 */ /* 0x001064000800017f */
[----:B-1----:R-:W-:Y:S05]  /*14d20*/  @!P0 NANOSLEEP.SYNCS 0x989680 ;  /* 0x009896800000895d */ /* 0x002fea0003900000 */
[----:B------:R-:W1:Y:S02]  /*14d30*/  @!P0 SYNCS.PHASECHK.TRANS64 P0, [R0+URZ+0x30860], R3 ;  /* 0x03086003000085a7 */ /* 0x000e64000800007f */
[----:B-1----:R-:W-:Y:S05]  /*14d40*/  @!P0 BRA `(.L_x_2521) ;  /* 0xfffffffc00f08947 */ /* 0x002fea000383ffff */
[----:B------:R-:W-:Y:S05]  /*14d50*/  BRA `(.L_x_2619) ;  /* 0xffffffc000907947 */ /* 0x000fea000383ffff */
.L_x_2522:
[----:B------:R-:W-:Y:S01]  /*14d60*/  BSSY B0, `(.L_x_2620) ;  /* 0x0000008000007945 */ /* 0x000fe20003800000 */
[----:B------:R-:W-:Y:S02]  /*14d70*/  IMAD.MOV.U32 R13, RZ, RZ, R25 ;  /* 0x000000ffff0d7224 */ /* 0x000fe400078e0019 */
[----:B------:R-:W-:Y:S02]  /*14d80*/  IMAD.MOV.U32 R12, RZ, RZ, RZ ;  /* 0x000000ffff0c7224 */ /* 0x000fe400078e00ff */
[----:B------:R-:W-:Y:S02]  /*14d90*/  IMAD.MOV.U32 R11, RZ, RZ, 0x181f ;  /* 0x0000181fff0b7424 */ /* 0x000fe400078e00ff */
[----:B------:R-:W-:-:S07]  /*14da0*/  IMAD.MOV.U32 R15, RZ, RZ, -0x1 ;  /* 0xffffffffff0f7424 */ /* 0x000fce00078e00ff */
[----:B0-2---:R-:W-:Y:S05]  /*14db0*/  WARPSYNC.COLLECTIVE R15, `(.L_x_2621) ;  /* 0x000000000f087348 */ /* 0x005fea0003c00000 */
[----:B--2---:R1:W2:Y:S02]  /*14dc0*/  SHFL.IDX P6, R14, R13, R12, R11 ;  /* 0x0000000c0d0e7389 */ /* 0x0042a400000c000b */
[----:B012---:R-:W-:Y:S01]  /*14dd0*/  ENDCOLLECTIVE ;  /* 0x000000000000791b */ /* 0x007fe20003800000 */
.L_x_2621:
[----:B------:R-:W-:Y:S05]  /*14de0*/  BSYNC B0 ;  /* 0x0000000000007941 */ /* 0x000fea0003800000 */
.L_x_2620:
[----:B------:R-:W-:Y:S01]  /*14df0*/  IMAD.MOV.U32 R13, RZ, RZ, R24 ;  /* 0x000000ffff0d7224 */ /* 0x000fe200078e0018 */
[----:B------:R-:W-:Y:S01]  /*14e00*/  MOV R3, R14 ;  /* 0x0000000e00037202 */ /* 0x000fe20000000f00 */
[----:B------:R-:W-:Y:S01]  /*14e10*/  IMAD.MOV.U32 R12, RZ, RZ, RZ ;  /* 0x000000ffff0c7224 */ /* 0x000fe200078e00ff */
[----:B------:R-:W-:Y:S01]  /*14e20*/  SHF.L.U32 R5, R32, 0x1, RZ ;  /* 0x0000000120057819 */ /* 0x000fe200000006ff */
[----:B------:R-:W-:Y:S02]  /*14e30*/  IMAD.MOV.U32 R11, RZ, RZ, 0x181f ;  /* 0x0000181fff0b7424 */ /* 0x000fe400078e00ff */
[----:B------:R-:W-:Y:S02]  /*14e40*/  IMAD.MOV.U32 R15, RZ, RZ, -0x1 ;  /* 0xffffffffff0f7424 */ /* 0x000fe400078e00ff */
[----:B------:R-:W-:-:S07]  /*14e50*/  IMAD R4, R7, 0x2, R22 ;  /* 0x0000000207047824 */ /* 0x000fce00078e0216 */
[----:B------:R-:W-:Y:S05]  /*14e60*/  WARPSYNC.COLLECTIVE R15, `(.L_x_2622) ;  /* 0x000000000f087348 */ /* 0x000fea0003c00000 */
[----:B------:R0:W1:Y:S02]  /*14e70*/  SHFL.IDX P6, R14, R13, R12, R11 ;  /* 0x0000000c0d0e7389 */ /* 0x00006400000c000b */
[----:B01----:R-:W-:Y:S01]  /*14e80*/  ENDCOLLECTIVE ;  /* 0x000000000000791b */ /* 0x003fe20003800000 */
.L_x_2622:
[----:B------:R-:W-:Y:S02]  /*14e90*/  ULDC UR4, c[0x0][0x2f4] ;  /* 0x0000bd0000047ab9 */ /* 0x000fe40000000800 */
        /* <DEDUP_REMOVED lines=12> */
.L_x_2623:
        /* <DEDUP_REMOVED lines=13> */
.L_x_2624:
[----:B------:R-:W-:Y:S02]  /*15030*/  IMAD.MOV.U32 R13, RZ, RZ, R25 ;  /* 0x000000ffff0d7224 */ /* 0x000fe400078e0019 */
[----:B------:R-:W-:Y:S01]  /*15040*/  IMAD.MOV.U32 R12, RZ, RZ, 0x2 ;  /* 0x00000002ff0c7424 */ /* 0x000fe200078e00ff */
[----:B------:R-:W-:-:S13]  /*15050*/  IADD3 R2, P4, R14, R5, RZ ;  /* 0x000000050e027210 */ /* 0x000fda0007f9e0ff */
[----:B------:R-:W-:Y:S05]  /*15060*/  WARPSYNC.COLLECTIVE R15, `(.L_x_2625) ;  /* 0x000000000f087348 */ /* 0x000fea0003c00000 */
[----:B------:R0:W1:Y:S02]  /*15070*/  SHFL.IDX P6, R14, R13, R12, R11 ;  /* 0x0000000c0d0e7389 */ /* 0x00006400000c000b */
[----:B01----:R-:W-:Y:S01]  /*15080*/  ENDCOLLECTIVE ;  /* 0x000000000000791b */ /* 0x003fe20003800000 */
.L_x_2625:
        /* <DEDUP_REMOVED lines=15> */
.L_x_2626:
[----:B------:R-:W-:Y:S02]  /*15180*/  IMAD.MOV.U32 R13, RZ, RZ, R25 ;  /* 0x000000ffff0d7224 */ /* 0x000fe400078e0019 */
[----:B------:R-:W-:Y:S01]  /*15190*/  IMAD.MOV.U32 R12, RZ, RZ, 0x3 ;  /* 0x00000003ff0c7424 */ /* 0x000fe200078e00ff */
[----:B------:R-:W-:-:S13]  /*151a0*/  IADD3 R2, P4, R14, R5, RZ ;  /* 0x000000050e027210 */ /* 0x000fda0007f9e0ff */
[----:B------:R-:W-:Y:S05]  /*151b0*/  WARPSYNC.COLLECTIVE R15, `(.L_x_2627) ;  /* 0x000000000f087348 */ /* 0x000fea0003c00000 */
[----:B------:R0:W1:Y:S02]  /*151c0*/  SHFL.IDX P6, R14, R13, R12, R11 ;  /* 0x0000000c0d0e7389 */ /* 0x00006400000c000b */
[----:B01----:R-:W-:Y:S01]  /*151d0*/  ENDCOLLECTIVE ;  /* 0x000000000000791b */ /* 0x003fe20003800000 */
.L_x_2627:
        /* <DEDUP_REMOVED lines=15> */
.L_x_2628:
[----:B------:R-:W-:Y:S02]  /*152d0*/  IMAD.MOV.U32 R13, RZ, RZ, R25 ;  /* 0x000000ffff0d7224 */ /* 0x000fe400078e0019 */
[----:B------:R-:W-:Y:S01]  /*152e0*/  IMAD.MOV.U32 R12, RZ, RZ, 0x4 ;  /* 0x00000004ff0c7424 */ /* 0x000fe200078e00ff */
[----:B------:R-:W-:-:S13]  /*152f0*/  IADD3 R2, P4, R14, R5, RZ ;  /* 0x000000050e027210 */ /* 0x000fda0007f9e0ff */
[----:B------:R-:W-:Y:S05]  /*15300*/  WARPSYNC.COLLECTIVE R15, `(.L_x_2629) ;  /* 0x000000000f087348 */ /* 0x000fea0003c00000 */
[----:B------:R0:W1:Y:S02]  /*15310*/  SHFL.IDX P6, R14, R13, R12, R11 ;  /* 0x0000000c0d0e7389 */ /* 0x00006400000c000b */
[----:B01----:R-:W-:Y:S01]  /*15320*/  ENDCOLLECTIVE ;  /* 0x000000000000791b */ /* 0x003fe20003800000 */
.L_x_2629:
        /* <DEDUP_REMOVED lines=15> */
.L_x_2630:
[----:B------:R-:W-:Y:S02]  /*15420*/  IMAD.MOV.U32 R13, RZ, RZ, R25 ;  /* 0x000000ffff0d7224 */ /* 0x000fe400078e0019 */
[----:B------:R-:W-:Y:S01]  /*15430*/  IMAD.MOV.U32 R12, RZ, RZ, 0x5 ;  /* 0x00000005ff0c7424 */ /* 0x000fe200078e00ff */
[----:B------:R-:W-:-:S13]  /*15440*/  IADD3 R2, P4, R14, R5, RZ ;  /* 0x000000050e027210 */ /* 0x000fda0007f9e0ff */
[----:B------:R-:W-:Y:S05]  /*15450*/  WARPSYNC.COLLECTIVE R15, `(.L_x_2631) ;  /* 0x000000000f087348 */ /* 0x000fea0003c00000 */
[----:B------:R0:W1:Y:S02]  /*15460*/  SHFL.IDX P6, R14, R13, R12, R11 ;  /* 0x0000000c0d0e7389 */ /* 0x00006400000c000b */
[----:B01----:R-:W-:Y:S01]  /*15470*/  ENDCOLLECTIVE ;  /* 0x000000000000791b */ /* 0x003fe20003800000 */
.L_x_2631:
        /* <DEDUP_REMOVED lines=14> */
.L_x_2632:
[----:B------:R-:W-:Y:S05]  /*15560*/  BRA `(.L_x_2633) ;  /* 0xffffffbc00947947 */ /* 0x000fea000383ffff */
.L_x_2527:
        /* <DEDUP_REMOVED lines=8> */
.L_x_2635:
[----:B------:R-:W-:Y:S05]  /*155f0*/  BSYNC B0 ;  /* 0x0000000000007941 */ /* 0x000fea0003800000 */
.L_x_2634:
        /* <DEDUP_REMOVED lines=9> */
.L_x_2636:
        /* <DEDUP_REMOVED lines=13> */
[----:B------:R-:W-:-:S04]  /*15760*/  ISETP.NE.AND P1, PT, R8, RZ, PT ;  /* 0x000000ff0800720c */ /* 0x000fc80003f25270 */
[----:B------:R-:W-:-:S09]  /*15770*/  MOV R13, R5 ;  /* 0x00000005000d7202 */ /* 0x000fd20000000f00 */
[----:B------:R-:W-:Y:S05]  /*15780*/  WARPSYNC.COLLECTIVE R15, `(.L_x_2637) ;  /* 0x000000000f087348 */ /* 0x000fea0003c00000 */
[----:B------:R0:W1:Y:S02]  /*15790*/  SHFL.UP P6, R14, R13, R12, R11 ;  /* 0x0400000c0d0e7389 */ /* 0x00006400000c000b */
[----:B01----:R-:W-:Y:S01]  /*157a0*/  ENDCOLLECTIVE ;  /* 0x000000000000791b */ /* 0x003fe20003800000 */
.L_x_2637:
[----:B------:R-:W-:Y:S01]  /*157b0*/  IMAD.MOV.U32 R12, RZ, RZ, 0x2 ;  /* 0x00000002ff0c7424 */ /* 0x000fe200078e00ff */
[----:B------:R-:W-:-:S05]  /*157c0*/  SEL R6, R14, RZ, P1 ;  /* 0x000000ff0e067207 */ /* 0x000fca0000800000 */
[----:B------:R-:W-:-:S04]  /*157d0*/  IMAD.IADD R6, R5, 0x1, R6 ;  /* 0x0000000105067824 */ /* 0x000fc800078e0206 */
[----:B------:R-:W-:-:S07]  /*157e0*/  IMAD.MOV.U32 R13, RZ, RZ, R6 ;  /* 0x000000ffff0d7224 */ /* 0x000fce00078e0006 */
[----:B------:R-:W-:Y:S05]  /*157f0*/  WARPSYNC.COLLECTIVE R15, `(.L_x_2638) ;  /* 0x000000000f087348 */ /* 0x000fea0003c00000 */
[----:B------:R0:W1:Y:S02]  /*15800*/  SHFL.UP P6, R14, R13, R12, R11 ;  /* 0x0400000c0d0e7389 */ /* 0x00006400000c000b */
[----:B01----:R-:W-:Y:S01]  /*15810*/  ENDCOLLECTIVE ;  /* 0x000000000000791b */ /* 0x003fe20003800000 */
.L_x_2638:
[----:B------:R-:W-:Y:S01]  /*15820*/  IMAD.MOV.U32 R12, RZ, RZ, 0x4 ;  /* 0x00000004ff0c7424 */ /* 0x000fe200078e00ff */
[----:B------:R-:W-:-:S04]  /*15830*/  SEL R7, R14, RZ, P2 ;  /* 0x000000ff0e077207 */ /* 0x000fc80001000000 */
[----:B------:R-:W-:-:S05]  /*15840*/  IADD3 R7, R6, R7, RZ ;  /* 0x0000000706077210 */ /* 0x000fca0007ffe0ff */
[----:B------:R-:W-:-:S07]  /*15850*/  IMAD.MOV.U32 R13, RZ, RZ, R7 ;  /* 0x000000ffff0d7224 */ /* 0x000fce00078e0007 */
[----:B------:R-:W-:Y:S05]  /*15860*/  WARPSYNC.COLLECTIVE R15, `(.L_x_2639) ;  /* 0x000000000f087348 */ /* 0x000fea0003c00000 */
[----:B------:R0:W1:Y:S02]  /*15870*/  SHFL.UP P6, R14, R13, R12, R11 ;  /* 0x0400000c0d0e7389 */ /* 0x00006400000c000b */
[----:B01----:R-:W-:Y:S01]  /*15880*/  ENDCOLLECTIVE ;  /* 0x000000000000791b */ /* 0x003fe20003800000 */
.L_x_2639:
[----:B------:R-:W-:Y:S02]  /*15890*/  MOV R12, 0x8 ;  /* 0x00000008000c7802 */ /* 0x000fe40000000f00 */
[----:B------:R-:W-:-:S05]  /*158a0*/  SEL R2, R14, RZ, P3 ;  /* 0x000000ff0e027207 */ /* 0x000fca0001800000 */
[----:B------:R-:W-:-:S04]  /*158b0*/  IMAD.IADD R2, R7, 0x1, R2 ;  /* 0x0000000107027824 */ /* 0x000fc800078e0202 */
[----:B------:R-:W-:-:S07]  /*158c0*/  IMAD.MOV.U32 R13, RZ, RZ, R2 ;  /* 0x000000ffff0d7224 */ /* 0x000fce00078e0002 */
[----:B------:R-:W-:Y:S05]  /*158d0*/  WARPSYNC.COLLECTIVE R15, `(.L_x_2640) ;  /* 0x000000000f087348 */ /* 0x000fea0003c00000 */
[----:B------:R0:W1:Y:S02]  /*158e0*/  SHFL.UP P6, R14, R13, R12, R11 ;  /* 0x0400000c0d0e7389 */ /* 0x00006400000c000b */
[----:B01----:R-:W-:Y:S01]  /*158f0*/  ENDCOLLECTIVE ;  /* 0x000000000000791b */ /* 0x003fe20003800000 */
.L_x_2640:
[----:B------:R-:W-:Y:S01]  /*15900*/  IMAD.MOV.U32 R12, RZ, RZ, 0x10 ;  /* 0x00000010ff0c7424 */ /* 0x000fe200078e00ff */
[----:B------:R-:W-:-:S05]  /*15910*/  SEL R3, R14, RZ, P4 ;  /* 0x000000ff0e037207 */ /* 0x000fca0002000000 */
[----:B------:R-:W-:-:S04]  /*15920*/  IMAD.IADD R3, R2, 0x1, R3 ;  /* 0x0000000102037824 */ /* 0x000fc800078e0203 */
[----:B------:R-:W-:-:S07]  /*15930*/  IMAD.MOV.U32 R13, RZ, RZ, R3 ;  /* 0x000000ffff0d7224 */ /* 0x000fce00078e0003 */
[----:B------:R-:W-:Y:S05]  /*15940*/  WARPSYNC.COLLECTIVE R15, `(.L_x_2641) ;  /* 0x000000000f087348 */ /* 0x000fea0003c00000 */
[----:B------:R0:W1:Y:S02]  /*15950*/  SHFL.UP P6, R14, R13, R12, R11 ;  /* 0x0400000c0d0e7389 */ /* 0x00006400000c000b */
[----:B01----:R-:W-:Y:S01]  /*15960*/  ENDCOLLECTIVE ;  /* 0x000000000000791b */ /* 0x003fe20003800000 */
.L_x_2641:
        /* <DEDUP_REMOVED lines=8> */
.L_x_2642:
[----:B------:R-:W-:Y:S05]  /*159f0*/  BRA `(.L_x_2643) ;  /* 0xffffffbc00a47947 */ /* 0x000fea000383ffff */
.L_x_2532:
[----:B------:R-:W-:Y:S01]  /*15a00*/  BSSY B0, `(.L_x_2644) ;  /* 0x0000008000007945 */ /* 0x000fe20003800000 */
[----:B-----5:R-:W-:Y:S01]  /*15a10*/  IMAD.MOV.U32 R13, RZ, RZ, R5 ;  /* 0x000000ffff0d7224 */ /* 0x020fe200078e0005 */
[----:B------:R-:W-:Y:S01]  /*15a20*/  MOV R11, RZ ;  /* 0x000000ff000b7202 */ /* 0x000fe20000000f00 */
[----:B------:R-:W-:Y:S02]  /*15a30*/  IMAD.MOV.U32 R12, RZ, RZ, 0x1 ;  /* 0x00000001ff0c7424 */ /* 0x000fe400078e00ff */
[----:B------:R-:W-:-:S07]  /*15a40*/  IMAD.MOV.U32 R15, RZ, RZ, -0x1 ;  /* 0xffffffffff0f7424 */ /* 0x000fce00078e00ff */
[----:B01----:R-:W-:Y:S05]  /*15a50*/  WARPSYNC.COLLECTIVE R15, `(.L_x_2645) ;  /* 0x000000000f087348 */ /* 0x003fea0003c00000 */
[----:B------:R2:W3:Y:S02]  /*15a60*/  SHFL.UP P6, R14, R13, R12, R11 ;  /* 0x0400000c0d0e7389 */ /* 0x0004e400000c000b */
[----:B0123--:R-:W-:Y:S01]  /*15a70*/  ENDCOLLECTIVE ;  /* 0x000000000000791b */ /* 0x00ffe20003800000 */
.L_x_2645:
[----:B------:R-:W-:Y:S05]  /*15a80*/  BSYNC B0 ;  /* 0x0000000000007941 */ /* 0x000fea0003800000 */
.L_x_2644:
        /* <DEDUP_REMOVED lines=8> */
.L_x_2646:
[----:B------:R-:W-:Y:S01]  /*15b10*/  IMAD.MOV.U32 R12, RZ, RZ, 0x4 ;  /* 0x00000004ff0c7424 */ /* 0x000fe200078e00ff */
[----:B------:R-:W-:-:S05]  /*15b20*/  SEL R2, R14, RZ, P2 ;  /* 0x000000ff0e027207 */ /* 0x000fca0001000000 */
[----:B------:R-:W-:-:S04]  /*15b30*/  IMAD.IADD R2, R13, 0x1, R2 ;  /* 0x000000010d027824 */ /* 0x000fc800078e0202 */
[----:B------:R-:W-:-:S07]  /*15b40*/  IMAD.MOV.U32 R13, RZ, RZ, R2 ;  /* 0x000000ffff0d7224 */ /* 0x000fce00078e0002 */
[----:B------:R-:W-:Y:S05]  /*15b50*/  WARPSYNC.COLLECTIVE R15, `(.L_x_2647) ;  /* 0x000000000f087348 */ /* 0x000fea0003c00000 */
[----:B------:R0:W1:Y:S02]  /*15b60*/  SHFL.UP P6, R14, R13, R12, R11 ;  /* 0x0400000c0d0e7389 */ /* 0x00006400000c000b */
[----:B01----:R-:W-:Y:S01]  /*15b70*/  ENDCOLLECTIVE ;  /* 0x000000000000791b */ /* 0x003fe20003800000 */
.L_x_2647:
[----:B------:R-:W-:Y:S01]  /*15b80*/  IMAD.MOV.U32 R12, RZ, RZ, 0x8 ;  /* 0x00000008ff0c7424 */ /* 0x000fe200078e00ff */
[----:B------:R-:W-:-:S05]  /*15b90*/  SEL R3, R14, RZ, P3 ;  /* 0x000000ff0e037207 */ /* 0x000fca0001800000 */
[----:B------:R-:W-:-:S05]  /*15ba0*/  IMAD.IADD R3, R2, 0x1, R3 ;  /* 0x0000000102037824 */ /* 0x000fca00078e0203 */
[----:B------:R-:W-:-:S07]  /*15bb0*/  MOV R13, R3 ;  /* 0x00000003000d7202 */ /* 0x000fce0000000f00 */
[----:B------:R-:W-:Y:S05]  /*15bc0*/  WARPSYNC.COLLECTIVE R15, `(.L_x_2648) ;  /* 0x000000000f087348 */ /* 0x000fea0003c00000 */
[----:B------:R0:W1:Y:S02]  /*15bd0*/  SHFL.UP P6, R14, R13, R12, R11 ;  /* 0x0400000c0d0e7389 */ /* 0x00006400000c000b */
[----:B01----:R-:W-:Y:S01]  /*15be0*/  ENDCOLLECTIVE ;  /* 0x000000000000791b */ /* 0x003fe20003800000 */
.L_x_2648:
[----:B------:R-:W-:Y:S01]  /*15bf0*/  IMAD.MOV.U32 R12, RZ, RZ, 0x10 ;  /* 0x00000010ff0c7424 */ /* 0x000fe200078e00ff */
[----:B------:R-:W-:-:S05]  /*15c00*/  SEL R4, R14, RZ, P4 ;  /* 0x000000ff0e047207 */ /* 0x000fca0002000000 */
[----:B------:R-:W-:-:S04]  /*15c10*/  IMAD.IADD R4, R3, 0x1, R4 ;  /* 0x0000000103047824 */ /* 0x000fc800078e0204 */
[----:B------:R-:W-:-:S07]  /*15c20*/  IMAD.MOV.U32 R13, RZ, RZ, R4 ;  /* 0x000000ffff0d7224 */ /* 0x000fce00078e0004 */
[----:B------:R-:W-:Y:S05]  /*15c30*/  WARPSYNC.COLLECTIVE R15, `(.L_x_2649) ;  /* 0x000000000f087348 */ /* 0x000fea0003c00000 */
[----:B------:R0:W1:Y:S02]  /*15c40*/  SHFL.UP P6, R14, R13, R12, R11 ;  /* 0x0400000c0d0e7389 */ /* 0x00006400000c000b */
[----:B01----:R-:W-:Y:S01]  /*15c50*/  ENDCOLLECTIVE ;  /* 0x000000000000791b */ /* 0x003fe20003800000 */
.L_x_2649:
        /* <DEDUP_REMOVED lines=8> */
.L_x_2650:
[----:B------:R-:W-:Y:S05]  /*15ce0*/  BRA `(.L_x_2651) ;  /* 0xffffffbc00847947 */ /* 0x000fea000383ffff */
.L_x_2534:
[----:B------:R-:W-:Y:S01]  /*15cf0*/  BSSY B0, `(.L_x_2652) ;  /* 0x0000006000007945 */ /* 0x000fe20003800000 */
[----:B------:R-:W-:Y:S01]  /*15d00*/  PLOP3.LUT P6, PT, P6, PT, PT, 0x8, 0x0 ;  /* 0x000000000000781c */ /* 0x000fe200037ce170 */
[----:B------:R-:W-:-:S12]  /*15d10*/  IMAD.MOV.U32 R15, RZ, RZ, -0x1 ;  /* 0xffffffffff0f7424 */ /* 0x000fd800078e00ff */
[----:B0-----:R-:W-:Y:S05]  /*15d20*/  WARPSYNC.COLLECTIVE R15, `(.L_x_2653) ;  /* 0x000000000f087348 */ /* 0x001fea0003c00000 */
[----:B------:R-:W-:Y:S01]  /*15d30*/  VOTE.ANY R14, PT, P6 ;  /* 0x00000000000e7806 */ /* 0x000fe200030e0100 */
[----:B0-----:R-:W-:Y:S06]  /*15d40*/  ENDCOLLECTIVE ;  /* 0x000000000000791b */ /* 0x001fec0003800000 */
.L_x_2653:
[----:B------:R-:W-:Y:S05]  /*15d50*/  BSYNC B0 ;  /* 0x0000000000007941 */ /* 0x000fea0003800000 */
.L_x_2652:
[----:B------:R-:W-:Y:S01]  /*15d60*/  MOV R2, R14 ;  /* 0x0000000e00027202 */ /* 0x000fe20000000f00 */
[----:B------:R-:W-:Y:S02]  /*15d70*/  IMAD.MOV.U32 R13, RZ, RZ, R5 ;  /* 0x000000ffff0d7224 */ /* 0x000fe400078e0005 */
[----:B------:R-:W-:Y:S01]  /*15d80*/  IMAD.MOV.U32 R11, RZ, RZ, 0x1f ;  /* 0x0000001fff0b7424 */ /* 0x000fe200078e00ff */
[----:B------:R-:W0:Y:S01]  /*15d90*/  POPC R4, R2 ;  /* 0x0000000200047309 */ /* 0x000e220000000000 */
[----:B------:R-:W-:Y:S02]  /*15da0*/  IMAD.MOV.U32 R15, RZ, RZ, -0x1 ;  /* 0xffffffffff0f7424 */ /* 0x000fe400078e00ff */
[----:B0-----:R-:W-:-:S07]  /*15db0*/  IMAD.MOV.U32 R12, RZ, RZ, R4 ;  /* 0x000000ffff0c7224 */ /* 0x001fce00078e0004 */
[----:B------:R-:W-:Y:S05]  /*15dc0*/  WARPSYNC.COLLECTIVE R15, `(.L_x_2654) ;  /* 0x000000000f087348 */ /* 0x000fea0003c00000 */
[----:B------:R0:W1:Y:S02]  /*15dd0*/  SHFL.IDX P6, R14, R13, R12, R11 ;  /* 0x0000000c0d0e7389 */ /* 0x00006400000c000b */
[----:B01----:R-:W-:Y:S01]  /*15de0*/  ENDCOLLECTIVE ;  /* 0x000000000000791b */ /* 0x003fe20003800000 */
.L_x_2654:
[----:B------:R-:W-:Y:S01]  /*15df0*/  MOV R5, R14 ;  /* 0x0000000e00057202 */ /* 0x000fe20000000f00 */
[----:B------:R-:W-:Y:S06]  /*15e00*/  BRA `(.L_x_2655) ;  /* 0xffffffbc00747947 */ /* 0x000fec000383ffff */
.L_x_2536:
[----:B------:R-:W-:Y:S01]  /*15e10*/  BSSY B0, `(.L_x_2656) ;  /* 0x0000007000007945 */ /* 0x000fe20003800000 */
[----:B------:R-:W-:Y:S02]  /*15e20*/  IMAD.MOV.U32 R13, RZ, RZ, R6 ;  /* 0x000000ffff0d7224 */ /* 0x000fe400078e0006 */
[----:B------:R-:W-:Y:S02]  /*15e30*/  IMAD.MOV.U32 R11, RZ, RZ, 0x1f ;  /* 0x0000001fff0b7424 */ /* 0x000fe400078e00ff */
[----:B------:R-:W-:-:S07]  /*15e40*/  IMAD.MOV.U32 R15, RZ, RZ, -0x1 ;  /* 0xffffffffff0f7424 */ /* 0x000fce00078e00ff */
[----:B012---:R-:W-:Y:S05]  /*15e50*/  WARPSYNC.COLLECTIVE R15, `(.L_x_2657) ;  /* 0x000000000f087348 */ /* 0x007fea0003c00000 */
[----:B------:R3:W4:Y:S02]  /*15e60*/  SHFL.IDX P6, R14, R13, R12, R11 ;  /* 0x0000000c0d0e7389 */ /* 0x00072400000c000b */
[----:B01234-:R-:W-:Y:S01]  /*15e70*/  ENDCOLLECTIVE ;  /* 0x000000000000791b */ /* 0x01ffe20003800000 */
.L_x_2657:
[----:B------:R-:W-:Y:S05]  /*15e80*/  BSYNC B0 ;  /* 0x0000000000007941 */ /* 0x000fea0003800000 */
.L_x_2656:
[----:B------:R-:W-:Y:S05]  /*15e90*/  BRA `(.L_x_2535) ;  /* 0xffffffbc006c7947 */ /* 0x000fea000383ffff */
.L_x_2540:
[----:B-1----:R1:W3:Y:S02]  /*15ea0*/  SYNCS.PHASECHK.TRANS64.TRYWAIT P0, [R4+URZ+0x30820], R0 ;  /* 0x03082000040075a7 */ /* 0x0022e4000800017f */
[----:B---3--:R-:W-:Y:S05]  /*15eb0*/  @!P0 NANOSLEEP.SYNCS 0x989680 ;  /* 0x009896800000895d */ /* 0x008fea0003900000 */
[----:B------:R-:W3:Y:S02]  /*15ec0*/  @!P0 SYNCS.PHASECHK.TRANS64 P0, [R4+URZ+0x30820], R0 ;  /* 0x03082000040085a7 */ /* 0x000ee4000800007f */
[----:B---3--:R-:W-:Y:S05]  /*15ed0*/  @!P0 BRA `(.L_x_2540) ;  /* 0xfffffffc00f08947 */ /* 0x008fea000383ffff */
[----:B------:R-:W-:Y:S05]  /*15ee0*/  BRA `(.L_x_2658) ;  /* 0xffffffc000e47947 */ /* 0x000fea000383ffff */
.L_x_2541:
[----:B------:R-:W3:Y:S01]  /*15ef0*/  S2R R2, SR_TID.X ;  /* 0x0000000000027919 */ /* 0x000ee20000002100 */
[----:B------:R-:W-:Y:S01]  /*15f00*/  BSSY B0, `(.L_x_2659) ;  /* 0x000000a000007945 */ /* 0x000fe20003800000 */
[----:B------:R-:W-:Y:S01]  /*15f10*/  MOV R12, RZ ;  /* 0x000000ff000c7202 */ /* 0x000fe20000000f00 */
[----:B------:R-:W-:Y:S02]  /*15f20*/  IMAD.MOV.U32 R11, RZ, RZ, 0x1f ;  /* 0x0000001fff0b7424 */ /* 0x000fe400078e00ff */
[----:B------:R-:W-:Y:S01]  /*15f30*/  IMAD.MOV.U32 R15, RZ, RZ, -0x1 ;  /* 0xffffffffff0f7424 */ /* 0x000fe200078e00ff */
[----:B---3--:R-:W-:-:S04]  /*15f40*/  SHF.R.U32.HI R2, RZ, 0x5, R2 ;  /* 0x00000005ff027819 */ /* 0x008fc80000011602 */
[----:B------:R-:W-:-:S05]  /*15f50*/  LOP3.LUT R2, R2, 0x3, RZ, 0xc0, !PT ;  /* 0x0000000302027812 */ /* 0x000fca00078ec0ff */
[----:B------:R-:W-:-:S07]  /*15f60*/  IMAD.MOV.U32 R13, RZ, RZ, R2 ;  /* 0x000000ffff0d7224 */ /* 0x000fce00078e0002 */
[----:B012---:R-:W-:Y:S05]  /*15f70*/  WARPSYNC.COLLECTIVE R15, `(.L_x_2660) ;  /* 0x000000000f087348 */ /* 0x007fea0003c00000 */
[----:B------:R3:W4:Y:S02]  /*15f80*/  SHFL.IDX P6, R14, R13, R12, R11 ;  /* 0x0000000c0d0e7389 */ /* 0x00072400000c000b */
[----:B01234-:R-:W-:Y:S01]  /*15f90*/  ENDCOLLECTIVE ;  /* 0x000000000000791b */ /* 0x01ffe20003800000 */
.L_x_2660:
[----:B------:R-:W-:Y:S05]  /*15fa0*/  BSYNC B0 ;  /* 0x0000000000007941 */ /* 0x000fea0003800000 */
.L_x_2659:
[----:B------:R-:W-:Y:S05]  /*15fb0*/  BRA `(.L_x_2661) ;  /* 0xffffffc000cc7947 */ /* 0x000fea000383ffff */
.L_x_2544:
[----:B------:R-:W-:Y:S01]  /*15fc0*/  BSSY B1, `(.L_x_2662) ;  /* 0x0000006000017945 */ /* 0x000fe20003800000 */
[----:B------:R-:W-:-:S07]  /*15fd0*/  IMAD.MOV.U32 R15, RZ, RZ, -0x1 ;  /* 0xffffffffff0f7424 */ /* 0x000fce00078e00ff */
[----:B012---:R-:W-:Y:S05]  /*15fe0*/  WARPSYNC.COLLECTIVE R15, `(.L_x_2663) ;  /* 0x000000000f0c7348 */ /* 0x007fea0003c00000 */
[----:B------:R-:W-:Y:S02]  /*15ff0*/  ELECT P6, UR62, PT ;  /* 0x00000000003e782f */ /* 0x000fe400038c0000 */
[----:B------:R-:W-:Y:S01]  /*16000*/  MOV R14, UR62 ;  /* 0x0000003e000e7c02 */ /* 0x000fe20008000f00 */
[----:B012---:R-:W-:Y:S10]  /*16010*/  ENDCOLLECTIVE ;  /* 0x000000000000791b */ /* 0x007ff40003800000 */
.L_x_2663:
[----:B------:R-:W-:Y:S05]  /*16020*/  BSYNC B1 ;  /* 0x0000000000017941 */ /* 0x000fea0003800000 */
.L_x_2662:
[----:B------:R-:W-:Y:S05]  /*16030*/  BRA `(.L_x_2664) ;  /* 0xffffffc000c47947 */ /* 0x000fea000383ffff */
.L_x_2546:
[----:B-1----:R1:W3:Y:S02]  /*16040*/  SYNCS.PHASECHK.TRANS64.TRYWAIT P1, [R5+URZ+0x30840], R0 ;  /* 0x03084000050075a7 */ /* 0x0022e4000802017f */
[----:B---3--:R-:W-:Y:S05]  /*16050*/  @!P1 NANOSLEEP.SYNCS 0x989680 ;  /* 0x009896800000995d */ /* 0x008fea0003900000 */
[----:B------:R-:W3:Y:S02]  /*16060*/  @!P1 SYNCS.PHASECHK.TRANS64 P1, [R5+URZ+0x30840], R0 ;  /* 0x03084000050095a7 */ /* 0x000ee4000802007f */
[----:B---3--:R-:W-:Y:S05]  /*16070*/  @!P1 BRA `(.L_x_2546) ;  /* 0xfffffffc00f09947 */ /* 0x008fea000383ffff */
[----:B------:R-:W-:Y:S05]  /*16080*/  BRA `(.L_x_2665) ;  /* 0xffffffc000ec7947 */ /* 0x000fea000383ffff */
.L_x_2548:
[----:B---3--:R3:W4:Y:S02]  /*16090*/  SYNCS.PHASECHK.TRANS64.TRYWAIT P1, [R27+URZ+0x30840], R2 ;  /* 0x030840021b0075a7 */ /* 0x008724000802017f */
[----:B----4-:R-:W-:Y:S05]  /*160a0*/  @!P1 NANOSLEEP.SYNCS 0x989680 ;  /* 0x009896800000995d */ /* 0x010fea0003900000 */
[----:B------:R-:W4:Y:S02]  /*160b0*/  @!P1 SYNCS.PHASECHK.TRANS64 P1, [R27+URZ+0x30840], R2 ;  /* 0x030840021b0095a7 */ /* 0x000f24000802007f */
[----:B----4-:R-:W-:Y:S05]  /*160c0*/  @!P1 BRA `(.L_x_2548) ;  /* 0xfffffffc00f09947 */ /* 0x010fea000383ffff */
[----:B------:R-:W-:Y:S05]  /*160d0*/  BRA `(.L_x_2666) ;  /* 0xffffffc000f87947 */ /* 0x000fea000383ffff */
.L_x_2550:
[----:B----4-:R4:W0:Y:S02]  /*160e0*/  SYNCS.PHASECHK.TRANS64.TRYWAIT P1, [R5+URZ+0x30860], R0 ;  /* 0x03086000050075a7 */ /* 0x010824000802017f */
[----:B0-----:R-:W-:Y:S05]  /*160f0*/  @!P1 NANOSLEEP.SYNCS 0x989680 ;  /* 0x009896800000995d */ /* 0x001fea0003900000 */
[----:B------:R-:W0:Y:S02]  /*16100*/  @!P1 SYNCS.PHASECHK.TRANS64 P1, [R5+URZ+0x30860], R0 ;  /* 0x03086000050095a7 */ /* 0x000e24000802007f */
[----:B0-----:R-:W-:Y:S05]  /*16110*/  @!P1 BRA `(.L_x_2550) ;  /* 0xfffffffc00f09947 */ /* 0x001fea000383ffff */
[----:B------:R-:W-:Y:S05]  /*16120*/  BRA `(.L_x_2667) ;  /* 0xffffffc000f47947 */ /* 0x000fea000383ffff */
.L_x_2668:
        /* <DEDUP_REMOVED lines=13> */
.L_x_3228:


//--------------------- .text._ZN7cutlass13device_kernelIN5flash11enable_sm90INS1_16FlashAttnFwdSm90INS1_25CollectiveMainloopFwdSm90ILi2EN4cute5tupleIJNS5_1CILi1EEES8_S8_EEENS6_IJNS7_ILi128EEENS7_ILi96EEENS7_ILi192EEEEEELi192ENS_10bfloat16_tEfNS_4arch4Sm90ELb1ELb0ELb1ELb1ELb1ELb1ELb0ELb1ELb1ELb1ELb0ELb0EEENS1_21CollectiveEpilogueFwdINS6_IJSA_SC_SB_EEES9_SE_SG_Li256ELb1ELb1ELb0ELb0EEENS1_36VarlenDynamicPersistentTileSchedulerILi128ELi96ELi256ELi128ELb0ELb1ELb1ELb1ELb1ELb1EEEEEEEEEvNT_6ParamsE --------------------------
	.section	.text._ZN7cutlass13device_kernelIN5flash11enable_sm90INS1_16FlashAttnFwdSm90INS1_25CollectiveMainloopFwdSm90ILi2EN4cute5tupleIJNS5_1CILi1EEES8_S8_EEENS6_IJNS7_ILi128EEENS7_ILi96EEENS7_ILi192EEEEEELi192ENS_10bfloat16_tEfNS_4arch4Sm90ELb1ELb0ELb1ELb1ELb1ELb1ELb0ELb1ELb1ELb1ELb0ELb0EEENS1_21CollectiveEpilogueFwdINS6_IJSA_SC_SB_EEES9_SE_SG_Li256ELb1ELb1ELb0ELb0EEENS1_36VarlenDynamicPersistentTileSchedulerILi128ELi96ELi256ELi128ELb0ELb1ELb1ELb1ELb1ELb1EEEEEEEEEvNT_6ParamsE,"ax",@progbits
	.align	128
.text._ZN7cutlass13device_kernelIN5flash11enable_sm90INS1_16FlashAttnFwdSm90INS1_25CollectiveMainloopFwdSm90ILi2EN4cute5tupleIJNS5_1CILi1EEES8_S8_EEENS6_IJNS7_ILi128EEENS7_ILi96EEENS7_ILi192EEEEEELi192ENS_10bfloat16_tEfNS_4arch4Sm90ELb1ELb0ELb1ELb1ELb1ELb1ELb0ELb1ELb1ELb1ELb0ELb0EEENS1_21CollectiveEpilogueFwdINS6_IJSA_SC_SB_EEES9_SE_SG_Li256ELb1ELb1ELb0ELb0EEENS1_36VarlenDynamicPersistentTileSchedulerILi128ELi96ELi256ELi128ELb0ELb1ELb1ELb1ELb1ELb1EEEEEEEEEvNT_6ParamsE:
        .type           _ZN7cutlass13device_kernelIN5flash11enable_sm90INS1_16FlashAttnFwdSm90INS1_25CollectiveMainloopFwdSm90ILi2EN4cute5tupleIJNS5_1CILi1EEES8_S8_EEENS6_IJNS7_ILi128EEENS7_ILi96EEENS7_ILi192EEEEEELi192ENS_10bfloat16_tEfNS_4arch4Sm90ELb1ELb0ELb1ELb1ELb1ELb1ELb0ELb1ELb1ELb1ELb0ELb0EEENS1_21CollectiveEpilogueFwdINS6_IJSA_SC_SB_EEES9_SE_SG_Li256ELb1ELb1ELb0ELb0EEENS1_36VarlenDynamicPersistentTileSchedulerILi128ELi96ELi256ELi128ELb0ELb1ELb1ELb1ELb1ELb1EEEEEEEEEvNT_6ParamsE,@function
        .size           _ZN7cutlass13device_kernelIN5flash11enable_sm90INS1_16FlashAttnFwdSm90INS1_25CollectiveMainloopFwdSm90ILi2EN4cute5tupleIJNS5_1CILi1EEES8_S8_EEENS6_IJNS7_ILi128EEENS7_ILi96EEENS7_ILi192EEEEEELi192ENS_10bfloat16_tEfNS_4arch4Sm90ELb1ELb0ELb1ELb1ELb1ELb1ELb0ELb1ELb1ELb1ELb0ELb0EEENS1_21CollectiveEpilogueFwdINS6_IJSA_SC_SB_EEES9_SE_SG_Li256ELb1ELb1ELb0ELb0EEENS1_36VarlenDynamicPersistentTileSchedulerILi128ELi96ELi256ELi128ELb0ELb1ELb1ELb1ELb1ELb1EEEEEEEEEvNT_6ParamsE,(.L_x_3229 - _ZN7cutlass13device_kernelIN5flash11enable_sm90INS1_16FlashAttnFwdSm90INS1_25CollectiveMainloopFwdSm90ILi2EN4cute5tupleIJNS5_1CILi1EEES8_S8_EEENS6_IJNS7_ILi128EEENS7_ILi96EEENS7_ILi192EEEEEELi192ENS_10bfloat16_tEfNS_4arch4Sm90ELb1ELb0ELb1ELb1ELb1ELb1ELb0ELb1ELb1ELb1ELb0ELb0EEENS1_21CollectiveEpilogueFwdINS6_IJSA_SC_SB_EEES9_SE_SG_Li256ELb1ELb1ELb0ELb0EEENS1_36VarlenDynamicPersistentTileSchedulerILi128ELi96ELi256ELi128ELb0ELb1ELb1ELb1ELb1ELb1EEEEEEEEEvNT_6ParamsE)
        .other          _ZN7cutlass13device_kernelIN5flash11enable_sm90INS1_16FlashAttnFwdSm90INS1_25CollectiveMainloopFwdSm90ILi2EN4cute5tupleIJNS5_1CILi1EEES8_S8_EEENS6_IJNS7_ILi128EEENS7_ILi96EEENS7_ILi192EEEEEELi192ENS_10bfloat16_tEfNS_4arch4Sm90ELb1ELb0ELb1ELb1ELb1ELb1ELb0ELb1ELb1ELb1ELb0ELb0EEENS1_21CollectiveEpilogueFwdINS6_IJSA_SC_SB_EEES9_SE_SG_Li256ELb1ELb1ELb0ELb0EEENS1_36VarlenDynamicPersistentTileSchedulerILi128ELi96ELi256ELi128ELb0ELb1ELb1ELb1ELb1ELb1EEEEEEEEEvNT_6ParamsE,@"STO_CUDA_ENTRY STV_DEFAULT"
_ZN7cutlass13device_kernelIN5flash11enable_sm90INS1_16FlashAttnFwdSm90INS1_25CollectiveMainloopFwdSm90ILi2EN4cute5tupleIJNS5_1CILi1EEES8_S8_EEENS6_IJNS7_ILi128EEENS7_ILi96EEENS7_ILi192EEEEEELi192ENS_10bfloat16_tEfNS_4arch4Sm90ELb1ELb0ELb1ELb1ELb1ELb1ELb0ELb1ELb1ELb1ELb0ELb0EEENS1_21CollectiveEpilogueFwdINS6_IJSA_SC_SB_EEES9_SE_SG_Li256ELb1ELb1ELb0ELb0EEENS1_36VarlenDynamicPersistentTileSchedulerILi128ELi96ELi256ELi128ELb0ELb1ELb1ELb1ELb1ELb1EEEEEEEEEvNT_6ParamsE:
        /* <DEDUP_REMOVED lines=18> */
.L_x_2670:
[----:B------:R-:W-:Y:S05]  /*0120*/  BSYNC B0 ;  /* 0x0000000000007941 */ /* 0x000fea0003800000 */
.L_x_2669:
        /* <DEDUP_REMOVED lines=41> */
.L_x_2671:
        /* <DEDUP_REMOVED lines=22> */
.L_x_2672:
        /* <DEDUP_REMOVED lines=18> */
.L_x_2673:
        /* <DEDUP_REMOVED lines=22> */
.L_x_2674:
        /* <DEDUP_REMOVED lines=22> */
.L_x_2675:
[----:B0-----:R-:W-:Y:S01]  /*0900*/  UMOV UR4, 0x1 ;  /* 0x0000000100047882 */ /* 0x001fe20000000000 */
[----:B------:R-:W-:Y:S01]  /*0910*/  PLOP3.LUT P0, PT, PT, PT, UP0, 0x80, 0x0 ;  /* 0x000000000000781c */ /* 0x000fe20003f0f008 */
[----:B------:R-:W-:Y:S01]  /*0920*/  USEL UR4, UR4, 0x2, !UP0 ;  /* 0x0000000204047887 */ /* 0x000fe2000c000000 */
[----:B------:R-:W-:Y:S01]  /*0930*/  NOP ;  /* 0x0000000000007918 */ /* 0x000fe20000000000 */
[----:B------:R-:W-:Y:S01]  /*0940*/  ULDC.64 UR60, c[0x0][0x208] ;  /* 0x00008200003c7ab9 */ /* 0x000fe20000000a00 */
[----:B------:R-:W-:Y:S03]  /*0950*/  BSSY B9, `(.L_x_2676) ;  /* 0x0002526000097945 */ /* 0x000fe60003800000 */
[----:B------:R-:W-:-:S05]  /*0960*/  IMAD.U32 R3, RZ, RZ, UR4 ;  /* 0x00000004ff037e24 */ /* 0x000fca000f8e00ff */
[----:B------:R0:W-:Y:S01]  /*0970*/  STL [R1+0x88], R3 ;  /* 0x0000880301007387 */ /* 0x0001e20000100800 */
[----:B-12-4-:R-:W-:Y:S06]  /*0980*/  BAR.SYNC.DEFER_BLOCKING 0x0 ;  /* 0x0000000000007b1d */ /* 0x016fec0000010000 */
[----:B------:R-:W-:Y:S05]  /*0990*/  @!P0 BRA `(.L_x_2677) ;  /* 0x000001e000488947 */ /* 0x000fea0003800000 */
.L_x_2678:
[----:B------:R-:W-:-:S08]  /*09a0*/  NOP ;  /* 0x0000000000007918 */ /* 0x000fd00000000000 */
[----:B------:R-:W1:Y:S02]  /*09b0*/  USETMAXREG.TRY_ALLOC.CTAPOOL UP0, 0xe8 ;  /* 0x000000e8000079c8 */ /* 0x000e640008000600 */
[----:B-1----:R-:W-:-:S13]  /*09c0*/  PLOP3.LUT P0, PT, PT, PT, UP0, 0x80, 0x0 ;  /* 0x000000000000781c */ /* 0x002fda0003f0f008 */
[----:B------:R-:W-:Y:S05]  /*09d0*/  @!P0 BRA `(.L_x_2678) ;  /* 0xfffffffc00f08947 */ /* 0x000fea000383ffff */
[----:B------:R-:W1:Y:S08]  /*09e0*/  S2UR UR4, SR_CgaCtaId ;  /* 0x00000000000479c3 */ /* 0x000e700000008800 */
[----:B------:R-:W-:Y:S06]  /*09f0*/  BAR.ARV 0x8, 0x180 ;  /* 0x0206000000007b1d */ /* 0x000fec0000002000 */
[----:B------:R-:W-:-:S02]  /*0a00*/  MOV R2, 0x400 ;  /* 0x0000040000027802 */ /* 0x000fc40000000f00 */
[----:B------:R-:W-:Y:S01]  /*0a10*/  BAR.SYNC.DEFER_BLOCKING 0x5, 0x180 ;  /* 0x0146000000007b1d */ /* 0x000fe20000010000 */
[----:B-1----:R-:W-:-:S05]  /*0a20*/  IMAD.U32 R217, RZ, RZ, UR4 ;  /* 0x00000004ffd97e24 */ /* 0x002fca000f8e00ff */
[----:B------:R-:W-:Y:S01]  /*0a30*/  ULDC UR4, c[0x0][0xc3c] ;  /* 0x00030f0000047ab9 */ /* 0x000fe20000000800 */
[----:B------:R-:W-:-:S05]  /*0a40*/  LEA R2, R217, R2, 0x18 ;  /* 0x00000002d9027211 */ /* 0x000fca00078ec0ff */
[----:B------:R-:W1:Y:S01]  /*0a50*/  LDS.128 R28, [R2+0x308d0] ;  /* 0x0308d000021c7984 */ /* 0x000e620000000c00 */
[----:B------:R-:W-:Y:S06]  /*0a60*/  BAR.ARV 0x4, 0x180 ;  /* 0x0106000000007b1d */ /* 0x000fec0000002000 */
[----:B-1----:R-:W-:-:S13]  /*0a70*/  ISETP.GE.AND P0, PT, R31, UR4, PT ;  /* 0x000000041f007c0c */ /* 0x002fda000bf06270 */
[----:B------:R-:W-:Y:S05]  /*0a80*/  @P0 BRA `(.L_x_2679) ;  /* 0x0000025000480947 */ /* 0x000fea0003800000 */
[----:B0-----:R-:W2:Y:S01]  /*0a90*/  LDL R3, [R1+0x88] ;  /* 0x0000880001037983 */ /* 0x001ea20000100800 */
[----:B------:R-:W-:Y:S01]  /*0aa0*/  VIADD R0, R0, 0xffffff80 ;  /* 0xffffff8000007836 */ /* 0x000fe20000000000 */
[----:B------:R-:W-:Y:S01]  /*0ab0*/  R2UR UR4, R2 ;  /* 0x00000000020472ca */ /* 0x000fe200000e0000 */
[----:B------:R-:W-:Y:S01]  /*0ac0*/  IMAD.MOV.U32 R18, RZ, RZ, RZ ;  /* 0x000000ffff127224 */ /* 0x000fe200078e00ff */
[----:B------:R-:W-:Y:S01]  /*0ad0*/  MOV R199, RZ ;  /* 0x000000ff00c77202 */ /* 0x000fe20000000f00 */
[----:B------:R-:W-:Y:S02]  /*0ae0*/  IMAD.MOV.U32 R204, RZ, RZ, RZ ;  /* 0x000000ffffcc7224 */ /* 0x000fe400078e00ff */
[----:B------:R-:W-:-:S08]  /*0af0*/  IMAD.MOV.U32 R196, RZ, RZ, RZ ;  /* 0x000000ffffc47224 */ /* 0x000fd000078e00ff */
[----:B------:R-:W-:Y:S01]  /*0b00*/  UIADD3 UR4, UR4, 0x12400, URZ ;  /* 0x0001240004047890 */ /* 0x000fe2000fffe03f */
[----:B--2---:R-:W-:Y:S02]  /*0b10*/  R2UR UR5, R3 ;  /* 0x00000000030572ca */ /* 0x004fe400000e0000 */
[----:B------:R-:W-:-:S04]  /*0b20*/  SHF.R.S32.HI R3, RZ, 0x1f, R0 ;  /* 0x0000001fff037819 */ /* 0x000fc80000011400 */
[----:B------:R-:W-:-:S04]  /*0b30*/  LEA.HI R4, R3, R0, RZ, 0x7 ;  /* 0x0000000003047211 */ /* 0x000fc800078f38ff */
[----:B------:R-:W-:Y:S02]  /*0b40*/  LOP3.LUT R5, R4, 0xffffff80, RZ, 0xc0, !PT ;  /* 0xffffff8004057812 */ /* 0x000fe400078ec0ff */
[----:B------:R-:W-:Y:S01]  /*0b50*/  SHF.R.S32.HI R14, RZ, 0x7, R4 ;  /* 0x00000007ff0e7819 */ /* 0x000fe20000011404 */
[----:B------:R-:W-:Y:S02]  /*0b60*/  ULOP3.LUT UR5, UR5, 0x1, URZ, 0xfc, !UPT ;  /* 0x0000000105057892 */ /* 0x000fe4000f8efc3f */
[----:B------:R-:W-:Y:S01]  /*0b70*/  IMAD.IADD R15, R0, 0x1, -R5 ;  /* 0x00000001000f7824 */ /* 0x000fe200078e0a05 */
[----:B------:R-:W-:Y:S02]  /*0b80*/  LEA.HI R5, R3, R0, RZ, 0x4 ;  /* 0x0000000003057211 */ /* 0x000fe400078f20ff */
[----:B------:R-:W-:Y:S02]  /*0b90*/  LEA.HI R4, R4, R14, RZ, 0x1 ;  /* 0x0000000e04047211 */ /* 0x000fe400078f08ff */
[----:B------:R-:W-:Y:S01]  /*0ba0*/  SHF.R.S32.HI R8, RZ, 0x1f, R15 ;  /* 0x0000001fff087819 */ /* 0x000fe2000001140f */
[----:B------:R-:W-:Y:S01]  /*0bb0*/  STL [R1+0x60], R15 ;  /* 0x0000600f01007387 */ /* 0x000fe20000100800 */
[----:B------:R-:W-:-:S02]  /*0bc0*/  SHF.R.S32.HI R6, RZ, 0x4, R5 ;  /* 0x00000004ff067819 */ /* 0x000fc40000011405 */
[CC--:B------:R-:W-:Y:S01]  /*0bd0*/  LEA.HI R9, R8.reuse, R15.reuse, RZ, 0x2 ;  /* 0x0000000f08097211 */ /* 0x0c0fe200078f10ff */
[----:B------:R0:W-:Y:S01]  /*0be0*/  STL [R1+0x7c], R14 ;  /* 0x00007c0e01007387 */ /* 0x0001e20000100800 */
[----:B------:R-:W-:Y:S02]  /*0bf0*/  LEA.HI R8, R8, R15, RZ, 0x5 ;  /* 0x0000000f08087211 */ /* 0x000fe400078f28ff */
[--C-:B------:R-:W-:Y:S02]  /*0c00*/  SHF.R.S32.HI R10, RZ, 0x2, R9.reuse ;  /* 0x00000002ff0a7819 */ /* 0x100fe40000011409 */
[----:B------:R-:W-:Y:S02]  /*0c10*/  SHF.R.S32.HI R7, RZ, 0x1f, R9 ;  /* 0x0000001fff077819 */ /* 0x000fe40000011409 */
[----:B------:R-:W-:Y:S02]  /*0c20*/  SHF.R.S32.HI R8, RZ, 0x5, R8 ;  /* 0x00000005ff087819 */ /* 0x000fe40000011408 */
[----:B------:R-:W-:-:S02]  /*0c30*/  LEA.HI R11, R7, R10, RZ, 0x3 ;  /* 0x0000000a070b7211 */ /* 0x000fc400078f18ff */
[----:B------:R-:W-:Y:S02]  /*0c40*/  LEA.HI R7, R5, R6, RZ, 0x1 ;  /* 0x0000000605077211 */ /* 0x000fe400078f08ff */
[----:B------:R-:W-:Y:S02]  /*0c50*/  LOP3.LUT R11, R11, 0xfffffff8, RZ, 0xc0, !PT ;  /* 0xfffffff80b0b7812 */ /* 0x000fe400078ec0ff */
[----:B------:R-:W-:Y:S02]  /*0c60*/  LOP3.LUT R7, R7, 0x1ffffffe, RZ, 0xc0, !PT ;  /* 0x1ffffffe07077812 */ /* 0x000fe400078ec0ff */
[----:B------:R-:W-:Y:S01]  /*0c70*/  LOP3.LUT R5, R5, 0x3fffff0, RZ, 0xc0, !PT ;  /* 0x03fffff005057812 */ /* 0x000fe200078ec0ff */
[----:B------:R-:W-:Y:S01]  /*0c80*/  IMAD.IADD R11, R10, 0x1, -R11 ;  /* 0x000000010a0b7824 */ /* 0x000fe200078e0a0b */
[CC--:B------:R-:W-:Y:S01]  /*0c90*/  LEA.HI R10, R3.reuse, R0.reuse, RZ, 0x2 ;  /* 0x00000000030a7211 */ /* 0x0c0fe200078f10ff */
[----:B------:R-:W-:Y:S01]  /*0ca0*/  IMAD.IADD R7, R6, 0x1, -R7 ;  /* 0x0000000106077824 */ /* 0x000fe200078e0a07 */
[----:B------:R-:W-:Y:S01]  /*0cb0*/  LEA.HI R6, R3, R0, RZ, 0x5 ;  /* 0x0000000003067211 */ /* 0x000fe200078f28ff */
[----:B------:R-:W-:Y:S01]  /*0cc0*/  IMAD R11, R8, 0x10, R11 ;  /* 0x00000010080b7824 */ /* 0x000fe200078e020b */
[----:B------:R-:W-:Y:S01]  /*0cd0*/  LOP3.LUT R13, R10, 0xfffffffc, RZ, 0xc0, !PT ;  /* 0xfffffffc0a0d7812 */ /* 0x000fe200078ec0ff */
[----:B------:R-:W-:Y:S01]  /*0ce0*/  IMAD.IADD R5, R0, 0x1, -R5 ;  /* 0x0000000100057824 */ /* 0x000fe200078e0a05 */
[----:B------:R-:W-:-:S02]  /*0cf0*/  SHF.R.S32.HI R6, RZ, 0x5, R6 ;  /* 0x00000005ff067819 */ /* 0x000fc40000011406 */
[----:B------:R-:W-:Y:S01]  /*0d00*/  LEA.HI R8, R3, R0, RZ, 0x3 ;  /* 0x0000000003087211 */ /* 0x000fe200078f18ff */
[----:B------:R-:W-:Y:S01]  /*0d10*/  IMAD.IADD R20, R0, 0x1, -R13 ;  /* 0x0000000100147824 */ /* 0x000fe200078e0a0d */
[--C-:B------:R-:W-:Y:S01]  /*0d20*/  SHF.R.S32.HI R203, RZ, 0x2, R10.reuse ;  /* 0x00000002ffcb7819 */ /* 0x100fe2000001140a */
[----:B------:R-:W-:Y:S01]  /*0d30*/  IMAD R12, R6, 0x10, R5 ;  /* 0x00000010060c7824 */ /* 0x000fe200078e0205 */
[----:B------:R-:W-:Y:S01]  /*0d40*/  LOP3.LUT R3, R8, 0xfffffff8, RZ, 0xc0, !PT ;  /* 0xfffffff808037812 */ /* 0x000fe200078ec0ff */
[----:B------:R-:W-:Y:S01]  /*0d50*/  IMAD.SHL.U32 R192, R20, 0x4, RZ ;  /* 0x0000000414c07824 */ /* 0x000fe200078e00ff */
[----:B------:R-:W-:Y:S01]  /*0d60*/  SHF.R.S32.HI R10, RZ, 0x1f, R10 ;  /* 0x0000001fff0a7819 */ /* 0x000fe2000001140a */
[C---:B------:R-:W-:Y:S01]  /*0d70*/  VIADD R5, R203.reuse, 0x40 ;  /* 0x00000040cb057836 */ /* 0x040fe20000000000 */
[----:B------:R-:W-:Y:S01]  /*0d80*/  LOP3.LUT R4, R4, 0x3fffffe, RZ, 0xc0, !PT ;  /* 0x03fffffe04047812 */ /* 0x000fe200078ec0ff */
[----:B------:R-:W-:Y:S01]  /*0d90*/  IMAD.IADD R19, R0, 0x1, -R3 ;  /* 0x0000000100137824 */ /* 0x000fe200078e0a03 */
[----:B------:R-:W-:Y:S01]  /*0da0*/  LEA.HI R10, R10, R203, RZ, 0x3 ;  /* 0x000000cb0a0a7211 */ /* 0x000fe200078f18ff */
[C---:B------:R-:W-:Y:S01]  /*0db0*/  VIADD R206, R192.reuse, 0x20 ;  /* 0x00000020c0ce7836 */ /* 0x040fe20000000000 */
[----:B------:R-:W-:Y:S01]  /*0dc0*/  SHF.R.S32.HI R0, RZ, 0x1f, R5 ;  /* 0x0000001fff007819 */ /* 0x000fe20000011405 */
[----:B------:R-:W-:Y:S01]  /*0dd0*/  VIADD R205, R192, 0x40 ;  /* 0x00000040c0cd7836 */ /* 0x000fe20000000000 */
[----:B------:R-:W-:Y:S01]  /*0de0*/  LOP3.LUT R10, R10, 0xfffffff8, RZ, 0xc0, !PT ;  /* 0xfffffff80a0a7812 */ /* 0x000fe200078ec0ff */
[----:B------:R-:W-:Y:S01]  /*0df0*/  IMAD.IADD R195, R192, 0x1, R206 ;  /* 0x00000001c0c37824 */ /* 0x000fe200078e02ce */
[----:B------:R-:W-:Y:S01]  /*0e00*/  LEA.HI R0, R0, R5, RZ, 0x3 ;  /* 0x0000000500007211 */ /* 0x000fe200078f18ff */
[----:B------:R-:W-:Y:S01]  /*0e10*/  IMAD.IADD R194, R192, 0x1, R205 ;  /* 0x00000001c0c27824 */ /* 0x000fe200078e02cd */
[----:B------:R-:W-:Y:S01]  /*0e20*/  STL [R1+0x54], R20 ;  /* 0x0000541401007387 */ /* 0x000fe20000100800 */
[----:B------:R-:W-:Y:S01]  /*0e30*/  IMAD.IADD R228, R203, 0x1, -R10 ;  /* 0x00000001cbe47824 */ /* 0x000fe200078e0a0a */
[----:B------:R-:W-:Y:S01]  /*0e40*/  SHF.R.S32.HI R8, RZ, 0x3, R8 ;  /* 0x00000003ff087819 */ /* 0x000fe20000011408 */
[----:B------:R-:W-:Y:S01]  /*0e50*/  IMAD.SHL.U32 R223, R0, 0x40, RZ ;  /* 0x0000004000df7824 */ /* 0x000fe200078e00ff */
[----:B------:R-:W-:Y:S01]  /*0e60*/  SHF.R.S32.HI R0, RZ, 0x1f, R195 ;  /* 0x0000001fff007819 */ /* 0x000fe200000114c3 */
[----:B------:R-:W-:Y:S01]  /*0e70*/  IMAD.SHL.U32 R219, R228, 0x40, RZ ;  /* 0x00000040e4db7824 */ /* 0x000fe200078e00ff */
[----:B------:R-:W-:Y:S01]  /*0e80*/  SHF.R.S32.HI R3, RZ, 0x1f, R194 ;  /* 0x0000001fff037819 */ /* 0x000fe200000114c2 */
[----:B------:R-:W-:Y:S01]  /*0e90*/  IMAD.SHL.U32 R216, R5, 0x40, RZ ;  /* 0x0000004005d87824 */ /* 0x000fe200078e00ff */
[-C--:B------:R-:W-:Y:S01]  /*0ea0*/  LEA.HI R197, R0, R195.reuse, RZ, 0x3 ;  /* 0x000000c300c57211 */ /* 0x080fe200078f18ff */
[----:B------:R-:W-:Y:S01]  /*0eb0*/  IMAD.IADD R4, R14, 0x1, -R4 ;  /* 0x000000010e047824 */ /* 0x000fe200078e0a04 */
[----:B------:R-:W-:Y:S01]  /*0ec0*/  LEA.HI R0, R0, R195, RZ, 0x6 ;  /* 0x000000c300007211 */ /* 0x000fe200078f30ff */
[----:B------:R-:W-:Y:S01]  /*0ed0*/  IMAD R12, R12, 0x8, R7 ;  /* 0x000000080c0c7824 */ /* 0x000fe200078e0207 */
[-C--:B------:R-:W-:Y:S01]  /*0ee0*/  LEA.HI R5, R3, R194.reuse, RZ, 0x6 ;  /* 0x000000c203057211 */ /* 0x080fe200078f30ff */
[----:B0-----:R-:W-:Y:S01]  /*0ef0*/  IMAD R14, R4, 0x40, R11 ;  /* 0x00000040040e7824 */ /* 0x001fe200078e020b */
[----:B------:R-:W-:Y:S01]  /*0f00*/  LOP3.LUT R219, R219, 0x1c0, RZ, 0xc0, !PT ;  /* 0x000001c0dbdb7812 */ /* 0x000fe200078ec0ff */
[----:B------:R-:W-:Y:S01]  /*0f10*/  IMAD.SHL.U32 R222, R6, 0x200, RZ ;  /* 0x0000020006de7824 */ /* 0x000fe200078e00ff */
[----:B------:R-:W-:Y:S01]  /*0f20*/  LEA.HI R3, R3, R194, RZ, 0x3 ;  /* 0x000000c203037211 */ /* 0x000fe200078f18ff */
[----:B------:R-:W-:Y:S01]  /*0f30*/  IMAD.SHL.U32 R4, R0, 0x80, RZ ;  /* 0x0000008000047824 */ /* 0x000fe200078e00ff */
[----:B------:R-:W-:Y:S01]  /*0f40*/  LOP3.LUT R216, R216, 0x1c0, RZ, 0xc0, !PT ;  /* 0x000001c0d8d87812 */ /* 0x000fe200078ec0ff */
[----:B------:R-:W-:Y:S01]  /*0f50*/  IMAD.SHL.U32 R7, R5, 0x80, RZ ;  /* 0x0000008005077824 */ /* 0x000fe200078e00ff */
[----:B------:R-:W-:Y:S01]  /*0f60*/  SHF.R.U32.HI R221, RZ, 0x3, R219 ;  /* 0x00000003ffdd7819 */ /* 0x000fe200000116db */
[----:B------:R0:W-:Y:S01]  /*0f70*/  STL [R1+0x3c], R19 ;  /* 0x00003c1301007387 */ /* 0x0001e20000100800 */
[C---:B------:R-:W-:Y:S01]  /*0f80*/  LOP3.LUT R0, R219.reuse, 0x38, R197, 0xf8, !PT ;  /* 0x00000038db007812 */ /* 0x040fe200078ef8c5 */
[----:B------:R-:W-:Y:S01]  /*0f90*/  IMAD.SHL.U32 R16, R20, 0x8, RZ ;  /* 0x0000000814107824 */ /* 0x000fe200078e00ff */
[--C-:B------:R-:W-:Y:S01]  /*0fa0*/  LOP3.LUT R6, R219, 0x38, R3.reuse, 0xf8, !PT ;  /* 0x00000038db067812 */ /* 0x100fe200078ef803 */
[----:B------:R-:W-:Y:S01]  /*0fb0*/  STL [R1+0x80], R14 ;  /* 0x0000800e01007387 */ /* 0x000fe20000100800 */
[----:B------:R-:W-:Y:S01]  /*0fc0*/  SHF.R.U32.HI R13, RZ, 0x3, R216 ;  /* 0x00000003ff0d7819 */ /* 0x000fe200000116d8 */
[----:B------:R-:W-:Y:S01]  /*0fd0*/  IMAD.SHL.U32 R224, R19, 0x8, RZ ;  /* 0x0000000813e07824 */ /* 0x000fe200078e00ff */
[C---:B------:R-:W-:Y:S01]  /*0fe0*/  LOP3.LUT R11, R216.reuse, 0x38, R3, 0xf8, !PT ;  /* 0x00000038d80b7812 */ /* 0x040fe200078ef803 */
[----:B------:R-:W-:Y:S01]  /*0ff0*/  STL [R1+0x50], RZ ;  /* 0x000050ff01007387 */ /* 0x000fe20000100800 */
[----:B------:R-:W-:Y:S01]  /*1000*/  LOP3.LUT R10, R216, 0x38, R197, 0xf8, !PT ;  /* 0x00000038d80a7812 */ /* 0x000fe200078ef8c5 */
[----:B------:R-:W-:Y:S01]  /*1010*/  VIADD R22, R16, 0x60 ;  /* 0x0000006010167836 */ /* 0x000fe20000000000 */
[-C--:B------:R-:W-:Y:S01]  /*1020*/  LOP3.LUT R5, R0, R221.reuse, RZ, 0x3c, !PT ;  /* 0x000000dd00057212 */ /* 0x080fe200078e3cff */
[C---:B0-----:R-:W-:Y:S01]  /*1030*/  VIADD R19, R16.reuse, 0x80 ;  /* 0x0000008010137836 */ /* 0x041fe20000000000 */
[----:B------:R-:W-:Y:S01]  /*1040*/  LOP3.LUT R7, R7, 0xffffe000, RZ, 0xc0, !PT ;  /* 0xffffe00007077812 */ /* 0x000fe200078ec0ff */
[----:B------:R-:W-:Y:S01]  /*1050*/  VIADD R23, R16, 0xa0 ;  /* 0x000000a010177836 */ /* 0x000fe20000000000 */
[----:B------:R-:W-:Y:S01]  /*1060*/  LOP3.LUT R6, R6, R221, RZ, 0x3c, !PT ;  /* 0x000000dd06067212 */ /* 0x000fe200078e3cff */
[C---:B------:R-:W-:Y:S01]  /*1070*/  VIADD R208, R192.reuse, 0x10 ;  /* 0x00000010c0d07836 */ /* 0x040fe20000000000 */
[----:B------:R-:W-:Y:S01]  /*1080*/  LOP3.LUT R223, R223, 0xfffffe00, RZ, 0xc0, !PT ;  /* 0xfffffe00dfdf7812 */ /* 0x000fe200078ec0ff */
[C---:B------:R-:W-:Y:S01]  /*1090*/  VIADD R207, R192.reuse, 0x30 ;  /* 0x00000030c0cf7836 */ /* 0x040fe20000000000 */
[----:B------:R-:W-:Y:S01]  /*10a0*/  LOP3.LUT R0, R11, R13, RZ, 0x3c, !PT ;  /* 0x0000000d0b007212 */ /* 0x000fe200078e3cff */
[----:B------:R-:W-:Y:S01]  /*10b0*/  VIADD R215, R192, 0x50 ;  /* 0x00000050c0d77836 */ /* 0x000fe20000000000 */
[----:B------:R-:W-:-:S02]  /*10c0*/  LOP3.LUT R4, R4, 0xffffe000, RZ, 0xc0, !PT ;  /* 0xffffe00004047812 */ /* 0x000fc400078ec0ff */
[----:B------:R-:W-:Y:S02]  /*10d0*/  LOP3.LUT R10, R10, R13, RZ, 0x3c, !PT ;  /* 0x0000000d0a0a7212 */ /* 0x000fe400078e3cff */
[-CC-:B------:R-:W-:Y:S02]  /*10e0*/  IADD3 R6, R6, R7.reuse, R222.reuse ;  /* 0x0000000706067210 */ /* 0x180fe40007ffe0de */
[--C-:B------:R-:W-:Y:S01]  /*10f0*/  IADD3 R7, R0, R7, R223.reuse ;  /* 0x0000000700077210 */ /* 0x100fe20007ffe0df */
[----:B------:R-:W-:Y:S01]  /*1100*/  IMAD.U32 R0, RZ, RZ, UR5 ;  /* 0x00000005ff007e24 */ /* 0x000fe2000f8e00ff */
[-C--:B------:R-:W-:Y:S02]  /*1110*/  IADD3 R5, R5, R4.reuse, R222 ;  /* 0x0000000405057210 */ /* 0x080fe40007ffe0de */
[----:B------:R-:W-:Y:S01]  /*1120*/  IADD3 R10, R10, R4, R223 ;  /* 0x000000040a0a7210 */ /* 0x000fe20007ffe0df */
[----:B------:R-:W-:Y:S01]  /*1130*/  IMAD.U32 R4, RZ, RZ, UR4 ;  /* 0x00000004ff047e24 */ /* 0x000fe2000f8e00ff */
[----:B------:R0:W-:Y:S01]  /*1140*/  STL [R1+0x4], R0 ;  /* 0x0000040001007387 */ /* 0x0001e20000100800 */
[----:B------:R-:W-:-:S02]  /*1150*/  SHF.R.S32.HI R198, RZ, 0x3, R3 ;  /* 0x00000003ffc67819 */ /* 0x000fc40000011403 */
[----:B------:R-:W-:Y:S01]  /*1160*/  LEA R3, R5, UR4, 0x1 ;  /* 0x0000000405037c11 */ /* 0x000fe2000f8e08ff */
[----:B------:R1:W-:Y:S01]  /*1170*/  STL [R1+0x5c], R8 ;  /* 0x00005c0801007387 */ /* 0x0003e20000100800 */
[----:B------:R-:W-:Y:S02]  /*1180*/  LEA R5, R10, UR4, 0x1 ;  /* 0x000000040a057c11 */ /* 0x000fe4000f8e08ff */
[----:B------:R-:W-:Y:S01]  /*1190*/  LOP3.LUT R229, R9, 0x7ffffffc, RZ, 0xc0, !PT ;  /* 0x7ffffffc09e57812 */ /* 0x000fe200078ec0ff */
[----:B------:R2:W-:Y:S01]  /*11a0*/  STL [R1+0x78], R4 ;  /* 0x0000780401007387 */ /* 0x0005e20000100800 */
[----:B------:R-:W-:Y:S02]  /*11b0*/  SHF.R.S32.HI R17, RZ, 0x1f, R16 ;  /* 0x0000001fff117819 */ /* 0x000fe40000011410 */
[----:B0-----:R-:W-:Y:S01]  /*11c0*/  LEA.HI R0, R20, R20, RZ, 0x1 ;  /* 0x0000001414007211 */ /* 0x001fe200078f08ff */
[----:B------:R-:W-:Y:S01]  /*11d0*/  IMAD.IADD R229, R15, 0x1, -R229 ;  /* 0x000000010fe57824 */ /* 0x000fe200078e0ae5 */
[----:B------:R-:W-:Y:S01]  /*11e0*/  SHF.R.S32.HI R202, RZ, 0x1f, R22 ;  /* 0x0000001fffca7819 */ /* 0x000fe20000011416 */
[----:B-1----:R-:W-:Y:S01]  /*11f0*/  VIADD R8, R224, 0x80 ;  /* 0x00000080e0087836 */ /* 0x002fe20000000000 */
[----:B------:R-:W-:-:S02]  /*1200*/  LOP3.LUT R0, R0, 0x1ffffffe, RZ, 0xc0, !PT ;  /* 0x1ffffffe00007812 */ /* 0x000fc400078ec0ff */
[----:B------:R-:W-:Y:S01]  /*1210*/  SHF.R.S32.HI R201, RZ, 0x1f, R19 ;  /* 0x0000001fffc97819 */ /* 0x000fe20000011413 */
[----:B--2---:R-:W-:Y:S01]  /*1220*/  VIADD R4, R224, 0x40 ;  /* 0x00000040e0047836 */ /* 0x004fe20000000000 */
[----:B------:R-:W-:Y:S01]  /*1230*/  LOP3.LUT R4, R216, 0x38, R16, 0xf8, !PT ;  /* 0x00000038d8047812 */ /* 0x000fe200078ef810 */
[----:B------:R-:W-:Y:S01]  /*1240*/  IMAD.IADD R0, R20, 0x1, -R0 ;  /* 0x0000000114007824 */ /* 0x000fe200078e0a00 */
[----:B------:R-:W-:Y:S01]  /*1250*/  SHF.R.S32.HI R8, RZ, 0x1f, R8 ;  /* 0x0000001fff087819 */ /* 0x000fe20000011408 */
[----:B------:R-:W-:Y:S01]  /*1260*/  IMAD.SHL.U32 R8, R12, 0x8, RZ ;  /* 0x000000080c087824 */ /* 0x000fe200078e00ff */
[----:B------:R-:W-:Y:S01]  /*1270*/  LOP3.LUT R4, R223, R4, R13, 0xf6, !PT ;  /* 0x00000004df047212 */ /* 0x000fe200078ef60d */
[----:B------:R-:W-:Y:S01]  /*1280*/  IMAD R0, R0, 0x8, R14 ;  /* 0x0000000800007824 */ /* 0x000fe200078e020e */
[----:B------:R-:W-:Y:S02]  /*1290*/  SHF.R.S32.HI R200, RZ, 0x1f, R23 ;  /* 0x0000001fffc87819 */ /* 0x000fe40000011417 */
[----:B------:R-:W-:Y:S01]  /*12a0*/  LEA R4, R4, UR4, 0x1 ;  /* 0x0000000404047c11 */ /* 0x000fe2000f8e08ff */
[----:B------:R-:W-:Y:S01]  /*12b0*/  STL [R1+0x84], R8 ;  /* 0x0000840801007387 */ /* 0x000fe20000100800 */
[----:B------:R-:W-:-:S03]  /*12c0*/  SHF.R.S32.HI R197, RZ, 0x3, R197 ;  /* 0x00000003ffc57819 */ /* 0x000fc600000114c5 */
[----:B------:R0:W-:Y:S04]  /*12d0*/  STL [R1+0x70], R4 ;  /* 0x0000700401007387 */ /* 0x0001e80000100800 */
[----:B------:R1:W-:Y:S04]  /*12e0*/  STL [R1+0x74], R3 ;  /* 0x0000740301007387 */ /* 0x0003e80000100800 */
[----:B------:R2:W-:Y:S01]  /*12f0*/  STL [R1+0x68], R5 ;  /* 0x0000680501007387 */ /* 0x0005e20000100800 */
[----:B0-----:R-:W-:Y:S02]  /*1300*/  LEA R4, R6, UR4, 0x1 ;  /* 0x0000000406047c11 */ /* 0x001fe4000f8e08ff */
[----:B-1----:R-:W-:-:S03]  /*1310*/  LEA R3, R7, UR4, 0x1 ;  /* 0x0000000407037c11 */ /* 0x002fc6000f8e08ff */
[----:B------:R2:W-:Y:S04]  /*1320*/  STL [R1+0x6c], R4 ;  /* 0x00006c0401007387 */ /* 0x0005e80000100800 */
[----:B------:R2:W-:Y:S04]  /*1330*/  STL [R1+0x38], R0 ;  /* 0x0000380001007387 */ /* 0x0005e80000100800 */
[----:B------:R2:W-:Y:S02]  /*1340*/  STL [R1+0x64], R3 ;  /* 0x0000640301007387 */ /* 0x0005e40000100800 */
.L_x_2915:
[----:B0-234-:R-:W0:Y:S01]  /*1350*/  LDC.64 R4, c[0x0][0xc88] ;  /* 0x00032200ff047b82 */ /* 0x01de220000000a00 */
[----:B------:R-:W-:Y:S01]  /*1360*/  ULDC.64 UR4, c[0x0][0xa28] ;  /* 0x00028a0000047ab9 */ /* 0x000fe20000000a00 */
[----:B------:R-:W-:Y:S01]  /*1370*/  ULDC.64 UR8, c[0x0][0xa18] ;  /* 0x0002860000087ab9 */ /* 0x000fe20000000a00 */
[----:B------:R-:W-:Y:S01]  /*1380*/  ULDC.64 UR6, c[0x0][0xa08] ;  /* 0x0002820000067ab9 */ /* 0x000fe20000000a00 */
[----:B0-----:R-:W-:-:S05]  /*1390*/  IMAD.WIDE R4, R31, 0x4, R4 ;  /* 0x000000041f047825 */ /* 0x001fca00078e0204 */
[----:B------:R-:W2:Y:S01]  /*13a0*/  LDG.E R3, desc[UR60][R4.64] ;  /* 0x0000003c04037981 */ /* 0x000ea2000c1e1900 */
        /* <DEDUP_REMOVED lines=15> */
[----:B------:R-:W-:Y:S01]  /*14a0*/  IADD3 R8, P4, R32, UR6, RZ ;  /* 0x0000000620087c10 */ /* 0x000fe2000ff9e0ff */
[----:B-1----:R1:W-:Y:S01]  /*14b0*/  STL [R1+0x44], R32 ;  /* 0x0000442001007387 */ /* 0x0023e20000100800 */
[----:B0-----:R-:W-:-:S02]  /*14c0*/  IMAD.MOV.U32 R0, RZ, RZ, RZ ;  /* 0x000000ffff007224 */ /* 0x001fc400078e00ff */
[----:B------:R-:W-:Y:S01]  /*14d0*/  IADD3.X R9, R28, UR7, RZ, P4, !PT ;  /* 0x000000071c097c10 */ /* 0x000fe2000a7fe4ff */
[----:B------:R-:W-:Y:S01]  /*14e0*/  IMAD.U32 R226, RZ, RZ, UR4 ;  /* 0x00000004ffe27e24 */ /* 0x000fe2000f8e00ff */
[----:B------:R1:W-:Y:S01]  /*14f0*/  STL [R1+0x48], R28 ;  /* 0x0000481c01007387 */ /* 0x0003e20000100800 */
[----:B------:R-:W-:-:S03]  /*1500*/  ULDC.64 UR4, c[0x0][0x418] ;  /* 0x0001060000047ab9 */ /* 0x000fc60000000a00 */
[----:B------:R1:W5:Y:S01]  /*1510*/  @P2 LDG.E R0, desc[UR60][R4.64] ;  /* 0x0000003c04002981 */ /* 0x000362000c1e1900 */
[----:B------:R-:W-:-:S03]  /*1520*/  @P1 IADD3 R6, P2, R32, UR8, RZ ;  /* 0x0000000820061c10 */ /* 0x000fc6000ff5e0ff */
[----:B------:R1:W5:Y:S01]  /*1530*/  @P0 LDG.E R126, desc[UR60][R8.64] ;  /* 0x0000003c087e0981 */ /* 0x000362000c1e1900 */
[----:B------:R-:W-:-:S03]  /*1540*/  @P1 IADD3.X R7, R28, UR9, RZ, P2, !PT ;  /* 0x000000091c071c10 */ /* 0x000fc600097fe4ff */
[----:B------:R1:W-:Y:S01]  /*1550*/  STL [R1+0x40], R30 ;  /* 0x0000401e01007387 */ /* 0x0003e20000100800 */
[----:B------:R-:W-:Y:S01]  /*1560*/  UISETP.NE.U32.AND UP0, UPT, UR4, URZ, UPT ;  /* 0x0000003f0400728c */ /* 0x000fe2000bf05070 */
[----:B------:R-:W-:Y:S02]  /*1570*/  ULDC.64 UR8, c[0x0][0xa20] ;  /* 0x0002880000087ab9 */ /* 0x000fe40000000a00 */
[----:B------:R1:W5:Y:S01]  /*1580*/  @P1 LDG.E R226, desc[UR60][R6.64] ;  /* 0x0000003c06e21981 */ /* 0x000362000c1e1900 */
[----:B------:R-:W-:Y:S01]  /*1590*/  UISETP.NE.AND.EX UP0, UPT, UR5, URZ, UPT, UP0 ;  /* 0x0000003f0500728c */ /* 0x000fe2000bf05300 */
[----:B------:R-:W-:Y:S01]  /*15a0*/  ISETP.NE.U32.AND P2, PT, RZ, UR8, PT ;  /* 0x00000008ff007c0c */ /* 0x000fe2000bf45070 */
[----:B------:R-:W-:Y:S01]  /*15b0*/  ULDC UR4, c[0x0][0x424] ;  /* 0x0001090000047ab9 */ /* 0x000fe20000000800 */
[----:B------:R-:W-:Y:S01]  /*15c0*/  ULDC UR5, c[0x0][0x2f0] ;  /* 0x0000bc0000057ab9 */ /* 0x000fe20000000800 */
[----:B------:R-:W-:Y:S01]  /*15d0*/  USEL UR4, UR4, 0x1, UP0 ;  /* 0x0000000104047887 */ /* 0x000fe20008000000 */
[----:B------:R-:W-:Y:S01]  /*15e0*/  ISETP.NE.AND.EX P2, PT, RZ, UR9, PT, P2 ;  /* 0x00000009ff007c0c */ /* 0x000fe2000bf45320 */
[----:B------:R-:W-:-:S02]  /*15f0*/  IMAD.MOV.U32 R25, RZ, RZ, R3 ;  /* 0x000000ffff197224 */ /* 0x000fc400078e0003 */
[----:B------:R-:W-:-:S03]  /*1600*/  UIMAD UR4, UR4, UR5, URZ ;  /* 0x00000005040472a4 */ /* 0x000fc6000f8e023f */
[----:B------:R-:W-:Y:S01]  /*1610*/  ULDC UR5, c[0x0][0x348] ;  /* 0x0000d20000057ab9 */ /* 0x000fe20000000800 */
[----:B-1----:R-:W-:Y:S08]  /*1620*/  @P1 BRA `(.L_x_2680) ;  /* 0x0000000000241947 */ /* 0x002ff00003800000 */
        /* <DEDUP_REMOVED lines=9> */
.L_x_2680:
[----:B------:R-:W-:Y:S02]  /*16c0*/  IMAD.U32 R24, RZ, RZ, UR5 ;  /* 0x00000005ff187e24 */ /* 0x000fe4000f8e00ff */
[----:B------:R-:W-:Y:S01]  /*16d0*/  IMAD.U32 R27, RZ, RZ, UR4 ;  /* 0x00000004ff1b7e24 */ /* 0x000fe2000f8e00ff */
[----:B------:R-:W-:Y:S06]  /*16e0*/  @!P2 BRA `(.L_x_2681) ;  /* 0x000000000010a947 */ /* 0x000fec0003800000 */
[----:B------:R-:W-:-:S04]  /*16f0*/  IADD3 R4, P0, R32, UR8, RZ ;  /* 0x0000000820047c10 */ /* 0x000fc8000ff1e0ff */
[----:B------:R-:W-:-:S05]  /*1700*/  IADD3.X R5, R28, UR9, RZ, P0, !PT ;  /* 0x000000091c057c10 */ /* 0x000fca00087fe4ff */
[----:B------:R0:W5:Y:S01]  /*1710*/  LDG.E R27, desc[UR60][R4.64] ;  /* 0x0000003c041b7981 */ /* 0x000162000c1e1900 */
[----:B------:R-:W-:Y:S05]  /*1720*/  BRA `(.L_x_2682) ;  /* 0x0000000000107947 */ /* 0x000fea0003800000 */
.L_x_2681:
[----:B------:R-:W-:Y:S05]  /*1730*/  @!P0 BRA `(.L_x_2682) ;  /* 0x00000000000c8947 */ /* 0x000fea0003800000 */
[----:B------:R-:W2:Y:S04]  /*1740*/  LDG.E R4, desc[UR60][R8.64] ;  /* 0x0000003c08047981 */ /* 0x000ea8000c1e1900 */
[----:B------:R-:W2:Y:S02]  /*1750*/  LDG.E R27, desc[UR60][R8.64+0x4] ;  /* 0x0000043c081b7981 */ /* 0x000ea4000c1e1900 */
[----:B--2---:R-:W-:-:S07]  /*1760*/  IMAD.IADD R27, R27, 0x1, -R4 ;  /* 0x000000011b1b7824 */ /* 0x004fce00078e0a04 */
.L_x_2682:
[----:B------:R-:W-:Y:S01]  /*1770*/  ULDC.64 UR4, c[0x0][0xa10] ;  /* 0x0002840000047ab9 */ /* 0x000fe20000000a00 */
[----:B------:R-:W1:Y:S01]  /*1780*/  LDC R9, c[0x0][0x448] ;  /* 0x00011200ff097b82 */ /* 0x000e620000000800 */
[----:B------:R-:W-:-:S04]  /*1790*/  ISETP.NE.U32.AND P0, PT, RZ, UR4, PT ;  /* 0x00000004ff007c0c */ /* 0x000fc8000bf05070 */
[----:B------:R-:W-:Y:S01]  /*17a0*/  ISETP.NE.AND.EX P0, PT, RZ, UR5, PT, P0 ;  /* 0x00000005ff007c0c */ /* 0x000fe2000bf05300 */
[----:B------:R-:W-:-:S12]  /*17b0*/  ULDC.64 UR4, c[0x0][0xa30] ;  /* 0x00028c0000047ab9 */ /* 0x000fd80000000a00 */
[----:B0-----:R-:W0:Y:S02]  /*17c0*/  @P0 LDC.64 R4, c[0x0][0xa10] ;  /* 0x00028400ff040b82 */ /* 0x001e240000000a00 */
[----:B0-----:R-:W-:-:S05]  /*17d0*/  @P0 IMAD.WIDE R4, R25, 0x4, R4 ;  /* 0x0000000419040825 */ /* 0x001fca00078e0204 */
[----:B------:R-:W2:Y:S04]  /*17e0*/  @P0 LDG.E R3, desc[UR60][R4.64] ;  /* 0x0000003c04030981 */ /* 0x000ea8000c1e1900 */
[----:B------:R0:W2:Y:S01]  /*17f0*/  @P0 LDG.E R8, desc[UR60][R4.64+0x4] ;  /* 0x0000043c04080981 */ /* 0x0000a2000c1e1900 */
[----:B------:R-:W-:Y:S01]  /*1800*/  ISETP.NE.U32.AND P1, PT, RZ, UR4, PT ;  /* 0x00000004ff007c0c */ /* 0x000fe2000bf25070 */
[----:B-----5:R-:W-:-:S03]  /*1810*/  IMAD.MOV.U32 R138, RZ, RZ, R27 ;  /* 0x000000ffff8a7224 */ /* 0x020fc600078e001b */
[----:B------:R-:W-:-:S13]  /*1820*/  ISETP.NE.AND.EX P1, PT, RZ, UR5, PT, P1 ;  /* 0x00000005ff007c0c */ /* 0x000fda000bf25310 */
[----:B------:R-:W-:-:S04]  /*1830*/  @P1 IADD3 R6, P2, R32, UR4, RZ ;  /* 0x0000000420061c10 */ /* 0x000fc8000ff5e0ff */
[----:B------:R-:W-:-:S05]  /*1840*/  @P1 IADD3.X R7, R28, UR5, RZ, P2, !PT ;  /* 0x000000051c071c10 */ /* 0x000fca00097fe4ff */
[----:B------:R3:W5:Y:S01]  /*1850*/  @P1 LDG.E R138, desc[UR60][R6.64] ;  /* 0x0000003c068a1981 */ /* 0x000762000c1e1900 */
[----:B-1----:R-:W-:Y:S01]  /*1860*/  ISETP.NE.AND P1, PT, R9, 0x1, PT ;  /* 0x000000010900780c */ /* 0x002fe20003f25270 */
[----:B------:R-:W-:Y:S01]  /*1870*/  IMAD.SHL.U32 R225, R29, 0x80, RZ ;  /* 0x000000801de17824 */ /* 0x000fe200078e00ff */
[----:B------:R-:W-:-:S03]  /*1880*/  PLOP3.LUT P2, PT, PT, PT, PT, 0x80, 0x0 ;  /* 0x000000000000781c */ /* 0x000fc60003f4f070 */
[----:B0-----:R-:W-:-:S08]  /*1890*/  VIADD R4, R225, 0x7f ;  /* 0x0000007fe1047836 */ /* 0x001fd00000000000 */
[----:B------:R-:W0:Y:S08]  /*18a0*/  @P1 LDC R9, c[0x0][0x44c] ;  /* 0x00011300ff091b82 */ /* 0x000e300000000800 */
[----:B------:R-:W1:Y:S01]  /*18b0*/  @P1 LDC R5, c[0x0][0x450] ;  /* 0x00011400ff051b82 */ /* 0x000e620000000800 */
[----:B--2---:R-:W-:Y:S02]  /*18c0*/  @P0 IMAD.IADD R24, R8, 0x1, -R3 ;  /* 0x0000000108180824 */ /* 0x004fe400078e0a03 */
[----:B------:R-:W-:-:S02]  /*18d0*/  IMAD.IADD R8, R27, 0x1, -R0 ;  /* 0x000000011b087824 */ /* 0x000fc400078e0a00 */
[----:B0-----:R-:W-:-:S03]  /*18e0*/  @P1 IMAD.HI.U32 R0, R4, R9, RZ ;  /* 0x0000000904001227 */ /* 0x001fc600078e00ff */
[----:B------:R-:W-:Y:S01]  /*18f0*/  IADD3 R227, R8, R24, RZ ;  /* 0x0000001808e37210 */ /* 0x000fe20007ffe0ff */
[----:B------:R-:W-:Y:S01]  /*1900*/  IMAD.MOV R124, RZ, RZ, -R8 ;  /* 0x000000ffff7c7224 */ /* 0x000fe200078e0a08 */
[----:B-1----:R-:W-:Y:S02]  /*1910*/  @P1 SHF.R.U32.HI R4, RZ, R5, R0 ;  /* 0x00000005ff041219 */ /* 0x002fe40000011600 */
[C---:B------:R-:W-:Y:S01]  /*1920*/  IADD3 R139, R227.reuse, 0x60, -R226 ;  /* 0x00000060e38b7810 */ /* 0x040fe20007ffe8e2 */
[----:B------:R-:W-:Y:S01]  /*1930*/  VIADD R0, R227, 0x5f ;  /* 0x0000005fe3007836 */ /* 0x000fe20000000000 */
[----:B------:R-:W-:-:S03]  /*1940*/  VIMNMX R124, RZ, R124, !PT ;  /* 0x0000007cff7c7248 */ /* 0x000fc60007fe0100 */
[----:B------:R-:W-:Y:S02]  /*1950*/  IMAD.IADD R4, R139, 0x1, R4 ;  /* 0x000000018b047824 */ /* 0x000fe400078e0204 */
[----:B------:R-:W-:-:S04]  /*1960*/  IMAD.HI R0, R0, 0x2aaaaaab, RZ ;  /* 0x2aaaaaab00007827 */ /* 0x000fc800078e02ff */
[----:B------:R-:W-:Y:S01]  /*1970*/  IMAD.HI R4, R4, 0x2aaaaaab, RZ ;  /* 0x2aaaaaab04047827 */ /* 0x000fe200078e02ff */
[----:B------:R-:W-:-:S04]  /*1980*/  SHF.R.U32.HI R3, RZ, 0x1f, R0 ;  /* 0x0000001fff037819 */ /* 0x000fc80000011600 */
[----:B------:R-:W-:Y:S02]  /*1990*/  SHF.R.U32.HI R5, RZ, 0x1f, R4 ;  /* 0x0000001fff057819 */ /* 0x000fe40000011604 */
[----:B------:R-:W-:Y:S02]  /*19a0*/  LEA.HI.SX32 R140, R0, R3, 0x1c ;  /* 0x00000003008c7211 */ /* 0x000fe400078fe2ff */
[----:B------:R-:W-:-:S04]  /*19b0*/  LEA.HI.SX32 R5, R4, R5, 0x1c ;  /* 0x0000000504057211 */ /* 0x000fc800078fe2ff */
[----:B------:R-:W-:-:S05]  /*19c0*/  VIMNMX R5, R140, R5, PT ;  /* 0x000000058c057248 */ /* 0x000fca0003fe0100 */
        /* <DEDUP_REMOVED lines=11> */
[----:B---3--:R-:W-:Y:S05]  /*1a80*/  @!P0 BRA `(.L_x_2683) ;  /* 0x00000094007c8947 */ /* 0x008fea0003800000 */
        /* <DEDUP_REMOVED lines=20> */
.L_x_2685:
[----:B------:R-:W-:Y:S05]  /*1bd0*/  BSYNC B6 ;  /* 0x0000000000067941 */ /* 0x000fea0003800000 */
.L_x_2684:
        /* <DEDUP_REMOVED lines=20> */
.L_x_2687:
[----:B------:R-:W-:Y:S05]  /*1d20*/  BSYNC B6 ;  /* 0x0000000000067941 */ /* 0x000fea0003800000 */
.L_x_2686:
[----:B------:R-:W2:Y:S01]  /*1d30*/  LDL R14, [R1+0x54] ;  /* 0x00005400010e7983 */ /* 0x000ea20000100800 */
[----:B------:R-:W-:Y:S01]  /*1d40*/  ULDC.64 UR4, c[0x0][0x9f8] ;  /* 0x00027e0000047ab9 */ /* 0x000fe20000000a00 */
[----:B------:R-:W0:Y:S01]  /*1d50*/  LDC.64 R96, c[0x0][0x3f8] ;  /* 0x0000fe00ff607b82 */ /* 0x000e220000000a00 */
[----:B------:R-:W-:Y:S01]  /*1d60*/  ISETP.NE.U32.AND P0, PT, RZ, UR4, PT ;  /* 0x00000004ff007c0c */ /* 0x000fe2000bf05070 */
[----:B------:R-:W3:Y:S03]  /*1d70*/  LDL.LU R13, [R1] ;  /* 0x00000000010d7983 */ /* 0x000ee60000300800 */
[----:B------:R-:W-:-:S03]  /*1d80*/  ISETP.NE.AND.EX P0, PT, RZ, UR5, PT, P0 ;  /* 0x00000005ff007c0c */ /* 0x000fc6000bf05300 */
[----:B------:R-:W1:Y:S08]  /*1d90*/  LDC R121, c[0x0][0x3f4] ;  /* 0x0000fd00ff797b82 */ /* 0x000e700000000800 */
[----:B------:R-:W4:Y:S02]  /*1da0*/  LDC.64 R90, c[0x0][0x408] ;  /* 0x00010200ff5a7b82 */ /* 0x000f240000000a00 */
[----:B------:R-:W-:Y:S01]  /*1db0*/  @P0 IADD3 R4, P1, R32, UR4, RZ ;  /* 0x0000000420040c10 */ /* 0x000fe2000ff3e0ff */
[----:B------:R-:W-:-:S03]  /*1dc0*/  ULDC UR4, c[0x0][0x2f4] ;  /* 0x0000bd0000047ab9 */ /* 0x000fc60000000800 */
[----:B------:R-:W-:-:S05]  /*1dd0*/  @P0 IADD3.X R5, R28, UR5, RZ, P1, !PT ;  /* 0x000000051c050c10 */ /* 0x000fca0008ffe4ff */
[----:B------:R0:W2:Y:S01]  /*1de0*/  @P0 LDG.E R25, desc[UR60][R4.64] ;  /* 0x0000003c04190981 */ /* 0x0000a2000c1e1900 */
[----:B------:R-:W-:Y:S02]  /*1df0*/  ISETP.GE.AND P1, PT, R195, UR4, PT ;  /* 0x00000004c3007c0c */ /* 0x000fe4000bf26270 */
[----:B------:R-:W-:Y:S02]  /*1e00*/  ISETP.GE.AND P0, PT, R16, UR4, PT ;  /* 0x0000000410007c0c */ /* 0x000fe4000bf06270 */
[----:B------:R-:W-:Y:S02]  /*1e10*/  SEL R3, RZ, 0xffffffff, P1 ;  /* 0xffffffffff037807 */ /* 0x000fe40000800000 */
[----:B------:R-:W-:-:S03]  /*1e20*/  SEL R0, RZ, 0x1, P0 ;  /* 0x00000001ff007807 */ /* 0x000fc60000000000 */
[----:B------:R-:W-:Y:S01]  /*1e30*/  IMAD.SHL.U32 R3, R3, 0x2, RZ ;  /* 0x0000000203037824 */ /* 0x000fe200078e00ff */
[----:B------:R-:W-:Y:S02]  /*1e40*/  ISETP.GE.AND P0, PT, R194, UR4, PT ;  /* 0x00000004c2007c0c */ /* 0x000fe4000bf06270 */
[----:B------:R-:W-:Y:S02]  /*1e50*/  ISETP.GE.AND P1, PT, R22, UR4, PT ;  /* 0x0000000416007c0c */ /* 0x000fe4000bf26270 */
[----:B------:R-:W-:Y:S02]  /*1e60*/  LOP3.LUT R0, R3, 0x2, R0, 0xe2, !PT ;  /* 0x0000000203007812 */ /* 0x000fe400078ee200 */
[----:B0-----:R-:W-:Y:S02]  /*1e70*/  SHF.R.S32.HI R5, RZ, 0x1f, R203 ;  /* 0x0000001fff057819 */ /* 0x001fe400000114cb */
[----:B------:R-:W-:Y:S02]  /*1e80*/  SEL R3, RZ, 0x4, P0 ;  /* 0x00000004ff037807 */ /* 0x000fe40000000000 */
[----:B------:R-:W-:-:S02]  /*1e90*/  SEL R4, RZ, 0x8, P1 ;  /* 0x00000008ff047807 */ /* 0x000fc40000800000 */
[----:B------:R-:W-:Y:S01]  /*1ea0*/  ISETP.GE.AND P2, PT, R19, UR4, PT ;  /* 0x0000000413007c0c */ /* 0x000fe2000bf46270 */
[----:B------:R-:W-:Y:S01]  /*1eb0*/  IMAD R6, R5, R96, RZ ;  /* 0x0000006005067224 */ /* 0x000fe200078e02ff */
[----:B------:R-:W-:Y:S02]  /*1ec0*/  SHF.R.S32.HI R193, RZ, 0x1f, R192 ;  /* 0x0000001fffc17819 */ /* 0x000fe400000114c0 */
[----:B------:R-:W-:Y:S02]  /*1ed0*/  LOP3.LUT R0, R4, R0, R3, 0xfe, !PT ;  /* 0x0000000004007212 */ /* 0x000fe400078efe03 */
[----:B------:R-:W-:Y:S02]  /*1ee0*/  SEL R3, RZ, 0x10, P2 ;  /* 0x00000010ff037807 */ /* 0x000fe40001000000 */
[----:B-1----:R-:W-:Y:S01]  /*1ef0*/  ISETP.GE.AND P0, PT, R16, R121, PT ;  /* 0x000000791000720c */ /* 0x002fe20003f06270 */
[C---:B------:R-:W-:Y:S01]  /*1f00*/  IMAD R7, R203.reuse, R97, R6 ;  /* 0x00000061cb077224 */ /* 0x040fe200078e0206 */
[----:B------:R-:W-:Y:S01]  /*1f10*/  LOP3.LUT R9, R0, R3, RZ, 0xfc, !PT ;  /* 0x0000000300097212 */ /* 0x000fe200078efcff */
[----:B------:R-:W-:Y:S01]  /*1f20*/  IMAD.WIDE.U32 R100, R203, R96, R192 ;  /* 0x00000060cb647225 */ /* 0x000fe200078e00c0 */
[----:B------:R-:W-:-:S03]  /*1f30*/  ISETP.GE.AND P1, PT, R195, R121, PT ;  /* 0x00000079c300720c */ /* 0x000fc60003f26270 */
[----:B------:R-:W-:Y:S01]  /*1f40*/  IMAD.WIDE.U32 R98, R203, R96, R16 ;  /* 0x00000060cb627225 */ /* 0x000fe200078e0010 */
[----:B------:R-:W-:-:S03]  /*1f50*/  SEL R3, R121, RZ, P0 ;  /* 0x000000ff79037207 */ /* 0x000fc60000000000 */
[-C--:B----4-:R-:W-:Y:S02]  /*1f60*/  IMAD R0, R5, R90.reuse, RZ ;  /* 0x0000005a05007224 */ /* 0x090fe400078e02ff */
[----:B------:R-:W-:Y:S02]  /*1f70*/  IMAD.IADD R101, R101, 0x1, R7 ;  /* 0x0000000165657824 */ /* 0x000fe400078e0207 */
[----:B------:R-:W-:Y:S01]  /*1f80*/  IMAD.IADD R99, R7, 0x1, R99 ;  /* 0x0000000107637824 */ /* 0x000fe200078e0263 */
[----:B------:R-:W-:Y:S01]  /*1f90*/  ISETP.GE.AND P3, PT, R194, R121, PT ;  /* 0x00000079c200720c */ /* 0x000fe20003f66270 */
[----:B------:R-:W-:Y:S01]  /*1fa0*/  IMAD R7, R203, R91, R0 ;  /* 0x0000005bcb077224 */ /* 0x000fe200078e0200 */
[C---:B------:R-:W-:Y:S01]  /*1fb0*/  SEL R0, R121.reuse, RZ, P1 ;  /* 0x000000ff79007207 */ /* 0x040fe20000800000 */
[----:B------:R-:W-:Y:S01]  /*1fc0*/  IMAD.IADD R3, R16, 0x1, R3 ;  /* 0x0000000110037824 */ /* 0x000fe200078e0203 */
[----:B------:R-:W-:Y:S01]  /*1fd0*/  SEL R5, R121, RZ, P3 ;  /* 0x000000ff79057207 */ /* 0x000fe20001800000 */
[----:B------:R-:W-:-:S04]  /*1fe0*/  IMAD.WIDE.U32 R92, R203, R90, R16 ;  /* 0x0000005acb5c7225 */ /* 0x000fc800078e0010 */
[----:B------:R-:W-:Y:S01]  /*1ff0*/  IMAD.IADD R4, R195, 0x1, R0 ;  /* 0x00000001c3047824 */ /* 0x000fe200078e0200 */
[----:B------:R-:W-:Y:S01]  /*2000*/  SHF.R.S32.HI R0, RZ, 0x1f, R3 ;  /* 0x0000001fff007819 */ /* 0x000fe20000011403 */
[----:B------:R-:W-:Y:S01]  /*2010*/  IMAD.WIDE.U32 R94, R203, R90, R192 ;  /* 0x0000005acb5e7225 */ /* 0x000fe200078e00c0 */
[----:B------:R-:W-:-:S03]  /*2020*/  LOP3.LUT P2, RZ, R228, 0x4, RZ, 0xc0, !PT ;  /* 0x00000004e4ff7812 */ /* 0x000fc6000784c0ff */
[----:B------:R-:W-:Y:S01]  /*2030*/  IMAD.IADD R10, R194, 0x1, R5 ;  /* 0x00000001c20a7824 */ /* 0x000fe200078e0205 */
[CC--:B------:R-:W-:Y:S01]  /*2040*/  LEA.HI R5, R0.reuse, R3.reuse, RZ, 0x3 ;  /* 0x0000000300057211 */ /* 0x0c0fe200078f18ff */
[----:B------:R-:W-:Y:S01]  /*2050*/  IMAD.IADD R95, R95, 0x1, R7 ;  /* 0x000000015f5f7824 */ /* 0x000fe200078e0207 */
[----:B------:R-:W-:Y:S02]  /*2060*/  LEA.HI R0, R0, R3, RZ, 0x6 ;  /* 0x0000000300007211 */ /* 0x000fe400078f30ff */
[----:B------:R-:W-:Y:S02]  /*2070*/  IADD3 R93, R7, R93, RZ ;  /* 0x0000005d075d7210 */ /* 0x000fe40007ffe0ff */
[----:B------:R-:W-:Y:S02]  /*2080*/  SHF.R.S32.HI R7, RZ, 0x1f, R4 ;  /* 0x0000001fff077819 */ /* 0x000fe40000011404 */
[----:B------:R-:W-:Y:S01]  /*2090*/  SHF.R.S32.HI R3, RZ, 0x6, R0 ;  /* 0x00000006ff037819 */ /* 0x000fe20000011400 */
[----:B------:R-:W0:Y:S01]  /*20a0*/  S2R R141, SR_TID.X ;  /* 0x00000000008d7919 */ /* 0x000e220000002100 */
[----:B------:R-:W-:-:S02]  /*20b0*/  LEA.HI R8, R7, R4, RZ, 0x6 ;  /* 0x0000000407087211 */ /* 0x000fc400078f30ff */
[----:B------:R-:W-:Y:S02]  /*20c0*/  LEA.HI R6, R7, R4, RZ, 0x3 ;  /* 0x0000000407067211 */ /* 0x000fe400078f18ff */
[--C-:B------:R-:W-:Y:S02]  /*20d0*/  LOP3.LUT R0, R219, 0x38, R5.reuse, 0xf8, !PT ;  /* 0x00000038db007812 */ /* 0x100fe400078ef805 */
[----:B------:R-:W-:Y:S02]  /*20e0*/  LOP3.LUT R7, R216, 0x38, R5, 0xf8, !PT ;  /* 0x00000038d8077812 */ /* 0x000fe400078ef805 */
[----:B------:R-:W-:Y:S01]  /*20f0*/  SHF.R.U32.HI R15, RZ, 0x3, R216 ;  /* 0x00000003ff0f7819 */ /* 0x000fe200000116d8 */
[C---:B------:R-:W-:Y:S01]  /*2100*/  IMAD R136, R3.reuse, 0x1800, R222 ;  /* 0x0000180003887824 */ /* 0x040fe200078e02de */
[----:B------:R-:W-:Y:S01]  /*2110*/  SHF.R.S32.HI R11, RZ, 0x1f, R10 ;  /* 0x0000001fff0b7819 */ /* 0x000fe2000001140a */
[----:B------:R-:W-:Y:S01]  /*2120*/  IMAD R133, R3, 0x1800, R223 ;  /* 0x0000180003857824 */ /* 0x000fe200078e02df */
[----:B------:R-:W-:-:S02]  /*2130*/  SHF.R.S32.HI R8, RZ, 0x6, R8 ;  /* 0x00000006ff087819 */ /* 0x000fc40000011408 */
[----:B------:R-:W-:Y:S02]  /*2140*/  LOP3.LUT R4, R219, 0x38, R6, 0xf8, !PT ;  /* 0x00000038db047812 */ /* 0x000fe400078ef806 */
[----:B------:R-:W-:Y:S02]  /*2150*/  LOP3.LUT R3, R0, R221, RZ, 0x3c, !PT ;  /* 0x000000dd00037212 */ /* 0x000fe400078e3cff */
[----:B------:R-:W-:Y:S02]  /*2160*/  LOP3.LUT R0, R7, R15, RZ, 0x3c, !PT ;  /* 0x0000000f07007212 */ /* 0x000fe400078e3cff */
[CC--:B------:R-:W-:Y:S02]  /*2170*/  LEA.HI R12, R11.reuse, R10.reuse, RZ, 0x3 ;  /* 0x0000000a0b0c7211 */ /* 0x0c0fe400078f18ff */
[----:B------:R-:W-:Y:S01]  /*2180*/  LEA.HI R10, R11, R10, RZ, 0x6 ;  /* 0x0000000a0b0a7211 */ /* 0x000fe200078f30ff */
[----:B------:R-:W-:Y:S01]  /*2190*/  IMAD R135, R8, 0x1800, R222 ;  /* 0x0000180008877824 */ /* 0x000fe200078e02de */
[----:B------:R-:W-:Y:S01]  /*21a0*/  LOP3.LUT R4, R4, R221, RZ, 0x3c, !PT ;  /* 0x000000dd04047212 */ /* 0x000fe200078e3cff */
[----:B------:R-:W-:Y:S01]  /*21b0*/  IMAD.IADD R136, R136, 0x1, R3 ;  /* 0x0000000188887824 */ /* 0x000fe200078e0203 */
[----:B------:R-:W-:Y:S01]  /*21c0*/  LOP3.LUT R3, R216, 0x38, R6, 0xf8, !PT ;  /* 0x00000038d8037812 */ /* 0x000fe200078ef806 */
[----:B------:R-:W-:Y:S01]  /*21d0*/  IMAD.IADD R133, R133, 0x1, R0 ;  /* 0x0000000185857824 */ /* 0x000fe200078e0200 */
[----:B-----5:R-:W-:-:S02]  /*21e0*/  SHF.R.S32.HI R11, RZ, 0x1f, R138 ;  /* 0x0000001fff0b7819 */ /* 0x020fc4000001148a */
[----:B------:R-:W-:Y:S02]  /*21f0*/  SHF.R.S32.HI R10, RZ, 0x6, R10 ;  /* 0x00000006ff0a7819 */ /* 0x000fe4000001140a */
[----:B------:R-:W-:Y:S01]  /*2200*/  LOP3.LUT R0, R219, 0x38, R12, 0xf8, !PT ;  /* 0x00000038db007812 */ /* 0x000fe200078ef80c */
[----:B------:R-:W-:Y:S01]  /*2210*/  IMAD.IADD R135, R135, 0x1, R4 ;  /* 0x0000000187877824 */ /* 0x000fe200078e0204 */
[----:B------:R-:W-:Y:S02]  /*2220*/  LOP3.LUT R7, R216, 0x38, R12, 0xf8, !PT ;  /* 0x00000038d8077812 */ /* 0x000fe400078ef80c */
[----:B------:R-:W-:Y:S01]  /*2230*/  LOP3.LUT R4, R3, R15, RZ, 0x3c, !PT ;  /* 0x0000000f03047212 */ /* 0x000fe200078e3cff */
[----:B------:R-:W-:Y:S01]  /*2240*/  IMAD R132, R10, 0x1800, R222 ;  /* 0x000018000a847824 */ /* 0x000fe200078e02de */
[----:B------:R-:W-:Y:S01]  /*2250*/  LOP3.LUT R3, R0, R221, RZ, 0x3c, !PT ;  /* 0x000000dd00037212 */ /* 0x000fe200078e3cff */
[----:B------:R-:W-:Y:S01]  /*2260*/  IMAD R0, R11, R96, RZ ;  /* 0x000000600b007224 */ /* 0x000fe200078e02ff */
[----:B------:R-:W-:Y:S01]  /*2270*/  LOP3.LUT R7, R7, R15, RZ, 0x3c, !PT ;  /* 0x0000000f07077212 */ /* 0x000fe200078e3cff */
[----:B------:R-:W-:-:S02]  /*2280*/  IMAD R11, R11, R90, RZ ;  /* 0x0000005a0b0b7224 */ /* 0x000fc400078e02ff */
[--C-:B------:R-:W-:Y:S02]  /*2290*/  IMAD R131, R8, 0x1800, R223.reuse ;  /* 0x0000180008837824 */ /* 0x100fe400078e02df */
[----:B------:R-:W-:Y:S01]  /*22a0*/  IMAD R130, R10, 0x1800, R223 ;  /* 0x000018000a827824 */ /* 0x000fe200078e02df */
[----:B------:R-:W-:Y:S01]  /*22b0*/  SHF.L.U64.HI R106, R90, 0x6, R91 ;  /* 0x000000065a6a7819 */ /* 0x000fe2000001025b */
[----:B------:R-:W-:Y:S02]  /*22c0*/  IMAD.IADD R132, R132, 0x1, R3 ;  /* 0x0000000184847824 */ /* 0x000fe400078e0203 */
[----:B------:R-:W-:Y:S02]  /*22d0*/  IMAD R3, R91, 0x60, RZ ;  /* 0x000000605b037824 */ /* 0x000fe400078e02ff */
[----:B------:R-:W-:Y:S02]  /*22e0*/  IMAD R11, R138, R91, R11 ;  /* 0x0000005b8a0b7224 */ /* 0x000fe400078e020b */
[----:B------:R-:W-:-:S02]  /*22f0*/  IMAD.SHL.U32 R107, R90, 0x40, RZ ;  /* 0x000000405a6b7824 */ /* 0x000fc400078e00ff */
[----:B------:R-:W-:-:S04]  /*2300*/  IMAD.WIDE.U32 R94, R138, R90, R94 ;  /* 0x0000005a8a5e7225 */ /* 0x000fc800078e005e */
[----:B------:R-:W-:-:S04]  /*2310*/  IMAD.WIDE.U32 R92, R138, R90, R92 ;  /* 0x0000005a8a5c7225 */ /* 0x000fc800078e005c */
[----:B------:R-:W-:Y:S01]  /*2320*/  IMAD.IADD R131, R131, 0x1, R4 ;  /* 0x0000000183837824 */ /* 0x000fe200078e0204 */
[----:B------:R-:W-:Y:S01]  /*2330*/  LOP3.LUT R4, R219, 0x18, R16, 0xf8, !PT ;  /* 0x00000018db047812 */ /* 0x000fe200078ef810 */
[----:B------:R-:W-:Y:S02]  /*2340*/  IMAD.IADD R130, R130, 0x1, R7 ;  /* 0x0000000182827824 */ /* 0x000fe400078e0207 */
[----:B------:R-:W-:-:S04]  /*2350*/  IMAD.WIDE.U32 R90, R90, 0x60, RZ ;  /* 0x000000605a5a7825 */ /* 0x000fc800078e00ff */
[C---:B------:R-:W-:Y:S02]  /*2360*/  IMAD R7, R138.reuse, R97, R0 ;  /* 0x000000618a077224 */ /* 0x040fe400078e0200 */
[----:B------:R-:W-:-:S04]  /*2370*/  IMAD.WIDE.U32 R100, R138, R96, R100 ;  /* 0x000000608a647225 */ /* 0x000fc800078e0064 */
[----:B------:R-:W-:Y:S01]  /*2380*/  IMAD.WIDE.U32 R98, R138, R96, R98 ;  /* 0x000000608a627225 */ /* 0x000fe200078e0062 */
[----:B------:R-:W-:Y:S02]  /*2390*/  SHF.L.U64.HI R104, R96, 0x6, R97 ;  /* 0x0000000660687819 */ /* 0x000fe40000010261 */
[----:B------:R-:W-:Y:S01]  /*23a0*/  LOP3.LUT R129, R4, R221, RZ, 0x3c, !PT ;  /* 0x000000dd04817212 */ /* 0x000fe200078e3cff */
[----:B------:R-:W-:Y:S01]  /*23b0*/  IMAD.IADD R126, R126, 0x1, R27 ;  /* 0x000000017e7e7824 */ /* 0x000fe200078e021b */
[----:B------:R-:W-:Y:S01]  /*23c0*/  SHF.R.S32.HI R114, RZ, 0x3, R5 ;  /* 0x00000003ff727819 */ /* 0x000fe20000011405 */
[----:B------:R-:W-:Y:S01]  /*23d0*/  IMAD.IADD R128, R91, 0x1, R3 ;  /* 0x000000015b807824 */ /* 0x000fe200078e0203 */
[----:B------:R-:W-:Y:S01]  /*23e0*/  SHF.R.S32.HI R113, RZ, 0x3, R6 ;  /* 0x00000003ff717819 */ /* 0x000fe20000011406 */
[----:B------:R-:W-:Y:S01]  /*23f0*/  IMAD R127, R97, 0x60, RZ ;  /* 0x00000060617f7824 */ /* 0x000fe200078e02ff */
[----:B------:R-:W-:Y:S01]  /*2400*/  LOP3.LUT R5, R5, 0xfffffff8, RZ, 0xc0, !PT ;  /* 0xfffffff805057812 */ /* 0x000fe200078ec0ff */
[----:B------:R-:W-:Y:S01]  /*2410*/  IMAD.SHL.U32 R105, R96, 0x40, RZ ;  /* 0x0000004060697824 */ /* 0x000fe200078e00ff */
[----:B------:R-:W-:Y:S01]  /*2420*/  LOP3.LUT R6, R6, 0xfffffff8, RZ, 0xc0, !PT ;  /* 0xfffffff806067812 */ /* 0x000fe200078ec0ff */
[----:B------:R-:W-:-:S02]  /*2430*/  IMAD.IADD R103, R101, 0x1, R7 ;  /* 0x0000000165677824 */ /* 0x000fc400078e0207 */
[----:B------:R-:W-:Y:S01]  /*2440*/  IMAD.IADD R3, R7, 0x1, R99 ;  /* 0x0000000107037824 */ /* 0x000fe200078e0263 */
[----:B------:R-:W-:Y:S01]  /*2450*/  LOP3.LUT R7, R12, 0xfffffff8, RZ, 0xc0, !PT ;  /* 0xfffffff80c077812 */ /* 0x000fe200078ec0ff */
[----:B------:R-:W-:Y:S01]  /*2460*/  IMAD.WIDE.U32 R96, R96, 0x60, RZ ;  /* 0x0000006060607825 */ /* 0x000fe200078e00ff */
[----:B------:R-:W-:Y:S02]  /*2470*/  SHF.R.S32.HI R0, RZ, 0x1f, R30 ;  /* 0x0000001fff007819 */ /* 0x000fe4000001141e */
[----:B0-----:R-:W-:Y:S01]  /*2480*/  LEA.HI R141, R141, 0x8, RZ, 0x19 ;  /* 0x000000088d8d7811 */ /* 0x001fe200078fc8ff */
[----:B------:R-:W-:Y:S01]  /*2490*/  IMAD.SHL.U32 R121, R121, 0x2, RZ ;  /* 0x0000000279797824 */ /* 0x000fe200078e00ff */
[----:B------:R-:W-:Y:S01]  /*24a0*/  SHF.R.S32.HI R112, RZ, 0x3, R12 ;  /* 0x00000003ff707819 */ /* 0x000fe2000001140c */
[----:B------:R-:W-:Y:S01]  /*24b0*/  IMAD.IADD R129, R222, 0x1, R129 ;  /* 0x00000001de817824 */ /* 0x000fe200078e0281 */
[----:B------:R-:W-:Y:S01]  /*24c0*/  SHF.R.S32.HI R110, RZ, 0x1f, R5 ;  /* 0x0000001fff6e7819 */ /* 0x000fe20000011405 */
[----:B------:R-:W-:Y:S01]  /*24d0*/  IMAD.IADD R127, R97, 0x1, R127 ;  /* 0x00000001617f7824 */ /* 0x000fe200078e027f */
[----:B------:R-:W-:Y:S01]  /*24e0*/  SHF.R.S32.HI R109, RZ, 0x1f, R6 ;  /* 0x0000001fff6d7819 */ /* 0x000fe20000011406 */
[----:B------:R-:W-:Y:S01]  /*24f0*/  IMAD.IADD R102, R95, 0x1, R11 ;  /* 0x000000015f667824 */ /* 0x000fe200078e020b */
[----:B------:R-:W-:Y:S01]  /*2500*/  SHF.R.S32.HI R108, RZ, 0x1f, R7 ;  /* 0x0000001fff6c7819 */ /* 0x000fe20000011407 */
[----:B------:R-:W-:Y:S01]  /*2510*/  IMAD.IADD R4, R11, 0x1, R93 ;  /* 0x000000010b047824 */ /* 0x000fe200078e025d */
[----:B---3--:R-:W-:-:S04]  /*2520*/  LOP3.LUT R13, R13, 0xfffffffe, RZ, 0xc0, !PT ;  /* 0xfffffffe0d0d7812 */ /* 0x008fc800078ec0ff */
[----:B------:R-:W-:-:S04]  /*2530*/  @P3 LOP3.LUT R13, R13, 0x1, RZ, 0xfc, !PT ;  /* 0x000000010d0d3812 */ /* 0x000fc800078efcff */
[----:B------:R-:W-:-:S04]  /*2540*/  LOP3.LUT R13, R13, 0xfffffffb, RZ, 0xc0, !PT ;  /* 0xfffffffb0d0d7812 */ /* 0x000fc800078ec0ff */
[----:B------:R-:W-:-:S05]  /*2550*/  @P2 LOP3.LUT R13, R13, 0x4, RZ, 0xfc, !PT ;  /* 0x000000040d0d2812 */ /* 0x000fca00078efcff */
[----:B------:R0:W-:Y:S01]  /*2560*/  STL [R1], R13 ;  /* 0x0000000d01007387 */ /* 0x0001e20000100800 */
[----:B------:R-:W-:-:S04]  /*2570*/  ISETP.GE.AND P2, PT, R23, UR4, PT ;  /* 0x0000000417007c0c */ /* 0x000fc8000bf46270 */
[----:B------:R-:W-:-:S04]  /*2580*/  SEL R8, RZ, 0x20, P2 ;  /* 0x00000020ff087807 */ /* 0x000fc80001000000 */
[C---:B------:R-:W-:Y:S02]  /*2590*/  LOP3.LUT R27, R9.reuse, R8, RZ, 0xfc, !PT ;  /* 0x00000008091b7212 */ /* 0x040fe400078efcff */
[----:B------:R-:W-:Y:S01]  /*25a0*/  LOP3.LUT R8, R9, 0x1, RZ, 0xc0, !PT ;  /* 0x0000000109087812 */ /* 0x000fe200078ec0ff */
[----:B--2---:R-:W-:Y:S01]  /*25b0*/  IMAD R111, R14, 0x40, R203 ;  /* 0x000000400e6f7824 */ /* 0x004fe200078e02cb */
[C---:B------:R-:W-:Y:S02]  /*25c0*/  LOP3.LUT R9, R27.reuse, 0x2, RZ, 0xc0, !PT ;  /* 0x000000021b097812 */ /* 0x040fe400078ec0ff */
[C---:B------:R-:W-:Y:S02]  /*25d0*/  LOP3.LUT R10, R27.reuse, 0x4, RZ, 0xc0, !PT ;  /* 0x000000041b0a7812 */ /* 0x040fe400078ec0ff */
[C---:B------:R-:W-:Y:S02]  /*25e0*/  LOP3.LUT R20, R27.reuse, 0x8, RZ, 0xc0, !PT ;  /* 0x000000081b147812 */ /* 0x040fe400078ec0ff */
[----:B------:R-:W-:-:S02]  /*25f0*/  LOP3.LUT R21, R27, 0x10, RZ, 0xc0, !PT ;  /* 0x000000101b157812 */ /* 0x000fc400078ec0ff */
[----:B------:R-:W-:Y:S02]  /*2600*/  SHF.R.S32.HI R125, RZ, 0x1f, R25 ;  /* 0x0000001fff7d7819 */ /* 0x000fe40000011419 */
[----:B0-----:R-:W-:-:S07]  /*2610*/  LOP3.LUT R27, R27, 0x20, RZ, 0xc0, !PT ;  /* 0x000000201b1b7812 */ /* 0x001fce00078ec0ff */
.L_x_2793:
[----:B--2-4-:R-:W2:Y:S01]  /*2620*/  LDL.LU R34, [R1] ;  /* 0x0000000001227983 */ /* 0x014ea20000300800 */
[----:B------:R-:W0:Y:S01]  /*2630*/  LDC R32, c[0x0][0x430] ;  /* 0x00010c00ff207b82 */ /* 0x000e220000000800 */
[----:B------:R-:W-:-:S04]  /*2640*/  VIADD R26, R26, 0xffffffff ;  /* 0xffffffff1a1a7836 */ /* 0x000fc80000000000 */
[----:B------:R-:W-:-:S03]  /*2650*/  IMAD R11, R26, 0x60, R111 ;  /* 0x000000601a0b7824 */ /* 0x000fc600078e026f */
        /* <DEDUP_REMOVED lines=14> */
[----:B------:R-:W-:Y:S02]  /*2740*/  @!P2 IMAD R31, R25, R15, R28 ;  /* 0x0000000f191fa224 */ /* 0x000fe400078e021c */
[----:B------:R-:W-:-:S04]  /*2750*/  @!P2 IMAD.MOV.U32 R28, RZ, RZ, R11 ;  /* 0x000000ffff1ca224 */ /* 0x000fc800078e000b */
[----:B------:R-:W-:-:S04]  /*2760*/  @!P2 IMAD.WIDE.U32 R14, R25, R14, R28 ;  /* 0x0000000e190ea225 */ /* 0x000fc800078e001c */
[----:B------:R-:W-:Y:S01]  /*2770*/  @!P2 IMAD.IADD R15, R15, 0x1, R31 ;  /* 0x000000010f0fa824 */ /* 0x000fe200078e021f */
[----:B---3--:R-:W-:Y:S01]  /*2780*/  @!P2 LEA R12, P3, R14, R12, 0x2 ;  /* 0x0000000c0e0ca211 */ /* 0x008fe200078610ff */
[----:B------:R-:W-:-:S03]  /*2790*/  IMAD.MOV.U32 R28, RZ, RZ, RZ ;  /* 0x000000ffff1c7224 */ /* 0x000fc600078e00ff */
        /* <DEDUP_REMOVED lines=11> */
[----:B------:R-:W-:-:S05]  /*2850*/  @P4 VIADD R84, R14, 0xffffffe0 ;  /* 0xffffffe00e544836 */ /* 0x000fca0000000000 */
[----:B------:R-:W-:Y:S02]  /*2860*/  LEA R84, R84, R115, 0x1 ;  /* 0x0000007354547211 */ /* 0x000fe400078e08ff */
        /* <DEDUP_REMOVED lines=12> */
[-C--:B------:R-:W-:Y:S02]  /*2930*/  IMAD R32, R128, R26.reuse, RZ ;  /* 0x0000001a80207224 */ /* 0x080fe400078e02ff */
[----:B------:R-:W-:Y:S01]  /*2940*/  IMAD R11, R29, UR5, R14 ;  /* 0x000000051d0b7c24 */ /* 0x000fe2000f8e020e */
[----:B------:R-:W-:Y:S01]  /*2950*/  ULDC.64 UR4, c[0x0][0x310] ;  /* 0x0000c40000047ab9 */ /* 0x000fe20000000a00 */
[----:B------:R-:W-:-:S02]  /*2960*/  IMAD R14, R127, R26, RZ ;  /* 0x0000001a7f0e7224 */ /* 0x000fc400078e02ff */
[----:B------:R-:W-:Y:S02]  /*2970*/  IMAD R15, R86, UR4, RZ ;  /* 0x00000004560f7c24 */ /* 0x000fe4000f8e02ff */
[----:B------:R-:W-:Y:S01]  /*2980*/  IMAD.IADD R13, R13, 0x1, R11 ;  /* 0x000000010d0d7824 */ /* 0x000fe200078e020b */
[----:B------:R-:W-:Y:S01]  /*2990*/  SHF.R.S32.HI R11, RZ, 0x1f, R26 ;  /* 0x0000001fff0b7819 */ /* 0x000fe2000001141a */
[C---:B------:R-:W-:Y:S02]  /*29a0*/  IMAD R15, R28.reuse, UR5, R15 ;  /* 0x000000051c0f7c24 */ /* 0x040fe4000f8e020f */
        /* <DEDUP_REMOVED lines=8> */
[----:B------:R-:W-:Y:S01]  /*2a30*/  IMAD.IADD R119, R33, 0x1, R119 ;  /* 0x0000000121777824 */ /* 0x000fe200078e0277 */
[----:B------:R-:W-:Y:S01]  /*2a40*/  LEA R120, P3, R32, UR4, 0x1 ;  /* 0x0000000420787c11 */ /* 0x000fe2000f8608ff */
[----:B------:R-:W-:Y:S02]  /*2a50*/  IMAD R35, R11, R96, R14 ;  /* 0x000000600b237224 */ /* 0x000fe400078e020e */
[----:B------:R-:W-:Y:S01]  /*2a60*/  IMAD R87, R26, -0x60, R24 ;  /* 0xffffffa01a577824 */ /* 0x000fe200078e0218 */
[----:B------:R-:W-:Y:S01]  /*2a70*/  LEA.HI.X R119, R32, UR5, R119, 0x1, P3 ;  /* 0x0000000520777c11 */ /* 0x000fe200098f0c77 */
[----:B------:R-:W-:-:S03]  /*2a80*/  IMAD.WIDE.U32 R14, R96, R26, RZ ;  /* 0x0000001a600e7225 */ /* 0x000fc600078e00ff */
[----:B------:R-:W-:Y:S01]  /*2a90*/  VIMNMX R87, R87, 0x60, PT ;  /* 0x0000006057577848 */ /* 0x000fe20003fe0100 */
        /* <DEDUP_REMOVED lines=60> */
.L_x_2692:
[----:B------:R-:W-:Y:S05]  /*2e60*/  BSYNC B1 ;  /* 0x0000000000017941 */ /* 0x000fea0003800000 */
.L_x_2691:
        /* <DEDUP_REMOVED lines=57> */
.L_x_2694:
[----:B------:R-:W-:Y:S05]  /*3200*/  BSYNC B1 ;  /* 0x0000000000017941 */ /* 0x000fea0003800000 */
.L_x_2693:
[----:B------:R-:W2:Y:S01]  /*3210*/  LDL R11, [R1+0x4] ;  /* 0x00000400010b7983 */ /* 0x000ea20000100800 */
[----:B0-----:R-:W-:Y:S01]  /*3220*/  IMAD.MOV.U32 R12, RZ, RZ, R61 ;  /* 0x000000ffff0c7224 */ /* 0x001fe200078e003d */
        /* <DEDUP_REMOVED lines=31> */
[----:B-----5:R-:W-:Y:S01]  /*3420*/  IMAD.MOV.U32 R14, RZ, RZ, R37 ;  /* 0x000000ffff0e7224 */ /* 0x020fe200078e0025 */
[----:B------:R-:W-:Y:S01]  /*3430*/  PRMT R181, R12, 0x7610, R181 ;  /* 0x000076100cb57816 */ /* 0x000fe200000000b5 */
[----:B------:R-:W-:Y:S01]  /*3440*/  IMAD.MOV.U32 R12, RZ, RZ, R33 ;  /* 0x000000ffff0c7224 */ /* 0x000fe200078e0021 */
[----:B------:R-:W-:Y:S01]  /*3450*/  PRMT R154, R13, 0x7610, R154 ;  /* 0x000076100d9a7816 */ /* 0x000fe2000000009a */
[----:B------:R-:W-:Y:S01]  /*3460*/  IMAD.MOV.U32 R13, RZ, RZ, R36 ;  /* 0x000000ffff0d7224 */ /* 0x000fe200078e0024 */
[----:B------:R-:W-:Y:S01]  /*3470*/  PRMT R134, R14, 0x7610, R134 ;  /* 0x000076100e867816 */ /* 0x000fe20000000086 */
[----:B------:R-:W-:-:S05]  /*3480*/  IMAD.MOV.U32 R14, RZ, RZ, R44 ;  /* 0x000000ffff0e7224 */ /* 0x000fca00078e002c */
        /* <DEDUP_REMOVED lines=8> */
[----:B------:R-:W-:Y:S02]  /*3510*/  PRMT R158, R14, 0x7610, R158 ;  /* 0x000076100e9e7816 */ /* 0x000fe4000000009e */
[----:B--2---:R-:W-:Y:S01]  /*3520*/  R2UR UR4, R11 ;  /* 0x000000000b0472ca */ /* 0x004fe200000e0000 */
[----:B------:R-:W-:-:S05]  /*3530*/  IMAD.MOV.U32 R11, RZ, RZ, R60 ;  /* 0x000000ffff0b7224 */ /* 0x000fca00078e003c */
[----:B------:R-:W-:Y:S01]  /*3540*/  PRMT R170, R11, 0x7610, R170 ;  /* 0x000076100baa7816 */ /* 0x000fe200000000aa */
[----:B------:R-:W-:-:S05]  /*3550*/  IMAD.MOV.U32 R11, RZ, RZ, R64 ;  /* 0x000000ffff0b7224 */ /* 0x000fca00078e0040 */
[----:B------:R-:W-:Y:S01]  /*3560*/  PRMT R174, R11, 0x7610, R174 ;  /* 0x000076100bae7816 */ /* 0x000fe200000000ae */
[----:B------:R-:W-:Y:S01]  /*3570*/  IMAD.MOV.U32 R11, RZ, RZ, R72 ;  /* 0x000000ffff0b7224 */ /* 0x000fe200078e0048 */
[----:B------:R-:W-:-:S04]  /*3580*/  UISETP.NE.AND UP0, UPT, UR4, 0x3, UPT ;  /* 0x000000030400788c */ /* 0x000fc8000bf05270 */
[----:B------:R-:W-:Y:S01]  /*3590*/  PRMT R162, R11, 0x7610, R162 ;  /* 0x000076100ba27816 */ /* 0x000fe200000000a2 */
[----:B------:R-:W-:Y:S01]  /*35a0*/  IMAD.MOV.U32 R11, RZ, RZ, R58 ;  /* 0x000000ffff0b7224 */ /* 0x000fe200078e003a */
[----:B------:R-:W-:-:S04]  /*35b0*/  PLOP3.LUT P2, PT, PT, PT, UP0, 0x80, 0x0 ;  /* 0x000000000000781c */ /* 0x000fc80003f4f008 */
[----:B------:R-:W-:Y:S01]  /*35c0*/  PRMT R167, R11, 0x7610, R167 ;  /* 0x000076100ba77816 */ /* 0x000fe200000000a7 */
[----:B------:R-:W-:-:S05]  /*35d0*/  IMAD.MOV.U32 R11, RZ, RZ, R66 ;  /* 0x000000ffff0b7224 */ /* 0x000fca00078e0042 */
[----:B------:R-:W-:Y:S01]  /*35e0*/  PRMT R116, R116, 0x5410, R11 ;  /* 0x0000541074747816 */ /* 0x000fe2000000000b */
[----:B------:R-:W-:-:S03]  /*35f0*/  IMAD.MOV.U32 R11, RZ, RZ, R74 ;  /* 0x000000ffff0b7224 */ /* 0x000fc600078e004a */
[----:B------:R-:W-:Y:S01]  /*3600*/  PRMT R116, R12, 0x7610, R116 ;  /* 0x000076100c747816 */ /* 0x000fe20000000074 */
[----:B------:R-:W-:Y:S01]  /*3610*/  IMAD.MOV.U32 R12, RZ, RZ, R40 ;  /* 0x000000ffff0c7224 */ /* 0x000fe200078e0028 */
[----:B------:R-:W-:Y:S01]  /*3620*/  PRMT R123, R123, 0x5410, R11 ;  /* 0x000054107b7b7816 */ /* 0x000fe2000000000b */
[----:B------:R-:W-:-:S03]  /*3630*/  IMAD.MOV.U32 R11, RZ, RZ, R32 ;  /* 0x000000ffff0b7224 */ /* 0x000fc600078e0020 */
        /* <DEDUP_REMOVED lines=31> */
[----:B------:R-:W-:Y:S06]  /*3830*/  @!P2 BRA `(.L_x_2695) ;  /* 0x000000000004a947 */ /* 0x000fec0003800000 */
[----:B------:R-:W-:Y:S01]  /*3840*/  BPT.TRAP 0x1 ;  /* 0x000000040000795c */ /* 0x000fe20000300000 */
.L_x_2695:
[----:B------:R-:W-:Y:S01]  /*3850*/  IMAD R88, R18, 0x8, R2 ;  /* 0x0000000812587824 */ /* 0x000fe200078e0202 */
[----:B------:R-:W-:Y:S01]  /*3860*/  SHF.L.U32 R89, R204, 0x1f, RZ ;  /* 0x0000001fcc597819 */ /* 0x000fe200000006ff */
[----:B------:R-:W-:Y:S03]  /*3870*/  BSSY B1, `(.L_x_2696) ;  /* 0x0000003000017945 */ /* 0x000fe60003800000 */
[----:B------:R-:W0:Y:S02]  /*3880*/  SYNCS.PHASECHK.TRANS64.TRYWAIT P5, [R88+URZ+0x30890], R89 ;  /* 0x03089059580075a7 */ /* 0x000e2400080a017f */
[----:B0-----:R-:W-:Y:S05]  /*3890*/  @!P5 BRA `(.L_x_2697) ;  /* 0x0000022000ccd947 */ /* 0x001fea0003800000 */
.L_x_3040:
[----:B------:R-:W-:Y:S05]  /*38a0*/  BSYNC B1 ;  /* 0x0000000000017941 */ /* 0x000fea0003800000 */
.L_x_2696:
[----:B------:R-:W-:-:S03]  /*38b0*/  UMOV UR4, 0xffffffff ;  /* 0xffffffff00047882 */ /* 0x000fc60000000000 */
[----:B------:R-:W-:Y:S05]  /*38c0*/  BRA.DIV UR4, `(.L_x_2698) ;  /* 0x0000022204d47947 */ /* 0x000fea000b800000 */
[----:B------:R1:W2:Y:S04]  /*38d0*/  SHFL.IDX PT, R82, R119, RZ, 0x1c1f ;  /* 0x001c1fff77527589 */ /* 0x0002a800000e0000 */
[----:B------:R1:W3:Y:S02]  /*38e0*/  SHFL.IDX PT, R11, R120, RZ, 0x1c1f ;  /* 0x001c1fff780b7589 */ /* 0x0002e400000e0000 */
.L_x_3044:
        /* <DEDUP_REMOVED lines=26> */
[----:B------:R-:W-:Y:S02]  /*3a90*/  PRMT R13, R83, 0x5432, R152 ;  /* 0x00005432530d7816 */ /* 0x000fe40000000098 */
[----:B------:R-:W-:Y:S02]  /*3aa0*/  PRMT R152, R157, 0x5410, R153 ;  /* 0x000054109d987816 */ /* 0x000fe40000000099 */
[----:B------:R-:W-:Y:S01]  /*3ab0*/  LOP3.LUT R154, R14, 0xffff0000, RZ, 0xc0, !PT ;  /* 0xffff00000e9a7812 */ /* 0x000fe200078ec0ff */
[C---:B------:R-:W-:Y:S01]  /*3ac0*/  IMAD.U32 R155, R13.reuse, 0x10000, RZ ;  /* 0x000100000d9b7824 */ /* 0x040fe200078e00ff */
[----:B------:R-:W-:Y:S01]  /*3ad0*/  LOP3.LUT R13, R13, 0xffff0000, RZ, 0xc0, !PT ;  /* 0xffff00000d0d7812 */ /* 0x000fe200078ec0ff */
[----:B------:R-:W-:Y:S01]  /*3ae0*/  IMAD.U32 R153, R152, 0x10000, RZ ;  /* 0x0001000098997824 */ /* 0x000fe200078e00ff */
[----:B------:R-:W-:Y:S01]  /*3af0*/  F2FP.BF16.F32.PACK_AB R77, R77, R78 ;  /* 0x0000004e4d4d723e */ /* 0x000fe200000010ff */
[----:B------:R-:W-:-:S02]  /*3b00*/  IMAD.U32 R14, R14, 0x10000, RZ ;  /* 0x000100000e0e7824 */ /* 0x000fc400078e00ff */
[C---:B------:R-:W-:Y:S01]  /*3b10*/  FMUL.FTZ R157, R154.reuse, R153 ;  /* 0x000000999a9d7220 */ /* 0x040fe20000410000 */
[----:B------:R-:W-:-:S03]  /*3b20*/  FMUL.FTZ R154, R154, R155 ;  /* 0x0000009b9a9a7220 */ /* 0x000fc60000410000 */
[C---:B------:R-:W-:Y:S01]  /*3b30*/  FFMA.FTZ R157, R14.reuse, R155, -R157 ;  /* 0x0000009b0e9d7223 */ /* 0x040fe2000001089d */
[----:B------:R-:W-:Y:S01]  /*3b40*/  FFMA.FTZ R154, R14, R153, R154 ;  /* 0x000000990e9a7223 */ /* 0x000fe2000001009a */
[----:B------:R-:W-:Y:S02]  /*3b50*/  LOP3.LUT R153, R152, 0xffff0000, RZ, 0xc0, !PT ;  /* 0xffff000098997812 */ /* 0x000fe400078ec0ff */
[C---:B------:R-:W-:Y:S02]  /*3b60*/  LOP3.LUT R14, R15.reuse, 0xffff0000, RZ, 0xc0, !PT ;  /* 0xffff00000f0e7812 */ /* 0x040fe400078ec0ff */
[----:B------:R-:W-:-:S03]  /*3b70*/  SHF.L.U32 R152, R15, 0x10, RZ ;  /* 0x000000100f987819 */ /* 0x000fc600000006ff */
        /* <DEDUP_REMOVED lines=15> */
.L_x_2704:
[----:B------:R-:W-:Y:S05]  /*3c70*/  BSYNC B3 ;  /* 0x0000000000037941 */ /* 0x000fea0003800000 */
.L_x_2703:
[----:B0-----:R4:W-:Y:S02]  /*3c80*/  ST.E.128 desc[UR60][R80.64], R12 ;  /* 0x0000000c50007985 */ /* 0x0019e4000c101d3c */
.L_x_2702:
[----:B------:R-:W-:Y:S05]  /*3c90*/  BSYNC B2 ;  /* 0x0000000000027941 */ /* 0x000fea0003800000 */
.L_x_2701:
[----:B------:R-:W-:Y:S01]  /*3ca0*/  ISETP.NE.AND P3, PT, R9, RZ, PT ;  /* 0x000000ff0900720c */ /* 0x000fe20003f65270 */
[----:B------:R-:W-:-:S12]  /*3cb0*/  BSSY B2, `(.L_x_2705) ;  /* 0x000003a000027945 */ /* 0x000fd80003800000 */
[----:B------:R-:W-:Y:S05]  /*3cc0*/  @!P3 BRA `(.L_x_2706) ;  /* 0x0000000000e0b947 */ /* 0x000fea0003800000 */
[----:B----4-:R4:W0:Y:S01]  /*3cd0*/  LDS.128 R12, [R84+0x1e000] ;  /* 0x01e00000540c7984 */ /* 0x0108220000000c00 */
[----:B------:R-:W-:Y:S01]  /*3ce0*/  ISETP.GE.AND P3, PT, R208, R118, PT ;  /* 0x00000076d000720c */ /* 0x000fe20003f66270 */
[----:B------:R-:W-:Y:S01]  /*3cf0*/  IMAD.SHL.U32 R79, R197, 0x8, RZ ;  /* 0x00000008c54f7824 */ /* 0x000fe200078e00ff */
[----:B------:R-:W-:Y:S01]  /*3d00*/  BSSY B3, `(.L_x_2707) ;  /* 0x0000033000037945 */ /* 0x000fe20003800000 */
[----:B---3--:R-:W-:Y:S02]  /*3d10*/  IMAD.MOV.U32 R76, RZ, RZ, R11 ;  /* 0x000000ffff4c7224 */ /* 0x008fe400078e000b */
[----:B--2---:R-:W-:Y:S02]  /*3d20*/  IMAD.MOV.U32 R77, RZ, RZ, R82 ;  /* 0x000000ffff4d7224 */ /* 0x004fe400078e0052 */
[----:B------:R-:W-:-:S06]  /*3d30*/  IMAD.WIDE R76, R79, 0x2, R76 ;  /* 0x000000024f4c7825 */ /* 0x000fcc00078e024c */
[----:B----4-:R-:W-:Y:S05]  /*3d40*/  @P3 BRA `(.L_x_2708) ;  /* 0x0000000000b83947 */ /* 0x010fea0003800000 */
[----:B------:R-:W-:Y:S02]  /*3d50*/  SHF.R.U64 R79, R72, 0x10, R73 ;  /* 0x00000010484f7819 */ /* 0x000fe40000001249 */
[----:B------:R-:W-:Y:S02]  /*3d60*/  SHF.R.U64 R72, R74, 0x10, R75 ;  /* 0x000000104a487819 */ /* 0x000fe4000000124b */
        /* <DEDUP_REMOVED lines=8> */
[CC--:B------:R-:W-:Y:S01]  /*3df0*/  FMUL.FTZ R152, R78.reuse, R79.reuse ;  /* 0x0000004f4e987220 */ /* 0x0c0fe20000410000 */
[----:B------:R-:W-:Y:S01]  /*3e00*/  SHF.R.U32.HI R73, RZ, 0x10, R73 ;  /* 0x00000010ff497819 */ /* 0x000fe20000011649 */
[-C--:B------:R-:W-:Y:S01]  /*3e10*/  FMUL.FTZ R154, R78, R80.reuse ;  /* 0x000000504e9a7220 */ /* 0x080fe20000410000 */
[----:B------:R-:W-:Y:S01]  /*3e20*/  IMAD.U32 R75, R13, 0x10000, RZ ;  /* 0x000100000d4b7824 */ /* 0x000fe200078e00ff */
[----:B------:R-:W-:Y:S01]  /*3e30*/  PRMT R78, R181, 0x5410, R81 ;  /* 0x00005410b54e7816 */ /* 0x000fe20000000051 */
[----:B------:R-:W-:Y:S01]  /*3e40*/  IMAD.U32 R81, R12, 0x10000, RZ ;  /* 0x000100000c517824 */ /* 0x000fe200078e00ff */
[----:B------:R-:W-:Y:S01]  /*3e50*/  PRMT R73, R178, 0x5410, R73 ;  /* 0x00005410b2497816 */ /* 0x000fe20000000049 */
[C---:B------:R-:W-:Y:S01]  /*3e60*/  FFMA.FTZ R80, R75.reuse, R80, -R152 ;  /* 0x000000504b507223 */ /* 0x040fe20000010898 */
[----:B------:R-:W-:Y:S01]  /*3e70*/  LOP3.LUT R13, R14, 0xffff0000, RZ, 0xc0, !PT ;  /* 0xffff00000e0d7812 */ /* 0x000fe200078ec0ff */
[----:B------:R-:W-:Y:S01]  /*3e80*/  FFMA.FTZ R75, R75, R79, R154 ;  /* 0x0000004f4b4b7223 */ /* 0x000fe2000001009a */
[C---:B------:R-:W-:Y:S01]  /*3e90*/  IMAD.U32 R152, R78.reuse, 0x10000, RZ ;  /* 0x000100004e987824 */ /* 0x040fe200078e00ff */
[----:B------:R-:W-:Y:S01]  /*3ea0*/  LOP3.LUT R78, R78, 0xffff0000, RZ, 0xc0, !PT ;  /* 0xffff00004e4e7812 */ /* 0x000fe200078ec0ff */
[C---:B------:R-:W-:Y:S01]  /*3eb0*/  IMAD.U32 R154, R73.reuse, 0x10000, RZ ;  /* 0x00010000499a7824 */ /* 0x040fe200078e00ff */
[----:B------:R-:W-:Y:S01]  /*3ec0*/  LOP3.LUT R73, R73, 0xffff0000, RZ, 0xc0, !PT ;  /* 0xffff000049497812 */ /* 0x000fe200078ec0ff */
[----:B------:R-:W-:-:S02]  /*3ed0*/  IMAD.U32 R79, R14, 0x10000, RZ ;  /* 0x000100000e4f7824 */ /* 0x000fc400078e00ff */
[----:B------:R-:W-:Y:S01]  /*3ee0*/  FMUL.FTZ R160, R13, R152 ;  /* 0x000000980da07220 */ /* 0x000fe20000410000 */
[----:B------:R-:W-:Y:S01]  /*3ef0*/  LOP3.LUT R14, R15, 0xffff0000, RZ, 0xc0, !PT ;  /* 0xffff00000f0e7812 */ /* 0x000fe200078ec0ff */
[-C--:B------:R-:W-:Y:S01]  /*3f00*/  FMUL.FTZ R162, R13, R154.reuse ;  /* 0x0000009a0da27220 */ /* 0x080fe20000410000 */
[----:B------:R-:W-:Y:S01]  /*3f10*/  LOP3.LUT R12, R12, 0xffff0000, RZ, 0xc0, !PT ;  /* 0xffff00000c0c7812 */ /* 0x000fe200078ec0ff */
[----:B------:R-:W-:Y:S01]  /*3f20*/  FFMA.FTZ R160, R79, R154, -R160 ;  /* 0x0000009a4fa07223 */ /* 0x000fe200000108a0 */
[----:B------:R-:W-:Y:S02]  /*3f30*/  IMAD.U32 R15, R15, 0x10000, RZ ;  /* 0x000100000f0f7824 */ /* 0x000fe400078e00ff */
[----:B------:R-:W-:Y:S01]  /*3f40*/  FFMA.FTZ R79, R79, R152, R162 ;  /* 0x000000984f4f7223 */ /* 0x000fe200000100a2 */
        /* <DEDUP_REMOVED lines=14> */
.L_x_2708:
[----:B------:R-:W-:Y:S05]  /*4030*/  BSYNC B3 ;  /* 0x0000000000037941 */ /* 0x000fea0003800000 */
.L_x_2707:
[----:B0-----:R0:W-:Y:S02]  /*4040*/  ST.E.128 desc[UR60][R76.64], R12 ;  /* 0x0000000c4c007985 */ /* 0x0011e4000c101d3c */
.L_x_2706:
[----:B------:R-:W-:Y:S05]  /*4050*/  BSYNC B2 ;  /* 0x0000000000027941 */ /* 0x000fea0003800000 */
.L_x_2705:
        /* <DEDUP_REMOVED lines=56> */
.L_x_2712:
[----:B------:R-:W-:Y:S05]  /*43e0*/  BSYNC B3 ;  /* 0x0000000000037941 */ /* 0x000fea0003800000 */
.L_x_2711:
[----:B----4-:R0:W-:Y:S02]  /*43f0*/  ST.E.128 desc[UR60][R72.64], R12 ;  /* 0x0000000c48007985 */ /* 0x0101e4000c101d3c */
.L_x_2710:
[----:B------:R-:W-:Y:S05]  /*4400*/  BSYNC B2 ;  /* 0x0000000000027941 */ /* 0x000fea0003800000 */
.L_x_2709:
        /* <DEDUP_REMOVED lines=10> */
[----:B------:R-:W-:Y:S02]  /*44b0*/  SHF.R.U64 R71, R64, 0x10, R65 ;  /* 0x0000001040477819 */ /* 0x000fe40000001241 */
[----:B------:R-:W-:Y:S02]  /*44c0*/  SHF.R.U32.HI R67, RZ, 0x10, R67 ;  /* 0x00000010ff437819 */ /* 0x000fe40000011643 */
[----:B------:R-:W-:Y:S02]  /*44d0*/  PRMT R70, R116, 0x5432, R70 ;  /* 0x0000543274467816 */ /* 0x000fe40000000046 */
[----:B------:R-:W-:Y:S01]  /*44e0*/  SHF.R.U32.HI R73, RZ, 0x10, R65 ;  /* 0x00000010ff497819 */ /* 0x000fe20000011641 */
[----:B----4-:R-:W-:Y:S01]  /*44f0*/  IMAD.U32 R65, R14, 0x10000, RZ ;  /* 0x000100000e417824 */ /* 0x010fe200078e00ff */
        /* <DEDUP_REMOVED lines=12> */
[----:B------:R-:W-:Y:S01]  /*45c0*/  FMUL.FTZ R77, R77, R76 ;  /* 0x0000004c4d4d7220 */ /* 0x000fe20000410000 */
[----:B------:R-:W-:Y:S01]  /*45d0*/  SHF.L.U32 R72, R15, 0x10, RZ ;  /* 0x000000100f487819 */ /* 0x000fe200000006ff */
[----:B------:R-:W-:-:S02]  /*45e0*/  IMAD.U32 R15, R13, 0x10000, RZ ;  /* 0x000100000d0f7824 */ /* 0x000fc400078e00ff */
[----:B------:R-:W-:Y:S01]  /*45f0*/  FMUL.FTZ R80, R14, R73 ;  /* 0x000000490e507220 */ /* 0x000fe20000410000 */
[C---:B------:R-:W-:Y:S01]  /*4600*/  IMAD.U32 R13, R12.reuse, 0x10000, RZ ;  /* 0x000100000c0d7824 */ /* 0x040fe200078e00ff */
        /* <DEDUP_REMOVED lines=22> */
.L_x_2716:
[----:B------:R-:W-:Y:S05]  /*4770*/  BSYNC B3 ;  /* 0x0000000000037941 */ /* 0x000fea0003800000 */
.L_x_2715:
[----:B----4-:R0:W-:Y:S02]  /*4780*/  ST.E.128 desc[UR60][R68.64], R12 ;  /* 0x0000000c44007985 */ /* 0x0101e4000c101d3c */
.L_x_2714:
[----:B------:R-:W-:Y:S05]  /*4790*/  BSYNC B2 ;  /* 0x0000000000027941 */ /* 0x000fea0003800000 */
.L_x_2713:
        /* <DEDUP_REMOVED lines=9> */
[--C-:B------:R-:W-:Y:S02]  /*4830*/  SHF.R.U64 R67, R62, 0x10, R63.reuse ;  /* 0x000000103e437819 */ /* 0x100fe4000000123f */
[----:B------:R-:W-:Y:S02]  /*4840*/  SHF.R.U32.HI R62, RZ, 0x10, R63 ;  /* 0x00000010ff3e7819 */ /* 0x000fe4000001163f */
[--C-:B------:R-:W-:Y:S02]  /*4850*/  SHF.R.U64 R69, R60, 0x10, R61.reuse ;  /* 0x000000103c457819 */ /* 0x100fe4000000123d */
[----:B------:R-:W-:Y:S01]  /*4860*/  SHF.R.U32.HI R66, RZ, 0x10, R61 ;  /* 0x00000010ff427819 */ /* 0x000fe2000001163d */
[----:B----4-:R-:W-:Y:S01]  /*4870*/  IMAD.U32 R61, R14, 0x10000, RZ ;  /* 0x000100000e3d7824 */ /* 0x010fe200078e00ff */
[----:B------:R-:W-:Y:S01]  /*4880*/  PRMT R172, R172, 0x5410, R67 ;  /* 0x00005410acac7816 */ /* 0x000fe20000000043 */
[----:B------:R-:W-:Y:S01]  /*4890*/  IMAD.U32 R67, R13, 0x10000, RZ ;  /* 0x000100000d437824 */ /* 0x000fe200078e00ff */
[----:B------:R-:W-:-:S02]  /*48a0*/  PRMT R173, R173, 0x5410, R62 ;  /* 0x00005410adad7816 */ /* 0x000fc4000000003e */
[----:B------:R-:W-:Y:S02]  /*48b0*/  PRMT R170, R170, 0x5410, R69 ;  /* 0x00005410aaaa7816 */ /* 0x000fe40000000045 */
        /* <DEDUP_REMOVED lines=8> */
[----:B------:R-:W-:Y:S01]  /*4940*/  FMUL.FTZ R72, R14, R62 ;  /* 0x0000003e0e487220 */ /* 0x000fe20000410000 */
[----:B------:R-:W-:Y:S01]  /*4950*/  LOP3.LUT R60, R15, 0xffff0000, RZ, 0xc0, !PT ;  /* 0xffff00000f3c7812 */ /* 0x000fe200078ec0ff */
[----:B------:R-:W-:Y:S01]  /*4960*/  FMUL.FTZ R70, R66, R69 ;  /* 0x0000004542467220 */ /* 0x000fe20000410000 */
[----:B------:R-:W-:Y:S01]  /*4970*/  LOP3.LUT R12, R12, 0xffff0000, RZ, 0xc0, !PT ;  /* 0xffff00000c0c7812 */ /* 0x000fe200078ec0ff */
[----:B------:R-:W-:Y:S01]  /*4980*/  FMUL.FTZ R66, R66, R68 ;  /* 0x0000004442427220 */ /* 0x000fe20000410000 */
[----:B------:R-:W-:Y:S01]  /*4990*/  FMUL.FTZ R14, R14, R63 ;  /* 0x0000003f0e0e7220 */ /* 0x000fe20000410000 */
[----:B------:R-:W-:Y:S01]  /*49a0*/  LOP3.LUT R173, R173, 0xffff0000, RZ, 0xc0, !PT ;  /* 0xffff0000adad7812 */ /* 0x000fe200078ec0ff */
[----:B------:R-:W-:Y:S01]  /*49b0*/  IMAD.U32 R172, R172, 0x10000, RZ ;  /* 0x00010000acac7824 */ /* 0x000fe200078e00ff */
[----:B------:R-:W-:Y:S01]  /*49c0*/  LOP3.LUT R171, R171, 0xffff0000, RZ, 0xc0, !PT ;  /* 0xffff0000abab7812 */ /* 0x000fe200078ec0ff */
[----:B------:R-:W-:-:S02]  /*49d0*/  IMAD.U32 R170, R170, 0x10000, RZ ;  /* 0x00010000aaaa7824 */ /* 0x000fc400078e00ff */
[C---:B------:R-:W-:Y:S01]  /*49e0*/  FFMA.FTZ R68, R67.reuse, R68, -R70 ;  /* 0x0000004443447223 */ /* 0x040fe20000010846 */
[----:B------:R-:W-:Y:S01]  /*49f0*/  FFMA.FTZ R67, R67, R69, R66 ;  /* 0x0000004543437223 */ /* 0x000fe20000010042 */
[C---:B------:R-:W-:Y:S01]  /*4a00*/  FFMA.FTZ R63, R61.reuse, R63, -R72 ;  /* 0x0000003f3d3f7223 */ /* 0x040fe20000010848 */
[----:B------:R-:W-:Y:S01]  /*4a10*/  FFMA.FTZ R62, R61, R62, R14 ;  /* 0x0000003e3d3e7223 */ /* 0x000fe2000001000e */
[----:B------:R-:W-:Y:S02]  /*4a20*/  IMAD.U32 R15, R15, 0x10000, RZ ;  /* 0x000100000f0f7824 */ /* 0x000fe400078e00ff */
[----:B------:R-:W-:Y:S01]  /*4a30*/  FMUL.FTZ R66, R60, R173 ;  /* 0x000000ad3c427220 */ /* 0x000fe20000410000 */
[C---:B------:R-:W-:Y:S01]  /*4a40*/  FMUL.FTZ R14, R12.reuse, R172 ;  /* 0x000000ac0c0e7220 */ /* 0x040fe20000410000 */
[-C--:B------:R-:W-:Y:S01]  /*4a50*/  FMUL.FTZ R61, R12, R170.reuse ;  /* 0x000000aa0c3d7220 */ /* 0x080fe20000410000 */
[-C--:B------:R-:W-:Y:S01]  /*4a60*/  FMUL.FTZ R60, R60, R171.reuse ;  /* 0x000000ab3c3c7220 */ /* 0x080fe20000410000 */
[----:B------:R-:W-:Y:S01]  /*4a70*/  FFMA.FTZ R66, R15, R171, -R66 ;  /* 0x000000ab0f427223 */ /* 0x000fe20000010842 */
        /* <DEDUP_REMOVED lines=8> */
.L_x_2720:
[----:B------:R-:W-:Y:S05]  /*4b00*/  BSYNC B3 ;  /* 0x0000000000037941 */ /* 0x000fea0003800000 */
.L_x_2719:
[----:B----4-:R0:W-:Y:S02]  /*4b10*/  ST.E.128 desc[UR60][R64.64], R12 ;  /* 0x0000000c40007985 */ /* 0x0101e4000c101d3c */
.L_x_2718:
[----:B------:R-:W-:Y:S05]  /*4b20*/  BSYNC B2 ;  /* 0x0000000000027941 */ /* 0x000fea0003800000 */
.L_x_2717:
        /* <DEDUP_REMOVED lines=10> */
[--C-:B------:R-:W-:Y:S02]  /*4bd0*/  SHF.R.U32.HI R63, RZ, 0x10, R57.reuse ;  /* 0x00000010ff3f7819 */ /* 0x100fe40000011639 */
[----:B------:R-:W-:Y:S01]  /*4be0*/  SHF.R.U64 R62, R56, 0x10, R57 ;  /* 0x00000010383e7819 */ /* 0x000fe20000001239 */
[----:B----4-:R-:W-:Y:S01]  /*4bf0*/  IMAD.U32 R56, R14, 0x10000, RZ ;  /* 0x000100000e387824 */ /* 0x010fe200078e00ff */
[----:B------:R-:W-:Y:S02]  /*4c00*/  PRMT R168, R168, 0x5410, R59 ;  /* 0x00005410a8a87816 */ /* 0x000fe4000000003b */
[----:B------:R-:W-:-:S02]  /*4c10*/  PRMT R166, R166, 0x5410, R63 ;  /* 0x00005410a6a67816 */ /* 0x000fc4000000003f */
        /* <DEDUP_REMOVED lines=10> */
[----:B------:R-:W-:Y:S01]  /*4cc0*/  LOP3.LUT R63, R167, 0xffff0000, RZ, 0xc0, !PT ;  /* 0xffff0000a73f7812 */ /* 0x000fe200078ec0ff */
[-C--:B------:R-:W-:Y:S01]  /*4cd0*/  FMUL.FTZ R57, R57, R62.reuse ;  /* 0x0000003e39397220 */ /* 0x080fe20000410000 */
[----:B------:R-:W-:Y:S01]  /*4ce0*/  LOP3.LUT R59, R165, 0xffff0000, RZ, 0xc0, !PT ;  /* 0xffff0000a53b7812 */ /* 0x000fe200078ec0ff */
[----:B------:R-:W-:Y:S01]  /*4cf0*/  IMAD.U32 R13, R12, 0x10000, RZ ;  /* 0x000100000c0d7824 */ /* 0x000fe200078e00ff */
[----:B------:R-:W-:Y:S01]  /*4d00*/  LOP3.LUT R168, R168, 0xffff0000, RZ, 0xc0, !PT ;  /* 0xffff0000a8a87812 */ /* 0x000fe200078ec0ff */
[C---:B------:R-:W-:Y:S01]  /*4d10*/  FMUL.FTZ R65, R15.reuse, R63 ;  /* 0x0000003f0f417220 */ /* 0x040fe20000410000 */
[----:B------:R-:W-:Y:S01]  /*4d20*/  LOP3.LUT R166, R166, 0xffff0000, RZ, 0xc0, !PT ;  /* 0xffff0000a6a67812 */ /* 0x000fe200078ec0ff */
[-C--:B------:R-:W-:Y:S01]  /*4d30*/  FMUL.FTZ R66, R15, R59.reuse ;  /* 0x0000003b0f427220 */ /* 0x080fe20000410000 */
[----:B------:R-:W-:Y:S01]  /*4d40*/  LOP3.LUT R15, R12, 0xffff0000, RZ, 0xc0, !PT ;  /* 0xffff00000c0f7812 */ /* 0x000fe200078ec0ff */
[C---:B------:R-:W-:Y:S01]  /*4d50*/  FFMA.FTZ R67, R56.reuse, R62, -R67 ;  /* 0x0000003e38437223 */ /* 0x040fe20000010843 */
[----:B------:R-:W-:Y:S01]  /*4d60*/  FFMA.FTZ R64, R56, R64, R57 ;  /* 0x0000004038407223 */ /* 0x000fe20000010039 */
[C---:B------:R-:W-:Y:S01]  /*4d70*/  FFMA.FTZ R12, R58.reuse, R59, -R65 ;  /* 0x0000003b3a0c7223 */ /* 0x040fe20000010841 */
[----:B------:R-:W-:Y:S01]  /*4d80*/  FFMA.FTZ R63, R58, R63, R66 ;  /* 0x0000003f3a3f7223 */ /* 0x000fe20000010042 */
[----:B------:R-:W-:-:S02]  /*4d90*/  IMAD.U32 R62, R167, 0x10000, RZ ;  /* 0x00010000a73e7824 */ /* 0x000fc400078e00ff */
[----:B------:R-:W-:Y:S01]  /*4da0*/  FMUL.FTZ R57, R11, R168 ;  /* 0x000000a80b397220 */ /* 0x000fe20000410000 */
[----:B------:R-:W-:Y:S02]  /*4db0*/  IMAD.U32 R58, R165, 0x10000, RZ ;  /* 0x00010000a53a7824 */ /* 0x000fe400078e00ff */
[----:B------:R-:W-:Y:S01]  /*4dc0*/  FMUL.FTZ R11, R11, R166 ;  /* 0x000000a60b0b7220 */ /* 0x000fe20000410000 */
[C---:B------:R-:W-:Y:S01]  /*4dd0*/  FMUL.FTZ R56, R15.reuse, R62 ;  /* 0x0000003e0f387220 */ /* 0x040fe20000410000 */
[C---:B------:R-:W-:Y:S01]  /*4de0*/  FFMA.FTZ R57, R14.reuse, R166, -R57 ;  /* 0x000000a60e397223 */ /* 0x040fe20000010839 */
[----:B------:R-:W-:Y:S01]  /*4df0*/  FMUL.FTZ R15, R15, R58 ;  /* 0x0000003a0f0f7220 */ /* 0x000fe20000410000 */
[----:B------:R-:W-:Y:S01]  /*4e00*/  FFMA.FTZ R14, R14, R168, R11 ;  /* 0x000000a80e0e7223 */ /* 0x000fe2000001000b */
[C---:B------:R-:W-:Y:S02]  /*4e10*/  FFMA.FTZ R56, R13.reuse, R58, -R56 ;  /* 0x0000003a0d387223 */ /* 0x040fe40000010838 */
[----:B------:R-:W-:Y:S01]  /*4e20*/  FFMA.FTZ R15, R13, R62, R15 ;  /* 0x0000003e0d0f7223 */ /* 0x000fe2000001000f */
[----:B------:R-:W-:-:S02]  /*4e30*/  F2FP.BF16.F32.PACK_AB R13, R63, R12 ;  /* 0x0000000c3f0d723e */ /* 0x000fc400000010ff */
[----:B------:R-:W-:Y:S02]  /*4e40*/  F2FP.BF16.F32.PACK_AB R57, R14, R57 ;  /* 0x000000390e39723e */ /* 0x000fe400000010ff */
[----:B------:R-:W-:Y:S02]  /*4e50*/  F2FP.BF16.F32.PACK_AB R12, R15, R56 ;  /* 0x000000380f0c723e */ /* 0x000fe400000010ff */
[----:B------:R-:W-:Y:S01]  /*4e60*/  F2FP.BF16.F32.PACK_AB R14, R64, R67 ;  /* 0x00000043400e723e */ /* 0x000fe200000010ff */
[----:B------:R-:W-:-:S07]  /*4e70*/  IMAD.MOV.U32 R15, RZ, RZ, R57 ;  /* 0x000000ffff0f7224 */ /* 0x000fce00078e0039 */
.L_x_2722:
[----:B------:R-:W-:Y:S05]  /*4e80*/  BSYNC B2 ;  /* 0x0000000000027941 */ /* 0x000fea0003800000 */
.L_x_2721:
[----:B----4-:R0:W-:Y:S02]  /*4e90*/  ST.E.128 desc[UR60][R60.64], R12 ;  /* 0x0000000c3c007985 */ /* 0x0101e4000c101d3c */
.L_x_2700:
[----:B------:R-:W-:Y:S05]  /*4ea0*/  BSYNC B1 ;  /* 0x0000000000017941 */ /* 0x000fea0003800000 */
.L_x_2699:
[----:B------:R-:W-:-:S03]  /*4eb0*/  UMOV UR4, 0xffffffff ;  /* 0xffffffff00047882 */ /* 0x000fc60000000000 */
[----:B------:R-:W-:Y:S05]  /*4ec0*/  BRA.DIV UR4, `(.L_x_2723) ;  /* 0x0000020e04a07947 */ /* 0x000fea000b800000 */
[----:B-1----:R-:W1:Y:S04]  /*4ed0*/  SHFL.IDX PT, R119, R119, 0x1, 0x1c1f ;  /* 0x003c1f0077777f89 */ /* 0x002e6800000e0000 */
[----:B------:R-:W0:Y:S02]  /*4ee0*/  SHFL.IDX PT, R120, R120, 0x1, 0x1c1f ;  /* 0x003c1f0078787f89 */ /* 0x000e2400000e0000 */
.L_x_3048:
        /* <DEDUP_REMOVED lines=20> */
[C---:B------:R-:W-:Y:S01]  /*5030*/  LOP3.LUT R60, R164.reuse, 0xffff0000, RZ, 0xc0, !PT ;  /* 0xffff0000a43c7812 */ /* 0x040fe200078ec0ff */
        /* <DEDUP_REMOVED lines=22> */
[----:B------:R-:W-:Y:S01]  /*51a0*/  FMUL.FTZ R58, R11, R163 ;  /* 0x000000a30b3a7220 */ /* 0x000fe20000410000 */
[CC--:B------:R-:W-:Y:S01]  /*51b0*/  FMUL.FTZ R52, R12.reuse, R164.reuse ;  /* 0x000000a40c347220 */ /* 0x0c0fe20000410000 */
        /* <DEDUP_REMOVED lines=9> */
.L_x_2728:
[----:B------:R-:W-:Y:S05]  /*5250*/  BSYNC B2 ;  /* 0x0000000000027941 */ /* 0x000fea0003800000 */
.L_x_2727:
[----:B----4-:R0:W-:Y:S02]  /*5260*/  ST.E.128 desc[UR60][R56.64], R12 ;  /* 0x0000000c38007985 */ /* 0x0101e4000c101d3c */
.L_x_2726:
[----:B------:R-:W-:Y:S05]  /*5270*/  BSYNC B1 ;  /* 0x0000000000017941 */ /* 0x000fea0003800000 */
.L_x_2725:
        /* <DEDUP_REMOVED lines=30> */
[C---:B------:R-:W-:Y:S01]  /*5460*/  FMUL.FTZ R57, R13.reuse, R55 ;  /* 0x000000370d397220 */ /* 0x040fe20000410000 */
[----:B------:R-:W-:Y:S01]  /*5470*/  LOP3.LUT R12, R12, 0xffff0000, RZ, 0xc0, !PT ;  /* 0xffff00000c0c7812 */ /* 0x000fe200078ec0ff */
[-C--:B------:R-:W-:Y:S01]  /*5480*/  FMUL.FTZ R58, R13, R51.reuse ;  /* 0x000000330d3a7220 */ /* 0x080fe20000410000 */
[C---:B------:R-:W-:Y:S01]  /*5490*/  FMUL.FTZ R13, R49.reuse, R56 ;  /* 0x00000038310d7220 */ /* 0x040fe20000410000 */
        /* <DEDUP_REMOVED lines=8> */
[----:B------:R-:W-:-:S02]  /*5520*/  IMAD.U32 R15, R15, 0x10000, RZ ;  /* 0x000100000f0f7824 */ /* 0x000fc400078e00ff */
        /* <DEDUP_REMOVED lines=14> */
.L_x_2732:
[----:B------:R-:W-:Y:S05]  /*5610*/  BSYNC B2 ;  /* 0x0000000000027941 */ /* 0x000fea0003800000 */
.L_x_2731:
[----:B----4-:R0:W-:Y:S02]  /*5620*/  ST.E.128 desc[UR60][R52.64], R12 ;  /* 0x0000000c34007985 */ /* 0x0101e4000c101d3c */
.L_x_2730:
[----:B------:R-:W-:Y:S05]  /*5630*/  BSYNC B1 ;  /* 0x0000000000017941 */ /* 0x000fea0003800000 */
.L_x_2729:
        /* <DEDUP_REMOVED lines=23> */
[----:B------:R-:W-:Y:S01]  /*57b0*/  LOP3.LUT R13, R13, 0xffff0000, RZ, 0xc0, !PT ;  /* 0xffff00000d0d7812 */ /* 0x000fe200078ec0ff */
        /* <DEDUP_REMOVED lines=33> */
.L_x_2736:
[----:B------:R-:W-:Y:S05]  /*59d0*/  BSYNC B2 ;  /* 0x0000000000027941 */ /* 0x000fea0003800000 */
.L_x_2735:
[----:B----4-:R0:W-:Y:S02]  /*59e0*/  ST.E.128 desc[UR60][R48.64], R12 ;  /* 0x0000000c30007985 */ /* 0x0101e4000c101d3c */
.L_x_2734:
[----:B------:R-:W-:Y:S05]  /*59f0*/  BSYNC B1 ;  /* 0x0000000000017941 */ /* 0x000fea0003800000 */
.L_x_2733:
        /* <DEDUP_REMOVED lines=17> */
[----:B------:R-:W-:Y:S02]  /*5b10*/  LOP3.LUT R41, R14, 0xffff0000, RZ, 0xc0, !PT ;  /* 0xffff00000e297812 */ /* 0x000fe400078ec0ff */
[----:B------:R-:W-:Y:S01]  /*5b20*/  PRMT R144, R144, 0x5410, R11 ;  /* 0x0000541090907816 */ /* 0x000fe2000000000b */
[----:B------:R-:W-:Y:S01]  /*5b30*/  IMAD.U32 R48, R146, 0x10000, RZ ;  /* 0x0001000092307824 */ /* 0x000fe200078e00ff */
[C---:B------:R-:W-:Y:S01]  /*5b40*/  SHF.L.U32 R14, R13.reuse, 0x10, RZ ;  /* 0x000000100d0e7819 */ /* 0x040fe200000006ff */
[----:B------:R-:W-:Y:S01]  /*5b50*/  IMAD.U32 R11, R12, 0x10000, RZ ;  /* 0x000100000c0b7824 */ /* 0x000fe200078e00ff */
[----:B------:R-:W-:Y:S01]  /*5b60*/  LOP3.LUT R13, R13, 0xffff0000, RZ, 0xc0, !PT ;  /* 0xffff00000d0d7812 */ /* 0x000fe200078ec0ff */
[----:B------:R-:W-:Y:S01]  /*5b70*/  IMAD.U32 R46, R144, 0x10000, RZ ;  /* 0x00010000902e7824 */ /* 0x000fe200078e00ff */
[C---:B------:R-:W-:Y:S01]  /*5b80*/  LOP3.LUT R47, R145.reuse, 0xffff0000, RZ, 0xc0, !PT ;  /* 0xffff0000912f7812 */ /* 0x040fe200078ec0ff */
[----:B------:R-:W-:Y:S01]  /*5b90*/  IMAD.U32 R145, R145, 0x10000, RZ ;  /* 0x0001000091917824 */ /* 0x000fe200078e00ff */
[C---:B------:R-:W-:Y:S01]  /*5ba0*/  LOP3.LUT R43, R143.reuse, 0xffff0000, RZ, 0xc0, !PT ;  /* 0xffff00008f2b7812 */ /* 0x040fe200078ec0ff */
        /* <DEDUP_REMOVED lines=8> */
[----:B------:R-:W-:Y:S01]  /*5c30*/  FFMA.FTZ R49, R14, R43, -R49 ;  /* 0x0000002b0e317223 */ /* 0x000fe20000010831 */
[----:B------:R-:W-:Y:S01]  /*5c40*/  LOP3.LUT R144, R144, 0xffff0000, RZ, 0xc0, !PT ;  /* 0xffff000090907812 */ /* 0x000fe200078ec0ff */
        /* <DEDUP_REMOVED lines=18> */
.L_x_2740:
[----:B------:R-:W-:Y:S05]  /*5d70*/  BSYNC B2 ;  /* 0x0000000000027941 */ /* 0x000fea0003800000 */
.L_x_2739:
[----:B----4-:R0:W-:Y:S02]  /*5d80*/  ST.E.128 desc[UR60][R44.64], R12 ;  /* 0x0000000c2c007985 */ /* 0x0101e4000c101d3c */
.L_x_2738:
[----:B------:R-:W-:Y:S05]  /*5d90*/  BSYNC B1 ;  /* 0x0000000000017941 */ /* 0x000fea0003800000 */
.L_x_2737:
        /* <DEDUP_REMOVED lines=55> */
.L_x_2744:
[----:B------:R-:W-:Y:S05]  /*6110*/  BSYNC B2 ;  /* 0x0000000000027941 */ /* 0x000fea0003800000 */
.L_x_2743:
[----:B----4-:R0:W-:Y:S02]  /*6120*/  ST.E.128 desc[UR60][R40.64], R12 ;  /* 0x0000000c28007985 */ /* 0x0101e4000c101d3c */
.L_x_2742:
[----:B------:R-:W-:Y:S05]  /*6130*/  BSYNC B1 ;  /* 0x0000000000017941 */ /* 0x000fea0003800000 */
.L_x_2741:
        /* <DEDUP_REMOVED lines=54> */
.L_x_2746:
[----:B------:R-:W-:Y:S05]  /*64a0*/  BSYNC B1 ;  /* 0x0000000000017941 */ /* 0x000fea0003800000 */
.L_x_2745:
[----:B----4-:R0:W-:Y:S01]  /*64b0*/  ST.E.128 desc[UR60][R36.64], R12 ;  /* 0x0000000c24007985 */ /* 0x0101e2000c101d3c */
[----:B------:R-:W-:Y:S05]  /*64c0*/  BRA `(.L_x_2724) ;  /* 0x0000004000c07947 */ /* 0x000fea0003800000 */
.L_x_2690:
        /* <DEDUP_REMOVED lines=47> */
.L_x_2748:
[----:B------:R-:W-:Y:S05]  /*67c0*/  BSYNC B1 ;  /* 0x0000000000017941 */ /* 0x000fea0003800000 */
.L_x_2747:
        /* <DEDUP_REMOVED lines=13> */
[----:B-----5:R-:W-:Y:S01]  /*68a0*/  MOV R81, R34 ;  /* 0x0000002200517202 */ /* 0x020fe20000000f00 */
[----:B------:R-:W-:Y:S01]  /*68b0*/  IMAD.MOV.U32 R82, RZ, RZ, R35 ;  /* 0x000000ffff527224 */ /* 0x000fe200078e0023 */
[----:B------:R-:W-:Y:S01]  /*68c0*/  CS2R R76, SRZ ;  /* 0x00000000004c7805 */ /* 0x000fe2000001ff00 */
        /* <DEDUP_REMOVED lines=32> */
.L_x_2750:
[----:B------:R-:W-:Y:S05]  /*6ad0*/  BSYNC B1 ;  /* 0x0000000000017941 */ /* 0x000fea0003800000 */
.L_x_2749:
[----:B------:R-:W2:Y:S01]  /*6ae0*/  LDL R11, [R1+0x4] ;  /* 0x00000400010b7983 */ /* 0x000ea20000100800 */
[----:B0-----:R-:W-:Y:S02]  /*6af0*/  IMAD.MOV.U32 R12, RZ, RZ, R33 ;  /* 0x000000ffff0c7224 */ /* 0x001fe400078e0021 */
        /* <DEDUP_REMOVED lines=9> */
[----:B------:R-:W-:-:S03]  /*6b90*/  IMAD.MOV.U32 R12, RZ, RZ, R43 ;  /* 0x000000ffff0c7224 */ /* 0x000fc600078e002b */
[----:B------:R-:W-:Y:S01]  /*6ba0*/  PRMT R153, R153, 0x5410, R14 ;  /* 0x0000541099997816 */ /* 0x000fe2000000000e */
[----:B------:R-:W-:Y:S01]  /*6bb0*/  IMAD.MOV.U32 R14, RZ, RZ, R45 ;  /* 0x000000ffff0e7224 */ /* 0x000fe200078e002d */
[----:B------:R-:W-:Y:S01]  /*6bc0*/  PRMT R171, R171, 0x5410, R12 ;  /* 0x00005410abab7816 */ /* 0x000fe2000000000c */
[----:B------:R-:W-:-:S05]  /*6bd0*/  IMAD.MOV.U32 R12, RZ, RZ, R47 ;  /* 0x000000ffff0c7224 */ /* 0x000fca00078e002f */
[----:B------:R-:W-:Y:S01]  /*6be0*/  PRMT R163, R12, 0x5410, R14 ;  /* 0x000054100ca37816 */ /* 0x000fe2000000000e */
[----:B------:R-:W-:Y:S02]  /*6bf0*/  IMAD.MOV.U32 R12, RZ, RZ, R51 ;  /* 0x000000ffff0c7224 */ /* 0x000fe400078e0033 */
[----:B------:R-:W-:-:S05]  /*6c00*/  IMAD.MOV.U32 R14, RZ, RZ, R49 ;  /* 0x000000ffff0e7224 */ /* 0x000fca00078e0031 */
[----:B------:R-:W-:Y:S01]  /*6c10*/  PRMT R168, R14, 0x7610, R168 ;  /* 0x000076100ea87816 */ /* 0x000fe200000000a8 */
[----:B------:R-:W-:-:S05]  /*6c20*/  IMAD.MOV.U32 R14, RZ, RZ, R53 ;  /* 0x000000ffff0e7224 */ /* 0x000fca00078e0035 */
[----:B------:R-:W-:Y:S01]  /*6c30*/  PRMT R153, R14, 0x7610, R153 ;  /* 0x000076100e997816 */ /* 0x000fe20000000099 */
[----:B-----5:R-:W-:Y:S01]  /*6c40*/  IMAD.MOV.U32 R14, RZ, RZ, R57 ;  /* 0x000000ffff0e7224 */ /* 0x020fe200078e0039 */
[----:B--2---:R-:W-:Y:S01]  /*6c50*/  R2UR UR4, R11 ;  /* 0x000000000b0472ca */ /* 0x004fe200000e0000 */
[----:B------:R-:W-:-:S05]  /*6c60*/  IMAD.MOV.U32 R11, RZ, RZ, R32 ;  /* 0x000000ffff0b7224 */ /* 0x000fca00078e0020 */
[----:B------:R-:W-:Y:S01]  /*6c70*/  PRMT R164, R11, 0x5410, R81 ;  /* 0x000054100ba47816 */ /* 0x000fe20000000051 */
[----:B------:R-:W-:-:S05]  /*6c80*/  IMAD.MOV.U32 R11, RZ, RZ, R38 ;  /* 0x000000ffff0b7224 */ /* 0x000fca00078e0026 */
[----:B------:R-:W-:Y:S01]  /*6c90*/  PRMT R166, R166, 0x5410, R11 ;  /* 0x00005410a6a67816 */ /* 0x000fe2000000000b */
[----:B------:R-:W-:Y:S01]  /*6ca0*/  IMAD.MOV.U32 R11, RZ, RZ, R42 ;  /* 0x000000ffff0b7224 */ /* 0x000fe200078e002a */
[----:B------:R-:W-:Y:S02]  /*6cb0*/  UISETP.NE.AND UP0, UPT, UR4, 0x3, UPT ;  /* 0x000000030400788c */ /* 0x000fe4000bf05270 */
[----:B------:R-:W-:Y:S01]  /*6cc0*/  PRMT R166, R13, 0x7610, R166 ;  /* 0x000076100da67816 */ /* 0x000fe200000000a6 */
[----:B------:R-:W-:Y:S01]  /*6cd0*/  IMAD.MOV.U32 R13, RZ, RZ, R44 ;  /* 0x000000ffff0d7224 */ /* 0x000fe200078e002c */
[----:B------:R-:W-:Y:S01]  /*6ce0*/  PRMT R170, R170, 0x5410, R11 ;  /* 0x00005410aaaa7816 */ /* 0x000fe2000000000b */
[----:B------:R-:W-:Y:S01]  /*6cf0*/  IMAD.MOV.U32 R11, RZ, RZ, R46 ;  /* 0x000000ffff0b7224 */ /* 0x000fe200078e002e */
[----:B------:R-:W-:-:S04]  /*6d00*/  PLOP3.LUT P2, PT, PT, PT, UP0, 0x80, 0x0 ;  /* 0x000000000000781c */ /* 0x000fc80003f4f008 */
[----:B------:R-:W-:Y:S01]  /*6d10*/  PRMT R162, R11, 0x5410, R13 ;  /* 0x000054100ba27816 */ /* 0x000fe2000000000d */
[----:B------:R-:W-:Y:S02]  /*6d20*/  IMAD.MOV.U32 R11, RZ, RZ, R50 ;  /* 0x000000ffff0b7224 */ /* 0x000fe400078e0032 */
[----:B------:R-:W-:-:S03]  /*6d30*/  IMAD.MOV.U32 R13, RZ, RZ, R48 ;  /* 0x000000ffff0d7224 */ /* 0x000fc600078e0030 */
        /* <DEDUP_REMOVED lines=15> */
[----:B------:R-:W-:Y:S01]  /*6e30*/  MOV R11, R61 ;  /* 0x0000003d000b7202 */ /* 0x000fe20000000f00 */
        /* <DEDUP_REMOVED lines=29> */
.L_x_2751:
[----:B------:R-:W-:Y:S01]  /*7010*/  IMAD R88, R18, 0x8, R2 ;  /* 0x0000000812587824 */ /* 0x000fe200078e0202 */
[----:B------:R-:W-:Y:S01]  /*7020*/  SHF.L.U32 R89, R204, 0x1f, RZ ;  /* 0x0000001fcc597819 */ /* 0x000fe200000006ff */
[----:B------:R-:W0:Y:S01]  /*7030*/  LDC R134, c[0x0][0x2f4] ;  /* 0x0000bd00ff867b82 */ /* 0x000e220000000800 */
[----:B------:R-:W-:Y:S02]  /*7040*/  BSSY B1, `(.L_x_2752) ;  /* 0x0000003000017945 */ /* 0x000fe40003800000 */
[----:B------:R-:W1:Y:S02]  /*7050*/  SYNCS.PHASECHK.TRANS64.TRYWAIT P5, [R88+URZ+0x30890], R89 ;  /* 0x03089059580075a7 */ /* 0x000e6400080a017f */
[----:B-1----:R-:W-:Y:S05]  /*7060*/  @!P5 BRA `(.L_x_2753) ;  /* 0x000001ec0084d947 */ /* 0x002fea0003800000 */
.L_x_3049:
[----:B------:R-:W-:Y:S05]  /*7070*/  BSYNC B1 ;  /* 0x0000000000017941 */ /* 0x000fea0003800000 */
.L_x_2752:
[----:B------:R-:W-:Y:S01]  /*7080*/  UMOV UR4, 0xffffffff ;  /* 0xffffffff00047882 */ /* 0x000fe20000000000 */
[----:B0-----:R-:W-:Y:S02]  /*7090*/  IMAD.IADD R137, R134, 0x1, -R121 ;  /* 0x0000000186897824 */ /* 0x001fe400078e0a79 */
[----:B------:R-:W-:Y:S05]  /*70a0*/  BRA.DIV UR4, `(.L_x_2754) ;  /* 0x000001ee04887947 */ /* 0x000fea000b800000 */
[----:B------:R0:W2:Y:S04]  /*70b0*/  SHFL.IDX PT, R117, R119, RZ, 0x1c1f ;  /* 0x001c1fff77757589 */ /* 0x0000a800000e0000 */
[----:B------:R0:W3:Y:S02]  /*70c0*/  SHFL.IDX PT, R11, R120, RZ, 0x1c1f ;  /* 0x001c1fff780b7589 */ /* 0x0000e400000e0000 */
.L_x_3053:
        /* <DEDUP_REMOVED lines=26> */
[----:B------:R-:W2:Y:S04]  /*7270*/  LDS.128 R80, [R80+0x1e400] ;  /* 0x01e4000050507984 */ /* 0x000ea80000000c00 */
[----:B------:R-:W3:Y:S01]  /*7280*/  LDS.128 R12, [R12+0x1e400] ;  /* 0x01e400000c0c7984 */ /* 0x000ee20000000c00 */
[----:B------:R-:W-:Y:S05]  /*7290*/  @P3 BRA `(.L_x_2760) ;  /* 0x0000000400743947 */ /* 0x000fea0003800000 */
[--C-:B------:R-:W-:Y:S01]  /*72a0*/  SHF.R.U64 R151, R40, 0x10, R41.reuse ;  /* 0x0000001028977819 */ /* 0x100fe20000001229 */
[----:B--2---:R-:W-:Y:S01]  /*72b0*/  IMAD.U32 R154, R81, 0x10000, RZ ;  /* 0x00010000519a7824 */ /* 0x004fe200078e00ff */
[----:B------:R-:W-:Y:S02]  /*72c0*/  SHF.R.U32.HI R150, RZ, 0x10, R41 ;  /* 0x00000010ff967819 */ /* 0x000fe40000011629 */
[----:B------:R-:W-:Y:S02]  /*72d0*/  SHF.R.U32.HI R41, RZ, 0x10, R53 ;  /* 0x00000010ff297819 */ /* 0x000fe40000011635 */
[C---:B------:R-:W-:Y:S02]  /*72e0*/  PRMT R150, R153.reuse, 0x5432, R150 ;  /* 0x0000543299967816 */ /* 0x040fe40000000096 */
[----:B------:R-:W-:Y:S02]  /*72f0*/  PRMT R41, R153, 0x5410, R41 ;  /* 0x0000541099297816 */ /* 0x000fe40000000029 */
[--C-:B------:R-:W-:Y:S01]  /*7300*/  SHF.R.U64 R40, R42, 0x10, R43.reuse ;  /* 0x000000102a287819 */ /* 0x100fe2000000122b */
[----:B---3--:R-:W-:Y:S01]  /*7310*/  IMAD.U32 R42, R13, 0x10000, RZ ;  /* 0x000100000d2a7824 */ /* 0x008fe200078e00ff */
[----:B------:R-:W-:Y:S01]  /*7320*/  SHF.R.U32.HI R152, RZ, 0x10, R43 ;  /* 0x00000010ff987819 */ /* 0x000fe2000001162b */
[----:B------:R-:W-:Y:S01]  /*7330*/  IMAD.U32 R153, R41, 0x10000, RZ ;  /* 0x0001000029997824 */ /* 0x000fe200078e00ff */
[----:B------:R-:W-:Y:S01]  /*7340*/  LOP3.LUT R81, R81, 0xffff0000, RZ, 0xc0, !PT ;  /* 0xffff000051517812 */ /* 0x000fe200078ec0ff */
[----:B------:R-:W-:Y:S01]  /*7350*/  IMAD.U32 R43, R150, 0x10000, RZ ;  /* 0x00010000962b7824 */ /* 0x000fe200078e00ff */
[----:B------:R-:W-:Y:S01]  /*7360*/  SHF.R.U64 R52, R52, 0x10, R53 ;  /* 0x0000001034347819 */ /* 0x000fe20000001235 */
[C---:B------:R-:W-:Y:S01]  /*7370*/  FMUL.FTZ R155, R154.reuse, R153 ;  /* 0x000000999a9b7220 */ /* 0x040fe20000410000 */
[----:B------:R-:W-:Y:S01]  /*7380*/  SHF.R.U32.HI R53, RZ, 0x10, R55 ;  /* 0x00000010ff357819 */ /* 0x000fe20000011637 */
[-C--:B------:R-:W-:Y:S01]  /*7390*/  FMUL.FTZ R154, R154, R43.reuse ;  /* 0x0000002b9a9a7220 */ /* 0x080fe20000410000 */
[----:B------:R-:W-:Y:S01]  /*73a0*/  LOP3.LUT R13, R13, 0xffff0000, RZ, 0xc0, !PT ;  /* 0xffff00000d0d7812 */ /* 0x000fe200078ec0ff */
[C---:B------:R-:W-:Y:S01]  /*73b0*/  FFMA.FTZ R43, R42.reuse, R43, -R155 ;  /* 0x0000002b2a2b7223 */ /* 0x040fe2000001089b */
[----:B------:R-:W-:Y:S01]  /*73c0*/  PRMT R53, R169, 0x5410, R53 ;  /* 0x00005410a9357816 */ /* 0x000fe20000000035 */
[----:B------:R-:W-:Y:S01]  /*73d0*/  FFMA.FTZ R42, R42, R153, R154 ;  /* 0x000000992a2a7223 */ /* 0x000fe2000001009a */
[----:B------:R-:W-:Y:S01]  /*73e0*/  LOP3.LUT R153, R150, 0xffff0000, RZ, 0xc0, !PT ;  /* 0xffff000096997812 */ /* 0x000fe200078ec0ff */
[----:B------:R-:W-:Y:S01]  /*73f0*/  IMAD.U32 R154, R83, 0x10000, RZ ;  /* 0x00010000539a7824 */ /* 0x000fe200078e00ff */
[----:B------:R-:W-:-:S02]  /*7400*/  LOP3.LUT R150, R41, 0xffff0000, RZ, 0xc0, !PT ;  /* 0xffff000029967812 */ /* 0x000fc400078ec0ff */
[----:B------:R-:W-:Y:S02]  /*7410*/  PRMT R152, R171, 0x5432, R152 ;  /* 0x00005432ab987816 */ /* 0x000fe40000000098 */
[----:B------:R-:W-:Y:S01]  /*7420*/  LOP3.LUT R83, R83, 0xffff0000, RZ, 0xc0, !PT ;  /* 0xffff000053537812 */ /* 0x000fe200078ec0ff */
[CC--:B------:R-:W-:Y:S01]  /*7430*/  FMUL.FTZ R41, R81.reuse, R150.reuse ;  /* 0x0000009651297220 */ /* 0x0c0fe20000410000 */
[-C--:B------:R-:W-:Y:S01]  /*7440*/  FMUL.FTZ R81, R81, R153.reuse ;  /* 0x0000009951517220 */ /* 0x080fe20000410000 */
[----:B------:R-:W-:Y:S02]  /*7450*/  PRMT R52, R173, 0x5432, R52 ;  /* 0x00005432ad347816 */ /* 0x000fe40000000034 */
[C---:B------:R-:W-:Y:S01]  /*7460*/  FFMA.FTZ R41, R13.reuse, R153, -R41 ;  /* 0x000000990d297223 */ /* 0x040fe20000010829 */
[----:B------:R-:W-:Y:S01]  /*7470*/  FFMA.FTZ R13, R13, R150, R81 ;  /* 0x000000960d0d7223 */ /* 0x000fe20000010051 */
[----:B------:R-:W-:Y:S01]  /*7480*/  IMAD.U32 R153, R53, 0x10000, RZ ;  /* 0x0001000035997824 */ /* 0x000fe200078e00ff */
[C---:B------:R-:W-:Y:S01]  /*7490*/  SHF.L.U32 R81, R15.reuse, 0x10, RZ ;  /* 0x000000100f517819 */ /* 0x040fe200000006ff */
[----:B------:R-:W-:Y:S01]  /*74a0*/  IMAD.U32 R150, R152, 0x10000, RZ ;  /* 0x0001000098967824 */ /* 0x000fe200078e00ff */
[----:B------:R-:W-:Y:S01]  /*74b0*/  LOP3.LUT R15, R15, 0xffff0000, RZ, 0xc0, !PT ;  /* 0xffff00000f0f7812 */ /* 0x000fe200078ec0ff */
[-C--:B------:R-:W-:Y:S01]  /*74c0*/  FMUL.FTZ R155, R154, R153.reuse ;  /* 0x000000999a9b7220 */ /* 0x080fe20000410000 */
[----:B------:R-:W-:Y:S01]  /*74d0*/  PRMT R151, R166, 0x5410, R151 ;  /* 0x00005410a6977816 */ /* 0x000fe20000000097 */
[-C--:B------:R-:W-:Y:S01]  /*74e0*/  FMUL.FTZ R154, R154, R150.reuse ;  /* 0x000000969a9a7220 */ /* 0x080fe20000410000 */
[----:B------:R-:W-:Y:S01]  /*74f0*/  SHF.R.U64 R54, R54, 0x10, R55 ;  /* 0x0000001036367819 */ /* 0x000fe20000001237 */
[C---:B------:R-:W-:Y:S01]  /*7500*/  FFMA.FTZ R150, R81.reuse, R150, -R155 ;  /* 0x0000009651967223 */ /* 0x040fe2000001089b */
[----:B------:R-:W-:Y:S01]  /*7510*/  LOP3.LUT R55, R12, 0xffff0000, RZ, 0xc0, !PT ;  /* 0xffff00000c377812 */ /* 0x000fe200078ec0ff */
[----:B------:R-:W-:Y:S01]  /*7520*/  FFMA.FTZ R81, R81, R153, R154 ;  /* 0x0000009951517223 */ /* 0x000fe2000001009a */
[----:B------:R-:W-:Y:S01]  /*7530*/  LOP3.LUT R153, R152, 0xffff0000, RZ, 0xc0, !PT ;  /* 0xffff000098997812 */ /* 0x000fe200078ec0ff */
[----:B------:R-:W-:Y:S01]  /*7540*/  IMAD.U32 R154, R151, 0x10000, RZ ;  /* 0x00010000979a7824 */ /* 0x000fe200078e00ff */
[----:B------:R-:W-:-:S02]  /*7550*/  LOP3.LUT R152, R53, 0xffff0000, RZ, 0xc0, !PT ;  /* 0xffff000035987812 */ /* 0x000fc400078ec0ff */
[----:B------:R-:W-:Y:S02]  /*7560*/  LOP3.LUT R151, R151, 0xffff0000, RZ, 0xc0, !PT ;  /* 0xffff000097977812 */ /* 0x000fe400078ec0ff */
[----:B------:R-:W-:Y:S01]  /*7570*/  PRMT R54, R172, 0x5432, R54 ;  /* 0x00005432ac367816 */ /* 0x000fe20000000036 */
[CC--:B------:R-:W-:Y:S01]  /*7580*/  FMUL.FTZ R53, R83.reuse, R152.reuse ;  /* 0x0000009853357220 */ /* 0x0c0fe20000410000 */
[-C--:B------:R-:W-:Y:S01]  /*7590*/  FMUL.FTZ R83, R83, R153.reuse ;  /* 0x0000009953537220 */ /* 0x080fe20000410000 */
[----:B------:R-:W-:Y:S02]  /*75a0*/  PRMT R40, R170, 0x5432, R40 ;  /* 0x00005432aa287816 */ /* 0x000fe40000000028 */
        /* <DEDUP_REMOVED lines=10> */
[C---:B------:R-:W-:Y:S01]  /*7650*/  FMUL.FTZ R12, R80.reuse, R52 ;  /* 0x00000034500c7220 */ /* 0x040fe20000410000 */
[----:B------:R-:W-:Y:S01]  /*7660*/  FMUL.FTZ R80, R80, R151 ;  /* 0x0000009750507220 */ /* 0x000fe20000410000 */
[C---:B------:R-:W-:Y:S01]  /*7670*/  FFMA.FTZ R155, R83.reuse, R154, -R155 ;  /* 0x0000009a539b7223 */ /* 0x040fe2000001089b */
[----:B------:R-:W-:Y:S01]  /*7680*/  FFMA.FTZ R153, R83, R152, R153 ;  /* 0x0000009853997223 */ /* 0x000fe20000010099 */
[----:B------:R-:W-:-:S02]  /*7690*/  IMAD.U32 R152, R82, 0x10000, RZ ;  /* 0x0001000052987824 */ /* 0x000fc400078e00ff */
[C---:B------:R-:W-:Y:S01]  /*76a0*/  FFMA.FTZ R52, R55.reuse, R52, R80 ;  /* 0x0000003437347223 */ /* 0x040fe20000010050 */
[----:B------:R-:W-:Y:S02]  /*76b0*/  IMAD.U32 R80, R54, 0x10000, RZ ;  /* 0x0001000036507824 */ /* 0x000fe400078e00ff */
[----:B------:R-:W-:Y:S01]  /*76c0*/  FFMA.FTZ R12, R55, R151, -R12 ;  /* 0x00000097370c7223 */ /* 0x000fe2000001080c */
[----:B------:R-:W-:Y:S01]  /*76d0*/  IMAD.U32 R83, R40, 0x10000, RZ ;  /* 0x0001000028537824 */ /* 0x000fe200078e00ff */
[----:B------:R-:W-:Y:S01]  /*76e0*/  LOP3.LUT R82, R82, 0xffff0000, RZ, 0xc0, !PT ;  /* 0xffff000052527812 */ /* 0x000fe200078ec0ff */
[----:B------:R-:W-:Y:S01]  /*76f0*/  FMUL.FTZ R151, R152, R80 ;  /* 0x0000005098977220 */ /* 0x000fe20000410000 */
[----:B------:R-:W-:Y:S02]  /*7700*/  IMAD.U32 R55, R14, 0x10000, RZ ;  /* 0x000100000e377824 */ /* 0x000fe400078e00ff */
[-C--:B------:R-:W-:Y:S01]  /*7710*/  FMUL.FTZ R152, R152, R83.reuse ;  /* 0x0000005398987220 */ /* 0x080fe20000410000 */
[----:B------:R-:W-:Y:S01]  /*7720*/  LOP3.LUT R54, R54, 0xffff0000, RZ, 0xc0, !PT ;  /* 0xffff000036367812 */ /* 0x000fe200078ec0ff */
[----:B------:R-:W-:-:S02]  /*7730*/  FFMA.FTZ R151, R55, R83, -R151 ;  /* 0x0000005337977223 */ /* 0x000fc40000010897 */
[----:B------:R-:W-:Y:S01]  /*7740*/  FFMA.FTZ R152, R55, R80, R152 ;  /* 0x0000005037987223 */ /* 0x000fe20000010098 */
[----:B------:R-:W-:Y:S01]  /*7750*/  LOP3.LUT R40, R40, 0xffff0000, RZ, 0xc0, !PT ;  /* 0xffff000028287812 */ /* 0x000fe200078ec0ff */
[----:B------:R-:W-:Y:S01]  /*7760*/  FMUL.FTZ R55, R82, R54 ;  /* 0x0000003652377220 */ /* 0x000fe20000410000 */
[----:B------:R-:W-:Y:S02]  /*7770*/  LOP3.LUT R14, R14, 0xffff0000, RZ, 0xc0, !PT ;  /* 0xffff00000e0e7812 */ /* 0x000fe400078ec0ff */
[----:B------:R-:W-:Y:S01]  /*7780*/  F2FP.BF16.F32.PACK_AB R53, R53, R150 ;  /* 0x000000963535723e */ /* 0x000fe200000010ff */
[----:B------:R-:W-:Y:S01]  /*7790*/  FMUL.FTZ R82, R82, R40 ;  /* 0x0000002852527220 */ /* 0x000fe20000410000 */
[----:B------:R-:W-:Y:S01]  /*77a0*/  F2FP.BF16.F32.PACK_AB R42, R13, R42 ;  /* 0x0000002a0d2a723e */ /* 0x000fe200000010ff */
[----:B------:R-:W-:Y:S01]  /*77b0*/  FFMA.FTZ R55, R14, R40, -R55 ;  /* 0x000000280e377223 */ /* 0x000fe20000010837 */
        /* <DEDUP_REMOVED lines=11> */
.L_x_2760:
[----:B------:R-:W-:Y:S05]  /*7870*/  BSYNC B3 ;  /* 0x0000000000037941 */ /* 0x000fea0003800000 */
.L_x_2759:
[----:B------:R-:W-:Y:S01]  /*7880*/  ISETP.GE.AND P3, PT, R149, R134, PT ;  /* 0x000000869500720c */ /* 0x000fe20003f66270 */
[----:B---3--:R3:W-:-:S12]  /*7890*/  ST.E.128 desc[UR60][R122.64], R12 ;  /* 0x0000000c7a007985 */ /* 0x0087d8000c101d3c */
[----:B------:R-:W-:-:S05]  /*78a0*/  @!P3 IMAD.WIDE R40, R149, 0x2, R116 ;  /* 0x000000029528b825 */ /* 0x000fca00078e0274 */
[----:B--2---:R3:W-:Y:S02]  /*78b0*/  @!P3 ST.E.128 desc[UR60][R40.64], R80 ;  /* 0x000000502800b985 */ /* 0x0047e4000c101d3c */
.L_x_2758:
[----:B------:R-:W-:Y:S05]  /*78c0*/  BSYNC B2 ;  /* 0x0000000000027941 */ /* 0x000fea0003800000 */
.L_x_2757:
        /* <DEDUP_REMOVED lines=32> */
[----:B------:R-:W-:Y:S01]  /*7ad0*/  LOP3.LUT R41, R41, 0xffff0000, RZ, 0xc0, !PT ;  /* 0xffff000029297812 */ /* 0x000fe200078ec0ff */
[----:B------:R-:W-:Y:S01]  /*7ae0*/  IMAD.U32 R83, R55, 0x10000, RZ ;  /* 0x0001000037537824 */ /* 0x000fe200078e00ff */
[----:B------:R-:W-:Y:S01]  /*7af0*/  LOP3.LUT R13, R13, 0xffff0000, RZ, 0xc0, !PT ;  /* 0xffff00000d0d7812 */ /* 0x000fe200078ec0ff */
[----:B------:R-:W-:Y:S01]  /*7b00*/  IMAD.U32 R82, R80, 0x10000, RZ ;  /* 0x0001000050527824 */ /* 0x000fe200078e00ff */
[----:B------:R-:W-:Y:S01]  /*7b10*/  SHF.R.U64 R37, R36, 0x10, R37 ;  /* 0x0000001024257819 */ /* 0x000fe20000001225 */
[----:B------:R-:W-:Y:S01]  /*7b20*/  FMUL.FTZ R123, R122, R83 ;  /* 0x000000537a7b7220 */ /* 0x000fe20000410000 */
[----:B------:R-:W-:Y:S01]  /*7b30*/  SHF.R.U64 R48, R48, 0x10, R49 ;  /* 0x0000001030307819 */ /* 0x000fe20000001231 */
[-C--:B------:R-:W-:Y:S01]  /*7b40*/  FMUL.FTZ R122, R122, R82.reuse ;  /* 0x000000527a7a7220 */ /* 0x080fe20000410000 */
[----:B------:R-:W-:Y:S01]  /*7b50*/  PRMT R37, R165, 0x5410, R37 ;  /* 0x00005410a5257816 */ /* 0x000fe20000000025 */
        /* <DEDUP_REMOVED lines=14> */
[----:B------:R-:W-:Y:S01]  /*7c40*/  SHF.R.U32.HI R80, RZ, 0x10, R39 ;  /* 0x00000010ff507819 */ /* 0x000fe20000011627 */
[----:B------:R-:W-:Y:S01]  /*7c50*/  IMAD.U32 R39, R14, 0x10000, RZ ;  /* 0x000100000e277824 */ /* 0x000fe200078e00ff */
        /* <DEDUP_REMOVED lines=8> */
[----:B------:R-:W-:Y:S01]  /*7ce0*/  PRMT R50, R165, 0x5432, R50 ;  /* 0x00005432a5327816 */ /* 0x000fe20000000032 */
        /* <DEDUP_REMOVED lines=8> */
[C---:B------:R-:W-:Y:S01]  /*7d70*/  IMAD.U32 R83, R40.reuse, 0x10000, RZ ;  /* 0x0001000028537824 */ /* 0x040fe200078e00ff */
[----:B------:R-:W-:Y:S01]  /*7d80*/  LOP3.LUT R40, R40, 0xffff0000, RZ, 0xc0, !PT ;  /* 0xffff000028287812 */ /* 0x000fe200078ec0ff */
[C---:B------:R-:W-:Y:S01]  /*7d90*/  IMAD.U32 R49, R37.reuse, 0x10000, RZ ;  /* 0x0001000025317824 */ /* 0x040fe200078e00ff */
[----:B------:R-:W-:Y:S01]  /*7da0*/  LOP3.LUT R37, R37, 0xffff0000, RZ, 0xc0, !PT ;  /* 0xffff000025257812 */ /* 0x000fe200078ec0ff */
[C---:B------:R-:W-:Y:S01]  /*7db0*/  IMAD.U32 R48, R41.reuse, 0x10000, RZ ;  /* 0x0001000029307824 */ /* 0x040fe200078e00ff */
[----:B------:R-:W-:Y:S01]  /*7dc0*/  LOP3.LUT R41, R41, 0xffff0000, RZ, 0xc0, !PT ;  /* 0xffff000029297812 */ /* 0x000fe200078ec0ff */
[C---:B------:R-:W-:Y:S01]  /*7dd0*/  IMAD.U32 R43, R12.reuse, 0x10000, RZ ;  /* 0x000100000c2b7824 */ /* 0x040fe200078e00ff */
[----:B------:R-:W-:Y:S01]  /*7de0*/  LOP3.LUT R12, R12, 0xffff0000, RZ, 0xc0, !PT ;  /* 0xffff00000c0c7812 */ /* 0x000fe200078ec0ff */
[C---:B------:R-:W-:Y:S01]  /*7df0*/  FMUL.FTZ R80, R83.reuse, R48 ;  /* 0x0000003053507220 */ /* 0x040fe20000410000 */
[----:B------:R-:W-:Y:S01]  /*7e00*/  FMUL.FTZ R83, R83, R49 ;  /* 0x0000003153537220 */ /* 0x000fe20000410000 */
[----:B------:R-:W-:-:S02]  /*7e10*/  PRMT R38, R166, 0x5432, R38 ;  /* 0x00005432a6267816 */ /* 0x000fc40000000026 */
[C---:B------:R-:W-:Y:S01]  /*7e20*/  FFMA.FTZ R80, R43.reuse, R49, -R80 ;  /* 0x000000312b507223 */ /* 0x040fe20000010850 */
[----:B------:R-:W-:Y:S01]  /*7e30*/  FFMA.FTZ R83, R43, R48, R83 ;  /* 0x000000302b537223 */ /* 0x000fe20000010053 */
[----:B------:R-:W-:Y:S01]  /*7e40*/  FMUL.FTZ R48, R40, R41 ;  /* 0x0000002928307220 */ /* 0x000fe20000410000 */
[----:B------:R-:W-:Y:S01]  /*7e50*/  LOP3.LUT R43, R14, 0xffff0000, RZ, 0xc0, !PT ;  /* 0xffff00000e2b7812 */ /* 0x000fe200078ec0ff */
[-C--:B------:R-:W-:Y:S01]  /*7e60*/  FMUL.FTZ R40, R40, R37.reuse ;  /* 0x0000002528287220 */ /* 0x080fe20000410000 */
[----:B------:R-:W-:Y:S01]  /*7e70*/  SHF.L.U32 R14, R42, 0x10, RZ ;  /* 0x000000102a0e7819 */ /* 0x000fe200000006ff */
[----:B------:R-:W-:Y:S01]  /*7e80*/  FFMA.FTZ R48, R12, R37, -R48 ;  /* 0x000000250c307223 */ /* 0x000fe20000010830 */
[----:B------:R-:W-:Y:S01]  /*7e90*/  IMAD.U32 R37, R50, 0x10000, RZ ;  /* 0x0001000032257824 */ /* 0x000fe200078e00ff */
[----:B------:R-:W-:Y:S01]  /*7ea0*/  LOP3.LUT R42, R42, 0xffff0000, RZ, 0xc0, !PT ;  /* 0xffff00002a2a7812 */ /* 0x000fe200078ec0ff */
[----:B------:R-:W-:Y:S01]  /*7eb0*/  IMAD.U32 R49, R38, 0x10000, RZ ;  /* 0x0001000026317824 */ /* 0x000fe200078e00ff */
[----:B------:R-:W-:Y:S01]  /*7ec0*/  LOP3.LUT R50, R50, 0xffff0000, RZ, 0xc0, !PT ;  /* 0xffff000032327812 */ /* 0x000fe200078ec0ff */
[----:B------:R-:W-:Y:S01]  /*7ed0*/  FFMA.FTZ R40, R12, R41, R40 ;  /* 0x000000290c287223 */ /* 0x000fe20000010028 */
[----:B------:R-:W-:Y:S01]  /*7ee0*/  LOP3.LUT R38, R38, 0xffff0000, RZ, 0xc0, !PT ;  /* 0xffff000026267812 */ /* 0x000fe200078ec0ff */
[C---:B------:R-:W-:Y:S01]  /*7ef0*/  FMUL.FTZ R12, R14.reuse, R37 ;  /* 0x000000250e0c7220 */ /* 0x040fe20000410000 */
[-C--:B------:R-:W-:Y:S01]  /*7f00*/  FMUL.FTZ R41, R14, R49.reuse ;  /* 0x000000310e297220 */ /* 0x080fe20000410000 */
[C---:B------:R-:W-:Y:S01]  /*7f10*/  FMUL.FTZ R14, R42.reuse, R50 ;  /* 0x000000322a0e7220 */ /* 0x040fe20000410000 */
[----:B------:R-:W-:Y:S01]  /*7f20*/  F2FP.BF16.F32.PACK_AB R55, R55, R82 ;  /* 0x000000523737723e */ /* 0x000fe200000010ff */
[-C--:B------:R-:W-:Y:S01]  /*7f30*/  FMUL.FTZ R42, R42, R38.reuse ;  /* 0x000000262a2a7220 */ /* 0x080fe20000410000 */
[C---:B------:R-:W-:Y:S01]  /*7f40*/  FFMA.FTZ R12, R39.reuse, R49, -R12 ;  /* 0x00000031270c7223 */ /* 0x040fe2000001080c */
[----:B------:R-:W-:Y:S01]  /*7f50*/  FFMA.FTZ R41, R39, R37, R41 ;  /* 0x0000002527297223 */ /* 0x000fe20000010029 */
[C---:B------:R-:W-:Y:S01]  /*7f60*/  FFMA.FTZ R14, R43.reuse, R38, -R14 ;  /* 0x000000262b0e7223 */ /* 0x040fe2000001080e */
[----:B------:R-:W-:Y:S01]  /*7f70*/  FFMA.FTZ R42, R43, R50, R42 ;  /* 0x000000322b2a7223 */ /* 0x000fe2000001002a */
[----:B------:R-:W-:-:S02]  /*7f80*/  F2FP.BF16.F32.PACK_AB R36, R36, R149 ;  /* 0x000000952424723e */ /* 0x000fc400000010ff */
[----:B------:R-:W-:Y:S01]  /*7f90*/  F2FP.BF16.F32.PACK_AB R81, R13, R81 ;  /* 0x000000510d51723e */ /* 0x000fe200000010ff */
[----:B------:R-:W-:Y:S01]  /*7fa0*/  IMAD.MOV.U32 R13, RZ, RZ, R55 ;  /* 0x000000ffff0d7224 */ /* 0x000fe200078e0037 */
        /* <DEDUP_REMOVED lines=9> */
.L_x_2764:
[----:B------:R-:W-:Y:S05]  /*8040*/  BSYNC B3 ;  /* 0x0000000000037941 */ /* 0x000fea0003800000 */
.L_x_2763:
[----:B------:R-:W-:Y:S01]  /*8050*/  ISETP.GE.AND P3, PT, R54, R134, PT ;  /* 0x000000863600720c */ /* 0x000fe20003f66270 */
[----:B--2---:R4:W-:-:S12]  /*8060*/  ST.E.128 desc[UR60][R52.64], R12 ;  /* 0x0000000c34007985 */ /* 0x0049d8000c101d3c */
[----:B------:R-:W-:-:S05]  /*8070*/  @!P3 IMAD.WIDE R36, R54, 0x2, R116 ;  /* 0x000000023624b825 */ /* 0x000fca00078e0274 */
[----:B---3--:R4:W-:Y:S02]  /*8080*/  @!P3 ST.E.128 desc[UR60][R36.64], R40 ;  /* 0x000000282400b985 */ /* 0x0089e4000c101d3c */
.L_x_2762:
[----:B------:R-:W-:Y:S05]  /*8090*/  BSYNC B2 ;  /* 0x0000000000027941 */ /* 0x000fea0003800000 */
.L_x_2761:
        /* <DEDUP_REMOVED lines=31> */
[----:B------:R-:W-:Y:S01]  /*8290*/  SHF.R.U64 R35, R44, 0x10, R45 ;  /* 0x000000102c237819 */ /* 0x000fe2000000122d */
[----:B--2---:R-:W-:Y:S01]  /*82a0*/  IMAD.U32 R51, R15, 0x10000, RZ ;  /* 0x000100000f337824 */ /* 0x004fe200078e00ff */
[----:B------:R-:W-:Y:S01]  /*82b0*/  SHF.R.U64 R32, R32, 0x10, R33 ;  /* 0x0000001020207819 */ /* 0x000fe20000001221 */
[----:B------:R-:W-:Y:S01]  /*82c0*/  IMAD.U32 R53, R38, 0x10000, RZ ;  /* 0x0001000026357824 */ /* 0x000fe200078e00ff */
[----:B------:R-:W-:Y:S01]  /*82d0*/  SHF.R.U32.HI R44, RZ, 0x10, R45 ;  /* 0x00000010ff2c7819 */ /* 0x000fe2000001162d */
[----:B------:R-:W-:Y:S01]  /*82e0*/  IMAD.U32 R45, R13, 0x10000, RZ ;  /* 0x000100000d2d7824 */ /* 0x000fe200078e00ff */
[----:B------:R-:W-:Y:S01]  /*82f0*/  SHF.R.U32.HI R33, RZ, 0x10, R33 ;  /* 0x00000010ff217819 */ /* 0x000fe20000011621 */
[----:B------:R-:W-:Y:S01]  /*8300*/  IMAD.U32 R50, R14, 0x10000, RZ ;  /* 0x000100000e327824 */ /* 0x000fe200078e00ff */
[----:B------:R-:W-:-:S02]  /*8310*/  PRMT R44, R163, 0x5432, R44 ;  /* 0x00005432a32c7816 */ /* 0x000fc4000000002c */
[----:B------:R-:W-:Y:S02]  /*8320*/  PRMT R33, R161, 0x5410, R33 ;  /* 0x00005410a1217816 */ /* 0x000fe40000000021 */
[--C-:B------:R-:W-:Y:S01]  /*8330*/  SHF.R.U64 R43, R46, 0x10, R47.reuse ;  /* 0x000000102e2b7819 */ /* 0x100fe2000000122f */
[----:B------:R-:W-:Y:S01]  /*8340*/  IMAD.U32 R54, R44, 0x10000, RZ ;  /* 0x000100002c367824 */ /* 0x000fe200078e00ff */
[----:B------:R-:W-:Y:S01]  /*8350*/  SHF.R.U32.HI R46, RZ, 0x10, R47 ;  /* 0x00000010ff2e7819 */ /* 0x000fe2000001162f */
[----:B------:R-:W-:Y:S01]  /*8360*/  IMAD.U32 R55, R33, 0x10000, RZ ;  /* 0x0001000021377824 */ /* 0x000fe200078e00ff */
[C---:B------:R-:W-:Y:S02]  /*8370*/  PRMT R35, R162.reuse, 0x5432, R35 ;  /* 0x00005432a2237816 */ /* 0x040fe40000000023 */
[----:B------:R-:W-:Y:S01]  /*8380*/  PRMT R162, R162, 0x5410, R43 ;  /* 0x00005410a2a27816 */ /* 0x000fe2000000002b */
[CC--:B------:R-:W-:Y:S01]  /*8390*/  FMUL.FTZ R43, R48.reuse, R54.reuse ;  /* 0x00000036302b7220 */ /* 0x0c0fe20000410000 */
[----:B------:R-:W-:Y:S01]  /*83a0*/  LOP3.LUT R49, R37, 0xffff0000, RZ, 0xc0, !PT ;  /* 0xffff000025317812 */ /* 0x000fe200078ec0ff */
[-C--:B------:R-:W-:Y:S01]  /*83b0*/  FMUL.FTZ R48, R48, R55.reuse ;  /* 0x0000003730307220 */ /* 0x080fe20000410000 */
[----:B------:R-:W-:Y:S01]  /*83c0*/  LOP3.LUT R44, R44, 0xffff0000, RZ, 0xc0, !PT ;  /* 0xffff00002c2c7812 */ /* 0x000fe200078ec0ff */
[----:B------:R-:W-:Y:S01]  /*83d0*/  FFMA.FTZ R43, R45, R55, -R43 ;  /* 0x000000372d2b7223 */ /* 0x000fe2000001082b */
[----:B------:R-:W-:Y:S01]  /*83e0*/  PRMT R42, R161, 0x5432, R42 ;  /* 0x00005432a12a7816 */ /* 0x000fe2000000002a */
[----:B------:R-:W-:Y:S01]  /*83f0*/  FFMA.FTZ R48, R45, R54, R48 ;  /* 0x000000362d307223 */ /* 0x000fe20000010030 */
[----:B------:R-:W-:Y:S01]  /*8400*/  PRMT R46, R163, 0x5410, R46 ;  /* 0x00005410a32e7816 */ /* 0x000fe2000000002e */
[-C--:B------:R-:W-:Y:S01]  /*8410*/  FMUL.FTZ R80, R49, R44.reuse ;  /* 0x0000002c31507220 */ /* 0x080fe20000410000 */
[----:B------:R-:W-:Y:S01]  /*8420*/  LOP3.LUT R33, R33, 0xffff0000, RZ, 0xc0, !PT ;  /* 0xffff000021217812 */ /* 0x000fe200078ec0ff */
[----:B------:R-:W-:Y:S01]  /*8430*/  IMAD.U32 R45, R42, 0x10000, RZ ;  /* 0x000100002a2d7824 */ /* 0x000fe200078e00ff */
[----:B------:R-:W-:Y:S01]  /*8440*/  LOP3.LUT R47, R13, 0xffff0000, RZ, 0xc0, !PT ;  /* 0xffff00000d2f7812 */ /* 0x000fe200078ec0ff */
[----:B------:R-:W-:Y:S01]  /*8450*/  IMAD.U32 R55, R46, 0x10000, RZ ;  /* 0x000100002e377824 */ /* 0x000fe200078e00ff */
[----:B------:R-:W-:Y:S01]  /*8460*/  PRMT R32, R164, 0x5410, R32 ;  /* 0x00005410a4207816 */ /* 0x000fe20000000020 */
[-C--:B------:R-:W-:Y:S01]  /*8470*/  FMUL.FTZ R49, R49, R33.reuse ;  /* 0x0000002131317220 */ /* 0x080fe20000410000 */
[----:B------:R-:W-:Y:S01]  /*8480*/  LOP3.LUT R39, R39, 0xffff0000, RZ, 0xc0, !PT ;  /* 0xffff000027277812 */ /* 0x000fe200078ec0ff */
[----:B------:R-:W-:Y:S01]  /*8490*/  IMAD.U32 R37, R36, 0x10000, RZ ;  /* 0x0001000024257824 */ /* 0x000fe200078e00ff */
[----:B------:R-:W-:Y:S01]  /*84a0*/  LOP3.LUT R46, R46, 0xffff0000, RZ, 0xc0, !PT ;  /* 0xffff00002e2e7812 */ /* 0x000fe200078ec0ff */
[C---:B------:R-:W-:Y:S01]  /*84b0*/  FFMA.FTZ R80, R47.reuse, R33, -R80 ;  /* 0x000000212f507223 */ /* 0x040fe20000010850 */
[----:B------:R-:W-:Y:S01]  /*84c0*/  LOP3.LUT R42, R42, 0xffff0000, RZ, 0xc0, !PT ;  /* 0xffff00002a2a7812 */ /* 0x000fe200078ec0ff */
[----:B------:R-:W-:Y:S01]  /*84d0*/  FFMA.FTZ R49, R47, R44, R49 ;  /* 0x0000002c2f317223 */ /* 0x000fe20000010031 */
[C---:B------:R-:W-:Y:S01]  /*84e0*/  IMAD.U32 R54, R35.reuse, 0x10000, RZ ;  /* 0x0001000023367824 */ /* 0x040fe200078e00ff */
[----:B------:R-:W-:Y:S01]  /*84f0*/  LOP3.LUT R36, R36, 0xffff0000, RZ, 0xc0, !PT ;  /* 0xffff000024247812 */ /* 0x000fe200078ec0ff */
[----:B------:R-:W-:Y:S01]  /*8500*/  FMUL.FTZ R33, R52, R55 ;  /* 0x0000003734217220 */ /* 0x000fe20000410000 */
[C---:B------:R-:W-:Y:S01]  /*8510*/  IMAD.U32 R44, R32.reuse, 0x10000, RZ ;  /* 0x00010000202c7824 */ /* 0x040fe200078e00ff */
[----:B------:R-:W-:Y:S01]  /*8520*/  LOP3.LUT R35, R35, 0xffff0000, RZ, 0xc0, !PT ;  /* 0xffff000023237812 */ /* 0x000fe200078ec0ff */
[C---:B------:R-:W-:Y:S01]  /*8530*/  FMUL.FTZ R82, R39.reuse, R46 ;  /* 0x0000002e27527220 */ /* 0x040fe20000410000 */
[----:B------:R-:W-:Y:S01]  /*8540*/  FMUL.FTZ R122, R39, R42 ;  /* 0x0000002a277a7220 */ /* 0x000fe20000410000 */
[----:B------:R-:W-:Y:S01]  /*8550*/  LOP3.LUT R39, R32, 0xffff0000, RZ, 0xc0, !PT ;  /* 0xffff000020277812 */ /* 0x000fe200078ec0ff */
[----:B------:R-:W-:-:S02]  /*8560*/  IMAD.U32 R13, R12, 0x10000, RZ ;  /* 0x000100000c0d7824 */ /* 0x000fc400078e00ff */
[----:B------:R-:W-:Y:S01]  /*8570*/  FMUL.FTZ R32, R37, R54 ;  /* 0x0000003625207220 */ /* 0x000fe20000410000 */
[----:B------:R-:W-:Y:S01]  /*8580*/  LOP3.LUT R12, R12, 0xffff0000, RZ, 0xc0, !PT ;  /* 0xffff00000c0c7812 */ /* 0x000fe200078ec0ff */
[-C--:B------:R-:W-:Y:S01]  /*8590*/  FMUL.FTZ R52, R52, R45.reuse ;  /* 0x0000002d34347220 */ /* 0x080fe20000410000 */
[----:B------:R-:W-:Y:S01]  /*85a0*/  FFMA.FTZ R33, R51, R45, -R33 ;  /* 0x0000002d33217223 */ /* 0x000fe20000010821 */
[-C--:B------:R-:W-:Y:S01]  /*85b0*/  FMUL.FTZ R37, R37, R44.reuse ;  /* 0x0000002c25257220 */ /* 0x080fe20000410000 */
[----:B------:R-:W-:Y:S01]  /*85c0*/  FMUL.FTZ R45, R36, R35 ;  /* 0x00000023242d7220 */ /* 0x000fe20000410000 */
[----:B------:R-:W-:Y:S01]  /*85d0*/  LOP3.LUT R15, R15, 0xffff0000, RZ, 0xc0, !PT ;  /* 0xffff00000f0f7812 */ /* 0x000fe200078ec0ff */
[C---:B------:R-:W-:Y:S01]  /*85e0*/  FFMA.FTZ R32, R13.reuse, R44, -R32 ;  /* 0x0000002c0d207223 */ /* 0x040fe20000010820 */
[----:B------:R-:W-:Y:S01]  /*85f0*/  PRMT R34, R164, 0x5432, R34 ;  /* 0x00005432a4227816 */ /* 0x000fe20000000022 */
[----:B------:R-:W-:Y:S01]  /*8600*/  FFMA.FTZ R37, R13, R54, R37 ;  /* 0x000000360d257223 */ /* 0x000fe20000010025 */
[-C--:B------:R-:W-:Y:S01]  /*8610*/  FMUL.FTZ R13, R36, R39.reuse ;  /* 0x00000027240d7220 */ /* 0x080fe20000410000 */
[----:B------:R-:W-:Y:S01]  /*8620*/  FFMA.FTZ R45, R12, R39, -R45 ;  /* 0x000000270c2d7223 */ /* 0x000fe2000001082d */
[----:B------:R-:W-:Y:S01]  /*8630*/  LOP3.LUT R38, R38, 0xffff0000, RZ, 0xc0, !PT ;  /* 0xffff000026267812 */ /* 0x000fe200078ec0ff */
[----:B------:R-:W-:Y:S01]  /*8640*/  FFMA.FTZ R82, R15, R42, -R82 ;  /* 0x0000002a0f527223 */ /* 0x000fe20000010852 */
[C---:B------:R-:W-:Y:S01]  /*8650*/  LOP3.LUT R39, R162.reuse, 0xffff0000, RZ, 0xc0, !PT ;  /* 0xffff0000a2277812 */ /* 0x040fe200078ec0ff */
[----:B------:R-:W-:Y:S01]  /*8660*/  IMAD.U32 R36, R162, 0x10000, RZ ;  /* 0x00010000a2247824 */ /* 0x000fe200078e00ff */
[C---:B------:R-:W-:Y:S01]  /*8670*/  LOP3.LUT R47, R34.reuse, 0xffff0000, RZ, 0xc0, !PT ;  /* 0xffff0000222f7812 */ /* 0x040fe200078ec0ff */
[----:B------:R-:W-:-:S02]  /*8680*/  IMAD.U32 R42, R34, 0x10000, RZ ;  /* 0x00010000222a7824 */ /* 0x000fc400078e00ff */
[----:B------:R-:W-:Y:S01]  /*8690*/  FFMA.FTZ R12, R12, R35, R13 ;  /* 0x000000230c0c7223 */ /* 0x000fe2000001000d */
[----:B------:R-:W-:Y:S01]  /*86a0*/  LOP3.LUT R14, R14, 0xffff0000, RZ, 0xc0, !PT ;  /* 0xffff00000e0e7812 */ /* 0x000fe200078ec0ff */
[----:B------:R-:W-:Y:S01]  /*86b0*/  FFMA.FTZ R52, R51, R55, R52 ;  /* 0x0000003733347223 */ /* 0x000fe20000010034 */
[----:B------:R-:W-:Y:S01]  /*86c0*/  FFMA.FTZ R15, R15, R46, R122 ;  /* 0x0000002e0f0f7223 */ /* 0x000fe2000001007a */
[C---:B------:R-:W-:Y:S01]  /*86d0*/  FMUL.FTZ R13, R53.reuse, R36 ;  /* 0x00000024350d7220 */ /* 0x040fe20000410000 */
[C---:B------:R-:W-:Y:S01]  /*86e0*/  FMUL.FTZ R35, R38.reuse, R39 ;  /* 0x0000002726237220 */ /* 0x040fe20000410000 */
[----:B------:R-:W-:Y:S01]  /*86f0*/  FMUL.FTZ R53, R53, R42 ;  /* 0x0000002a35357220 */ /* 0x000fe20000410000 */
[----:B------:R-:W-:Y:S01]  /*8700*/  FMUL.FTZ R38, R38, R47 ;  /* 0x0000002f26267220 */ /* 0x000fe20000410000 */
[----:B------:R-:W-:Y:S01]  /*8710*/  F2FP.BF16.F32.PACK_AB R52, R15, R52 ;  /* 0x000000340f34723e */ /* 0x000fe200000010ff */
[C---:B------:R-:W-:Y:S01]  /*8720*/  FFMA.FTZ R42, R50.reuse, R42, -R13 ;  /* 0x0000002a322a7223 */ /* 0x040fe2000001080d */
[----:B------:R-:W-:Y:S01]  /*8730*/  FFMA.FTZ R36, R50, R36, R53 ;  /* 0x0000002432247223 */ /* 0x000fe20000010035 */
[----:B------:R-:W-:Y:S01]  /*8740*/  FFMA.FTZ R39, R14, R39, R38 ;  /* 0x000000270e277223 */ /* 0x000fe20000010026 */
[----:B------:R-:W-:Y:S01]  /*8750*/  F2FP.BF16.F32.PACK_AB R15, R12, R37 ;  /* 0x000000250c0f723e */ /* 0x000fe200000010ff */
[----:B------:R-:W-:Y:S01]  /*8760*/  FFMA.FTZ R35, R14, R47, -R35 ;  /* 0x0000002f0e237223 */ /* 0x000fe20000010823 */
[----:B------:R-:W-:-:S02]  /*8770*/  F2FP.BF16.F32.PACK_AB R48, R49, R48 ;  /* 0x000000303130723e */ /* 0x000fc400000010ff */
        /* <DEDUP_REMOVED lines=9> */
[----:B------:R-:W-:-:S07]  /*8810*/  MOV R15, R33 ;  /* 0x00000021000f7202 */ /* 0x000fce0000000f00 */
.L_x_2766:
[----:B------:R-:W-:Y:S05]  /*8820*/  BSYNC B2 ;  /* 0x0000000000027941 */ /* 0x000fea0003800000 */
.L_x_2765:
[----:B------:R-:W-:Y:S01]  /*8830*/  ISETP.GE.AND P3, PT, R11, R134, PT ;  /* 0x000000860b00720c */ /* 0x000fe20003f66270 */
[----:B--2---:R2:W-:-:S12]  /*8840*/  ST.E.128 desc[UR60][R40.64], R12 ;  /* 0x0000000c28007985 */ /* 0x0045d8000c101d3c */
[----:B------:R-:W-:-:S05]  /*8850*/  @!P3 IMAD.WIDE R116, R11, 0x2, R116 ;  /* 0x000000020b74b825 */ /* 0x000fca00078e0274 */
[----:B---3--:R2:W-:Y:S02]  /*8860*/  @!P3 ST.E.128 desc[UR60][R116.64], R36 ;  /* 0x000000247400b985 */ /* 0x0085e4000c101d3c */
.L_x_2756:
[----:B------:R-:W-:Y:S05]  /*8870*/  BSYNC B1 ;  /* 0x0000000000017941 */ /* 0x000fea0003800000 */
.L_x_2755:
[----:B------:R-:W-:-:S03]  /*8880*/  UMOV UR4, 0xffffffff ;  /* 0xffffffff00047882 */ /* 0x000fc60000000000 */
[----:B------:R-:W-:Y:S05]  /*8890*/  BRA.DIV UR4, `(.L_x_2767) ;  /* 0x000001d604d87947 */ /* 0x000fea000b800000 */
[----:B0-----:R-:W0:Y:S04]  /*88a0*/  SHFL.IDX PT, R119, R119, 0x1, 0x1c1f ;  /* 0x003c1f0077777f89 */ /* 0x001e2800000e0000 */
[----:B--2-4-:R2:W4:Y:S02]  /*88b0*/  SHFL.IDX PT, R36, R120, 0x1, 0x1c1f ;  /* 0x003c1f0078247f89 */ /* 0x01452400000e0000 */
.L_x_3057:
        /* <DEDUP_REMOVED lines=33> */
[----:B0-----:R-:W-:Y:S01]  /*8ad0*/  SHF.R.U64 R11, R64, 0x10, R65 ;  /* 0x00000010400b7819 */ /* 0x001fe20000001241 */
[----:B---3--:R-:W-:Y:S01]  /*8ae0*/  IMAD.U32 R45, R13, 0x10000, RZ ;  /* 0x000100000d2d7824 */ /* 0x008fe200078e00ff */
[----:B------:R-:W-:Y:S01]  /*8af0*/  SHF.R.U32.HI R77, RZ, 0x10, R77 ;  /* 0x00000010ff4d7819 */ /* 0x000fe2000001164d */
[----:B------:R-:W-:Y:S01]  /*8b00*/  IMAD.U32 R52, R35, 0x10000, RZ ;  /* 0x0001000023347824 */ /* 0x000fe200078e00ff */
[----:B------:R-:W-:Y:S01]  /*8b10*/  SHF.R.U32.HI R65, RZ, 0x10, R65 ;  /* 0x00000010ff417819 */ /* 0x000fe20000011641 */
[----:B------:R-:W-:Y:S01]  /*8b20*/  IMAD.U32 R50, R15, 0x10000, RZ ;  /* 0x000100000f327824 */ /* 0x000fe200078e00ff */
[----:B------:R-:W-:Y:S01]  /*8b30*/  PRMT R77, R160, 0x5432, R77 ;  /* 0x00005432a04d7816 */ /* 0x000fe2000000004d */
[----:B------:R-:W-:Y:S01]  /*8b40*/  IMAD.U32 R49, R14, 0x10000, RZ ;  /* 0x000100000e317824 */ /* 0x000fe200078e00ff */
[----:B------:R-:W-:-:S02]  /*8b50*/  PRMT R65, R158, 0x5432, R65 ;  /* 0x000054329e417816 */ /* 0x000fc40000000041 */
[----:B------:R-:W-:Y:S01]  /*8b60*/  SHF.R.U64 R44, R78, 0x10, R79 ;  /* 0x000000104e2c7819 */ /* 0x000fe2000000124f */
[----:B------:R-:W-:Y:S01]  /*8b70*/  IMAD.U32 R54, R77, 0x10000, RZ ;  /* 0x000100004d367824 */ /* 0x000fe200078e00ff */
[----:B------:R-:W-:Y:S01]  /*8b80*/  SHF.R.U64 R42, R66, 0x10, R67 ;  /* 0x00000010422a7819 */ /* 0x000fe20000001243 */
[----:B------:R-:W-:Y:S01]  /*8b90*/  IMAD.U32 R64, R65, 0x10000, RZ ;  /* 0x0001000041407824 */ /* 0x000fe200078e00ff */
[----:B------:R-:W-:Y:S01]  /*8ba0*/  SHF.R.U32.HI R78, RZ, 0x10, R79 ;  /* 0x00000010ff4e7819 */ /* 0x000fe2000001164f */
[C---:B------:R-:W-:Y:S01]  /*8bb0*/  FMUL.FTZ R76, R47.reuse, R54 ;  /* 0x000000362f4c7220 */ /* 0x040fe20000410000 */
[----:B------:R-:W-:Y:S01]  /*8bc0*/  SHF.R.U32.HI R66, RZ, 0x10, R67 ;  /* 0x00000010ff427819 */ /* 0x000fe20000011643 */
[----:B------:R-:W-:Y:S01]  /*8bd0*/  FMUL.FTZ R80, R47, R64 ;  /* 0x000000402f507220 */ /* 0x000fe20000410000 */
[----:B------:R-:W-:Y:S01]  /*8be0*/  LOP3.LUT R48, R33, 0xffff0000, RZ, 0xc0, !PT ;  /* 0xffff000021307812 */ /* 0x000fe200078ec0ff */
[----:B------:R-:W-:Y:S01]  /*8bf0*/  IMAD.U32 R33, R32, 0x10000, RZ ;  /* 0x0001000020217824 */ /* 0x000fe200078e00ff */
[----:B------:R-:W-:-:S02]  /*8c00*/  LOP3.LUT R77, R77, 0xffff0000, RZ, 0xc0, !PT ;  /* 0xffff00004d4d7812 */ /* 0x000fc400078ec0ff */
[----:B------:R-:W-:Y:S02]  /*8c10*/  PRMT R78, R159, 0x5432, R78 ;  /* 0x000054329f4e7816 */ /* 0x000fe4000000004e */
[----:B------:R-:W-:Y:S01]  /*8c20*/  PRMT R66, R157, 0x5432, R66 ;  /* 0x000054329d427816 */ /* 0x000fe20000000042 */
[----:B------:R-:W-:Y:S01]  /*8c30*/  FMUL.FTZ R55, R48, R77 ;  /* 0x0000004d30377220 */ /* 0x000fe20000410000 */
[----:B------:R-:W-:Y:S01]  /*8c40*/  LOP3.LUT R65, R65, 0xffff0000, RZ, 0xc0, !PT ;  /* 0xffff000041417812 */ /* 0x000fe200078ec0ff */
[----:B------:R-:W-:Y:S01]  /*8c50*/  IMAD.U32 R53, R78, 0x10000, RZ ;  /* 0x000100004e357824 */ /* 0x000fe200078e00ff */
[----:B------:R-:W-:Y:S01]  /*8c60*/  LOP3.LUT R46, R13, 0xffff0000, RZ, 0xc0, !PT ;  /* 0xffff00000d2e7812 */ /* 0x000fe200078ec0ff */
[----:B------:R-:W-:Y:S01]  /*8c70*/  IMAD.U32 R47, R66, 0x10000, RZ ;  /* 0x00010000422f7824 */ /* 0x000fe200078e00ff */
[----:B------:R-:W-:Y:S01]  /*8c80*/  PRMT R160, R160, 0x5410, R43 ;  /* 0x00005410a0a07816 */ /* 0x000fe2000000002b */
[C---:B------:R-:W-:Y:S01]  /*8c90*/  FFMA.FTZ R43, R45.reuse, R64, -R76 ;  /* 0x000000402d2b7223 */ /* 0x040fe2000001084c */
[----:B------:R-:W-:Y:S01]  /*8ca0*/  FFMA.FTZ R45, R45, R54, R80 ;  /* 0x000000362d2d7223 */ /* 0x000fe20000010050 */
[-C--:B------:R-:W-:Y:S01]  /*8cb0*/  FMUL.FTZ R67, R48, R65.reuse ;  /* 0x0000004130437220 */ /* 0x080fe20000410000 */
[----:B------:R-:W-:Y:S01]  /*8cc0*/  LOP3.LUT R35, R35, 0xffff0000, RZ, 0xc0, !PT ;  /* 0xffff000023237812 */ /* 0x000fe200078ec0ff */
[----:B------:R-:W-:Y:S01]  /*8cd0*/  FFMA.FTZ R48, R46, R65, -R55 ;  /* 0x000000412e307223 */ /* 0x000fe20000010837 */
[----:B------:R-:W-:Y:S01]  /*8ce0*/  LOP3.LUT R54, R78, 0xffff0000, RZ, 0xc0, !PT ;  /* 0xffff00004e367812 */ /* 0x000fe200078ec0ff */
[----:B------:R-:W-:Y:S01]  /*8cf0*/  FMUL.FTZ R55, R52, R53 ;  /* 0x0000003534377220 */ /* 0x000fe20000410000 */
[----:B------:R-:W-:Y:S01]  /*8d00*/  PRMT R11, R158, 0x5410, R11 ;  /* 0x000054109e0b7816 */ /* 0x000fe2000000000b */
[-C--:B------:R-:W-:Y:S01]  /*8d10*/  FMUL.FTZ R64, R52, R47.reuse ;  /* 0x0000002f34407220 */ /* 0x080fe20000410000 */
[----:B------:R-:W-:Y:S01]  /*8d20*/  LOP3.LUT R52, R66, 0xffff0000, RZ, 0xc0, !PT ;  /* 0xffff000042347812 */ /* 0x000fe200078ec0ff */
[C---:B------:R-:W-:Y:S01]  /*8d30*/  FFMA.FTZ R47, R50.reuse, R47, -R55 ;  /* 0x0000002f322f7223 */ /* 0x040fe20000010837 */
[----:B------:R-:W-:Y:S01]  /*8d40*/  LOP3.LUT R15, R15, 0xffff0000, RZ, 0xc0, !PT ;  /* 0xffff00000f0f7812 */ /* 0x000fe200078ec0ff */
[----:B------:R-:W-:Y:S01]  /*8d50*/  FMUL.FTZ R76, R35, R54 ;  /* 0x00000036234c7220 */ /* 0x000fe20000410000 */
[----:B------:R-:W-:Y:S01]  /*8d60*/  FFMA.FTZ R50, R50, R53, R64 ;  /* 0x0000003532327223 */ /* 0x000fe20000010040 */
[----:B------:R-:W-:-:S02]  /*8d70*/  IMAD.U32 R66, R160, 0x10000, RZ ;  /* 0x00010000a0427824 */ /* 0x000fc400078e00ff */
[-C--:B------:R-:W-:Y:S01]  /*8d80*/  FMUL.FTZ R78, R35, R52.reuse ;  /* 0x00000034234e7220 */ /* 0x080fe20000410000 */
[----:B------:R-:W-:Y:S02]  /*8d90*/  IMAD.U32 R64, R11, 0x10000, RZ ;  /* 0x000100000b407824 */ /* 0x000fe400078e00ff */
[----:B------:R-:W-:Y:S01]  /*8da0*/  FFMA.FTZ R52, R15, R52, -R76 ;  /* 0x000000340f347223 */ /* 0x000fe2000001084c */
[----:B------:R-:W-:Y:S02]  /*8db0*/  IMAD.U32 R13, R12, 0x10000, RZ ;  /* 0x000100000c0d7824 */ /* 0x000fe400078e00ff */
[C---:B------:R-:W-:Y:S01]  /*8dc0*/  FMUL.FTZ R76, R33.reuse, R66 ;  /* 0x00000042214c7220 */ /* 0x040fe20000410000 */
[----:B------:R-:W-:Y:S01]  /*8dd0*/  LOP3.LUT R32, R32, 0xffff0000, RZ, 0xc0, !PT ;  /* 0xffff000020207812 */ /* 0x000fe200078ec0ff */
[----:B------:R-:W-:Y:S01]  /*8de0*/  FMUL.FTZ R33, R33, R64 ;  /* 0x0000004021217220 */ /* 0x000fe20000410000 */
[----:B------:R-:W-:Y:S01]  /*8df0*/  PRMT R44, R159, 0x5410, R44 ;  /* 0x000054109f2c7816 */ /* 0x000fe2000000002c */
[----:B------:R-:W-:Y:S01]  /*8e00*/  FFMA.FTZ R15, R15, R54, R78 ;  /* 0x000000360f0f7223 */ /* 0x000fe2000001004e */
[----:B------:R-:W-:Y:S01]  /*8e10*/  LOP3.LUT R53, R160, 0xffff0000, RZ, 0xc0, !PT ;  /* 0xffff0000a0357812 */ /* 0x000fe200078ec0ff */
[----:B------:R-:W-:Y:S01]  /*8e20*/  FFMA.FTZ R46, R46, R77, R67 ;  /* 0x0000004d2e2e7223 */ /* 0x000fe20000010043 */
[----:B------:R-:W-:Y:S01]  /*8e30*/  LOP3.LUT R35, R11, 0xffff0000, RZ, 0xc0, !PT ;  /* 0xffff00000b237812 */ /* 0x000fe200078ec0ff */
[----:B------:R-:W-:Y:S01]  /*8e40*/  FFMA.FTZ R11, R13, R64, -R76 ;  /* 0x000000400d0b7223 */ /* 0x000fe2000001084c */
[----:B------:R-:W-:Y:S01]  /*8e50*/  PRMT R42, R157, 0x5410, R42 ;  /* 0x000054109d2a7816 */ /* 0x000fe2000000002a */
[----:B------:R-:W-:Y:S01]  /*8e60*/  FFMA.FTZ R13, R13, R66, R33 ;  /* 0x000000420d0d7223 */ /* 0x000fe20000010021 */
[----:B------:R-:W-:Y:S01]  /*8e70*/  LOP3.LUT R51, R14, 0xffff0000, RZ, 0xc0, !PT ;  /* 0xffff00000e337812 */ /* 0x000fe200078ec0ff */
[----:B------:R-:W-:-:S02]  /*8e80*/  IMAD.U32 R14, R34, 0x10000, RZ ;  /* 0x00010000220e7824 */ /* 0x000fc400078e00ff */
[C---:B------:R-:W-:Y:S01]  /*8e90*/  FMUL.FTZ R55, R32.reuse, R53 ;  /* 0x0000003520377220 */ /* 0x040fe20000410000 */
[----:B------:R-:W-:Y:S01]  /*8ea0*/  FMUL.FTZ R65, R32, R35 ;  /* 0x0000002320417220 */ /* 0x000fe20000410000 */
        /* <DEDUP_REMOVED lines=9> */
[C---:B------:R-:W-:Y:S01]  /*8f40*/  FFMA.FTZ R64, R49.reuse, R32, -R64 ;  /* 0x0000002031407223 */ /* 0x040fe20000010840 */
[----:B------:R-:W-:Y:S01]  /*8f50*/  FFMA.FTZ R54, R12, R35, -R55 ;  /* 0x000000230c367223 */ /* 0x000fe20000010837 */
[----:B------:R-:W-:Y:S01]  /*8f60*/  FFMA.FTZ R14, R49, R33, R14 ;  /* 0x00000021310e7223 */ /* 0x000fe2000001000e */
[-C--:B------:R-:W-:Y:S01]  /*8f70*/  FMUL.FTZ R35, R34, R42.reuse ;  /* 0x0000002a22237220 */ /* 0x080fe20000410000 */
[C---:B------:R-:W-:Y:S01]  /*8f80*/  FFMA.FTZ R33, R51.reuse, R42, -R66 ;  /* 0x0000002a33217223 */ /* 0x040fe20000010842 */
[----:B------:R-:W-:Y:S01]  /*8f90*/  FFMA.FTZ R12, R12, R53, R65 ;  /* 0x000000350c0c7223 */ /* 0x000fe20000010041 */
[----:B------:R-:W-:Y:S01]  /*8fa0*/  F2FP.BF16.F32.PACK_AB R45, R46, R45 ;  /* 0x0000002d2e2d723e */ /* 0x000fe200000010ff */
        /* <DEDUP_REMOVED lines=12> */
[----:B------:R-:W-:Y:S02]  /*9070*/  IMAD.MOV.U32 R14, RZ, RZ, R46 ;  /* 0x000000ffff0e7224 */ /* 0x000fe400078e002e */
[----:B------:R-:W-:-:S07]  /*9080*/  IMAD.MOV.U32 R35, RZ, RZ, R50 ;  /* 0x000000ffff237224 */ /* 0x000fce00078e0032 */
.L_x_2771:
[----:B------:R-:W-:Y:S05]  /*9090*/  BSYNC B2 ;  /* 0x0000000000027941 */ /* 0x000fea0003800000 */
.L_x_2770:
[----:B---3--:R3:W-:Y:S04]  /*90a0*/  ST.E.128 desc[UR60][R38.64], R12 ;  /* 0x0000000c26007985 */ /* 0x0087e8000c101d3c */
[----:B----4-:R3:W-:Y:S02]  /*90b0*/  @!P3 ST.E.128 desc[UR60][R40.64], R32 ;  /* 0x000000202800b985 */ /* 0x0107e4000c101d3c */
.L_x_2769:
[----:B------:R-:W-:Y:S05]  /*90c0*/  BSYNC B1 ;  /* 0x0000000000017941 */ /* 0x000fea0003800000 */
.L_x_2768:
        /* <DEDUP_REMOVED lines=23> */
[----:B------:R-:W-:Y:S01]  /*9240*/  @!P3 IMAD.WIDE R40, R41, 0x2, R36 ;  /* 0x000000022928b825 */ /* 0x000fe200078e0224 */
[----:B------:R-:W-:-:S03]  /*9250*/  LEA R11, R11, R2, 0x1 ;  /* 0x000000020b0b7211 */ /* 0x000fc600078e08ff */
[----:B------:R-:W-:Y:S02]  /*9260*/  IMAD R32, R13, 0x2, R2 ;  /* 0x000000020d207824 */ /* 0x000fe400078e0202 */
[----:B------:R0:W3:Y:S04]  /*9270*/  LDS.128 R12, [R11+0x1e400] ;  /* 0x01e400000b0c7984 */ /* 0x0000e80000000c00 */
[----:B------:R-:W4:Y:S01]  /*9280*/  LDS.128 R32, [R32+0x1e400] ;  /* 0x01e4000020207984 */ /* 0x000f220000000c00 */
[----:B------:R-:W-:Y:S05]  /*9290*/  @P4 BRA `(.L_x_2775) ;  /* 0x0000000400684947 */ /* 0x000fea0003800000 */
[----:B------:R-:W-:Y:S01]  /*92a0*/  SHF.R.U64 R48, R60, 0x10, R61 ;  /* 0x000000103c307819 */ /* 0x000fe2000000123d */
[----:B----4-:R-:W-:Y:S01]  /*92b0*/  IMAD.U32 R52, R33, 0x10000, RZ ;  /* 0x0001000021347824 */ /* 0x010fe200078e00ff */
[----:B------:R-:W-:Y:S01]  /*92c0*/  SHF.R.U32.HI R53, RZ, 0x10, R73 ;  /* 0x00000010ff357819 */ /* 0x000fe20000011649 */
[----:B------:R-:W-:Y:S01]  /*92d0*/  IMAD.U32 R51, R35, 0x10000, RZ ;  /* 0x0001000023337824 */ /* 0x000fe200078e00ff */
[----:B------:R-:W-:Y:S01]  /*92e0*/  SHF.R.U32.HI R60, RZ, 0x10, R61 ;  /* 0x00000010ff3c7819 */ /* 0x000fe2000001163d */
[----:B---3--:R-:W-:Y:S01]  /*92f0*/  IMAD.U32 R44, R13, 0x10000, RZ ;  /* 0x000100000d2c7824 */ /* 0x008fe200078e00ff */
[----:B------:R-:W-:Y:S01]  /*9300*/  SHF.R.U64 R55, R62, 0x10, R63 ;  /* 0x000000103e377819 */ /* 0x000fe2000000123f */
[----:B------:R-:W-:Y:S01]  /*9310*/  IMAD.U32 R50, R15, 0x10000, RZ ;  /* 0x000100000f327824 */ /* 0x000fe200078e00ff */
[----:B------:R-:W-:Y:S01]  /*9320*/  PRMT R48, R147, 0x5410, R48 ;  /* 0x0000541093307816 */ /* 0x000fe20000000030 */
[----:B------:R-:W-:Y:S01]  /*9330*/  IMAD.U32 R42, R32, 0x10000, RZ ;  /* 0x00010000202a7824 */ /* 0x000fe200078e00ff */
[----:B------:R-:W-:Y:S01]  /*9340*/  PRMT R53, R156, 0x5432, R53 ;  /* 0x000054329c357816 */ /* 0x000fe20000000035 */
[----:B0-----:R-:W-:Y:S01]  /*9350*/  IMAD.U32 R11, R14, 0x10000, RZ ;  /* 0x000100000e0b7824 */ /* 0x001fe200078e00ff */
[----:B------:R-:W-:-:S02]  /*9360*/  SHF.R.U64 R45, R74, 0x10, R75 ;  /* 0x000000104a2d7819 */ /* 0x000fc4000000124b */
[----:B------:R-:W-:Y:S02]  /*9370*/  PRMT R147, R147, 0x5432, R60 ;  /* 0x0000543293937816 */ /* 0x000fe4000000003c */
[----:B------:R-:W-:Y:S02]  /*9380*/  SHF.R.U32.HI R75, RZ, 0x10, R75 ;  /* 0x00000010ff4b7819 */ /* 0x000fe4000001164b */
[----:B------:R-:W-:Y:S02]  /*9390*/  SHF.R.U32.HI R63, RZ, 0x10, R63 ;  /* 0x00000010ff3f7819 */ /* 0x000fe4000001163f */
[----:B------:R-:W-:Y:S02]  /*93a0*/  LOP3.LUT R46, R33, 0xffff0000, RZ, 0xc0, !PT ;  /* 0xffff0000212e7812 */ /* 0x000fe400078ec0ff */
[----:B------:R-:W-:Y:S02]  /*93b0*/  SHF.R.U64 R61, R72, 0x10, R73 ;  /* 0x00000010483d7819 */ /* 0x000fe40000001249 */
[----:B------:R-:W-:Y:S01]  /*93c0*/  PRMT R33, R146, 0x5410, R55 ;  /* 0x0000541092217816 */ /* 0x000fe20000000037 */
[----:B------:R-:W-:Y:S01]  /*93d0*/  IMAD.U32 R55, R53, 0x10000, RZ ;  /* 0x0001000035377824 */ /* 0x000fe200078e00ff */
[----:B------:R-:W-:Y:S01]  /*93e0*/  LOP3.LUT R47, R35, 0xffff0000, RZ, 0xc0, !PT ;  /* 0xffff0000232f7812 */ /* 0x000fe200078ec0ff */
[----:B------:R-:W-:Y:S01]  /*93f0*/  IMAD.U32 R35, R147, 0x10000, RZ ;  /* 0x0001000093237824 */ /* 0x000fe200078e00ff */
[----:B------:R-:W-:-:S02]  /*9400*/  PRMT R45, R148, 0x5410, R45 ;  /* 0x00005410942d7816 */ /* 0x000fc4000000002d */
[----:B------:R-:W-:Y:S02]  /*9410*/  PRMT R148, R148, 0x5432, R75 ;  /* 0x0000543294947816 */ /* 0x000fe4000000004b */
[----:B------:R-:W-:Y:S01]  /*9420*/  PRMT R146, R146, 0x5432, R63 ;  /* 0x0000543292927816 */ /* 0x000fe2000000003f */
[----:B------:R-:W-:Y:S01]  /*9430*/  FMUL.FTZ R63, R52, R35 ;  /* 0x00000023343f7220 */ /* 0x000fe20000410000 */
[----:B------:R-:W-:Y:S01]  /*9440*/  PRMT R156, R156, 0x5410, R61 ;  /* 0x000054109c9c7816 */ /* 0x000fe2000000003d */
[----:B------:R-:W-:Y:S01]  /*9450*/  FMUL.FTZ R61, R52, R55 ;  /* 0x00000037343d7220 */ /* 0x000fe20000410000 */
[----:B------:R-:W-:Y:S01]  /*9460*/  IMAD.U32 R54, R148, 0x10000, RZ ;  /* 0x0001000094367824 */ /* 0x000fe200078e00ff */
[----:B------:R-:W-:Y:S01]  /*9470*/  LOP3.LUT R53, R53, 0xffff0000, RZ, 0xc0, !PT ;  /* 0xffff000035357812 */ /* 0x000fe200078ec0ff */
[----:B------:R-:W-:Y:S02]  /*9480*/  IMAD.U32 R52, R146, 0x10000, RZ ;  /* 0x0001000092347824 */ /* 0x000fe400078e00ff */
[C---:B------:R-:W-:Y:S01]  /*9490*/  FFMA.FTZ R35, R44.reuse, R35, -R61 ;  /* 0x000000232c237223 */ /* 0x040fe2000001083d */
[----:B------:R-:W-:Y:S01]  /*94a0*/  FFMA.FTZ R44, R44, R55, R63 ;  /* 0x000000372c2c7223 */ /* 0x000fe2000001003f */
[----:B------:R-:W-:Y:S01]  /*94b0*/  FMUL.FTZ R55, R51, R54 ;  /* 0x0000003633377220 */ /* 0x000fe20000410000 */
[----:B------:R-:W-:Y:S01]  /*94c0*/  LOP3.LUT R147, R147, 0xffff0000, RZ, 0xc0, !PT ;  /* 0xffff000093937812 */ /* 0x000fe200078ec0ff */
[----:B------:R-:W-:Y:S01]  /*94d0*/  FMUL.FTZ R51, R51, R52 ;  /* 0x0000003433337220 */ /* 0x000fe20000410000 */
[----:B------:R-:W-:Y:S01]  /*94e0*/  LOP3.LUT R49, R13, 0xffff0000, RZ, 0xc0, !PT ;  /* 0xffff00000d317812 */ /* 0x000fe200078ec0ff */
[----:B------:R-:W-:Y:S01]  /*94f0*/  FMUL.FTZ R60, R46, R53 ;  /* 0x000000352e3c7220 */ /* 0x000fe20000410000 */
[----:B------:R-:W-:Y:S01]  /*9500*/  LOP3.LUT R148, R148, 0xffff0000, RZ, 0xc0, !PT ;  /* 0xffff000094947812 */ /* 0x000fe200078ec0ff */
[----:B------:R-:W-:Y:S01]  /*9510*/  FFMA.FTZ R54, R50, R54, R51 ;  /* 0x0000003632367223 */ /* 0x000fe20000010033 */
[----:B------:R-:W-:Y:S01]  /*9520*/  LOP3.LUT R146, R146, 0xffff0000, RZ, 0xc0, !PT ;  /* 0xffff000092927812 */ /* 0x000fe200078ec0ff */
[----:B------:R-:W-:Y:S01]  /*9530*/  FMUL.FTZ R62, R46, R147 ;  /* 0x000000932e3e7220 */ /* 0x000fe20000410000 */
[----:B------:R-:W-:Y:S01]  /*9540*/  FFMA.FTZ R55, R50, R52, -R55 ;  /* 0x0000003432377223 */ /* 0x000fe20000010837 */
[----:B------:R-:W-:-:S02]  /*9550*/  IMAD.U32 R51, R156, 0x10000, RZ ;  /* 0x000100009c337824 */ /* 0x000fc400078e00ff */
[----:B------:R-:W-:Y:S01]  /*9560*/  FFMA.FTZ R46, R49, R147, -R60 ;  /* 0x00000093312e7223 */ /* 0x000fe2000001083c */
[C---:B------:R-:W-:Y:S02]  /*9570*/  IMAD.U32 R50, R48.reuse, 0x10000, RZ ;  /* 0x0001000030327824 */ /* 0x040fe400078e00ff */
[C---:B------:R-:W-:Y:S01]  /*9580*/  FMUL.FTZ R52, R47.reuse, R148 ;  /* 0x000000942f347220 */ /* 0x040fe20000410000 */
[----:B------:R-:W-:Y:S01]  /*9590*/  FMUL.FTZ R60, R47, R146 ;  /* 0x000000922f3c7220 */ /* 0x000fe20000410000 */
[----:B------:R-:W-:Y:S01]  /*95a0*/  LOP3.LUT R47, R48, 0xffff0000, RZ, 0xc0, !PT ;  /* 0xffff0000302f7812 */ /* 0x000fe200078ec0ff */
[----:B------:R-:W-:Y:S01]  /*95b0*/  FFMA.FTZ R49, R49, R53, R62 ;  /* 0x0000003531317223 */ /* 0x000fe2000001003e */
[----:B------:R-:W-:Y:S01]  /*95c0*/  LOP3.LUT R43, R15, 0xffff0000, RZ, 0xc0, !PT ;  /* 0xffff00000f2b7812 */ /* 0x000fe200078ec0ff */
[-C--:B------:R-:W-:Y:S01]  /*95d0*/  FMUL.FTZ R48, R42, R51.reuse ;  /* 0x000000332a307220 */ /* 0x080fe20000410000 */
[----:B------:R-:W-:Y:S01]  /*95e0*/  IMAD.U32 R13, R12, 0x10000, RZ ;  /* 0x000100000c0d7824 */ /* 0x000fe200078e00ff */
[----:B------:R-:W-:Y:S01]  /*95f0*/  LOP3.LUT R32, R32, 0xffff0000, RZ, 0xc0, !PT ;  /* 0xffff000020207812 */ /* 0x000fe200078ec0ff */
[----:B------:R-:W-:Y:S01]  /*9600*/  FMUL.FTZ R42, R42, R50 ;  /* 0x000000322a2a7220 */ /* 0x000fe20000410000 */
[----:B------:R-:W-:Y:S01]  /*9610*/  LOP3.LUT R53, R156, 0xffff0000, RZ, 0xc0, !PT ;  /* 0xffff00009c357812 */ /* 0x000fe200078ec0ff */
[C---:B------:R-:W-:Y:S01]  /*9620*/  FFMA.FTZ R52, R43.reuse, R146, -R52 ;  /* 0x000000922b347223 */ /* 0x040fe20000010834 */
[----:B------:R-:W-:Y:S01]  /*9630*/  FFMA.FTZ R61, R43, R148, R60 ;  /* 0x000000942b3d7223 */ /* 0x000fe2000001003c */
[----:B------:R-:W-:Y:S01]  /*9640*/  FFMA.FTZ R42, R13, R51, R42 ;  /* 0x000000330d2a7223 */ /* 0x000fe2000001002a */
[----:B------:R-:W-:Y:S01]  /*9650*/  LOP3.LUT R12, R12, 0xffff0000, RZ, 0xc0, !PT ;  /* 0xffff00000c0c7812 */ /* 0x000fe200078ec0ff */
[----:B------:R-:W-:Y:S01]  /*9660*/  FMUL.FTZ R43, R32, R53 ;  /* 0x00000035202b7220 */ /* 0x000fe20000410000 */
[----:B------:R-:W-:Y:S01]  /*9670*/  LOP3.LUT R15, R14, 0xffff0000, RZ, 0xc0, !PT ;  /* 0xffff00000e0f7812 */ /* 0x000fe200078ec0ff */
[----:B------:R-:W-:Y:S01]  /*9680*/  FMUL.FTZ R51, R32, R47 ;  /* 0x0000002f20337220 */ /* 0x000fe20000410000 */
[----:B------:R-:W-:-:S02]  /*9690*/  IMAD.U32 R14, R34, 0x10000, RZ ;  /* 0x00010000220e7824 */ /* 0x000fc400078e00ff */
[----:B------:R-:W-:Y:S01]  /*96a0*/  FFMA.FTZ R48, R13, R50, -R48 ;  /* 0x000000320d307223 */ /* 0x000fe20000010830 */
[----:B------:R-:W-:Y:S01]  /*96b0*/  IMAD.U32 R32, R45, 0x10000, RZ ;  /* 0x000100002d207824 */ /* 0x000fe200078e00ff */
[----:B------:R-:W-:Y:S01]  /*96c0*/  LOP3.LUT R34, R34, 0xffff0000, RZ, 0xc0, !PT ;  /* 0xffff000022227812 */ /* 0x000fe200078ec0ff */
[----:B------:R-:W-:Y:S01]  /*96d0*/  IMAD.U32 R13, R33, 0x10000, RZ ;  /* 0x00010000210d7824 */ /* 0x000fe200078e00ff */
[----:B------:R-:W-:Y:S01]  /*96e0*/  LOP3.LUT R45, R45, 0xffff0000, RZ, 0xc0, !PT ;  /* 0xffff00002d2d7812 */ /* 0x000fe200078ec0ff */
[C---:B------:R-:W-:Y:S01]  /*96f0*/  FFMA.FTZ R43, R12.reuse, R47, -R43 ;  /* 0x0000002f0c2b7223 */ /* 0x040fe2000001082b */
[----:B------:R-:W-:Y:S01]  /*9700*/  LOP3.LUT R33, R33, 0xffff0000, RZ, 0xc0, !PT ;  /* 0xffff000021217812 */ /* 0x000fe200078ec0ff */
[----:B------:R-:W-:Y:S01]  /*9710*/  FFMA.FTZ R51, R12, R53, R51 ;  /* 0x000000350c337223 */ /* 0x000fe20000010033 */
[CC--:B------:R-:W-:Y:S01]  /*9720*/  FMUL.FTZ R12, R14.reuse, R32.reuse ;  /* 0x000000200e0c7220 */ /* 0x0c0fe20000410000 */
        /* <DEDUP_REMOVED lines=17> */
.L_x_2775:
[----:B------:R-:W-:Y:S05]  /*9840*/  BSYNC B2 ;  /* 0x0000000000027941 */ /* 0x000fea0003800000 */
.L_x_2774:
[----:B---3--:R3:W-:Y:S04]  /*9850*/  ST.E.128 desc[UR60][R38.64], R12 ;  /* 0x0000000c26007985 */ /* 0x0087e8000c101d3c */
[----:B----4-:R3:W-:Y:S02]  /*9860*/  @!P3 ST.E.128 desc[UR60][R40.64], R32 ;  /* 0x000000202800b985 */ /* 0x0107e4000c101d3c */
.L_x_2773:
[----:B------:R-:W-:Y:S05]  /*9870*/  BSYNC B1 ;  /* 0x0000000000017941 */ /* 0x000fea0003800000 */
.L_x_2772:
        /* <DEDUP_REMOVED lines=25> */
[----:B------:R-:W0:Y:S04]  /*9a10*/  LDS.128 R12, [R13+0x1e400] ;  /* 0x01e400000d0c7984 */ /* 0x000e280000000c00 */
[----:B------:R-:W3:Y:S01]  /*9a20*/  LDS.128 R32, [R32+0x1e400] ;  /* 0x01e4000020207984 */ /* 0x000ee20000000c00 */
[----:B------:R-:W-:Y:S05]  /*9a30*/  @P3 BRA `(.L_x_2777) ;  /* 0x00000004006c3947 */ /* 0x000fea0003800000 */
[----:B------:R-:W-:Y:S01]  /*9a40*/  SHF.R.U64 R48, R56, 0x10, R57 ;  /* 0x0000001038307819 */ /* 0x000fe20000001239 */
[----:B---3--:R-:W-:Y:S01]  /*9a50*/  IMAD.U32 R45, R33, 0x10000, RZ ;  /* 0x00010000212d7824 */ /* 0x008fe200078e00ff */
[----:B------:R-:W-:Y:S01]  /*9a60*/  SHF.R.U64 R50, R68, 0x10, R69 ;  /* 0x0000001044327819 */ /* 0x000fe20000001245 */
[----:B0-----:R-:W-:Y:S01]  /*9a70*/  IMAD.U32 R41, R13, 0x10000, RZ ;  /* 0x000100000d297824 */ /* 0x001fe200078e00ff */
[----:B------:R-:W-:Y:S01]  /*9a80*/  SHF.R.U32.HI R56, RZ, 0x10, R57 ;  /* 0x00000010ff387819 */ /* 0x000fe20000011639 */
[----:B------:R-:W-:Y:S01]  /*9a90*/  IMAD.U32 R47, R35, 0x10000, RZ ;  /* 0x00010000232f7824 */ /* 0x000fe200078e00ff */
[----:B------:R-:W-:Y:S01]  /*9aa0*/  SHF.R.U32.HI R68, RZ, 0x10, R69 ;  /* 0x00000010ff447819 */ /* 0x000fe20000011645 */
[----:B------:R-:W-:Y:S01]  /*9ab0*/  IMAD.U32 R43, R32, 0x10000, RZ ;  /* 0x00010000202b7824 */ /* 0x000fe200078e00ff */
[C---:B------:R-:W-:Y:S01]  /*9ac0*/  PRMT R48, R143.reuse, 0x5410, R48 ;  /* 0x000054108f307816 */ /* 0x040fe20000000030 */
[----:B------:R-:W-:Y:S01]  /*9ad0*/  IMAD.U32 R40, R12, 0x10000, RZ ;  /* 0x000100000c287824 */ /* 0x000fe200078e00ff */
[----:B------:R-:W-:-:S02]  /*9ae0*/  PRMT R143, R143, 0x5432, R56 ;  /* 0x000054328f8f7816 */ /* 0x000fc40000000038 */
[----:B------:R-:W-:Y:S02]  /*9af0*/  PRMT R51, R145, 0x5432, R68 ;  /* 0x0000543291337816 */ /* 0x000fe40000000044 */
[--C-:B------:R-:W-:Y:S02]  /*9b00*/  SHF.R.U64 R53, R70, 0x10, R71.reuse ;  /* 0x0000001046357819 */ /* 0x100fe40000001247 */
[----:B------:R-:W-:Y:S01]  /*9b10*/  SHF.R.U32.HI R71, RZ, 0x10, R71 ;  /* 0x00000010ff477819 */ /* 0x000fe20000011647 */
[----:B------:R-:W-:Y:S01]  /*9b20*/  IMAD.U32 R52, R51, 0x10000, RZ ;  /* 0x0001000033347824 */ /* 0x000fe200078e00ff */
[--C-:B------:R-:W-:Y:S02]  /*9b30*/  SHF.R.U64 R49, R58, 0x10, R59.reuse ;  /* 0x000000103a317819 */ /* 0x100fe4000000123b */
[----:B------:R-:W-:Y:S01]  /*9b40*/  PRMT R145, R145, 0x5410, R50 ;  /* 0x0000541091917816 */ /* 0x000fe20000000032 */
[----:B------:R-:W-:Y:S01]  /*9b50*/  IMAD.U32 R50, R143, 0x10000, RZ ;  /* 0x000100008f327824 */ /* 0x000fe200078e00ff */
[----:B------:R-:W-:Y:S01]  /*9b60*/  SHF.R.U32.HI R59, RZ, 0x10, R59 ;  /* 0x00000010ff3b7819 */ /* 0x000fe2000001163b */
[C---:B------:R-:W-:Y:S01]  /*9b70*/  FMUL.FTZ R54, R45.reuse, R52 ;  /* 0x000000342d367220 */ /* 0x040fe20000410000 */
[C---:B------:R-:W-:Y:S01]  /*9b80*/  PRMT R53, R144.reuse, 0x5410, R53 ;  /* 0x0000541090357816 */ /* 0x040fe20000000035 */
[-C--:B------:R-:W-:Y:S01]  /*9b90*/  FMUL.FTZ R56, R45, R50.reuse ;  /* 0x000000322d387220 */ /* 0x080fe20000410000 */
[----:B------:R-:W-:Y:S01]  /*9ba0*/  PRMT R144, R144, 0x5432, R71 ;  /* 0x0000543290907816 */ /* 0x000fe20000000047 */
[C---:B------:R-:W-:Y:S01]  /*9bb0*/  FFMA.FTZ R54, R41.reuse, R50, -R54 ;  /* 0x0000003229367223 */ /* 0x040fe20000010836 */
[C---:B------:R-:W-:Y:S01]  /*9bc0*/  PRMT R49, R142.reuse, 0x5410, R49 ;  /* 0x000054108e317816 */ /* 0x040fe20000000031 */
[----:B------:R-:W-:Y:S01]  /*9bd0*/  FFMA.FTZ R56, R41, R52, R56 ;  /* 0x0000003429387223 */ /* 0x000fe20000010038 */
[----:B------:R-:W-:Y:S01]  /*9be0*/  PRMT R142, R142, 0x5432, R59 ;  /* 0x000054328e8e7816 */ /* 0x000fe2000000003b */
[----:B------:R-:W-:Y:S01]  /*9bf0*/  IMAD.U32 R45, R144, 0x10000, RZ ;  /* 0x00010000902d7824 */ /* 0x000fe200078e00ff */
[----:B------:R-:W-:-:S02]  /*9c00*/  LOP3.LUT R46, R33, 0xffff0000, RZ, 0xc0, !PT ;  /* 0xffff0000212e7812 */ /* 0x000fc400078ec0ff */
[----:B------:R-:W-:Y:S01]  /*9c10*/  LOP3.LUT R51, R51, 0xffff0000, RZ, 0xc0, !PT ;  /* 0xffff000033337812 */ /* 0x000fe200078ec0ff */
[----:B------:R-:W-:Y:S01]  /*9c20*/  IMAD.U32 R41, R142, 0x10000, RZ ;  /* 0x000100008e297824 */ /* 0x000fe200078e00ff */
[----:B------:R-:W-:Y:S01]  /*9c30*/  LOP3.LUT R143, R143, 0xffff0000, RZ, 0xc0, !PT ;  /* 0xffff00008f8f7812 */ /* 0x000fe200078ec0ff */
[----:B------:R-:W-:Y:S01]  /*9c40*/  FMUL.FTZ R59, R47, R45 ;  /* 0x0000002d2f3b7220 */ /* 0x000fe20000410000 */
[----:B------:R-:W-:Y:S01]  /*9c50*/  LOP3.LUT R44, R32, 0xffff0000, RZ, 0xc0, !PT ;  /* 0xffff0000202c7812 */ /* 0x000fe200078ec0ff */
[----:B------:R-:W-:Y:S01]  /*9c60*/  IMAD.U32 R32, R15, 0x10000, RZ ;  /* 0x000100000f207824 */ /* 0x000fe200078e00ff */
[----:B------:R-:W-:Y:S01]  /*9c70*/  LOP3.LUT R42, R13, 0xffff0000, RZ, 0xc0, !PT ;  /* 0xffff00000d2a7812 */ /* 0x000fe200078ec0ff */
[C---:B------:R-:W-:Y:S01]  /*9c80*/  FMUL.FTZ R55, R46.reuse, R51 ;  /* 0x000000332e377220 */ /* 0x040fe20000410000 */
[----:B------:R-:W-:Y:S01]  /*9c90*/  FMUL.FTZ R57, R46, R143 ;  /* 0x0000008f2e397220 */ /* 0x000fe20000410000 */
[----:B------:R-:W-:Y:S01]  /*9ca0*/  LOP3.LUT R35, R35, 0xffff0000, RZ, 0xc0, !PT ;  /* 0xffff000023237812 */ /* 0x000fe200078ec0ff */
[-C--:B------:R-:W-:Y:S01]  /*9cb0*/  FMUL.FTZ R46, R47, R41.reuse ;  /* 0x000000292f2e7220 */ /* 0x080fe20000410000 */
[----:B------:R-:W-:Y:S01]  /*9cc0*/  LOP3.LUT R144, R144, 0xffff0000, RZ, 0xc0, !PT ;  /* 0xffff000090907812 */ /* 0x000fe200078ec0ff */
[----:B------:R-:W-:Y:S01]  /*9cd0*/  FFMA.FTZ R59, R32, R41, -R59 ;  /* 0x00000029203b7223 */ /* 0x000fe2000001083b */
[----:B------:R-:W-:Y:S01]  /*9ce0*/  LOP3.LUT R142, R142, 0xffff0000, RZ, 0xc0, !PT ;  /* 0xffff00008e8e7812 */ /* 0x000fe200078ec0ff */
[----:B------:R-:W-:Y:S01]  /*9cf0*/  IMAD.U32 R41, R145, 0x10000, RZ ;  /* 0x0001000091297824 */ /* 0x000fe200078e00ff */
[----:B------:R-:W-:Y:S01]  /*9d00*/  LOP3.LUT R33, R15, 0xffff0000, RZ, 0xc0, !PT ;  /* 0xffff00000f217812 */ /* 0x000fe200078ec0ff */
[C---:B------:R-:W-:Y:S01]  /*9d10*/  FFMA.FTZ R55, R42.reuse, R143, -R55 ;  /* 0x0000008f2a377223 */ /* 0x040fe20000010837 */
[----:B------:R-:W-:Y:S01]  /*9d20*/  FFMA.FTZ R57, R42, R51, R57 ;  /* 0x000000332a397223 */ /* 0x000fe20000010039 */
[----:B------:R-:W-:Y:S01]  /*9d30*/  FFMA.FTZ R45, R32, R45, R46 ;  /* 0x0000002d202d7223 */ /* 0x000fe2000001002e */
[C---:B------:R-:W-:Y:S01]  /*9d40*/  FMUL.FTZ R42, R35.reuse, R144 ;  /* 0x00000090232a7220 */ /* 0x040fe20000410000 */
[----:B------:R-:W-:Y:S01]  /*9d50*/  FMUL.FTZ R46, R35, R142 ;  /* 0x0000008e232e7220 */ /* 0x000fe20000410000 */
[----:B------:R-:W-:-:S02]  /*9d60*/  IMAD.U32 R32, R48, 0x10000, RZ ;  /* 0x0001000030207824 */ /* 0x000fc400078e00ff */
[----:B------:R-:W-:Y:S01]  /*9d70*/  FMUL.FTZ R35, R43, R41 ;  /* 0x000000292b237220 */ /* 0x000fe20000410000 */
[----:B------:R-:W-:Y:S01]  /*9d80*/  LOP3.LUT R145, R145, 0xffff0000, RZ, 0xc0, !PT ;  /* 0xffff000091917812 */ /* 0x000fe200078ec0ff */
[C---:B------:R-:W-:Y:S01]  /*9d90*/  FFMA.FTZ R142, R33.reuse, R142, -R42 ;  /* 0x0000008e218e7223 */ /* 0x040fe2000001082a */
[----:B------:R-:W-:Y:S01]  /*9da0*/  FFMA.FTZ R144, R33, R144, R46 ;  /* 0x0000009021907223 */ /* 0x000fe2000001002e */
[----:B------:R-:W-:Y:S01]  /*9db0*/  SHF.L.U32 R15, R34, 0x10, RZ ;  /* 0x00000010220f7819 */ /* 0x000fe200000006ff */
[-C--:B------:R-:W-:Y:S01]  /*9dc0*/  FMUL.FTZ R42, R43, R32.reuse ;  /* 0x000000202b2a7220 */ /* 0x080fe20000410000 */
[----:B------:R-:W-:Y:S01]  /*9dd0*/  FFMA.FTZ R35, R40, R32, -R35 ;  /* 0x0000002028237223 */ /* 0x000fe20000010823 */
[----:B------:R-:W-:Y:S01]  /*9de0*/  IMAD.U32 R33, R53, 0x10000, RZ ;  /* 0x0001000035217824 */ /* 0x000fe200078e00ff */
[----:B------:R-:W-:Y:S01]  /*9df0*/  LOP3.LUT R13, R12, 0xffff0000, RZ, 0xc0, !PT ;  /* 0xffff00000c0d7812 */ /* 0x000fe200078ec0ff */
[----:B------:R-:W-:Y:S01]  /*9e00*/  IMAD.U32 R32, R49, 0x10000, RZ ;  /* 0x0001000031207824 */ /* 0x000fe200078e00ff */
[----:B------:R-:W-:Y:S01]  /*9e10*/  LOP3.LUT R34, R34, 0xffff0000, RZ, 0xc0, !PT ;  /* 0xffff000022227812 */ /* 0x000fe200078ec0ff */
[----:B------:R-:W-:Y:S01]  /*9e20*/  FMUL.FTZ R46, R44, R145 ;  /* 0x000000912c2e7220 */ /* 0x000fe20000410000 */
[----:B------:R-:W-:Y:S01]  /*9e30*/  LOP3.LUT R48, R48, 0xffff0000, RZ, 0xc0, !PT ;  /* 0xffff000030307812 */ /* 0x000fe200078ec0ff */
[----:B------:R-:W-:Y:S01]  /*9e40*/  IMAD.U32 R12, R14, 0x10000, RZ ;  /* 0x000100000e0c7824 */ /* 0x000fe200078e00ff */
[----:B------:R-:W-:Y:S01]  /*9e50*/  LOP3.LUT R53, R53, 0xffff0000, RZ, 0xc0, !PT ;  /* 0xffff000035357812 */ /* 0x000fe200078ec0ff */
[----:B------:R-:W-:Y:S01]  /*9e60*/  FFMA.FTZ R42, R40, R41, R42 ;  /* 0x00000029282a7223 */ /* 0x000fe2000001002a */
[----:B------:R-:W-:Y:S01]  /*9e70*/  LOP3.LUT R49, R49, 0xffff0000, RZ, 0xc0, !PT ;  /* 0xffff000031317812 */ /* 0x000fe200078ec0ff */
[C---:B------:R-:W-:Y:S01]  /*9e80*/  FMUL.FTZ R41, R15.reuse, R33 ;  /* 0x000000210f297220 */ /* 0x040fe20000410000 */
[----:B------:R-:W-:Y:S01]  /*9e90*/  LOP3.LUT R14, R14, 0xffff0000, RZ, 0xc0, !PT ;  /* 0xffff00000e0e7812 */ /* 0x000fe200078ec0ff */
[----:B------:R-:W-:Y:S01]  /*9ea0*/  FMUL.FTZ R40, R15, R32 ;  /* 0x000000200f287220 */ /* 0x000fe20000410000 */
[CC--:B------:R-:W-:Y:S01]  /*9eb0*/  FFMA.FTZ R46, R13.reuse, R48.reuse, -R46 ;  /* 0x000000300d2e7223 */ /* 0x0c0fe2000001082e */
[----:B------:R-:W-:Y:S01]  /*9ec0*/  FMUL.FTZ R15, R34, R53 ;  /* 0x00000035220f7220 */ /* 0x000fe20000410000 */
[----:B------:R-:W-:Y:S01]  /*9ed0*/  FMUL.FTZ R44, R44, R48 ;  /* 0x000000302c2c7220 */ /* 0x000fe20000410000 */
[----:B------:R-:W-:Y:S01]  /*9ee0*/  FMUL.FTZ R34, R34, R49 ;  /* 0x0000003122227220 */ /* 0x000fe20000410000 */
[C---:B------:R-:W-:Y:S01]  /*9ef0*/  FFMA.FTZ R41, R12.reuse, R32, -R41 ;  /* 0x000000200c297223 */ /* 0x040fe20000010829 */
[----:B------:R-:W-:Y:S01]  /*9f00*/  FFMA.FTZ R40, R12, R33, R40 ;  /* 0x000000210c287223 */ /* 0x000fe20000010028 */
[----:B------:R-:W-:Y:S01]  /*9f10*/  FFMA.FTZ R12, R14, R49, -R15 ;  /* 0x000000310e0c7223 */ /* 0x000fe2000001080f */
[----:B------:R-:W-:Y:S01]  /*9f20*/  FFMA.FTZ R13, R13, R145, R44 ;  /* 0x000000910d0d7223 */ /* 0x000fe2000001002c */
[----:B------:R-:W-:Y:S01]  /*9f30*/  F2FP.BF16.F32.PACK_AB R35, R46, R35 ;  /* 0x000000232e23723e */ /* 0x000fe200000010ff */
[----:B------:R-:W-:Y:S01]  /*9f40*/  FFMA.FTZ R53, R14, R53, R34 ;  /* 0x000000350e357223 */ /* 0x000fe20000010022 */
        /* <DEDUP_REMOVED lines=8> */
[----:B------:R-:W-:Y:S02]  /*9fd0*/  F2FP.BF16.F32.PACK_AB R33, R57, R56 ;  /* 0x000000383921723e */ /* 0x000fe400000010ff */
[----:B------:R-:W-:-:S07]  /*9fe0*/  F2FP.BF16.F32.PACK_AB R34, R53, R40 ;  /* 0x000000283522723e */ /* 0x000fce00000010ff */
.L_x_2777:
[----:B------:R-:W-:Y:S05]  /*9ff0*/  BSYNC B1 ;  /* 0x0000000000017941 */ /* 0x000fea0003800000 */
.L_x_2776:
[----:B0-----:R0:W-:Y:S01]  /*a000*/  ST.E.128 desc[UR60][R38.64], R12 ;  /* 0x0000000c26007985 */ /* 0x0011e2000c101d3c */
[----:B------:R-:W-:-:S13]  /*a010*/  ISETP.GE.AND P3, PT, R11, R134, PT ;  /* 0x000000860b00720c */ /* 0x000fda0003f66270 */
[----:B------:R-:W-:Y:S05]  /*a020*/  @P3 BRA `(.L_x_2724) ;  /* 0x0000000400e83947 */ /* 0x000fea0003800000 */
[----:B------:R-:W-:-:S05]  /*a030*/  IMAD.WIDE R36, R11, 0x2, R36 ;  /* 0x000000020b247825 */ /* 0x000fca00078e0224 */
[----:B---3--:R3:W-:Y:S01]  /*a040*/  ST.E.128 desc[UR60][R36.64], R32 ;  /* 0x0000002024007985 */ /* 0x0087e2000c101d3c */
[----:B------:R-:W-:Y:S05]  /*a050*/  BRA `(.L_x_2724) ;  /* 0x0000000400dc7947 */ /* 0x000fea0003800000 */
.L_x_2689:
[----:B------:R-:W2:Y:S02]  /*a060*/  LDL R11, [R1+0x4] ;  /* 0x00000400010b7983 */ /* 0x000ea40000100800 */
[----:B--2---:R-:W-:-:S13]  /*a070*/  R2UR UR4, R11 ;  /* 0x000000000b0472ca */ /* 0x004fda00000e0000 */
[----:B------:R-:W-:-:S06]  /*a080*/  UISETP.NE.AND UP0, UPT, UR4, 0x3, UPT ;  /* 0x000000030400788c */ /* 0x000fcc000bf05270 */
[----:B------:R-:W-:-:S13]  /*a090*/  PLOP3.LUT P2, PT, PT, PT, UP0, 0x80, 0x0 ;  /* 0x000000000000781c */ /* 0x000fda0003f4f008 */
[----:B------:R-:W-:Y:S05]  /*a0a0*/  @!P2 BRA `(.L_x_2778) ;  /* 0x000000000004a947 */ /* 0x000fea0003800000 */
[----:B------:R-:W-:Y:S01]  /*a0b0*/  BPT.TRAP 0x1 ;  /* 0x000000040000795c */ /* 0x000fe20000300000 */
.L_x_2778:
[----:B------:R-:W-:Y:S01]  /*a0c0*/  IMAD R88, R18, 0x8, R2 ;  /* 0x0000000812587824 */ /* 0x000fe200078e0202 */
[----:B------:R-:W-:Y:S01]  /*a0d0*/  SHF.L.U32 R89, R204, 0x1f, RZ ;  /* 0x0000001fcc597819 */ /* 0x000fe200000006ff */
[----:B------:R-:W-:Y:S01]  /*a0e0*/  BSSY B1, `(.L_x_2779) ;  /* 0x0000004000017945 */ /* 0x000fe20003800000 */
[----:B------:R-:W-:Y:S02]  /*a0f0*/  SHF.R.S32.HI R85, RZ, 0x1f, R29 ;  /* 0x0000001fff557819 */ /* 0x000fe4000001141d */
[----:B------:R-:W0:Y:S02]  /*a100*/  SYNCS.PHASECHK.TRANS64.TRYWAIT P3, [R88+URZ+0x30890], R89 ;  /* 0x03089059580075a7 */ /* 0x000e24000806017f */
[----:B0-----:R-:W-:Y:S05]  /*a110*/  @!P3 BRA `(.L_x_2780) ;  /* 0x000001c00004b947 */ /* 0x001fea0003800000 */
.L_x_3058:
[----:B------:R-:W-:Y:S05]  /*a120*/  BSYNC B1 ;  /* 0x0000000000017941 */ /* 0x000fea0003800000 */
.L_x_2779:
        /* <DEDUP_REMOVED lines=19> */
[C---:B------:R-:W-:Y:S01]  /*a260*/  LEA R40, P3, R12.reuse, UR4, 0x1 ;  /* 0x000000040c287c11 */ /* 0x040fe2000f8608ff */
[----:B------:R-:W-:Y:S01]  /*a270*/  IMAD.IADD R42, R87, 0x1, -R203 ;  /* 0x00000001572a7824 */ /* 0x000fe200078e0acb */
[----:B------:R-:W-:Y:S02]  /*a280*/  UMOV UR4, 0xffffffff ;  /* 0xffffffff00047882 */ /* 0x000fe40000000000 */
[----:B------:R-:W-:Y:S02]  /*a290*/  LEA.HI.X R41, R12, UR5, R11, 0x1, P3 ;  /* 0x000000050c297c11 */ /* 0x000fe400098f0c0b */
[----:B------:R-:W-:Y:S01]  /*a2a0*/  ISETP.GE.AND P3, PT, R42, 0x1, PT ;  /* 0x000000012a00780c */ /* 0x000fe20003f66270 */
[----:B------:R-:W-:-:S12]  /*a2b0*/  BRA.DIV UR4, `(.L_x_2781) ;  /* 0x000001be04b07947 */ /* 0x000fd8000b800000 */
[----:B------:R1:W2:Y:S04]  /*a2c0*/  SHFL.IDX PT, R39, R41, RZ, 0x1c1f ;  /* 0x001c1fff29277589 */ /* 0x0002a800000e0000 */
[----:B------:R1:W3:Y:S02]  /*a2d0*/  SHFL.IDX PT, R38, R40, RZ, 0x1c1f ;  /* 0x001c1fff28267589 */ /* 0x0002e400000e0000 */
.L_x_3062:
        /* <DEDUP_REMOVED lines=37> */
.L_x_2783:
[----:B------:R-:W-:Y:S05]  /*a530*/  BSYNC B1 ;  /* 0x0000000000017941 */ /* 0x000fea0003800000 */
.L_x_2782:
[----:B------:R-:W-:-:S03]  /*a540*/  UMOV UR4, 0xffffffff ;  /* 0xffffffff00047882 */ /* 0x000fc60000000000 */
[----:B------:R-:W-:Y:S05]  /*a550*/  BRA.DIV UR4, `(.L_x_2784) ;  /* 0x000001be04547947 */ /* 0x000fea000b800000 */
[----:B--2---:R2:W0:Y:S04]  /*a560*/  SHFL.IDX PT, R39, R41, 0x1, 0x1c1f ;  /* 0x003c1f0029277f89 */ /* 0x00442800000e0000 */
[----:B---3--:R2:W3:Y:S02]  /*a570*/  SHFL.IDX PT, R38, R40, 0x1, 0x1c1f ;  /* 0x003c1f0028267f89 */ /* 0x0084e400000e0000 */
.L_x_3066:
        /* <DEDUP_REMOVED lines=23> */
[----:B------:R-:W-:Y:S02]  /*a6f0*/  @!P5 IMAD.SHL.U32 R11, R198, 0x8, RZ ;  /* 0x00000008c60bd824 */ /* 0x000fe400078e00ff */
        /* <DEDUP_REMOVED lines=13> */
.L_x_2724:
[----:B------:R-:W-:Y:S05]  /*a7d0*/  BSYNC B0 ;  /* 0x0000000000007941 */ /* 0x000fea0003800000 */
.L_x_2688:
        /* <DEDUP_REMOVED lines=17> */
.L_x_2786:
[----:B------:R-:W-:Y:S05]  /*a8f0*/  BSYNC B0 ;  /* 0x0000000000007941 */ /* 0x000fea0003800000 */
.L_x_2785:
[----:B------:R-:W3:Y:S01]  /*a900*/  SYNCS.PHASECHK.TRANS64.TRYWAIT P2, [R88+URZ+0x308b0], R89 ;  /* 0x0308b059580075a7 */ /* 0x000ee2000804017f */
[----:B------:R-:W-:Y:S04]  /*a910*/  BSSY B0, `(.L_x_2787) ;  /* 0x0000002000007945 */ /* 0x000fe80003800000 */
[----:B---3--:R-:W-:Y:S05]  /*a920*/  @!P2 BRA `(.L_x_2788) ;  /* 0x000001b800aca947 */ /* 0x008fea0003800000 */
.L_x_3067:
[----:B------:R-:W-:Y:S05]  /*a930*/  BSYNC B0 ;  /* 0x0000000000007941 */ /* 0x000fea0003800000 */
.L_x_2787:
[----:B------:R-:W-:Y:S01]  /*a940*/  ULDC.64 UR4, c[0x0][0x328] ;  /* 0x0000ca0000047ab9 */ /* 0x000fe20000000a00 */
[----:B------:R-:W-:Y:S01]  /*a950*/  IMAD.IADD R87, R87, 0x1, -R203 ;  /* 0x0000000157577824 */ /* 0x000fe200078e0acb */
[----:B------:R-:W-:Y:S01]  /*a960*/  BSSY B0, `(.L_x_2789) ;  /* 0x0000037000007945 */ /* 0x000fe20003800000 */
[----:B----4-:R-:W-:Y:S02]  /*a970*/  IMAD R14, R85, UR4, RZ ;  /* 0x00000004550e7c24 */ /* 0x010fe4000f8e02ff */
[----:B------:R-:W-:-:S04]  /*a980*/  IMAD.WIDE.U32 R12, R29, UR4, RZ ;  /* 0x000000041d0c7c25 */ /* 0x000fc8000f8e00ff */
[----:B------:R-:W-:Y:S01]  /*a990*/  IMAD R29, R29, UR5, R14 ;  /* 0x000000051d1d7c24 */ /* 0x000fe2000f8e020e */
[----:B------:R-:W-:Y:S02]  /*a9a0*/  ULDC.64 UR4, c[0x0][0x338] ;  /* 0x0000ce0000047ab9 */ /* 0x000fe40000000a00 */
[----:B0-----:R-:W-:Y:S02]  /*a9b0*/  IMAD R11, R86, UR4, RZ ;  /* 0x00000004560b7c24 */ /* 0x001fe4000f8e02ff */
[----:B------:R-:W-:Y:S02]  /*a9c0*/  IMAD.IADD R13, R13, 0x1, R29 ;  /* 0x000000010d0d7824 */ /* 0x000fe400078e021d */
[C---:B------:R-:W-:Y:S02]  /*a9d0*/  IMAD R11, R28.reuse, UR5, R11 ;  /* 0x000000051c0b7c24 */ /* 0x040fe4000f8e020b */
[----:B------:R-:W-:Y:S01]  /*a9e0*/  IMAD.WIDE.U32 R12, R28, UR4, R12 ;  /* 0x000000041c0c7c25 */ /* 0x000fe2000f8e000c */
[----:B------:R-:W-:-:S03]  /*a9f0*/  ULDC.64 UR4, c[0x0][0x330] ;  /* 0x0000cc0000047ab9 */ /* 0x000fc60000000a00 */
[----:B------:R-:W-:Y:S01]  /*aa00*/  IMAD R15, R0, UR4, RZ ;  /* 0x00000004000f7c24 */ /* 0x000fe2000f8e02ff */
[----:B------:R-:W-:-:S03]  /*aa10*/  IADD3 R13, R13, R11, RZ ;  /* 0x0000000b0d0d7210 */ /* 0x000fc60007ffe0ff */
        /* <DEDUP_REMOVED lines=10> */
[----:B------:R-:W-:Y:S02]  /*aac0*/  ULDC UR4, c[0x0][0x2f4] ;  /* 0x0000bd0000047ab9 */ /* 0x000fe40000000800 */
        /* <DEDUP_REMOVED lines=32> */
.L_x_2790:
[----:B------:R-:W-:Y:S05]  /*acd0*/  BSYNC B0 ;  /* 0x0000000000007941 */ /* 0x000fea0003800000 */
.L_x_2789:
[----:B------:R-:W-:Y:S01]  /*ace0*/  ISETP.GE.AND P2, PT, R87, 0x41, PT ;  /* 0x000000415700780c */ /* 0x000fe20003f46270 */
[----:B0-----:R0:W0:Y:S01]  /*acf0*/  SHFL.IDX PT, R35, R11, 0x1, 0x1c1f ;  /* 0x003c1f000b237f89 */ /* 0x00102200000e0000 */
[----:B------:R-:W-:Y:S03]  /*ad00*/  BSSY B0, `(.L_x_2791) ;  /* 0x0000024000007945 */ /* 0x000fe60003800000 */
[----:B----4-:R4:W0:Y:S08]  /*ad10*/  SHFL.IDX PT, R34, R38, 0x1, 0x1c1f ;  /* 0x003c1f0026227f89 */ /* 0x01083000000e0000 */
[----:B----4-:R-:W-:Y:S05]  /*ad20*/  @!P2 BRA `(.L_x_2792) ;  /* 0x000000000084a947 */ /* 0x010fea0003800000 */
[----:B------:R-:W-:Y:S02]  /*ad30*/  ULDC UR4, c[0x0][0x2f4] ;  /* 0x0000bd0000047ab9 */ /* 0x000fe40000000800 */
        /* <DEDUP_REMOVED lines=32> */
.L_x_2792:
[----:B------:R-:W-:Y:S05]  /*af40*/  BSYNC B0 ;  /* 0x0000000000007941 */ /* 0x000fea0003800000 */
.L_x_2791:
        /* <DEDUP_REMOVED lines=19> */
.L_x_2683:
[----:B------:R-:W0:Y:S01]  /*b080*/  LDC R0, c[0x0][0x448] ;  /* 0x00011200ff007b82 */ /* 0x000e220000000800 */
[----:B------:R-:W-:Y:S01]  /*b090*/  BSSY B0, `(.L_x_2794) ;  /* 0x0000045000007945 */ /* 0x000fe20003800000 */
[----:B------:R-:W-:Y:S02]  /*b0a0*/  CS2R R6, SRZ ;  /* 0x0000000000067805 */ /* 0x000fe4000001ff00 */
[----:B------:R-:W-:Y:S02]  /*b0b0*/  CS2R R118, SRZ ;  /* 0x0000000000767805 */ /* 0x000fe4000001ff00 */
[----:B------:R-:W-:Y:S02]  /*b0c0*/  CS2R R116, SRZ ;  /* 0x0000000000747805 */ /* 0x000fe4000001ff00 */
[----:B------:R-:W-:Y:S02]  /*b0d0*/  CS2R R114, SRZ ;  /* 0x0000000000727805 */ /* 0x000fe4000001ff00 */
[----:B------:R-:W-:-:S02]  /*b0e0*/  CS2R R112, SRZ ;  /* 0x0000000000707805 */ /* 0x000fc4000001ff00 */
[----:B------:R-:W-:Y:S01]  /*b0f0*/  CS2R R106, SRZ ;  /* 0x00000000006a7805 */ /* 0x000fe2000001ff00 */
[----:B------:R-:W-:Y:S01]  /*b100*/  IMAD.MOV.U32 R110, RZ, RZ, RZ ;  /* 0x000000ffff6e7224 */ /* 0x000fe200078e00ff */
[----:B------:R-:W-:Y:S02]  /*b110*/  CS2R R108, SRZ ;  /* 0x00000000006c7805 */ /* 0x000fe4000001ff00 */
[----:B------:R-:W-:Y:S02]  /*b120*/  CS2R R78, SRZ ;  /* 0x00000000004e7805 */ /* 0x000fe4000001ff00 */
[----:B------:R-:W-:Y:S01]  /*b130*/  CS2R R104, SRZ ;  /* 0x0000000000687805 */ /* 0x000fe2000001ff00 */
[----:B------:R-:W-:Y:S01]  /*b140*/  IMAD.MOV.U32 R103, RZ, RZ, RZ ;  /* 0x000000ffff677224 */ /* 0x000fe200078e00ff */
[----:B------:R-:W-:Y:S02]  /*b150*/  CS2R R98, SRZ ;  /* 0x0000000000627805 */ /* 0x000fe4000001ff00 */
[----:B------:R-:W-:-:S02]  /*b160*/  CS2R R100, SRZ ;  /* 0x0000000000647805 */ /* 0x000fc4000001ff00 */
[----:B----4-:R-:W-:Y:S02]  /*b170*/  CS2R R86, SRZ ;  /* 0x0000000000567805 */ /* 0x010fe4000001ff00 */
[----:B------:R-:W-:Y:S01]  /*b180*/  CS2R R96, SRZ ;  /* 0x0000000000607805 */ /* 0x000fe2000001ff00 */
[----:B------:R-:W-:Y:S01]  /*b190*/  IMAD.MOV.U32 R95, RZ, RZ, RZ ;  /* 0x000000ffff5f7224 */ /* 0x000fe200078e00ff */
[----:B------:R-:W-:Y:S02]  /*b1a0*/  CS2R R90, SRZ ;  /* 0x00000000005a7805 */ /* 0x000fe4000001ff00 */
[----:B------:R-:W-:Y:S02]  /*b1b0*/  CS2R R92, SRZ ;  /* 0x00000000005c7805 */ /* 0x000fe4000001ff00 */
[----:B------:R-:W-:Y:S02]  /*b1c0*/  CS2R R88, SRZ ;  /* 0x0000000000587805 */ /* 0x000fe4000001ff00 */
[----:B------:R-:W-:-:S02]  /*b1d0*/  CS2R R122, SRZ ;  /* 0x00000000007a7805 */ /* 0x000fc4000001ff00 */
[----:B--2---:R-:W-:Y:S02]  /*b1e0*/  CS2R R82, SRZ ;  /* 0x0000000000527805 */ /* 0x004fe4000001ff00 */
[----:B------:R-:W-:Y:S02]  /*b1f0*/  CS2R R84, SRZ ;  /* 0x0000000000547805 */ /* 0x000fe4000001ff00 */
[----:B0-----:R-:W-:Y:S01]  /*b200*/  ISETP.NE.AND P0, PT, R0, 0x1, PT ;  /* 0x000000010000780c */ /* 0x001fe20003f05270 */
[----:B------:R-:W-:Y:S01]  /*b210*/  VIADD R0, R225, 0x7f ;  /* 0x0000007fe1007836 */ /* 0x000fe20000000000 */
[----:B------:R-:W-:Y:S02]  /*b220*/  CS2R R124, SRZ ;  /* 0x00000000007c7805 */ /* 0x000fe4000001ff00 */
[----:B------:R-:W-:Y:S02]  /*b230*/  CS2R R80, SRZ ;  /* 0x0000000000507805 */ /* 0x000fe4000001ff00 */
[----:B------:R-:W-:-:S02]  /*b240*/  CS2R R76, SRZ ;  /* 0x00000000004c7805 */ /* 0x000fc4000001ff00 */
[----:B------:R-:W-:Y:S01]  /*b250*/  CS2R R126, SRZ ;  /* 0x00000000007e7805 */ /* 0x000fe2000001ff00 */
[----:B------:R-:W-:Y:S01]  /*b260*/  IMAD.MOV.U32 R73, RZ, RZ, RZ ;  /* 0x000000ffff497224 */ /* 0x000fe200078e00ff */
[----:B------:R-:W-:Y:S02]  /*b270*/  CS2R R120, SRZ ;  /* 0x0000000000787805 */ /* 0x000fe4000001ff00 */
[----:B------:R-:W-:Y:S02]  /*b280*/  CS2R R68, SRZ ;  /* 0x0000000000447805 */ /* 0x000fe4000001ff00 */
[----:B------:R-:W-:Y:S02]  /*b290*/  CS2R R128, SRZ ;  /* 0x0000000000807805 */ /* 0x000fe4000001ff00 */
[----:B------:R-:W-:Y:S02]  /*b2a0*/  CS2R R64, SRZ ;  /* 0x0000000000407805 */ /* 0x000fe4000001ff00 */
[----:B------:R-:W-:-:S02]  /*b2b0*/  CS2R R60, SRZ ;  /* 0x00000000003c7805 */ /* 0x000fc4000001ff00 */
[----:B------:R-:W-:Y:S01]  /*b2c0*/  CS2R R130, SRZ ;  /* 0x0000000000827805 */ /* 0x000fe2000001ff00 */
[----:B------:R-:W0:Y:S01]  /*b2d0*/  @P0 LDC R3, c[0x0][0x44c] ;  /* 0x00011300ff030b82 */ /* 0x000e220000000800 */
[----:B------:R-:W-:Y:S02]  /*b2e0*/  CS2R R56, SRZ ;  /* 0x0000000000387805 */ /* 0x000fe4000001ff00 */
[----:B------:R-:W-:Y:S02]  /*b2f0*/  CS2R R50, SRZ ;  /* 0x0000000000327805 */ /* 0x000fe4000001ff00 */
[----:B------:R-:W-:Y:S02]  /*b300*/  CS2R R52, SRZ ;  /* 0x0000000000347805 */ /* 0x000fe4000001ff00 */
[----:B------:R-:W-:Y:S02]  /*b310*/  CS2R R132, SRZ ;  /* 0x0000000000847805 */ /* 0x000fe4000001ff00 */
[----:B------:R-:W-:-:S02]  /*b320*/  CS2R R48, SRZ ;  /* 0x0000000000307805 */ /* 0x000fc4000001ff00 */
[----:B------:R-:W-:Y:S02]  /*b330*/  CS2R R42, SRZ ;  /* 0x00000000002a7805 */ /* 0x000fe4000001ff00 */
[----:B------:R-:W-:Y:S01]  /*b340*/  CS2R R44, SRZ ;  /* 0x00000000002c7805 */ /* 0x000fe2000001ff00 */
[----:B------:R-:W1:Y:S01]  /*b350*/  @P0 LDC R4, c[0x0][0x450] ;  /* 0x00011400ff040b82 */ /* 0x000e620000000800 */
        /* <DEDUP_REMOVED lines=8> */
[----:B0-----:R-:W-:-:S05]  /*b3e0*/  @P0 IMAD.HI.U32 R3, R0, R3, RZ ;  /* 0x0000000300030227 */ /* 0x001fca00078e00ff */
[----:B-1----:R-:W-:Y:S02]  /*b3f0*/  @P0 SHF.R.U32.HI R0, RZ, R4, R3 ;  /* 0x00000004ff000219 */ /* 0x002fe40000011603 */
[----:B------:R-:W-:Y:S02]  /*b400*/  CS2R R4, SRZ ;  /* 0x0000000000047805 */ /* 0x000fe4000001ff00 */
[----:B------:R-:W-:Y:S01]  /*b410*/  PLOP3.LUT P0, PT, PT, PT, PT, 0x80, 0x0 ;  /* 0x000000000000781c */ /* 0x000fe20003f0f070 */
[----:B------:R-:W-:Y:S02]  /*b420*/  IMAD.IADD R0, R139, 0x1, R0 ;  /* 0x000000018b007824 */ /* 0x000fe400078e0200 */
[----:B------:R-:W-:Y:S02]  /*b430*/  IMAD.MOV.U32 R139, RZ, RZ, RZ ;  /* 0x000000ffff8b7224 */ /* 0x000fe400078e00ff */
[----:B------:R-:W-:-:S05]  /*b440*/  IMAD.HI R0, R0, 0x2aaaaaab, RZ ;  /* 0x2aaaaaab00007827 */ /* 0x000fca00078e02ff */
[----:B------:R-:W-:-:S04]  /*b450*/  SHF.R.U32.HI R3, RZ, 0x1f, R0 ;  /* 0x0000001fff037819 */ /* 0x000fc80000011600 */
[----:B------:R-:W-:Y:S01]  /*b460*/  LEA.HI.SX32 R3, R0, R3, 0x1c ;  /* 0x0000000300037211 */ /* 0x000fe200078fe2ff */
[----:B------:R-:W-:-:S03]  /*b470*/  IMAD.MOV.U32 R0, RZ, RZ, RZ ;  /* 0x000000ffff007224 */ /* 0x000fc600078e00ff */
[----:B------:R-:W-:Y:S01]  /*b480*/  VIMNMX R72, R140, R3, PT ;  /* 0x000000038c487248 */ /* 0x000fe20003fe0100 */
[----:B------:R-:W-:-:S03]  /*b490*/  IMAD.MOV.U32 R3, RZ, RZ, RZ ;  /* 0x000000ffff037224 */ /* 0x000fc600078e00ff */
[----:B------:R-:W-:Y:S01]  /*b4a0*/  ISETP.GE.AND P1, PT, R72, 0x1, PT ;  /* 0x000000014800780c */ /* 0x000fe20003f26270 */
[----:B------:R-:W-:-:S12]  /*b4b0*/  @P2 BRA `(.L_x_2795) ;  /* 0x0000000000082947 */ /* 0x000fd80003800000 */
[----:B------:R-:W0:Y:S02]  /*b4c0*/  FENCE.VIEW.ASYNC.G ;  /* 0x00000000000073c6 */ /* 0x000e240000000100 */
[----:B0-----:R-:W-:Y:S06]  /*b4d0*/  BAR.ARV 0xc, 0x180 ;  /* 0x0306000000007b1d */ /* 0x001fec0000002000 */
.L_x_2795:
[----:B------:R-:W-:Y:S05]  /*b4e0*/  BSYNC B0 ;  /* 0x0000000000007941 */ /* 0x000fea0003800000 */
.L_x_2794:
[----:B------:R-:W-:Y:S01]  /*b4f0*/  CS2R R24, SRZ ;  /* 0x0000000000187805 */ /* 0x000fe2000001ff00 */
[----:B------:R-:W-:Y:S06]  /*b500*/  @!P1 BRA `(.L_x_2796) ;  /* 0x0000010c007c9947 */ /* 0x000fec0003800000 */
[----:B------:R-:W2:Y:S04]  /*b510*/  LDL R9, [R1+0x7c] ;  /* 0x00007c0001097983 */ /* 0x000ea80000100800 */
[----:B------:R-:W3:Y:S04]  /*b520*/  LDL R10, [R1+0x78] ;  /* 0x00007800010a7983 */ /* 0x000ee80000100800 */
[----:B--2---:R-:W0:Y:S01]  /*b530*/  SHFL.IDX PT, R0, R9, RZ, 0x1f ;  /* 0x00001fff09007589 */ /* 0x004e2200000e0000 */
[----:B---3--:R-:W-:-:S13]  /*b540*/  R2UR UR4, R10 ;  /* 0x000000000a0472ca */ /* 0x008fda00000e0000 */
[----:B------:R-:W-:Y:S01]  /*b550*/  ULOP3.LUT UP0, URZ, UR4, 0x1bf, URZ, 0xc0, !UPT ;  /* 0x000001bf043f7892 */ /* 0x000fe2000f80c03f */
[----:B0-----:R-:W-:-:S04]  /*b560*/  LEA.HI R3, R0, R0, RZ, 0x1 ;  /* 0x0000000000037211 */ /* 0x001fc800078f08ff */
[----:B------:R-:W-:Y:S02]  /*b570*/  LOP3.LUT R3, R3, 0x1e, RZ, 0xc0, !PT ;  /* 0x0000001e03037812 */ /* 0x000fe400078ec0ff */
[----:B------:R-:W-:-:S03]  /*b580*/  PLOP3.LUT P0, PT, PT, PT, UP0, 0x80, 0x0 ;  /* 0x000000000000781c */ /* 0x000fc60003f0f008 */
        /* <DEDUP_REMOVED lines=20> */
[----:B-1---5:R-:W-:Y:S05]  /*b6d0*/  CALL.ABS.NOINC R14 ;  /* 0x000000000e007343 */ /* 0x022fea0003c00000 */
.L_x_2797:
        /* <DEDUP_REMOVED lines=13> */
.L_x_2801:
[----:B-1----:R1:W2:Y:S02]  /*b7b0*/  SYNCS.PHASECHK.TRANS64.TRYWAIT P0, [R2+URZ+0x30800], R3 ;  /* 0x03080003020075a7 */ /* 0x0022a4000800017f */
[----:B--2---:R-:W-:Y:S05]  /*b7c0*/  @!P0 NANOSLEEP.SYNCS 0x989680 ;  /* 0x009896800000895d */ /* 0x004fea0003900000 */
[----:B------:R-:W2:Y:S02]  /*b7d0*/  @!P0 SYNCS.PHASECHK.TRANS64 P0, [R2+URZ+0x30800], R3 ;  /* 0x03080003020085a7 */ /* 0x000ea4000800007f */
[----:B--2---:R-:W-:Y:S05]  /*b7e0*/  @!P0 BRA `(.L_x_2801) ;  /* 0xfffffffc00f08947 */ /* 0x004fea000383ffff */
.L_x_2800:
[----:B------:R-:W-:Y:S05]  /*b7f0*/  BSYNC B0 ;  /* 0x0000000000007941 */ /* 0x000fea0003800000 */
.L_x_2799:
[----:B------:R-:W-:Y:S05]  /*b800*/  BRA `(.L_x_2802) ;  /* 0x0000007400687947 */ /* 0x000fea0003800000 */
.L_x_2798:
[----:B------:R-:W2:Y:S01]  /*b810*/  LDL R0, [R1+0x78] ;  /* 0x0000780001007983 */ /* 0x000ea20000100800 */
[----:B------:R-:W-:Y:S01]  /*b820*/  ULDC.64 UR6, c[0x0][0x408] ;  /* 0x0001020000067ab9 */ /* 0x000fe20000000a00 */
[----:B--2---:R-:W-:Y:S02]  /*b830*/  R2UR UR4, R0 ;  /* 0x00000000000472ca */ /* 0x004fe400000e0000 */
[----:B-----5:R-:W-:-:S05]  /*b840*/  SHF.R.S32.HI R0, RZ, 0x1f, R138 ;  /* 0x0000001fff007819 */ /* 0x020fca000001148a */
[----:B------:R-:W-:-:S04]  /*b850*/  IMAD R5, R0, UR6, RZ ;  /* 0x0000000600057c24 */ /* 0x000fc8000f8e02ff */
[----:B------:R-:W-:Y:S02]  /*b860*/  IMAD R5, R138, UR7, R5 ;  /* 0x000000078a057c24 */ /* 0x000fe4000f8e0205 */
[----:B------:R-:W-:-:S03]  /*b870*/  ULOP3.LUT UP0, URZ, UR4, 0x3ff, URZ, 0xc0, !UPT ;  /* 0x000003ff043f7892 */ /* 0x000fc6000f80c03f */
[----:B------:R-:W-:Y:S02]  /*b880*/  ULDC.64 UR4, c[0x0][0x3f8] ;  /* 0x0000fe0000047ab9 */ /* 0x000fe40000000a00 */
[----:B------:R-:W-:Y:S01]  /*b890*/  IMAD R3, R0, UR4, RZ ;  /* 0x0000000400037c24 */ /* 0x000fe2000f8e02ff */
[----:B------:R-:W-:Y:S01]  /*b8a0*/  PLOP3.LUT P0, PT, PT, PT, UP0, 0x80, 0x0 ;  /* 0x000000000000781c */ /* 0x000fe20003f0f008 */
[----:B------:R-:W-:-:S04]  /*b8b0*/  IMAD.WIDE.U32 R24, R138, UR4, RZ ;  /* 0x000000048a187c25 */ /* 0x000fc8000f8e00ff */
[C---:B------:R-:W-:Y:S02]  /*b8c0*/  IMAD R3, R138.reuse, UR5, R3 ;  /* 0x000000058a037c24 */ /* 0x040fe4000f8e0203 */
[----:B------:R-:W-:-:S04]  /*b8d0*/  IMAD.WIDE.U32 R138, R138, UR6, RZ ;  /* 0x000000068a8a7c25 */ /* 0x000fc8000f8e00ff */
[----:B------:R-:W-:Y:S02]  /*b8e0*/  IMAD.IADD R27, R3, 0x1, R25 ;  /* 0x00000001031b7824 */ /* 0x000fe400078e0219 */
[----:B------:R-:W-:Y:S01]  /*b8f0*/  IMAD.IADD R29, R5, 0x1, R139 ;  /* 0x00000001051d7824 */ /* 0x000fe200078e028b */
        /* <DEDUP_REMOVED lines=17> */
.L_x_2803:
[----:B------:R-:W-:Y:S01]  /*ba10*/  ULDC.U8 UR4, c[0x0][0x410] ;  /* 0x0001040000047ab9 */ /* 0x000fe20000000000 */
[----:B------:R-:W-:Y:S01]  /*ba20*/  BSSY B0, `(.L_x_2804) ;  /* 0x0000730000007945 */ /* 0x000fe20003800000 */
[----:B------:R-:W-:Y:S01]  /*ba30*/  ISETP.NE.AND P0, PT, RZ, UR4, PT ;  /* 0x00000004ff007c0c */ /* 0x000fe2000bf05270 */
[----:B------:R-:W-:-:S12]  /*ba40*/  IMAD.IADD R63, R203, 0x1, R225 ;  /* 0x00000001cb3f7824 */ /* 0x000fd800078e02e1 */
[----:B------:R-:W-:Y:S05]  /*ba50*/  @!P0 BRA `(.L_x_2805) ;  /* 0x0000003800888947 */ /* 0x000fea0003800000 */
[----:B------:R-:W2:Y:S01]  /*ba60*/  LDL R20, [R1+0x54] ;  /* 0x0000540001147983 */ /* 0x000ea20000100800 */
[----:B------:R-:W0:Y:S01]  /*ba70*/  LDC R21, c[0x0][0x448] ;  /* 0x00011200ff157b82 */ /* 0x000e220000000800 */
        /* <DEDUP_REMOVED lines=11> */
[----:B0-----:R-:W-:-:S13]  /*bb30*/  ISETP.NE.AND P0, PT, R21, 0x1, PT ;  /* 0x000000011500780c */ /* 0x001fda0003f05270 */
[----:B------:R-:W0:Y:S08]  /*bb40*/  @P0 LDC R0, c[0x0][0x44c] ;  /* 0x00011300ff000b82 */ /* 0x000e300000000800 */
[----:B------:R-:W1:Y:S01]  /*bb50*/  @P0 LDC R5, c[0x0][0x450] ;  /* 0x00011400ff050b82 */ /* 0x000e620000000800 */
[----:B--2---:R-:W-:-:S04]  /*bb60*/  IMAD R3, R20, 0x40, R63 ;  /* 0x0000004014037824 */ /* 0x004fc800078e023f */
[----:B0-----:R-:W-:-:S05]  /*bb70*/  @P0 IMAD.HI.U32 R0, R3, R0, RZ ;  /* 0x0000000003000227 */ /* 0x001fca00078e00ff */
[----:B-1----:R-:W-:-:S04]  /*bb80*/  @P0 SHF.R.U32.HI R3, RZ, R5, R0 ;  /* 0x00000005ff030219 */ /* 0x002fc80000011600 */
        /* <DEDUP_REMOVED lines=17> */
[----:B------:R0:W1:Y:S04]  /*bca0*/  SHFL.IDX PT, R3, R7, RZ, 0x1c1f ;  /* 0x001c1fff07037589 */ /* 0x00006800000e0000 */
[----:B------:R0:W2:Y:S04]  /*bcb0*/  SHFL.IDX PT, R0, R6, RZ, 0x1c1f ;  /* 0x001c1fff06007589 */ /* 0x0000a800000e0000 */
[----:B------:R0:W3:Y:S04]  /*bcc0*/  SHFL.IDX PT, R5, R10, RZ, 0x1c1f ;  /* 0x001c1fff0a057589 */ /* 0x0000e800000e0000 */
[----:B------:R0:W4:Y:S02]  /*bcd0*/  SHFL.IDX PT, R14, R4, RZ, 0x1c1f ;  /* 0x001c1fff040e7589 */ /* 0x00012400000e0000 */
.L_x_3073:
        /* <DEDUP_REMOVED lines=29> */
[-C--:B--2---:R-:W-:Y:S01]  /*beb0*/  @!P3 IADD3 R26, P6, R0, R29.reuse, RZ ;  /* 0x0000001d001ab210 */ /* 0x084fe20007fde0ff */
[----:B------:R-:W-:Y:S01]  /*bec0*/  @!P0 IMAD.SHL.U32 R37, R205, 0x2, RZ ;  /* 0x00000002cd258824 */ /* 0x000fe200078e00ff */
[----:B----4-:R-:W-:Y:S01]  /*bed0*/  @!P3 IADD3 R28, P5, R14, R29, RZ ;  /* 0x0000001d0e1cb210 */ /* 0x010fe20007fbe0ff */
[----:B-1----:R-:W-:Y:S01]  /*bee0*/  @!P4 IMAD.MOV.U32 R31, RZ, RZ, R3 ;  /* 0x000000ffff1fc224 */ /* 0x002fe200078e0003 */
[----:B------:R-:W-:Y:S01]  /*bef0*/  @!P1 SHF.L.U64.HI R32, R207, 0x1, R66 ;  /* 0x00000001cf209819 */ /* 0x000fe20000010242 */
[--C-:B------:R-:W-:Y:S01]  /*bf00*/  @!P3 IMAD.X R27, R3, 0x1, R8.reuse, P6 ;  /* 0x00000001031bb824 */ /* 0x100fe200030e0608 */
[-C--:B------:R-:W-:Y:S01]  /*bf10*/  @!P2 IADD3 R20, P6, R0, R25.reuse, RZ ;  /* 0x000000190014a210 */ /* 0x080fe20007fde0ff */
[----:B---3--:R-:W-:Y:S01]  /*bf20*/  @!P3 IMAD.X R29, R5, 0x1, R8, P5 ;  /* 0x00000001051db824 */ /* 0x008fe200028e0608 */
[----:B------:R-:W-:Y:S01]  /*bf30*/  @!P2 IADD3 R24, P5, R14, R25, RZ ;  /* 0x000000190e18a210 */ /* 0x000fe20007fbe0ff */
[----:B------:R-:W-:Y:S01]  /*bf40*/  @!P4 IMAD.MOV.U32 R15, RZ, RZ, R5 ;  /* 0x000000ffff0fc224 */ /* 0x000fe200078e0005 */
[----:B------:R-:W-:Y:S01]  /*bf50*/  @!P0 SHF.L.U64.HI R40, R205, 0x1, R64 ;  /* 0x00000001cd288819 */ /* 0x000fe20000010240 */
[--C-:B------:R-:W-:Y:S01]  /*bf60*/  @!P2 IMAD.X R21, R3, 0x1, R12.reuse, P6 ;  /* 0x000000010315a824 */ /* 0x100fe200030e060c */
[----:B------:R-:W-:Y:S01]  /*bf70*/  @!P1 IADD3 R8, P6, R0, R13, RZ ;  /* 0x0000000d00089210 */ /* 0x000fe20007fde0ff */
[----:B------:R-:W-:Y:S01]  /*bf80*/  @!P2 IMAD.X R25, R5, 0x1, R12, P5 ;  /* 0x000000010519a824 */ /* 0x000fe200028e060c */
[----:B------:R-:W-:-:S02]  /*bf90*/  ISETP.GE.AND P5, PT, R215, UR4, PT ;  /* 0x00000004d7007c0c */ /* 0x000fc4000bfa6270 */
[----:B------:R-:W-:Y:S01]  /*bfa0*/  @!P4 MOV R30, R0 ;  /* 0x00000000001ec202 */ /* 0x000fe20000000f00 */
[----:B------:R-:W-:Y:S01]  /*bfb0*/  @!P1 IMAD.X R9, R3, 0x1, R32, P6 ;  /* 0x0000000103099824 */ /* 0x000fe200030e0620 */
[----:B------:R-:W-:-:S03]  /*bfc0*/  @!P1 IADD3 R12, P6, R14, R13, RZ ;  /* 0x0000000d0e0c9210 */ /* 0x000fc60007fde0ff */
        /* <DEDUP_REMOVED lines=23> */
[----:B-1----:R-:W-:Y:S02]  /*c140*/  CS2R R30, SRZ ;  /* 0x00000000001e7805 */ /* 0x002fe4000001ff00 */
[----:B--2---:R-:W-:Y:S01]  /*c150*/  CS2R R32, SRZ ;  /* 0x0000000000207805 */ /* 0x004fe2000001ff00 */
        /* <DEDUP_REMOVED lines=10> */
.L_x_2808:
[----:B------:R-:W-:Y:S05]  /*c200*/  BSYNC B1 ;  /* 0x0000000000017941 */ /* 0x000fea0003800000 */
.L_x_2807:
[----:B-1---5:R-:W-:Y:S01]  /*c210*/  IMAD.MOV.U32 R8, RZ, RZ, R53 ;  /* 0x000000ffff087224 */ /* 0x022fe200078e0035 */
[----:B------:R-:W-:Y:S01]  /*c220*/  UMOV UR4, 0xffffffff ;  /* 0xffffffff00047882 */ /* 0x000fe20000000000 */
[----:B--2---:R-:W-:Y:S02]  /*c230*/  IMAD.MOV.U32 R0, RZ, RZ, R48 ;  /* 0x000000ffff007224 */ /* 0x004fe400078e0030 */
[----:B------:R-:W-:Y:S01]  /*c240*/  IMAD.MOV.U32 R3, RZ, RZ, R49 ;  /* 0x000000ffff037224 */ /* 0x000fe200078e0031 */
[----:B------:R-:W-:Y:S01]  /*c250*/  PRMT R92, R8, 0x7610, R92 ;  /* 0x00007610085c7816 */ /* 0x000fe2000000005c */
[----:B---3--:R-:W-:Y:S01]  /*c260*/  IMAD.MOV.U32 R5, RZ, RZ, R52 ;  /* 0x000000ffff057224 */ /* 0x008fe200078e0034 */
        /* <DEDUP_REMOVED lines=39> */
[----:B------:R-:W-:Y:S02]  /*c4e0*/  PRMT R82, R8, 0x7610, R82 ;  /* 0x0000761008527816 */ /* 0x000fe40000000052 */
[----:B------:R-:W-:Y:S02]  /*c4f0*/  CS2R R8, SRZ ;  /* 0x0000000000087805 */ /* 0x000fe4000001ff00 */
[----:B------:R-:W-:Y:S02]  /*c500*/  PRMT R85, R0, 0x7610, R85 ;  /* 0x0000761000557816 */ /* 0x000fe40000000055 */
[----:B------:R-:W-:Y:S02]  /*c510*/  PRMT R86, R3, 0x7610, R86 ;  /* 0x0000761003567816 */ /* 0x000fe40000000056 */
[----:B------:R-:W-:Y:S01]  /*c520*/  PRMT R81, R5, 0x7610, R81 ;  /* 0x0000761005517816 */ /* 0x000fe20000000051 */
[----:B------:R-:W-:Y:S06]  /*c530*/  BRA.DIV UR4, `(.L_x_2809) ;  /* 0x000001a2042c7947 */ /* 0x000fec000b800000 */
[----:B------:R1:W2:Y:S04]  /*c540*/  SHFL.IDX PT, R3, R7, 0x1, 0x1c1f ;  /* 0x003c1f0007037f89 */ /* 0x0002a800000e0000 */
[----:B------:R1:W3:Y:S04]  /*c550*/  SHFL.IDX PT, R0, R6, 0x1, 0x1c1f ;  /* 0x003c1f0006007f89 */ /* 0x0002e800000e0000 */
[----:B------:R1:W1:Y:S04]  /*c560*/  SHFL.IDX PT, R5, R10, 0x1, 0x1c1f ;  /* 0x003c1f000a057f89 */ /* 0x00026800000e0000 */
[----:B0-----:R-:W0:Y:S02]  /*c570*/  SHFL.IDX PT, R4, R4, 0x1, 0x1c1f ;  /* 0x003c1f0004047f89 */ /* 0x001e2400000e0000 */
.L_x_3079:
[----:B------:R-:W-:Y:S01]  /*c580*/  VIADD R63, R63, 0x40 ;  /* 0x000000403f3f7836 */ /* 0x000fe20000000000 */
[----:B-1----:R-:W-:Y:S01]  /*c590*/  LOP3.LUT R6, R219, 0x18, R16, 0xf8, !PT ;  /* 0x00000018db067812 */ /* 0x002fe200078ef810 */
[----:B------:R-:W-:Y:S01]  /*c5a0*/  BSSY B1, `(.L_x_2810) ;  /* 0x0000053000017945 */ /* 0x000fe20003800000 */
[----:B------:R-:W-:Y:S02]  /*c5b0*/  LOP3.LUT P0, RZ, R228, 0x4, RZ, 0xc0, !PT ;  /* 0x00000004e4ff7812 */ /* 0x000fe4000780c0ff */
[----:B------:R-:W-:Y:S02]  /*c5c0*/  CS2R R12, SRZ ;  /* 0x00000000000c7805 */ /* 0x000fe4000001ff00 */
[----:B------:R-:W-:Y:S02]  /*c5d0*/  ISETP.GE.AND P1, PT, R63, R80, PT ;  /* 0x000000503f00720c */ /* 0x000fe40003f26270 */
[----:B------:R-:W-:Y:S02]  /*c5e0*/  CS2R R20, SRZ ;  /* 0x0000000000147805 */ /* 0x000fe4000001ff00 */
[----:B------:R-:W-:-:S02]  /*c5f0*/  LOP3.LUT R7, R6, R221, RZ, 0x3c, !PT ;  /* 0x000000dd06077212 */ /* 0x000fc400078e3cff */
[----:B------:R-:W-:Y:S02]  /*c600*/  CS2R R26, SRZ ;  /* 0x00000000001a7805 */ /* 0x000fe4000001ff00 */
[----:B------:R-:W-:Y:S02]  /*c610*/  CS2R R34, SRZ ;  /* 0x0000000000227805 */ /* 0x000fe4000001ff00 */
[----:B------:R-:W-:Y:S02]  /*c620*/  CS2R R42, SRZ ;  /* 0x00000000002a7805 */ /* 0x000fe4000001ff00 */
[----:B------:R-:W-:Y:S01]  /*c630*/  CS2R R44, SRZ ;  /* 0x00000000002c7805 */ /* 0x000fe2000001ff00 */
[----:B------:R-:W-:Y:S01]  /*c640*/  IMAD.IADD R7, R222, 0x1, R7 ;  /* 0x00000001de077824 */ /* 0x000fe200078e0207 */
[----:B------:R-:W-:Y:S02]  /*c650*/  CS2R R36, SRZ ;  /* 0x0000000000247805 */ /* 0x000fe4000001ff00 */
[----:B------:R-:W-:-:S02]  /*c660*/  CS2R R28, SRZ ;  /* 0x00000000001c7805 */ /* 0x000fc4000001ff00 */
[----:B------:R-:W-:Y:S02]  /*c670*/  CS2R R24, SRZ ;  /* 0x0000000000187805 */ /* 0x000fe4000001ff00 */
[----:B----4-:R-:W-:Y:S01]  /*c680*/  CS2R R14, SRZ ;  /* 0x00000000000e7805 */ /* 0x010fe2000001ff00 */
[----:B------:R-:W-:Y:S01]  /*c690*/  IMAD R62, R7, 0x2, R2 ;  /* 0x00000002073e7824 */ /* 0x000fe200078e0202 */
        /* <DEDUP_REMOVED lines=13> */
[----:B------:R-:W-:Y:S01]  /*c770*/  @!P2 IMAD.SHL.U32 R67, R207, 0x2, RZ ;  /* 0x00000002cf43a824 */ /* 0x000fe200078e00ff */
[-C--:B---3--:R-:W-:Y:S01]  /*c780*/  @!P4 IADD3 R10, P5, R0, R9.reuse, RZ ;  /* 0x00000009000ac210 */ /* 0x088fe20007fbe0ff */
[----:B------:R-:W-:Y:S01]  /*c790*/  @!P1 IMAD.SHL.U32 R7, R205, 0x2, RZ ;  /* 0x00000002cd079824 */ /* 0x000fe200078e00ff */
[----:B0-----:R-:W-:Y:S02]  /*c7a0*/  @!P4 IADD3 R8, P6, R4, R9, RZ ;  /* 0x000000090408c210 */ /* 0x001fe40007fde0ff */
[----:B------:R-:W-:Y:S01]  /*c7b0*/  @!P2 SHF.L.U64.HI R14, R207, 0x1, R66 ;  /* 0x00000001cf0ea819 */ /* 0x000fe20000010242 */
[--C-:B--2---:R-:W-:Y:S01]  /*c7c0*/  @!P4 IMAD.X R11, R3, 0x1, R6.reuse, P5 ;  /* 0x00000001030bc824 */ /* 0x104fe200028e0606 */
[-C--:B------:R-:W-:Y:S01]  /*c7d0*/  @!P3 IADD3 R78, P5, R0, R75.reuse, RZ ;  /* 0x0000004b004eb210 */ /* 0x080fe20007fbe0ff */
[----:B------:R-:W-:Y:S01]  /*c7e0*/  @!P4 IMAD.X R9, R5, 0x1, R6, P6 ;  /* 0x000000010509c824 */ /* 0x000fe200030e0606 */
        /* <DEDUP_REMOVED lines=46> */
.L_x_2811:
[----:B------:R-:W-:Y:S05]  /*cad0*/  BSYNC B1 ;  /* 0x0000000000017941 */ /* 0x000fea0003800000 */
.L_x_2810:
[----:B-1----:R-:W0:Y:S01]  /*cae0*/  LDL R64, [R1+0x50] ;  /* 0x0000500001407983 */ /* 0x002e220000100800 */
[----:B------:R-:W-:Y:S01]  /*caf0*/  VIADD R5, R62, 0x12400 ;  /* 0x000124003e057836 */ /* 0x000fe20000000000 */
[----:B------:R-:W-:Y:S01]  /*cb00*/  VIADDMNMX R80, R80, -R225, 0x80, PT ;  /* 0x0000008050507446 */ /* 0x000fe200038009e1 */
[----:B---3--:R-:W-:Y:S01]  /*cb10*/  VIADD R0, R62, 0x12440 ;  /* 0x000124403e007836 */ /* 0x008fe20000000000 */
[----:B------:R-:W-:Y:S01]  /*cb20*/  BSSY B1, `(.L_x_2812) ;  /* 0x0000036000017945 */ /* 0x000fe20003800000 */
[----:B------:R-:W-:Y:S01]  /*cb30*/  @P0 VIADD R0, R5, 0xffffffc0 ;  /* 0xffffffc005000836 */ /* 0x000fe20000000000 */
[----:B------:R-:W-:Y:S01]  /*cb40*/  ISETP.GE.AND P1, PT, R203, R80, PT ;  /* 0x00000050cb00720c */ /* 0x000fe20003f26270 */
[----:B-----5:R-:W-:Y:S02]  /*cb50*/  IMAD.MOV.U32 R5, RZ, RZ, R9 ;  /* 0x000000ffff057224 */ /* 0x020fe400078e0009 */
[----:B------:R-:W-:Y:S02]  /*cb60*/  IMAD.MOV.U32 R6, RZ, RZ, R12 ;  /* 0x000000ffff067224 */ /* 0x000fe400078e000c */
[----:B------:R-:W-:Y:S01]  /*cb70*/  IMAD.MOV.U32 R7, RZ, RZ, R13 ;  /* 0x000000ffff077224 */ /* 0x000fe200078e000d */
[----:B------:R-:W-:Y:S01]  /*cb80*/  PRMT R63, R5, 0x7610, R63 ;  /* 0x00007610053f7816 */ /* 0x000fe2000000003f */
[----:B--2---:R-:W-:Y:S01]  /*cb90*/  IMAD.MOV.U32 R3, RZ, RZ, R8 ;  /* 0x000000ffff037224 */ /* 0x004fe200078e0008 */
[----:B------:R-:W-:Y:S01]  /*cba0*/  PRMT R66, R6, 0x7610, R66 ;  /* 0x0000761006427816 */ /* 0x000fe20000000042 */
[----:B------:R-:W-:Y:S01]  /*cbb0*/  IMAD.MOV.U32 R6, RZ, RZ, R20 ;  /* 0x000000ffff067224 */ /* 0x000fe200078e0014 */
[----:B------:R-:W-:-:S02]  /*cbc0*/  PRMT R67, R7, 0x7610, R67 ;  /* 0x0000761007437816 */ /* 0x000fc40000000043 */
[----:B------:R-:W-:Y:S02]  /*cbd0*/  MOV R7, R21 ;  /* 0x0000001500077202 */ /* 0x000fe40000000f00 */
[----:B------:R-:W-:Y:S01]  /*cbe0*/  PRMT R74, R6, 0x7610, R74 ;  /* 0x00007610064a7816 */ /* 0x000fe2000000004a */
[----:B------:R-:W-:Y:S01]  /*cbf0*/  IMAD.MOV.U32 R6, RZ, RZ, R34 ;  /* 0x000000ffff067224 */ /* 0x000fe200078e0022 */
        /* <DEDUP_REMOVED lines=16> */
[----:B------:R-:W-:Y:S02]  /*cd00*/  PRMT R70, R7, 0x7610, R70 ;  /* 0x0000761007467816 */ /* 0x000fe40000000046 */
[----:B0-----:R-:W-:-:S04]  /*cd10*/  LEA.HI R4, R64, R64, RZ, 0x1 ;  /* 0x0000004040047211 */ /* 0x001fc800078f08ff */
[----:B------:R-:W-:-:S05]  /*cd20*/  LOP3.LUT R4, R4, 0xfffffffe, RZ, 0xc0, !PT ;  /* 0xfffffffe04047812 */ /* 0x000fca00078ec0ff */
[----:B------:R-:W-:Y:S02]  /*cd30*/  IMAD.IADD R4, R64, 0x1, -R4 ;  /* 0x0000000140047824 */ /* 0x000fe400078e0a04 */
[----:B------:R-:W-:-:S03]  /*cd40*/  IMAD.MOV.U32 R64, RZ, RZ, R26 ;  /* 0x000000ffff407224 */ /* 0x000fc600078e001a */
[----:B------:R-:W-:Y:S01]  /*cd50*/  SHF.L.U32 R5, R4, 0x1f, RZ ;  /* 0x0000001f04057819 */ /* 0x000fe200000006ff */
[----:B------:R-:W-:Y:S01]  /*cd60*/  IMAD.MOV.U32 R4, RZ, RZ, R27 ;  /* 0x000000ffff047224 */ /* 0x000fe200078e001b */
[----:B------:R-:W-:Y:S01]  /*cd70*/  PRMT R78, R64, 0x7610, R78 ;  /* 0x00007610404e7816 */ /* 0x000fe2000000004e */
[----:B------:R-:W-:Y:S01]  /*cd80*/  IMAD.MOV.U32 R64, RZ, RZ, R42 ;  /* 0x000000ffff407224 */ /* 0x000fe200078e002a */
[----:B------:R-:W0:Y:S02]  /*cd90*/  SYNCS.PHASECHK.TRANS64.TRYWAIT P0, [R2+URZ+0x30800], R5 ;  /* 0x03080005020075a7 */ /* 0x000e24000800017f */
        /* <DEDUP_REMOVED lines=10> */
[----:B------:R-:W-:-:S04]  /*ce40*/  PRMT R71, R64, 0x7610, R71 ;  /* 0x0000761040477816 */ /* 0x000fc80000000047 */
[----:B------:R-:W-:Y:S01]  /*ce50*/  PRMT R76, R4, 0x7610, R76 ;  /* 0x00007610044c7816 */ /* 0x000fe2000000004c */
[----:B------:R-:W-:Y:S01]  /*ce60*/  IMAD.MOV.U32 R4, RZ, RZ, R10 ;  /* 0x000000ffff047224 */ /* 0x000fe200078e000a */
[----:B0-----:R-:W-:Y:S06]  /*ce70*/  @!P0 BRA `(.L_x_2813) ;  /* 0x0000019800508947 */ /* 0x001fec0003800000 */
.L_x_3080:
[----:B------:R-:W-:Y:S05]  /*ce80*/  BSYNC B1 ;  /* 0x0000000000017941 */ /* 0x000fea0003800000 */
.L_x_2812:
[----:B------:R-:W-:Y:S01]  /*ce90*/  BSSY B1, `(.L_x_2814) ;  /* 0x000012f000017945 */ /* 0x000fe20003800000 */
[----:B------:R-:W-:Y:S02]  /*cea0*/  PRMT R64, R4, 0x7610, R64 ;  /* 0x0000761004407816 */ /* 0x000fe40000000040 */
[----:B------:R-:W-:Y:S01]  /*ceb0*/  PRMT R65, R6, 0x7610, R65 ;  /* 0x0000761006417816 */ /* 0x000fe20000000041 */
[----:B------:R-:W-:Y:S06]  /*cec0*/  @P1 BRA `(.L_x_2815) ;  /* 0x0000001000ac1947 */ /* 0x000fec0003800000 */
[----:B------:R-:W1:Y:S01]  /*ced0*/  LDC R4, c[0x0][0x3f4] ;  /* 0x0000fd00ff047b82 */ /* 0x000e620000000800 */
[----:B------:R-:W-:Y:S01]  /*cee0*/  BSSY B2, `(.L_x_2816) ;  /* 0x0000036000027945 */ /* 0x000fe20003800000 */
[-C--:B-1----:R-:W-:Y:S02]  /*cef0*/  ISETP.GE.AND P0, PT, R192, R4.reuse, PT ;  /* 0x00000004c000720c */ /* 0x082fe40003f06270 */
[-C--:B------:R-:W-:Y:S02]  /*cf00*/  ISETP.GE.AND P1, PT, R208, R4.reuse, PT ;  /* 0x00000004d000720c */ /* 0x080fe40003f26270 */
[-C--:B------:R-:W-:Y:S02]  /*cf10*/  ISETP.GE.AND P2, PT, R206, R4.reuse, PT ;  /* 0x00000004ce00720c */ /* 0x080fe40003f46270 */
[-C--:B------:R-:W-:Y:S02]  /*cf20*/  ISETP.GE.AND P3, PT, R207, R4.reuse, PT ;  /* 0x00000004cf00720c */ /* 0x080fe40003f66270 */
[----:B------:R-:W-:-:S02]  /*cf30*/  ISETP.GE.AND P4, PT, R205, R4, PT ;  /* 0x00000004cd00720c */ /* 0x000fc40003f86270 */
[----:B------:R-:W-:-:S03]  /*cf40*/  ISETP.GE.AND P5, PT, R215, R4, PT ;  /* 0x00000004d700720c */ /* 0x000fc60003fa6270 */
[----:B------:R-:W-:Y:S10]  /*cf50*/  @P0 BRA `(.L_x_2817) ;  /* 0x0000000000b80947 */ /* 0x000ff40003800000 */
[----:B0-----:R-:W0:Y:S01]  /*cf60*/  LDS.128 R4, [R62+0x12400] ;  /* 0x012400003e047984 */ /* 0x001e220000000c00 */
[----:B------:R-:W-:Y:S02]  /*cf70*/  SHF.R.U64 R114, R58, 0x10, R59 ;  /* 0x000000103a727819 */ /* 0x000fe4000000123b */
[--C-:B------:R-:W-:Y:S02]  /*cf80*/  SHF.R.U64 R58, R60, 0x10, R61.reuse ;  /* 0x000000103c3a7819 */ /* 0x100fe4000000123d */
[----:B------:R-:W-:Y:S02]  /*cf90*/  SHF.R.U32.HI R61, RZ, 0x10, R61 ;  /* 0x00000010ff3d7819 */ /* 0x000fe4000001163d */
[----:B------:R-:W-:Y:S02]  /*cfa0*/  SHF.R.U32.HI R59, RZ, 0x10, R59 ;  /* 0x00000010ff3b7819 */ /* 0x000fe4000001163b */
[----:B------:R-:W-:Y:S02]  /*cfb0*/  PRMT R112, R112, 0x5410, R61 ;  /* 0x0000541070707816 */ /* 0x000fe4000000003d */
[----:B------:R-:W-:-:S02]  /*cfc0*/  PRMT R110, R110, 0x5410, R59 ;  /* 0x000054106e6e7816 */ /* 0x000fc4000000003b */
[----:B------:R-:W-:Y:S01]  /*cfd0*/  PRMT R109, R109, 0x5410, R114 ;  /* 0x000054106d6d7816 */ /* 0x000fe20000000072 */
[----:B------:R-:W-:Y:S01]  /*cfe0*/  IMAD.U32 R114, R112, 0x10000, RZ ;  /* 0x0001000070727824 */ /* 0x000fe200078e00ff */
[----:B------:R-:W-:Y:S01]  /*cff0*/  PRMT R113, R111, 0x5410, R58 ;  /* 0x000054106f717816 */ /* 0x000fe2000000003a */
[----:B------:R-:W-:Y:S01]  /*d000*/  IMAD.U32 R111, R110, 0x10000, RZ ;  /* 0x000100006e6f7824 */ /* 0x000fe200078e00ff */
        /* <DEDUP_REMOVED lines=10> */
[C---:B------:R-:W-:Y:S01]  /*d0b0*/  FFMA.FTZ R115, R58.reuse, R111, -R115 ;  /* 0x0000006f3a737223 */ /* 0x040fe20000010873 */
[----:B------:R-:W-:Y:S02]  /*d0c0*/  IMAD.U32 R7, R5, 0x10000, RZ ;  /* 0x0001000005077824 */ /* 0x000fe400078e00ff */
[----:B------:R-:W-:Y:S01]  /*d0d0*/  FFMA.FTZ R114, R58, R114, R59 ;  /* 0x000000723a727223 */ /* 0x000fe2000001003b */
[-C--:B------:R-:W-:Y:S01]  /*d0e0*/  FMUL.FTZ R111, R61, R110.reuse ;  /* 0x0000006e3d6f7220 */ /* 0x080fe20000410000 */
        /* <DEDUP_REMOVED lines=21> */
.L_x_2817:
[----:B------:R-:W-:Y:S05]  /*d240*/  BSYNC B2 ;  /* 0x0000000000027941 */ /* 0x000fea0003800000 */
.L_x_2816:
[----:B------:R-:W-:Y:S04]  /*d250*/  BSSY B2, `(.L_x_2818) ;  /* 0x0000030000027945 */ /* 0x000fe80003800000 */
[----:B------:R-:W-:Y:S05]  /*d260*/  @P1 BRA `(.L_x_2819) ;  /* 0x0000000000b81947 */ /* 0x000fea0003800000 */
[----:B01----:R-:W0:Y:S01]  /*d270*/  LDS.128 R4, [R0] ;  /* 0x0000000000047984 */ /* 0x003e220000000c00 */
[----:B------:R-:W-:Y:S02]  /*d280*/  SHF.R.U64 R58, R54, 0x10, R55 ;  /* 0x00000010363a7819 */ /* 0x000fe40000001237 */
[----:B------:R-:W-:Y:S02]  /*d290*/  SHF.R.U64 R54, R56, 0x10, R57 ;  /* 0x0000001038367819 */ /* 0x000fe40000001239 */
[----:B------:R-:W-:Y:S02]  /*d2a0*/  SHF.R.U32.HI R55, RZ, 0x10, R55 ;  /* 0x00000010ff377819 */ /* 0x000fe40000011637 */
[----:B------:R-:W-:Y:S02]  /*d2b0*/  SHF.R.U32.HI R57, RZ, 0x10, R57 ;  /* 0x00000010ff397819 */ /* 0x000fe40000011639 */
[----:B------:R-:W-:Y:S02]  /*d2c0*/  PRMT R98, R98, 0x5410, R55 ;  /* 0x0000541062627816 */ /* 0x000fe40000000037 */
[----:B------:R-:W-:-:S02]  /*d2d0*/  PRMT R100, R100, 0x5410, R57 ;  /* 0x0000541064647816 */ /* 0x000fc40000000039 */
[----:B------:R-:W-:Y:S02]  /*d2e0*/  PRMT R97, R97, 0x5410, R58 ;  /* 0x0000541061617816 */ /* 0x000fe4000000003a */
[----:B------:R-:W-:Y:S01]  /*d2f0*/  SHF.L.U32 R58, R98, 0x10, RZ ;  /* 0x00000010623a7819 */ /* 0x000fe200000006ff */
[C---:B------:R-:W-:Y:S01]  /*d300*/  IMAD.U32 R59, R100.reuse, 0x10000, RZ ;  /* 0x00010000643b7824 */ /* 0x040fe200078e00ff */
[----:B------:R-:W-:Y:S02]  /*d310*/  LOP3.LUT R100, R100, 0xffff0000, RZ, 0xc0, !PT ;  /* 0xffff000064647812 */ /* 0x000fe400078ec0ff */
[----:B------:R-:W-:Y:S02]  /*d320*/  PRMT R99, R99, 0x5410, R54 ;  /* 0x0000541063637816 */ /* 0x000fe40000000036 */
        /* <DEDUP_REMOVED lines=34> */
.L_x_2819:
[----:B------:R-:W-:Y:S05]  /*d550*/  BSYNC B2 ;  /* 0x0000000000027941 */ /* 0x000fea0003800000 */
.L_x_2818:
        /* <DEDUP_REMOVED lines=48> */
.L_x_2821:
[----:B------:R-:W-:Y:S05]  /*d860*/  BSYNC B2 ;  /* 0x0000000000027941 */ /* 0x000fea0003800000 */
.L_x_2820:
        /* <DEDUP_REMOVED lines=48> */
.L_x_2823:
[----:B------:R-:W-:Y:S05]  /*db70*/  BSYNC B2 ;  /* 0x0000000000027941 */ /* 0x000fea0003800000 */
.L_x_2822:
[----:B------:R-:W-:Y:S04]  /*db80*/  BSSY B2, `(.L_x_2824) ;  /* 0x0000030000027945 */ /* 0x000fe80003800000 */
        /* <DEDUP_REMOVED lines=47> */
.L_x_2825:
[----:B------:R-:W-:Y:S05]  /*de80*/  BSYNC B2 ;  /* 0x0000000000027941 */ /* 0x000fea0003800000 */
.L_x_2824:
[----:B------:R-:W-:Y:S05]  /*de90*/  @P5 BRA `(.L_x_2815) ;  /* 0x0000000000b85947 */ /* 0x000fea0003800000 */
[----:B01234-:R-:W0:Y:S01]  /*dea0*/  LDS.128 R4, [R0+0x8000] ;  /* 0x0080000000047984 */ /* 0x01fe220000000c00 */
[--C-:B------:R-:W-:Y:S02]  /*deb0*/  SHF.R.U64 R38, R30, 0x10, R31.reuse ;  /* 0x000000101e267819 */ /* 0x100fe4000000121f */
[----:B------:R-:W-:Y:S02]  /*dec0*/  SHF.R.U32.HI R31, RZ, 0x10, R31 ;  /* 0x00000010ff1f7819 */ /* 0x000fe4000001161f */
[--C-:B------:R-:W-:Y:S02]  /*ded0*/  SHF.R.U64 R30, R32, 0x10, R33.reuse ;  /* 0x00000010201e7819 */ /* 0x100fe40000001221 */
[----:B------:R-:W-:Y:S02]  /*dee0*/  SHF.R.U32.HI R32, RZ, 0x10, R33 ;  /* 0x00000010ff207819 */ /* 0x000fe40000011621 */
[----:B------:R-:W-:Y:S02]  /*def0*/  PRMT R82, R82, 0x5410, R31 ;  /* 0x0000541052527816 */ /* 0x000fe4000000001f */
[----:B------:R-:W-:-:S02]  /*df00*/  PRMT R69, R69, 0x5410, R32 ;  /* 0x0000541045457816 */ /* 0x000fc40000000020 */
[----:B------:R-:W-:Y:S01]  /*df10*/  PRMT R81, R81, 0x5410, R38 ;  /* 0x0000541051517816 */ /* 0x000fe20000000026 */
[C---:B------:R-:W-:Y:S01]  /*df20*/  IMAD.U32 R38, R82.reuse, 0x10000, RZ ;  /* 0x0001000052267824 */ /* 0x040fe200078e00ff */
[C---:B------:R-:W-:Y:S02]  /*df30*/  SHF.L.U32 R39, R69.reuse, 0x10, RZ ;  /* 0x0000001045277819 */ /* 0x040fe400000006ff */
[----:B------:R-:W-:Y:S02]  /*df40*/  LOP3.LUT R69, R69, 0xffff0000, RZ, 0xc0, !PT ;  /* 0xffff000045457812 */ /* 0x000fe400078ec0ff */
[----:B------:R-:W-:Y:S02]  /*df50*/  PRMT R73, R73, 0x5410, R30 ;  /* 0x0000541049497816 */ /* 0x000fe4000000001e */
[----:B------:R-:W-:Y:S02]  /*df60*/  LOP3.LUT R82, R82, 0xffff0000, RZ, 0xc0, !PT ;  /* 0xffff000052527812 */ /* 0x000fe400078ec0ff */
[C---:B0-----:R-:W-:Y:S01]  /*df70*/  LOP3.LUT R31, R6.reuse, 0xffff0000, RZ, 0xc0, !PT ;  /* 0xffff0000061f7812 */ /* 0x041fe200078ec0ff */
[----:B------:R-:W-:Y:S01]  /*df80*/  IMAD.U32 R30, R6, 0x10000, RZ ;  /* 0x00010000061e7824 */ /* 0x000fe200078e00ff */
[C---:B------:R-:W-:Y:S01]  /*df90*/  LOP3.LUT R33, R7.reuse, 0xffff0000, RZ, 0xc0, !PT ;  /* 0xffff000007217812 */ /* 0x040fe200078ec0ff */
[----:B------:R-:W-:-:S02]  /*dfa0*/  IMAD.U32 R32, R7, 0x10000, RZ ;  /* 0x0001000007207824 */ /* 0x000fc400078e00ff */
[CC--:B------:R-:W-:Y:S01]  /*dfb0*/  FMUL.FTZ R40, R31.reuse, R38.reuse ;  /* 0x000000261f287220 */ /* 0x0c0fe20000410000 */
[----:B------:R-:W-:Y:S01]  /*dfc0*/  FMUL.FTZ R41, R31, R39 ;  /* 0x000000271f297220 */ /* 0x000fe20000410000 */
        /* <DEDUP_REMOVED lines=27> */
.L_x_2815:
[----:B------:R-:W-:Y:S05]  /*e180*/  BSYNC B1 ;  /* 0x0000000000017941 */ /* 0x000fea0003800000 */
.L_x_2814:
        /* <DEDUP_REMOVED lines=58> */
.L_x_2828:
[----:B------:R-:W-:Y:S05]  /*e530*/  BSYNC B1 ;  /* 0x0000000000017941 */ /* 0x000fea0003800000 */
.L_x_2827:
[----:B------:R-:W-:Y:S04]  /*e540*/  BSSY B1, `(.L_x_2829) ;  /* 0x0000030000017945 */ /* 0x000fe80003800000 */
[----:B------:R-:W-:Y:S05]  /*e550*/  @P1 BRA `(.L_x_2830) ;  /* 0x0000000000b81947 */ /* 0x000fea0003800000 */
[----:B0-----:R-:W0:Y:S01]  /*e560*/  LDS.128 R4, [R0+0x2000] ;  /* 0x0020000000047984 */ /* 0x001e220000000c00 */
        /* <DEDUP_REMOVED lines=45> */
.L_x_2830:
[----:B------:R-:W-:Y:S05]  /*e840*/  BSYNC B1 ;  /* 0x0000000000017941 */ /* 0x000fea0003800000 */
.L_x_2829:
[----:B------:R-:W-:Y:S04]  /*e850*/  BSSY B1, `(.L_x_2831) ;  /* 0x0000030000017945 */ /* 0x000fe80003800000 */
[----:B------:R-:W-:Y:S05]  /*e860*/  @P2 BRA `(.L_x_2832) ;  /* 0x0000000000b82947 */ /* 0x000fea0003800000 */
[----:B01----:R-:W0:Y:S01]  /*e870*/  LDS.128 R4, [R62+0x18400] ;  /* 0x018400003e047984 */ /* 0x003e220000000c00 */
        /* <DEDUP_REMOVED lines=17> */
[----:B------:R-:W-:Y:S01]  /*e990*/  FMUL.FTZ R33, R27, R31 ;  /* 0x0000001f1b217220 */ /* 0x000fe20000410000 */
[C---:B------:R-:W-:Y:S01]  /*e9a0*/  FMUL.FTZ R27, R29.reuse, R79 ;  /* 0x0000004f1d1b7220 */ /* 0x040fe20000410000 */
[----:B------:R-:W-:Y:S02]  /*e9b0*/  IMAD.U32 R6, R4, 0x10000, RZ ;  /* 0x0001000004067824 */ /* 0x000fe400078e00ff */
[C---:B------:R-:W-:Y:S01]  /*e9c0*/  FFMA.FTZ R35, R26.reuse, R31, R34 ;  /* 0x0000001f1a237223 */ /* 0x040fe20000010022 */
[----:B------:R-:W-:Y:S01]  /*e9d0*/  FMUL.FTZ R31, R29, R96 ;  /* 0x000000601d1f7220 */ /* 0x000fe20000410000 */
        /* <DEDUP_REMOVED lines=23> */
.L_x_2832:
[----:B------:R-:W-:Y:S05]  /*eb50*/  BSYNC B1 ;  /* 0x0000000000017941 */ /* 0x000fea0003800000 */
.L_x_2831:
        /* <DEDUP_REMOVED lines=18> */
[----:B------:R-:W-:Y:S01]  /*ec80*/  IMAD.U32 R6, R4, 0x10000, RZ ;  /* 0x0001000004067824 */ /* 0x000fe200078e00ff */
[----:B------:R-:W-:Y:S01]  /*ec90*/  SHF.L.U32 R24, R7, 0x10, RZ ;  /* 0x0000001007187819 */ /* 0x000fe200000006ff */
[C---:B------:R-:W-:Y:S01]  /*eca0*/  FMUL.FTZ R28, R21.reuse, R26 ;  /* 0x0000001a151c7220 */ /* 0x040fe20000410000 */
[----:B------:R-:W-:Y:S01]  /*ecb0*/  FMUL.FTZ R29, R21, R27 ;  /* 0x0000001b151d7220 */ /* 0x000fe20000410000 */
[----:B------:R-:W-:Y:S01]  /*ecc0*/  FMUL.FTZ R21, R25, R75 ;  /* 0x0000004b19157220 */ /* 0x000fe20000410000 */
[----:B------:R-:W-:-:S02]  /*ecd0*/  IMAD.U32 R7, R5, 0x10000, RZ ;  /* 0x0001000005077824 */ /* 0x000fc400078e00ff */
[----:B------:R-:W-:Y:S01]  /*ece0*/  FFMA.FTZ R31, R20, R27, R28 ;  /* 0x0000001b141f7223 */ /* 0x000fe2000001001c */
[-C--:B------:R-:W-:Y:S01]  /*ecf0*/  FMUL.FTZ R27, R25, R77.reuse ;  /* 0x0000004d191b7220 */ /* 0x080fe20000410000 */
[----:B------:R-:W-:Y:S01]  /*ed00*/  FFMA.FTZ R77, R24, R77, -R21 ;  /* 0x0000004d184d7223 */ /* 0x000fe20000010815 */
[----:B------:R-:W-:Y:S01]  /*ed10*/  IMAD.U32 R25, R74, 0x10000, RZ ;  /* 0x000100004a197824 */ /* 0x000fe200078e00ff */
[----:B------:R-:W-:Y:S01]  /*ed20*/  LOP3.LUT R4, R4, 0xffff0000, RZ, 0xc0, !PT ;  /* 0xffff000004047812 */ /* 0x000fe200078ec0ff */
[----:B------:R-:W-:Y:S01]  /*ed30*/  IMAD.U32 R21, R76, 0x10000, RZ ;  /* 0x000100004c157824 */ /* 0x000fe200078e00ff */
[----:B------:R-:W-:Y:S01]  /*ed40*/  LOP3.LUT R5, R5, 0xffff0000, RZ, 0xc0, !PT ;  /* 0xffff000005057812 */ /* 0x000fe200078ec0ff */
[----:B------:R-:W-:Y:S01]  /*ed50*/  FFMA.FTZ R26, R20, R26, -R29 ;  /* 0x0000001a141a7223 */ /* 0x000fe2000001081d */
        /* <DEDUP_REMOVED lines=16> */
.L_x_2834:
[----:B------:R-:W-:Y:S05]  /*ee60*/  BSYNC B1 ;  /* 0x0000000000017941 */ /* 0x000fea0003800000 */
.L_x_2833:
        /* <DEDUP_REMOVED lines=48> */
.L_x_2836:
[----:B------:R-:W-:Y:S05]  /*f170*/  BSYNC B1 ;  /* 0x0000000000017941 */ /* 0x000fea0003800000 */
.L_x_2835:
        /* <DEDUP_REMOVED lines=15> */
[C---:B------:R-:W-:Y:S01]  /*f270*/  IMAD.U32 R10, R7.reuse, 0x10000, RZ ;  /* 0x00010000070a7824 */ /* 0x040fe200078e00ff */
[----:B------:R-:W-:Y:S01]  /*f280*/  LOP3.LUT R7, R7, 0xffff0000, RZ, 0xc0, !PT ;  /* 0xffff000007077812 */ /* 0x000fe200078ec0ff */
[----:B------:R-:W-:-:S02]  /*f290*/  IMAD.U32 R8, R6, 0x10000, RZ ;  /* 0x0001000006087824 */ /* 0x000fc400078e00ff */
[C---:B------:R-:W-:Y:S01]  /*f2a0*/  FMUL.FTZ R15, R9.reuse, R13 ;  /* 0x0000000d090f7220 */ /* 0x040fe20000410000 */
[----:B------:R-:W-:Y:S01]  /*f2b0*/  FMUL.FTZ R14, R9, R11 ;  /* 0x0000000b090e7220 */ /* 0x000fe20000410000 */
[C---:B------:R-:W-:Y:S01]  /*f2c0*/  FMUL.FTZ R9, R7.reuse, R63 ;  /* 0x0000003f07097220 */ /* 0x040fe20000410000 */
[----:B------:R-:W-:Y:S02]  /*f2d0*/  IMAD.U32 R3, R4, 0x10000, RZ ;  /* 0x0001000004037824 */ /* 0x000fe400078e00ff */
[C---:B------:R-:W-:Y:S01]  /*f2e0*/  FFMA.FTZ R15, R8.reuse, R11, -R15 ;  /* 0x0000000b080f7223 */ /* 0x040fe2000001080f */
[----:B------:R-:W-:Y:S01]  /*f2f0*/  FFMA.FTZ R14, R8, R13, R14 ;  /* 0x0000000d080e7223 */ /* 0x000fe2000001000e */
[-C--:B------:R-:W-:Y:S01]  /*f300*/  FMUL.FTZ R11, R7, R65.reuse ;  /* 0x00000041070b7220 */ /* 0x080fe20000410000 */
        /* <DEDUP_REMOVED lines=23> */
.L_x_2805:
[----:B------:R-:W2:Y:S01]  /*f480*/  LDL R3, [R1+0x54] ;  /* 0x0000540001037983 */ /* 0x000ea20000100800 */
[----:B------:R-:W0:Y:S01]  /*f490*/  LDC R25, c[0x0][0x448] ;  /* 0x00011200ff197b82 */ /* 0x000e220000000800 */
[----:B------:R-:W-:Y:S01]  /*f4a0*/  ULDC.64 UR4, c[0x0][0x3f8] ;  /* 0x0000fe0000047ab9 */ /* 0x000fe20000000a00 */
[----:B------:R-:W-:Y:S01]  /*f4b0*/  ULDC.64 UR6, c[0x0][0x408] ;  /* 0x0001020000067ab9 */ /* 0x000fe20000000a00 */
[----:B------:R-:W-:Y:S02]  /*f4c0*/  IMAD.MOV.U32 R4, RZ, RZ, R24 ;  /* 0x000000ffff047224 */ /* 0x000fe400078e0018 */
[----:B------:R-:W-:Y:S02]  /*f4d0*/  IMAD.MOV.U32 R8, RZ, RZ, R138 ;  /* 0x000000ffff087224 */ /* 0x000fe400078e008a */
[----:B------:R-:W-:Y:S01]  /*f4e0*/  IMAD.MOV.U32 R9, RZ, RZ, R29 ;  /* 0x000000ffff097224 */ /* 0x000fe200078e001d */
[----:B0-----:R-:W-:-:S13]  /*f4f0*/  ISETP.NE.AND P0, PT, R25, 0x1, PT ;  /* 0x000000011900780c */ /* 0x001fda0003f05270 */
[----:B------:R-:W0:Y:S08]  /*f500*/  @P0 LDC R0, c[0x0][0x44c] ;  /* 0x00011300ff000b82 */ /* 0x000e300000000800 */
[----:B------:R-:W1:Y:S01]  /*f510*/  @P0 LDC R5, c[0x0][0x450] ;  /* 0x00011400ff050b82 */ /* 0x000e620000000800 */
[----:B--2---:R-:W-:-:S04]  /*f520*/  IMAD R3, R3, 0x40, R63 ;  /* 0x0000004003037824 */ /* 0x004fc800078e023f */
[----:B0-----:R-:W-:-:S05]  /*f530*/  @P0 IMAD.HI.U32 R0, R3, R0, RZ ;  /* 0x0000000003000227 */ /* 0x001fca00078e00ff */
[----:B-1----:R-:W-:Y:S01]  /*f540*/  @P0 SHF.R.U32.HI R3, RZ, R5, R0 ;  /* 0x00000005ff030219 */ /* 0x002fe20000011600 */
[----:B------:R-:W-:-:S03]  /*f550*/  IMAD.MOV.U32 R5, RZ, RZ, R27 ;  /* 0x000000ffff057224 */ /* 0x000fc600078e001b */
        /* <DEDUP_REMOVED lines=21> */
.L_x_3086:
        /* <DEDUP_REMOVED lines=17> */
[----:B--2---:R-:W-:Y:S01]  /*f7c0*/  MOV R10, R0 ;  /* 0x00000000000a7202 */ /* 0x004fe20000000f00 */
[----:B-1----:R-:W-:Y:S01]  /*f7d0*/  IMAD.MOV.U32 R11, RZ, RZ, R3 ;  /* 0x000000ffff0b7224 */ /* 0x002fe200078e0003 */
[----:B------:R-:W-:Y:S01]  /*f7e0*/  ISETP.GE.AND P2, PT, R16, UR4, PT ;  /* 0x0000000410007c0c */ /* 0x000fe2000bf46270 */
[----:B---3--:R-:W-:Y:S01]  /*f7f0*/  IMAD.MOV.U32 R15, RZ, RZ, R5 ;  /* 0x000000ffff0f7224 */ /* 0x008fe200078e0005 */
[----:B------:R-:W-:Y:S02]  /*f800*/  ISETP.GE.AND P3, PT, R195, UR4, PT ;  /* 0x00000004c3007c0c */ /* 0x000fe4000bf66270 */
[----:B------:R-:W-:Y:S02]  /*f810*/  CS2R R28, SRZ ;  /* 0x00000000001c7805 */ /* 0x000fe4000001ff00 */
[----:B------:R-:W-:Y:S02]  /*f820*/  ISETP.GE.AND P4, PT, R194, UR4, PT ;  /* 0x00000004c2007c0c */ /* 0x000fe4000bf86270 */
[----:B------:R-:W-:-:S02]  /*f830*/  CS2R R30, SRZ ;  /* 0x00000000001e7805 */ /* 0x000fc4000001ff00 */
[----:B------:R-:W-:Y:S02]  /*f840*/  CS2R R40, SRZ ;  /* 0x0000000000287805 */ /* 0x000fe4000001ff00 */
[----:B------:R-:W-:Y:S01]  /*f850*/  CS2R R42, SRZ ;  /* 0x00000000002a7805 */ /* 0x000fe2000001ff00 */
[----:B------:R-:W-:Y:S02]  /*f860*/  @!P2 IMAD.SHL.U32 R9, R16, 0x2, RZ ;  /* 0x000000021009a824 */ /* 0x000fe400078e00ff */
[----:B------:R-:W-:-:S04]  /*f870*/  @!P3 IMAD.SHL.U32 R25, R197, 0x8, RZ ;  /* 0x00000008c519b824 */ /* 0x000fc800078e00ff */
[----:B------:R-:W-:Y:S01]  /*f880*/  @!P4 IMAD.SHL.U32 R27, R198, 0x8, RZ ;  /* 0x00000008c61bc824 */ /* 0x000fe200078e00ff */
[-C--:B------:R-:W-:Y:S02]  /*f890*/  @!P2 IADD3 R48, P0, R0, R9.reuse, RZ ;  /* 0x000000090030a210 */ /* 0x080fe40007f1e0ff */
[----:B----4-:R-:W-:Y:S01]  /*f8a0*/  @!P2 IADD3 R4, P1, R14, R9, RZ ;  /* 0x000000090e04a210 */ /* 0x010fe20007f3e0ff */
[----:B------:R-:W-:Y:S01]  /*f8b0*/  @!P3 IMAD.WIDE R8, R25, 0x2, R10 ;  /* 0x000000021908b825 */ /* 0x000fe200078e020a */
[----:B------:R-:W-:-:S03]  /*f8c0*/  @!P2 SHF.L.U64.HI R0, R16, 0x1, R17 ;  /* 0x000000011000a819 */ /* 0x000fc60000010211 */
[----:B------:R-:W-:Y:S01]  /*f8d0*/  @!P4 IMAD.WIDE R12, R27, 0x2, R10 ;  /* 0x000000021b0cc825 */ /* 0x000fe200078e020a */
[----:B------:R-:W-:Y:S02]  /*f8e0*/  CS2R R36, SRZ ;  /* 0x0000000000247805 */ /* 0x000fe4000001ff00 */
[----:B------:R-:W-:Y:S02]  /*f8f0*/  CS2R R38, SRZ ;  /* 0x0000000000267805 */ /* 0x000fe4000001ff00 */
        /* <DEDUP_REMOVED lines=9> */
[--C-:B------:R-:W-:Y:S02]  /*f990*/  @!P2 IMAD.X R49, R3, 0x1, R0.reuse, P0 ;  /* 0x000000010331a824 */ /* 0x100fe400000e0600 */
[----:B------:R-:W-:Y:S01]  /*f9a0*/  @!P2 IMAD.X R5, R5, 0x1, R0, P1 ;  /* 0x000000010505a824 */ /* 0x000fe200008e0600 */
[----:B------:R1:W5:Y:S04]  /*f9b0*/  @!P3 LD.E.128 R40, desc[UR60][R10.64] ;  /* 0x0000003c0a28b980 */ /* 0x000368000c101d00 */
[----:B------:R1:W5:Y:S04]  /*f9c0*/  @!P4 LD.E.128 R24, desc[UR60][R12.64] ;  /* 0x0000003c0c18c980 */ /* 0x000368000c101d00 */
[----:B------:R1:W5:Y:S04]  /*f9d0*/  @!P4 LD.E.128 R36, desc[UR60][R14.64] ;  /* 0x0000003c0e24c980 */ /* 0x000368000c101d00 */
[----:B------:R1:W5:Y:S04]  /*f9e0*/  @!P2 LD.E.128 R32, desc[UR60][R48.64] ;  /* 0x0000003c3020a980 */ /* 0x000368000c101d00 */
[----:B------:R1:W5:Y:S02]  /*f9f0*/  @!P2 LD.E.128 R44, desc[UR60][R4.64] ;  /* 0x0000003c042ca980 */ /* 0x000364000c101d00 */
.L_x_2839:
[----:B------:R-:W-:Y:S05]  /*fa00*/  BSYNC B1 ;  /* 0x0000000000017941 */ /* 0x000fea0003800000 */
.L_x_2838:
[----:B-1---5:R-:W-:Y:S01]  /*fa10*/  IMAD.MOV.U32 R4, RZ, RZ, R46 ;  /* 0x000000ffff047224 */ /* 0x022fe200078e002e */
[----:B------:R-:W-:Y:S01]  /*fa20*/  UMOV UR4, 0xffffffff ;  /* 0xffffffff00047882 */ /* 0x000fe20000000000 */
[----:B---3--:R-:W-:Y:S02]  /*fa30*/  IMAD.MOV.U32 R5, RZ, RZ, R47 ;  /* 0x000000ffff057224 */ /* 0x008fe400078e002f */
[----:B--2---:R-:W-:Y:S01]  /*fa40*/  IMAD.MOV.U32 R0, RZ, RZ, R44 ;  /* 0x000000ffff007224 */ /* 0x004fe200078e002c */
        /* <DEDUP_REMOVED lines=47> */
[----:B------:R1:W2:Y:S04]  /*fd40*/  SHFL.IDX PT, R3, R7, 0x1, 0x1c1f ;  /* 0x003c1f0007037f89 */ /* 0x0002a800000e0000 */
[----:B------:R1:W3:Y:S04]  /*fd50*/  SHFL.IDX PT, R0, R6, 0x1, 0x1c1f ;  /* 0x003c1f0006007f89 */ /* 0x0002e800000e0000 */
[----:B0-----:R-:W0:Y:S04]  /*fd60*/  SHFL.IDX PT, R21, R21, 0x1, 0x1c1f ;  /* 0x003c1f0015157f89 */ /* 0x001e2800000e0000 */
[----:B-1----:R-:W0:Y:S02]  /*fd70*/  SHFL.IDX PT, R20, R20, 0x1, 0x1c1f ;  /* 0x003c1f0014147f89 */ /* 0x002e2400000e0000 */
.L_x_3092:
[----:B------:R-:W-:Y:S01]  /*fd80*/  IADD3 R63, R63, 0x40, RZ ;  /* 0x000000403f3f7810 */ /* 0x000fe20007ffe0ff */
[----:B------:R-:W-:Y:S01]  /*fd90*/  BSSY B1, `(.L_x_2841) ;  /* 0x0000032000017945 */ /* 0x000fe20003800000 */
[----:B------:R-:W-:Y:S02]  /*fda0*/  CS2R R6, SRZ ;  /* 0x0000000000067805 */ /* 0x000fe4000001ff00 */
[----:B------:R-:W-:Y:S02]  /*fdb0*/  CS2R R8, SRZ ;  /* 0x0000000000087805 */ /* 0x000fe4000001ff00 */
[----:B------:R-:W-:Y:S02]  /*fdc0*/  ISETP.GE.AND P0, PT, R63, R80, PT ;  /* 0x000000503f00720c */ /* 0x000fe40003f06270 */
[----:B------:R-:W-:Y:S02]  /*fdd0*/  CS2R R10, SRZ ;  /* 0x00000000000a7805 */ /* 0x000fe4000001ff00 */
[----:B------:R-:W-:-:S02]  /*fde0*/  CS2R R12, SRZ ;  /* 0x00000000000c7805 */ /* 0x000fc4000001ff00 */
[----:B----4-:R-:W-:Y:S02]  /*fdf0*/  CS2R R14, SRZ ;  /* 0x00000000000e7805 */ /* 0x010fe4000001ff00 */
[----:B------:R-:W-:Y:S02]  /*fe00*/  CS2R R48, SRZ ;  /* 0x0000000000307805 */ /* 0x000fe4000001ff00 */
[----:B------:R-:W-:Y:S02]  /*fe10*/  CS2R R50, SRZ ;  /* 0x0000000000327805 */ /* 0x000fe4000001ff00 */
[----:B------:R-:W-:Y:S02]  /*fe20*/  CS2R R52, SRZ ;  /* 0x0000000000347805 */ /* 0x000fe4000001ff00 */
[----:B------:R-:W-:Y:S02]  /*fe30*/  CS2R R54, SRZ ;  /* 0x0000000000367805 */ /* 0x000fe4000001ff00 */
[----:B------:R-:W-:-:S02]  /*fe40*/  CS2R R56, SRZ ;  /* 0x0000000000387805 */ /* 0x000fc4000001ff00 */
[----:B------:R-:W-:Y:S01]  /*fe50*/  CS2R R58, SRZ ;  /* 0x00000000003a7805 */ /* 0x000fe2000001ff00 */
[----:B------:R-:W-:Y:S06]  /*fe60*/  @P0 BRA `(.L_x_2842) ;  /* 0x0000000000900947 */ /* 0x000fec0003800000 */
[----:B------:R-:W-:Y:S01]  /*fe70*/  ULDC UR4, c[0x0][0x3f4] ;  /* 0x0000fd0000047ab9 */ /* 0x000fe20000000800 */
[----:B---3--:R-:W-:Y:S01]  /*fe80*/  IMAD.MOV.U32 R4, RZ, RZ, R0 ;  /* 0x000000ffff047224 */ /* 0x008fe200078e0000 */
[----:B------:R-:W-:Y:S01]  /*fe90*/  ISETP.GE.AND P2, PT, R16, UR4, PT ;  /* 0x0000000410007c0c */ /* 0x000fe2000bf46270 */
[----:B--2---:R-:W-:Y:S01]  /*fea0*/  IMAD.MOV.U32 R5, RZ, RZ, R3 ;  /* 0x000000ffff057224 */ /* 0x004fe200078e0003 */
[----:B------:R-:W-:Y:S02]  /*feb0*/  ISETP.GE.AND P3, PT, R195, UR4, PT ;  /* 0x00000004c3007c0c */ /* 0x000fe4000bf66270 */
[----:B------:R-:W-:Y:S02]  /*fec0*/  CS2R R52, SRZ ;  /* 0x0000000000347805 */ /* 0x000fe4000001ff00 */
[----:B------:R-:W-:Y:S02]  /*fed0*/  ISETP.GE.AND P4, PT, R194, UR4, PT ;  /* 0x00000004c2007c0c */ /* 0x000fe4000bf86270 */
[----:B------:R-:W-:-:S02]  /*fee0*/  CS2R R54, SRZ ;  /* 0x0000000000367805 */ /* 0x000fc4000001ff00 */
        /* <DEDUP_REMOVED lines=9> */
[----:B0-----:R-:W-:-:S02]  /*ff80*/  @!P2 IADD3 R62, P1, R20, R63, RZ ;  /* 0x0000003f143ea210 */ /* 0x001fc40007f3e0ff */
        /* <DEDUP_REMOVED lines=8> */
[--C-:B------:R-:W-:Y:S01]  /*10010*/  @!P3 IMAD.WIDE R74, R75, 0x2, R20.reuse ;  /* 0x000000024b4ab825 */ /* 0x100fe200078e0214 */
        /* <DEDUP_REMOVED lines=9> */
.L_x_2842:
[----:B------:R-:W-:Y:S05]  /*100b0*/  BSYNC B1 ;  /* 0x0000000000017941 */ /* 0x000fea0003800000 */
.L_x_2841:
[----:B-1----:R-:W3:Y:S01]  /*100c0*/  LDL R60, [R1+0x50] ;  /* 0x00005000013c7983 */ /* 0x002ee20000100800 */
[----:B--2--5:R-:W-:Y:S01]  /*100d0*/  IMAD.MOV.U32 R3, RZ, RZ, R4 ;  /* 0x000000ffff037224 */ /* 0x024fe200078e0004 */
[----:B------:R-:W-:Y:S01]  /*100e0*/  VIADDMNMX R70, R80, -R225, 0x80, PT ;  /* 0x0000008050467446 */ /* 0x000fe200038009e1 */
[----:B0-----:R-:W-:Y:S01]  /*100f0*/  IMAD.MOV.U32 R20, RZ, RZ, R5 ;  /* 0x000000ffff147224 */ /* 0x001fe200078e0005 */
[----:B------:R-:W-:Y:S01]  /*10100*/  BSSY B1, `(.L_x_2843) ;  /* 0x0000033000017945 */ /* 0x000fe20003800000 */
        /* <DEDUP_REMOVED lines=24> */
[----:B------:R-:W-:-:S02]  /*10290*/  IMAD.MOV.U32 R62, RZ, RZ, R55 ;  /* 0x000000ffff3e7224 */ /* 0x000fc400078e0037 */
[----:B------:R-:W-:Y:S02]  /*102a0*/  IMAD.MOV.U32 R63, RZ, RZ, R56 ;  /* 0x000000ffff3f7224 */ /* 0x000fe400078e0038 */
[----:B------:R-:W-:Y:S01]  /*102b0*/  IMAD.MOV.U32 R64, RZ, RZ, R57 ;  /* 0x000000ffff407224 */ /* 0x000fe200078e0039 */
[----:B------:R-:W-:Y:S01]  /*102c0*/  PRMT R82, R62, 0x7610, R82 ;  /* 0x000076103e527816 */ /* 0x000fe20000000052 */
[----:B------:R-:W-:Y:S01]  /*102d0*/  IMAD.MOV.U32 R62, RZ, RZ, R59 ;  /* 0x000000ffff3e7224 */ /* 0x000fe200078e003b */
[----:B------:R-:W-:Y:S02]  /*102e0*/  PRMT R69, R63, 0x7610, R69 ;  /* 0x000076103f457816 */ /* 0x000fe40000000045 */
[----:B------:R-:W-:Y:S02]  /*102f0*/  PRMT R71, R64, 0x7610, R71 ;  /* 0x0000761040477816 */ /* 0x000fe40000000047 */
[----:B---3--:R-:W-:-:S04]  /*10300*/  LEA.HI R0, R60, R60, RZ, 0x1 ;  /* 0x0000003c3c007211 */ /* 0x008fc800078f08ff */
        /* <DEDUP_REMOVED lines=8> */
[----:B------:R-:W-:Y:S02]  /*10390*/  PRMT R78, R0, 0x7610, R78 ;  /* 0x00007610004e7816 */ /* 0x000fe4000000004e */
[----:B------:R-:W-:Y:S01]  /*103a0*/  PRMT R99, R60, 0x7610, R99 ;  /* 0x000076103c637816 */ /* 0x000fe20000000063 */
[----:B------:R-:W-:Y:S01]  /*103b0*/  IMAD.MOV.U32 R60, RZ, RZ, R54 ;  /* 0x000000ffff3c7224 */ /* 0x000fe200078e0036 */
[----:B------:R-:W-:-:S02]  /*103c0*/  PRMT R0, R3, 0x7610, R0 ;  /* 0x0000761003007816 */ /* 0x000fc40000000000 */
[----:B------:R-:W-:Y:S02]  /*103d0*/  PRMT R3, R20, 0x7610, R3 ;  /* 0x0000761014037816 */ /* 0x000fe40000000003 */
[----:B------:R-:W-:Y:S01]  /*103e0*/  PRMT R20, R21, 0x7610, R20 ;  /* 0x0000761015147816 */ /* 0x000fe20000000014 */
[----:B------:R-:W-:Y:S01]  /*103f0*/  IMAD.MOV.U32 R21, RZ, RZ, R15 ;  /* 0x000000ffff157224 */ /* 0x000fe200078e000f */
[----:B------:R-:W-:Y:S02]  /*10400*/  PRMT R81, R60, 0x7610, R81 ;  /* 0x000076103c517816 */ /* 0x000fe40000000051 */
[----:B------:R-:W-:Y:S01]  /*10410*/  MOV R60, R58 ;  /* 0x0000003a003c7202 */ /* 0x000fe20000000f00 */
[----:B0-----:R-:W-:Y:S06]  /*10420*/  @!P0 BRA `(.L_x_2844) ;  /* 0x0000016400dc8947 */ /* 0x001fec0003800000 */
.L_x_3093:
[----:B------:R-:W-:Y:S05]  /*10430*/  BSYNC B1 ;  /* 0x0000000000017941 */ /* 0x000fea0003800000 */
.L_x_2843:
        /* <DEDUP_REMOVED lines=10> */
[----:B------:R-:W2:Y:S01]  /*104e0*/  LDL R63, [R1+0x54] ;  /* 0x00005400013f7983 */ /* 0x000ea20000100800 */
[----:B------:R-:W-:Y:S02]  /*104f0*/  LOP3.LUT R60, R219, 0x38, R16, 0xf8, !PT ;  /* 0x00000038db3c7812 */ /* 0x000fe400078ef810 */
[--C-:B------:R-:W-:Y:S02]  /*10500*/  SHF.R.U64 R115, R32, 0x10, R33.reuse ;  /* 0x0000001020737819 */ /* 0x100fe40000001221 */
[----:B0-----:R-:W-:Y:S02]  /*10510*/  LOP3.LUT R61, R60, R221, RZ, 0x3c, !PT ;  /* 0x000000dd3c3d7212 */ /* 0x001fe400078e3cff */
[----:B------:R-:W-:Y:S02]  /*10520*/  SHF.R.U32.HI R114, RZ, 0x10, R33 ;  /* 0x00000010ff727819 */ /* 0x000fe40000011621 */
[----:B------:R-:W-:Y:S01]  /*10530*/  SHF.R.U64 R33, R34, 0x10, R35 ;  /* 0x0000001022217819 */ /* 0x000fe20000001223 */
[----:B------:R-:W-:Y:S01]  /*10540*/  IMAD.IADD R61, R222, 0x1, R61 ;  /* 0x00000001de3d7824 */ /* 0x000fe200078e023d */
[----:B------:R-:W-:-:S02]  /*10550*/  SHF.R.U32.HI R32, RZ, 0x10, R35 ;  /* 0x00000010ff207819 */ /* 0x000fc40000011623 */
[--C-:B------:R-:W-:Y:S01]  /*10560*/  SHF.R.U64 R35, R44, 0x10, R45.reuse ;  /* 0x000000102c237819 */ /* 0x100fe2000000122d */
[----:B------:R-:W-:Y:S01]  /*10570*/  IMAD R108, R61, 0x2, R2 ;  /* 0x000000023d6c7824 */ /* 0x000fe200078e0202 */
[----:B------:R-:W-:Y:S02]  /*10580*/  SHF.R.U32.HI R120, RZ, 0x10, R45 ;  /* 0x00000010ff787819 */ /* 0x000fe4000001162d */
[----:B------:R-:W-:Y:S02]  /*10590*/  PRMT R118, R110, 0x5410, R35 ;  /* 0x000054106e767816 */ /* 0x000fe40000000023 */
[----:B------:R-:W-:Y:S02]  /*105a0*/  PRMT R116, R112, 0x5410, R115 ;  /* 0x0000541070747816 */ /* 0x000fe40000000073 */
[--C-:B------:R-:W-:Y:S01]  /*105b0*/  SHF.R.U64 R34, R46, 0x10, R47.reuse ;  /* 0x000000102e227819 */ /* 0x100fe2000000122f */
[----:B------:R-:W-:Y:S01]  /*105c0*/  IMAD.U32 R119, R118, 0x10000, RZ ;  /* 0x0001000076777824 */ /* 0x000fe200078e00ff */
[----:B------:R-:W-:-:S02]  /*105d0*/  SHF.R.U32.HI R46, RZ, 0x10, R47 ;  /* 0x00000010ff2e7819 */ /* 0x000fc4000001162f */
[----:B------:R-:W-:Y:S02]  /*105e0*/  PRMT R120, R111, 0x5410, R120 ;  /* 0x000054106f787816 */ /* 0x000fe40000000078 */
[----:B------:R-:W-:Y:S02]  /*105f0*/  PRMT R45, R69, 0x5432, R34 ;  /* 0x00005432452d7816 */ /* 0x000fe40000000022 */
[----:B------:R-:W-:Y:S01]  /*10600*/  PRMT R117, R113, 0x5410, R114 ;  /* 0x0000541071757816 */ /* 0x000fe20000000072 */
[----:B------:R-:W-:Y:S01]  /*10610*/  IMAD.U32 R121, R120, 0x10000, RZ ;  /* 0x0001000078797824 */ /* 0x000fe200078e00ff */
[----:B------:R-:W-:Y:S02]  /*10620*/  PRMT R35, R73, 0x5432, R46 ;  /* 0x0000543249237816 */ /* 0x000fe4000000002e */
[----:B------:R-:W-:Y:S02]  /*10630*/  PRMT R32, R77, 0x5432, R32 ;  /* 0x000054324d207816 */ /* 0x000fe40000000020 */
[----:B------:R-:W-:Y:S01]  /*10640*/  LOP3.LUT R118, R118, 0xffff0000, RZ, 0xc0, !PT ;  /* 0xffff000076767812 */ /* 0x000fe200078ec0ff */
[----:B------:R-:W-:Y:S01]  /*10650*/  IMAD.U32 R122, R35, 0x10000, RZ ;  /* 0x00010000237a7824 */ /* 0x000fe200078e00ff */
[----:B------:R-:W-:-:S02]  /*10660*/  LOP3.LUT R120, R120, 0xffff0000, RZ, 0xc0, !PT ;  /* 0xffff000078787812 */ /* 0x000fc400078ec0ff */
[----:B------:R-:W-:Y:S02]  /*10670*/  PRMT R33, R76, 0x5432, R33 ;  /* 0x000054324c217816 */ /* 0x000fe40000000021 */
[----:B--2---:R-:W-:-:S04]  /*10680*/  LEA.HI R62, R91, R63, RZ, 0x1d ;  /* 0x0000003f5b3e7211 */ /* 0x004fc800078fe8ff */
[----:B------:R-:W-:Y:S01]  /*10690*/  SHF.R.S32.HI R63, RZ, 0x1f, R62 ;  /* 0x0000001fff3f7819 */ /* 0x000fe2000001143e */
[----:B------:R-:W-:-:S03]  /*106a0*/  IMAD.SHL.U32 R64, R62, 0x8, RZ ;  /* 0x000000083e407824 */ /* 0x000fc600078e00ff */
        /* <DEDUP_REMOVED lines=11> */
[----:B------:R-:W-:Y:S01]  /*10760*/  IMAD.U32 R60, R116, 0x10000, RZ ;  /* 0x00010000743c7824 */ /* 0x000fe200078e00ff */
[C---:B------:R-:W-:Y:S01]  /*10770*/  LOP3.LUT R34, R62.reuse, 0xffff0000, RZ, 0xc0, !PT ;  /* 0xffff00003e227812 */ /* 0x040fe200078ec0ff */
[----:B------:R-:W-:Y:S01]  /*10780*/  IMAD.U32 R44, R62, 0x10000, RZ ;  /* 0x000100003e2c7824 */ /* 0x000fe200078e00ff */
[C---:B------:R-:W-:Y:S01]  /*10790*/  LOP3.LUT R62, R63.reuse, 0xffff0000, RZ, 0xc0, !PT ;  /* 0xffff00003f3e7812 */ /* 0x040fe200078ec0ff */
[----:B------:R-:W-:Y:S01]  /*107a0*/  IMAD.U32 R113, R63, 0x10000, RZ ;  /* 0x000100003f717824 */ /* 0x000fe200078e00ff */
[----:B------:R-:W-:Y:S01]  /*107b0*/  LOP3.LUT R116, R116, 0xffff0000, RZ, 0xc0, !PT ;  /* 0xffff000074747812 */ /* 0x000fe200078ec0ff */
[C---:B-1----:R-:W-:Y:S01]  /*107c0*/  IMAD.U32 R47, R64.reuse, 0x10000, RZ ;  /* 0x00010000402f7824 */ /* 0x042fe200078e00ff */
[----:B------:R-:W-:Y:S01]  /*107d0*/  LOP3.LUT R63, R64, 0xffff0000, RZ, 0xc0, !PT ;  /* 0xffff0000403f7812 */ /* 0x000fe200078ec0ff */
[C---:B------:R-:W-:Y:S01]  /*107e0*/  IMAD.U32 R114, R65.reuse, 0x10000, RZ ;  /* 0x0001000041727824 */ /* 0x040fe200078e00ff */
[----:B------:R-:W-:Y:S01]  /*107f0*/  LOP3.LUT R64, R65, 0xffff0000, RZ, 0xc0, !PT ;  /* 0xffff000041407812 */ /* 0x000fe200078ec0ff */
[C---:B------:R-:W-:Y:S01]  /*10800*/  FMUL.FTZ R123, R47.reuse, R119 ;  /* 0x000000772f7b7220 */ /* 0x040fe20000410000 */
[-C--:B------:R-:W-:Y:S01]  /*10810*/  FMUL.FTZ R125, R47, R60.reuse ;  /* 0x0000003c2f7d7220 */ /* 0x080fe20000410000 */
[C---:B------:R-:W-:Y:S01]  /*10820*/  IMAD.U32 R65, R66.reuse, 0x10000, RZ ;  /* 0x0001000042417824 */ /* 0x040fe200078e00ff */
[----:B------:R-:W-:Y:S01]  /*10830*/  LOP3.LUT R46, R66, 0xffff0000, RZ, 0xc0, !PT ;  /* 0xffff0000422e7812 */ /* 0x000fe200078ec0ff */
[C---:B------:R-:W-:Y:S01]  /*10840*/  IMAD.U32 R115, R67.reuse, 0x10000, RZ ;  /* 0x0001000043737824 */ /* 0x040fe200078e00ff */
[----:B------:R-:W-:Y:S01]  /*10850*/  LOP3.LUT R66, R67, 0xffff0000, RZ, 0xc0, !PT ;  /* 0xffff000043427812 */ /* 0x000fe200078ec0ff */
[----:B------:R-:W-:Y:S01]  /*10860*/  FFMA.FTZ R47, R110, R60, -R123 ;  /* 0x0000003c6e2f7223 */ /* 0x000fe2000001087b */
[----:B------:R-:W-:-:S02]  /*10870*/  IMAD.U32 R67, R117, 0x10000, RZ ;  /* 0x0001000075437824 */ /* 0x000fc400078e00ff */
[----:B------:R-:W-:Y:S01]  /*10880*/  FFMA.FTZ R60, R110, R119, R125 ;  /* 0x000000776e3c7223 */ /* 0x000fe2000001007d */
[----:B------:R-:W-:Y:S02]  /*10890*/  IMAD.U32 R110, R32, 0x10000, RZ ;  /* 0x00010000206e7824 */ /* 0x000fe400078e00ff */
[C---:B------:R-:W-:Y:S01]  /*108a0*/  FMUL.FTZ R123, R114.reuse, R121 ;  /* 0x00000079727b7220 */ /* 0x040fe20000410000 */
[----:B------:R-:W-:Y:S01]  /*108b0*/  FMUL.FTZ R119, R114, R67 ;  /* 0x0000004372777220 */ /* 0x000fe20000410000 */
[----:B------:R-:W-:Y:S02]  /*108c0*/  IMAD.U32 R112, R61, 0x10000, RZ ;  /* 0x000100003d707824 */ /* 0x000fe400078e00ff */
[C---:B------:R-:W-:Y:S01]  /*108d0*/  FMUL.FTZ R114, R115.reuse, R122 ;  /* 0x0000007a73727220 */ /* 0x040fe20000410000 */
[-C--:B------:R-:W-:Y:S01]  /*108e0*/  FMUL.FTZ R115, R115, R110.reuse ;  /* 0x0000006e73737220 */ /* 0x080fe20000410000 */
[----:B------:R-:W-:Y:S01]  /*108f0*/  LOP3.LUT R117, R117, 0xffff0000, RZ, 0xc0, !PT ;  /* 0xffff000075757812 */ /* 0x000fe200078ec0ff */
[C---:B------:R-:W-:Y:S01]  /*10900*/  FFMA.FTZ R119, R112.reuse, R121, R119 ;  /* 0x0000007970777223 */ /* 0x040fe20000010077 */
[----:B------:R-:W-:Y:S01]  /*10910*/  LOP3.LUT R61, R61, 0xffff0000, RZ, 0xc0, !PT ;  /* 0xffff00003d3d7812 */ /* 0x000fe200078ec0ff */
[----:B------:R-:W-:Y:S01]  /*10920*/  FFMA.FTZ R123, R112, R67, -R123 ;  /* 0x00000043707b7223 */ /* 0x000fe2000001087b */
[C---:B------:R-:W-:Y:S01]  /*10930*/  FFMA.FTZ R121, R113.reuse, R110, -R114 ;  /* 0x0000006e71797223 */ /* 0x040fe20000010872 */
[----:B------:R-:W-:Y:S01]  /*10940*/  FFMA.FTZ R122, R113, R122, R115 ;  /* 0x0000007a717a7223 */ /* 0x000fe20000010073 */
[C---:B------:R-:W-:Y:S01]  /*10950*/  FMUL.FTZ R110, R63.reuse, R118 ;  /* 0x000000763f6e7220 */ /* 0x040fe20000410000 */
[----:B------:R-:W-:Y:S01]  /*10960*/  FMUL.FTZ R112, R63, R116 ;  /* 0x000000743f707220 */ /* 0x000fe20000410000 */
[----:B------:R-:W-:-:S02]  /*10970*/  IMAD.U32 R67, R45, 0x10000, RZ ;  /* 0x000100002d437824 */ /* 0x000fc400078e00ff */
[CC--:B------:R-:W-:Y:S01]  /*10980*/  FMUL.FTZ R114, R64.reuse, R120.reuse ;  /* 0x0000007840727220 */ /* 0x0c0fe20000410000 */
[----:B------:R-:W-:Y:S01]  /*10990*/  FMUL.FTZ R113, R64, R117 ;  /* 0x0000007540717220 */ /* 0x000fe20000410000 */
[----:B------:R-:W-:Y:S02]  /*109a0*/  IMAD.U32 R63, R33, 0x10000, RZ ;  /* 0x00010000213f7824 */ /* 0x000fe400078e00ff */
[----:B------:R-:W-:Y:S01]  /*109b0*/  FMUL.FTZ R115, R65, R67 ;  /* 0x0000004341737220 */ /* 0x000fe20000410000 */
[C---:B------:R-:W-:Y:S01]  /*109c0*/  FFMA.FTZ R114, R61.reuse, R117, -R114 ;  /* 0x000000753d727223 */ /* 0x040fe20000010872 */
[----:B------:R-:W-:Y:S01]  /*109d0*/  FFMA.FTZ R120, R61, R120, R113 ;  /* 0x000000783d787223 */ /* 0x000fe20000010071 */
        /* <DEDUP_REMOVED lines=9> */
[C---:B------:R-:W-:Y:S01]  /*10a70*/  FFMA.FTZ R110, R111.reuse, R116, -R110 ;  /* 0x000000746f6e7223 */ /* 0x040fe2000001086e */
[-C--:B------:R-:W-:Y:S01]  /*10a80*/  FMUL.FTZ R32, R46, R33.reuse ;  /* 0x000000212e207220 */ /* 0x080fe20000410000 */
[----:B------:R-:W-:Y:S01]  /*10a90*/  FFMA.FTZ R46, R34, R33, -R63 ;  /* 0x00000021222e7223 */ /* 0x000fe2000001083f */
[-C--:B------:R-:W-:Y:S01]  /*10aa0*/  FMUL.FTZ R44, R66, R35.reuse ;  /* 0x00000023422c7220 */ /* 0x080fe20000410000 */
        /* <DEDUP_REMOVED lines=10> */
[----:B------:R1:W-:Y:S01]  /*10b50*/  STS.128 [R108+0x12400], R32 ;  /* 0x012400206c007388 */ /* 0x0003e20000000c00 */
[----:B------:R-:W-:-:S02]  /*10b60*/  F2FP.BF16.F32.PACK_AB R46, R64, R65 ;  /* 0x00000041402e723e */ /* 0x000fc400000010ff */
[----:B------:R-:W-:-:S05]  /*10b70*/  F2FP.BF16.F32.PACK_AB R47, R61, R122 ;  /* 0x0000007a3d2f723e */ /* 0x000fca00000010ff */
[----:B------:R1:W-:Y:S02]  /*10b80*/  STS.128 [R109+0x12400], R44 ;  /* 0x0124002c6d007388 */ /* 0x0003e40000000c00 */
.L_x_2848:
[----:B------:R-:W-:Y:S05]  /*10b90*/  BSYNC B2 ;  /* 0x0000000000027941 */ /* 0x000fea0003800000 */
.L_x_2847:
[----:B------:R-:W-:Y:S04]  /*10ba0*/  BSSY B2, `(.L_x_2849) ;  /* 0x0000069000027945 */ /* 0x000fe80003800000 */
[----:B------:R-:W-:Y:S05]  /*10bb0*/  @P1 BRA `(.L_x_2850) ;  /* 0x00000004009c1947 */ /* 0x000fea0003800000 */
[----:B------:R-:W2:Y:S01]  /*10bc0*/  LDL R66, [R1+0x74] ;  /* 0x0000740001427983 */ /* 0x000ea20000100800 */
[----:B-1----:R-:W-:Y:S02]  /*10bd0*/  LEA.HI R32, R91, R197, RZ, 0x1d ;  /* 0x000000c55b207211 */ /* 0x002fe400078fe8ff */
[----:B------:R-:W-:Y:S02]  /*10be0*/  SHF.R.U64 R63, R28, 0x10, R29 ;  /* 0x000000101c3f7819 */ /* 0x000fe4000000121d */
[----:B------:R-:W-:Y:S01]  /*10bf0*/  SHF.R.S32.HI R33, RZ, 0x1f, R32 ;  /* 0x0000001fff217819 */ /* 0x000fe20000011420 */
[----:B------:R-:W-:Y:S01]  /*10c00*/  IMAD.SHL.U32 R34, R32, 0x8, RZ ;  /* 0x0000000820227824 */ /* 0x000fe200078e00ff */
[----:B0-----:R-:W-:Y:S02]  /*10c10*/  SHF.R.U64 R61, R30, 0x10, R31 ;  /* 0x000000101e3d7819 */ /* 0x001fe4000000121f */
        /* <DEDUP_REMOVED lines=10> */
[----:B------:R-:W-:Y:S01]  /*10cc0*/  SHF.R.U32.HI R40, RZ, 0x10, R41 ;  /* 0x00000010ff287819 */ /* 0x000fe20000011629 */
[----:B------:R-:W-:Y:S01]  /*10cd0*/  IMAD R60, R45, 0x2, R2 ;  /* 0x000000022d3c7824 */ /* 0x000fe200078e0202 */
[----:B------:R-:W-:Y:S02]  /*10ce0*/  PRMT R105, R105, 0x5410, R28 ;  /* 0x0000541069697816 */ /* 0x000fe4000000001c */
[----:B------:R-:W-:Y:S02]  /*10cf0*/  PRMT R100, R100, 0x5410, R31 ;  /* 0x0000541064647816 */ /* 0x000fe4000000001f */
[----:B------:R-:W0:Y:S01]  /*10d00*/  LDS.128 R44, [R60+0x12400] ;  /* 0x012400003c2c7984 */ /* 0x000e220000000c00 */
[----:B------:R-:W-:Y:S02]  /*10d10*/  PRMT R102, R102, 0x5410, R29 ;  /* 0x0000541066667816 */ /* 0x000fe4000000001d */
[----:B------:R-:W-:-:S02]  /*10d20*/  SHF.R.U32.HI R42, RZ, 0x10, R43 ;  /* 0x00000010ff2a7819 */ /* 0x000fc4000001162b */
[----:B------:R-:W-:Y:S02]  /*10d30*/  PRMT R107, R107, 0x5410, R30 ;  /* 0x000054106b6b7816 */ /* 0x000fe4000000001e */
[----:B------:R-:W-:Y:S01]  /*10d40*/  PRMT R104, R104, 0x5410, R63 ;  /* 0x0000541068687816 */ /* 0x000fe2000000003f */
[----:B------:R-:W-:Y:S01]  /*10d50*/  IMAD.U32 R63, R100, 0x10000, RZ ;  /* 0x00010000643f7824 */ /* 0x000fe200078e00ff */
[----:B------:R-:W-:Y:S02]  /*10d60*/  PRMT R101, R101, 0x5410, R40 ;  /* 0x0000541065657816 */ /* 0x000fe40000000028 */
[----:B------:R-:W-:Y:S01]  /*10d70*/  PRMT R103, R103, 0x5410, R42 ;  /* 0x0000541067677816 */ /* 0x000fe2000000002a */
[----:B------:R-:W-:Y:S01]  /*10d80*/  IMAD.U32 R62, R104, 0x10000, RZ ;  /* 0x00010000683e7824 */ /* 0x000fe200078e00ff */
[----:B------:R-:W-:Y:S02]  /*10d90*/  PRMT R106, R106, 0x5410, R61 ;  /* 0x000054106a6a7816 */ /* 0x000fe4000000003d */
[----:B------:R-:W-:-:S02]  /*10da0*/  LOP3.LUT R100, R100, 0xffff0000, RZ, 0xc0, !PT ;  /* 0xffff000064647812 */ /* 0x000fc400078ec0ff */
[----:B------:R-:W-:Y:S02]  /*10db0*/  LOP3.LUT R104, R104, 0xffff0000, RZ, 0xc0, !PT ;  /* 0xffff000068687812 */ /* 0x000fe400078ec0ff */
[----:B0-----:R-:W-:Y:S01]  /*10dc0*/  LOP3.LUT R41, R44, 0xffff0000, RZ, 0xc0, !PT ;  /* 0xffff00002c297812 */ /* 0x001fe200078ec0ff */
[----:B------:R-:W-:Y:S01]  /*10dd0*/  IMAD.U32 R43, R46, 0x10000, RZ ;  /* 0x000100002e2b7824 */ /* 0x000fe200078e00ff */
[----:B------:R-:W-:Y:S01]  /*10de0*/  SHF.L.U32 R42, R45, 0x10, RZ ;  /* 0x000000102d2a7819 */ /* 0x000fe200000006ff */
[----:B------:R-:W-:Y:S01]  /*10df0*/  IMAD.U32 R61, R47, 0x10000, RZ ;  /* 0x000100002f3d7824 */ /* 0x000fe200078e00ff */
        /* <DEDUP_REMOVED lines=9> */
[----:B------:R-:W-:Y:S01]  /*10e90*/  IMAD.U32 R35, R44, 0x10000, RZ ;  /* 0x000100002c237824 */ /* 0x000fe200078e00ff */
[----:B------:R-:W-:-:S02]  /*10ea0*/  LOP3.LUT R44, R45, 0xffff0000, RZ, 0xc0, !PT ;  /* 0xffff00002d2c7812 */ /* 0x000fc400078ec0ff */
[----:B------:R-:W-:Y:S01]  /*10eb0*/  LOP3.LUT R45, R46, 0xffff0000, RZ, 0xc0, !PT ;  /* 0xffff00002e2d7812 */ /* 0x000fe200078ec0ff */
[----:B------:R-:W-:Y:S01]  /*10ec0*/  FMUL.FTZ R65, R35, R63 ;  /* 0x0000003f23417220 */ /* 0x000fe20000410000 */
[----:B------:R-:W-:Y:S01]  /*10ed0*/  LOP3.LUT R46, R47, 0xffff0000, RZ, 0xc0, !PT ;  /* 0xffff00002f2e7812 */ /* 0x000fe200078ec0ff */
[----:B------:R-:W-:Y:S02]  /*10ee0*/  IMAD.U32 R47, R101, 0x10000, RZ ;  /* 0x00010000652f7824 */ /* 0x000fe400078e00ff */
[-C--:B------:R-:W-:Y:S01]  /*10ef0*/  FMUL.FTZ R67, R35, R62.reuse ;  /* 0x0000003e23437220 */ /* 0x080fe20000410000 */
[----:B------:R-:W-:Y:S01]  /*10f00*/  FFMA.FTZ R65, R28, R62, -R65 ;  /* 0x0000003e1c417223 */ /* 0x000fe20000010841 */
[----:B------:R-:W-:Y:S02]  /*10f10*/  IMAD.U32 R35, R105, 0x10000, RZ ;  /* 0x0001000069237824 */ /* 0x000fe400078e00ff */
[----:B------:R-:W-:Y:S01]  /*10f20*/  FMUL.FTZ R109, R42, R47 ;  /* 0x0000002f2a6d7220 */ /* 0x000fe20000410000 */
[----:B------:R-:W-:-:S02]  /*10f30*/  IMAD.U32 R62, R103, 0x10000, RZ ;  /* 0x00010000673e7824 */ /* 0x000fc400078e00ff */
[----:B------:R-:W-:Y:S01]  /*10f40*/  FFMA.FTZ R67, R28, R63, R67 ;  /* 0x0000003f1c437223 */ /* 0x000fe20000010043 */
[----:B------:R-:W-:Y:S02]  /*10f50*/  IMAD.U32 R28, R107, 0x10000, RZ ;  /* 0x000100006b1c7824 */ /* 0x000fe400078e00ff */
[-C--:B------:R-:W-:Y:S01]  /*10f60*/  FMUL.FTZ R63, R42, R35.reuse ;  /* 0x000000232a3f7220 */ /* 0x080fe20000410000 */
[C---:B------:R-:W-:Y:S01]  /*10f70*/  FFMA.FTZ R109, R30.reuse, R35, -R109 ;  /* 0x000000231e6d7223 */ /* 0x040fe2000001086d */
[C---:B------:R-:W-:Y:S01]  /*10f80*/  FMUL.FTZ R35, R61.reuse, R62 ;  /* 0x0000003e3d237220 */ /* 0x040fe20000410000 */
[-C--:B------:R-:W-:Y:S01]  /*10f90*/  FMUL.FTZ R61, R61, R28.reuse ;  /* 0x0000001c3d3d7220 */ /* 0x080fe20000410000 */
[----:B------:R-:W-:Y:S01]  /*10fa0*/  FFMA.FTZ R63, R30, R47, R63 ;  /* 0x0000002f1e3f7223 */ /* 0x000fe2000001003f */
[----:B------:R-:W-:Y:S01]  /*10fb0*/  LOP3.LUT R101, R101, 0xffff0000, RZ, 0xc0, !PT ;  /* 0xffff000065657812 */ /* 0x000fe200078ec0ff */
[C---:B------:R-:W-:Y:S01]  /*10fc0*/  FFMA.FTZ R47, R40.reuse, R28, -R35 ;  /* 0x0000001c282f7223 */ /* 0x040fe20000010823 */
[----:B------:R-:W-:Y:S01]  /*10fd0*/  LOP3.LUT R105, R105, 0xffff0000, RZ, 0xc0, !PT ;  /* 0xffff000069697812 */ /* 0x000fe200078ec0ff */
[----:B------:R-:W-:Y:S01]  /*10fe0*/  FMUL.FTZ R28, R41, R100 ;  /* 0x00000064291c7220 */ /* 0x000fe20000410000 */
[----:B------:R-:W-:Y:S01]  /*10ff0*/  FFMA.FTZ R61, R40, R62, R61 ;  /* 0x0000003e283d7223 */ /* 0x000fe2000001003d */
[----:B------:R-:W-:-:S02]  /*11000*/  IMAD.U32 R30, R102, 0x10000, RZ ;  /* 0x00010000661e7824 */ /* 0x000fc400078e00ff */
[-C--:B------:R-:W-:Y:S01]  /*11010*/  FMUL.FTZ R40, R41, R104.reuse ;  /* 0x0000006829287220 */ /* 0x080fe20000410000 */
[C---:B------:R-:W-:Y:S01]  /*11020*/  FMUL.FTZ R35, R44.reuse, R101 ;  /* 0x000000652c237220 */ /* 0x040fe20000410000 */
[----:B------:R-:W-:Y:S01]  /*11030*/  FFMA.FTZ R104, R29, R104, -R28 ;  /* 0x000000681d687223 */ /* 0x000fe2000001081c */
[-C--:B------:R-:W-:Y:S01]  /*11040*/  FMUL.FTZ R44, R44, R105.reuse ;  /* 0x000000692c2c7220 */ /* 0x080fe20000410000 */
[----:B------:R-:W-:Y:S02]  /*11050*/  IMAD.U32 R28, R106, 0x10000, RZ ;  /* 0x000100006a1c7824 */ /* 0x000fe400078e00ff */
[----:B------:R-:W-:Y:S01]  /*11060*/  FMUL.FTZ R62, R43, R30 ;  /* 0x0000001e2b3e7220 */ /* 0x000fe20000410000 */
[----:B------:R-:W-:Y:S01]  /*11070*/  LOP3.LUT R102, R102, 0xffff0000, RZ, 0xc0, !PT ;  /* 0xffff000066667812 */ /* 0x000fe200078ec0ff */
[----:B------:R-:W-:Y:S01]  /*11080*/  FFMA.FTZ R42, R32, R105, -R35 ;  /* 0x00000069202a7223 */ /* 0x000fe20000010823 */
[----:B------:R-:W-:Y:S01]  /*11090*/  LOP3.LUT R106, R106, 0xffff0000, RZ, 0xc0, !PT ;  /* 0xffff00006a6a7812 */ /* 0x000fe200078ec0ff */
[----:B------:R-:W-:Y:S01]  /*110a0*/  FFMA.FTZ R44, R32, R101, R44 ;  /* 0x00000065202c7223 */ /* 0x000fe2000001002c */
[----:B------:R-:W-:Y:S01]  /*110b0*/  LOP3.LUT R103, R103, 0xffff0000, RZ, 0xc0, !PT ;  /* 0xffff000067677812 */ /* 0x000fe200078ec0ff */
[-C--:B------:R-:W-:Y:S01]  /*110c0*/  FMUL.FTZ R32, R43, R28.reuse ;  /* 0x0000001c2b207220 */ /* 0x080fe20000410000 */
[----:B------:R-:W-:Y:S01]  /*110d0*/  LOP3.LUT R107, R107, 0xffff0000, RZ, 0xc0, !PT ;  /* 0xffff00006b6b7812 */ /* 0x000fe200078ec0ff */
[----:B------:R-:W-:Y:S01]  /*110e0*/  FFMA.FTZ R62, R31, R28, -R62 ;  /* 0x0000001c1f3e7223 */ /* 0x000fe2000001083e */
[----:B------:R-:W-:Y:S01]  /*110f0*/  FMUL.FTZ R28, R45, R102 ;  /* 0x000000662d1c7220 */ /* 0x000fe20000410000 */
[----:B------:R-:W-:Y:S01]  /*11100*/  FFMA.FTZ R40, R29, R100, R40 ;  /* 0x000000641d287223 */ /* 0x000fe20000010028 */
[----:B------:R-:W-:Y:S01]  /*11110*/  FMUL.FTZ R45, R45, R106 ;  /* 0x0000006a2d2d7220 */ /* 0x000fe20000410000 */
[----:B------:R-:W-:Y:S01]  /*11120*/  FFMA.FTZ R31, R31, R30, R32 ;  /* 0x0000001e1f1f7223 */ /* 0x000fe20000010020 */
[C---:B------:R-:W-:Y:S01]  /*11130*/  FMUL.FTZ R29, R46.reuse, R103 ;  /* 0x000000672e1d7220 */ /* 0x040fe20000410000 */
[-C--:B------:R-:W-:Y:S01]  /*11140*/  FMUL.FTZ R30, R46, R107.reuse ;  /* 0x0000006b2e1e7220 */ /* 0x080fe20000410000 */
        /* <DEDUP_REMOVED lines=14> */
.L_x_2850:
[----:B------:R-:W-:Y:S05]  /*11230*/  BSYNC B2 ;  /* 0x0000000000027941 */ /* 0x000fea0003800000 */
.L_x_2849:
[----:B------:R-:W-:Y:S05]  /*11240*/  @P2 BRA `(.L_x_2846) ;  /* 0x00000004009c2947 */ /* 0x000fea0003800000 */
[----:B-1----:R-:W3:Y:S01]  /*11250*/  LDL R46, [R1+0x6c] ;  /* 0x00006c00012e7983 */ /* 0x002ee20000100800 */
[----:B------:R-:W-:Y:S02]  /*11260*/  LEA.HI R91, R91, R198, RZ, 0x1d ;  /* 0x000000c65b5b7211 */ /* 0x000fe400078fe8ff */
[----:B------:R-:W-:Y:S02]  /*11270*/  SHF.R.U64 R44, R24, 0x10, R25 ;  /* 0x00000010182c7819 */ /* 0x000fe40000001219 */
[----:B--2---:R-:W-:Y:S01]  /*11280*/  SHF.R.S32.HI R30, RZ, 0x1f, R91 ;  /* 0x0000001fff1e7819 */ /* 0x004fe2000001145b */
        /* <DEDUP_REMOVED lines=11> */
[----:B------:R-:W-:Y:S02]  /*11340*/  SHF.R.U32.HI R27, RZ, 0x10, R27 ;  /* 0x00000010ff1b7819 */ /* 0x000fe4000001161b */
[----:B------:R-:W-:Y:S01]  /*11350*/  SHF.R.U32.HI R37, RZ, 0x10, R37 ;  /* 0x00000010ff257819 */ /* 0x000fe20000011625 */
[----:B------:R-:W-:Y:S01]  /*11360*/  IMAD R40, R33, 0x2, R2 ;  /* 0x0000000221287824 */ /* 0x000fe200078e0202 */
[----:B------:R-:W-:Y:S02]  /*11370*/  PRMT R88, R88, 0x5410, R25 ;  /* 0x0000541058587816 */ /* 0x000fe40000000019 */
[----:B------:R-:W-:Y:S02]  /*11380*/  PRMT R83, R83, 0x5410, R26 ;  /* 0x0000541053537816 */ /* 0x000fe4000000001a */
[----:B------:R-:W1:Y:S01]  /*11390*/  LDS.128 R32, [R40+0x12400] ;  /* 0x0124000028207984 */ /* 0x000e620000000c00 */
[----:B------:R-:W-:Y:S02]  /*113a0*/  PRMT R85, R85, 0x5410, R24 ;  /* 0x0000541055557816 */ /* 0x000fe40000000018 */
[----:B------:R-:W-:-:S02]  /*113b0*/  PRMT R90, R90, 0x5410, R27 ;  /* 0x000054105a5a7816 */ /* 0x000fc4000000001b */
[----:B------:R-:W-:Y:S02]  /*113c0*/  PRMT R87, R87, 0x5410, R44 ;  /* 0x0000541057577816 */ /* 0x000fe4000000002c */
[----:B------:R-:W-:Y:S01]  /*113d0*/  PRMT R89, R89, 0x5410, R42 ;  /* 0x0000541059597816 */ /* 0x000fe2000000002a */
[----:B------:R-:W-:Y:S01]  /*113e0*/  IMAD.U32 R42, R83, 0x10000, RZ ;  /* 0x00010000532a7824 */ /* 0x000fe200078e00ff */
        /* <DEDUP_REMOVED lines=8> */
[C---:B-1----:R-:W-:Y:S01]  /*11470*/  IMAD.U32 R37, R33.reuse, 0x10000, RZ ;  /* 0x0001000021257824 */ /* 0x042fe200078e00ff */
[----:B------:R-:W-:Y:S01]  /*11480*/  LOP3.LUT R33, R33, 0xffff0000, RZ, 0xc0, !PT ;  /* 0xffff000021217812 */ /* 0x000fe200078ec0ff */
[C---:B------:R-:W-:Y:S01]  /*11490*/  IMAD.U32 R39, R35.reuse, 0x10000, RZ ;  /* 0x0001000023277824 */ /* 0x040fe200078e00ff */
[----:B------:R-:W-:Y:S01]  /*114a0*/  LOP3.LUT R35, R35, 0xffff0000, RZ, 0xc0, !PT ;  /* 0xffff000023237812 */ /* 0x000fe200078ec0ff */
[----:B0-----:R-:W-:Y:S01]  /*114b0*/  FMUL.FTZ R61, R37, R43 ;  /* 0x0000002b253d7220 */ /* 0x001fe20000410000 */
[C---:B------:R-:W-:Y:S01]  /*114c0*/  IMAD.U32 R38, R34.reuse, 0x10000, RZ ;  /* 0x0001000022267824 */ /* 0x040fe200078e00ff */
[----:B------:R-:W-:Y:S01]  /*114d0*/  LOP3.LUT R34, R34, 0xffff0000, RZ, 0xc0, !PT ;  /* 0xffff000022227812 */ /* 0x000fe200078ec0ff */
[----:B---3--:R-:W0:Y:S02]  /*114e0*/  LDS.128 R28, [R46] ;  /* 0x000000002e1c7984 */ /* 0x008e240000000c00 */
        /* <DEDUP_REMOVED lines=14> */
[----:B------:R-:W-:Y:S01]  /*115d0*/  FFMA.FTZ R45, R24, R41, -R45 ;  /* 0x00000029182d7223 */ /* 0x000fe2000001082d */
        /* <DEDUP_REMOVED lines=10> */
[----:B------:R-:W-:Y:S01]  /*11680*/  FMUL.FTZ R24, R32, R83 ;  /* 0x0000005320187220 */ /* 0x000fe20000410000 */
[----:B------:R-:W-:Y:S01]  /*11690*/  FFMA.FTZ R41, R36, R41, R42 ;  /* 0x0000002924297223 */ /* 0x000fe2000001002a */
[-C--:B------:R-:W-:Y:S01]  /*116a0*/  FMUL.FTZ R36, R32, R87.reuse ;  /* 0x0000005720247220 */ /* 0x080fe20000410000 */
[----:B------:R-:W-:Y:S01]  /*116b0*/  FMUL.FTZ R42, R38, R26 ;  /* 0x0000001a262a7220 */ /* 0x000fe20000410000 */
[----:B------:R-:W-:Y:S01]  /*116c0*/  FFMA.FTZ R32, R25, R87, -R24 ;  /* 0x0000005719207223 */ /* 0x000fe20000010818 */
[----:B------:R-:W-:Y:S01]  /*116d0*/  IMAD.U32 R24, R89, 0x10000, RZ ;  /* 0x0001000059187824 */ /* 0x000fe200078e00ff */
[----:B------:R-:W-:Y:S01]  /*116e0*/  LOP3.LUT R85, R85, 0xffff0000, RZ, 0xc0, !PT ;  /* 0xffff000055557812 */ /* 0x000fe200078ec0ff */
[----:B------:R-:W-:Y:S01]  /*116f0*/  FFMA.FTZ R36, R25, R83, R36 ;  /* 0x0000005319247223 */ /* 0x000fe20000010024 */
[----:B------:R-:W-:Y:S01]  /*11700*/  LOP3.LUT R86, R86, 0xffff0000, RZ, 0xc0, !PT ;  /* 0xffff000056567812 */ /* 0x000fe200078ec0ff */
[-C--:B------:R-:W-:Y:S01]  /*11710*/  FMUL.FTZ R38, R38, R24.reuse ;  /* 0x0000001826267220 */ /* 0x080fe20000410000 */
[----:B------:R-:W-:Y:S01]  /*11720*/  LOP3.LUT R89, R89, 0xffff0000, RZ, 0xc0, !PT ;  /* 0xffff000059597812 */ /* 0x000fe200078ec0ff */
[----:B------:R-:W-:Y:S01]  /*11730*/  FFMA.FTZ R42, R27, R24, -R42 ;  /* 0x000000181b2a7223 */ /* 0x000fe2000001082a */
[----:B------:R-:W-:Y:S01]  /*11740*/  LOP3.LUT R90, R90, 0xffff0000, RZ, 0xc0, !PT ;  /* 0xffff00005a5a7812 */ /* 0x000fe200078ec0ff */
[----:B------:R-:W-:Y:S01]  /*11750*/  FMUL.FTZ R31, R33, R84 ;  /* 0x00000054211f7220 */ /* 0x000fe20000410000 */
[C---:B------:R-:W-:Y:S01]  /*11760*/  FMUL.FTZ R24, R34.reuse, R85 ;  /* 0x0000005522187220 */ /* 0x040fe20000410000 */
[----:B------:R-:W-:Y:S01]  /*11770*/  FMUL.FTZ R25, R35, R86 ;  /* 0x0000005623197220 */ /* 0x000fe20000410000 */
[----:B------:R-:W-:Y:S01]  /*11780*/  FMUL.FTZ R33, R33, R88 ;  /* 0x0000005821217220 */ /* 0x000fe20000410000 */
[-C--:B------:R-:W-:Y:S01]  /*11790*/  FMUL.FTZ R34, R34, R89.reuse ;  /* 0x0000005922227220 */ /* 0x080fe20000410000 */
[----:B------:R-:W-:Y:S01]  /*117a0*/  FMUL.FTZ R35, R35, R90 ;  /* 0x0000005a23237220 */ /* 0x000fe20000410000 */
[----:B------:R-:W-:Y:S01]  /*117b0*/  FFMA.FTZ R88, R28, R88, -R31 ;  /* 0x000000581c587223 */ /* 0x000fe2000001081f */
        /* <DEDUP_REMOVED lines=16> */
.L_x_2846:
[----:B------:R-:W-:Y:S05]  /*118c0*/  BSYNC B1 ;  /* 0x0000000000017941 */ /* 0x000fea0003800000 */
.L_x_2845:
[----:B---3--:R-:W-:-:S05]  /*118d0*/  VIADD R24, R203, 0x40 ;  /* 0x00000040cb187836 */ /* 0x008fca0000000000 */
[----:B------:R-:W-:-:S13]  /*118e0*/  ISETP.GE.AND P0, PT, R24, R70, PT ;  /* 0x000000461800720c */ /* 0x000fda0003f06270 */
[----:B------:R-:W-:Y:S05]  /*118f0*/  @P0 BRA `(.L_x_2826) ;  /* 0x0000001400080947 */ /* 0x000fea0003800000 */
[----:B-12---:R-:W1:Y:S01]  /*11900*/  LDC R33, c[0x0][0x3f4] ;  /* 0x0000fd00ff217b82 */ /* 0x006e620000000800 */
[----:B------:R-:W-:Y:S01]  /*11910*/  BSSY B1, `(.L_x_2851) ;  /* 0x000006e000017945 */ /* 0x000fe20003800000 */
[----:B------:R-:W-:Y:S02]  /*11920*/  SHF.R.U32.HI R44, RZ, 0x3, R216 ;  /* 0x00000003ff2c7819 */ /* 0x000fe400000116d8 */
[-C--:B-1----:R-:W-:Y:S02]  /*11930*/  ISETP.GE.AND P0, PT, R16, R33.reuse, PT ;  /* 0x000000211000720c */ /* 0x082fe40003f06270 */
[-C--:B------:R-:W-:Y:S02]  /*11940*/  ISETP.GE.AND P1, PT, R195, R33.reuse, PT ;  /* 0x00000021c300720c */ /* 0x080fe40003f26270 */
[----:B------:R-:W-:-:S09]  /*11950*/  ISETP.GE.AND P2, PT, R194, R33, PT ;  /* 0x00000021c200720c */ /* 0x000fd20003f46270 */
[----:B------:R-:W-:Y:S05]  /*11960*/  @P0 BRA `(.L_x_2852) ;  /* 0x0000000400a00947 */ /* 0x000fea0003800000 */
[----:B------:R-:W2:Y:S04]  /*11970*/  LDL R24, [R1+0x54] ;  /* 0x0000540001187983 */ /* 0x000ea80000100800 */
[----:B------:R-:W3:Y:S01]  /*11980*/  LDL R46, [R1+0x70] ;  /* 0x00007000012e7983 */ /* 0x000ee20000100800 */
[--C-:B------:R-:W-:Y:S02]  /*11990*/  SHF.R.U64 R35, R4, 0x10, R5.reuse ;  /* 0x0000001004237819 */ /* 0x100fe40000001205 */
[----:B------:R-:W-:Y:S02]  /*119a0*/  SHF.R.U32.HI R4, RZ, 0x10, R5 ;  /* 0x00000010ff047819 */ /* 0x000fe40000011605 */
[--C-:B------:R-:W-:Y:S02]  /*119b0*/  SHF.R.U64 R5, R6, 0x10, R7.reuse ;  /* 0x0000001006057819 */ /* 0x100fe40000001207 */
[----:B------:R-:W-:-:S02]  /*119c0*/  SHF.R.U32.HI R6, RZ, 0x10, R7 ;  /* 0x00000010ff067819 */ /* 0x000fc40000011607 */
[----:B------:R-:W-:Y:S02]  /*119d0*/  SHF.R.U64 R39, R48, 0x10, R49 ;  /* 0x0000001030277819 */ /* 0x000fe40000001231 */
[----:B------:R-:W-:Y:S02]  /*119e0*/  PRMT R92, R92, 0x5410, R35 ;  /* 0x000054105c5c7816 */ /* 0x000fe40000000023 */
[----:B------:R-:W-:Y:S02]  /*119f0*/  PRMT R93, R93, 0x5410, R4 ;  /* 0x000054105d5d7816 */ /* 0x000fe40000000004 */
[----:B------:R-:W-:Y:S02]  /*11a00*/  PRMT R94, R94, 0x5410, R5 ;  /* 0x000054105e5e7816 */ /* 0x000fe40000000005 */
[----:B------:R-:W-:Y:S01]  /*11a10*/  PRMT R95, R95, 0x5410, R6 ;  /* 0x000054105f5f7816 */ /* 0x000fe20000000006 */
[----:B------:R-:W-:Y:S01]  /*11a20*/  IMAD.U32 R40, R93, 0x10000, RZ ;  /* 0x000100005d287824 */ /* 0x000fe200078e00ff */
[----:B------:R-:W-:Y:S01]  /*11a30*/  PRMT R96, R96, 0x5410, R39 ;  /* 0x0000541060607816 */ /* 0x000fe20000000027 */
[----:B------:R-:W-:Y:S01]  /*11a40*/  IMAD.U32 R39, R92, 0x10000, RZ ;  /* 0x000100005c277824 */ /* 0x000fe200078e00ff */
[----:B------:R-:W-:-:S02]  /*11a50*/  SHF.R.U32.HI R48, RZ, 0x10, R49 ;  /* 0x00000010ff307819 */ /* 0x000fc40000011631 */
[--C-:B------:R-:W-:Y:S01]  /*11a60*/  SHF.R.U64 R37, R50, 0x10, R51.reuse ;  /* 0x0000001032257819 */ /* 0x100fe20000001233 */
[----:B------:R-:W-:Y:S01]  /*11a70*/  IMAD.U32 R38, R96, 0x10000, RZ ;  /* 0x0001000060267824 */ /* 0x000fe200078e00ff */
[----:B------:R-:W-:Y:S02]  /*11a80*/  SHF.R.U32.HI R50, RZ, 0x10, R51 ;  /* 0x00000010ff327819 */ /* 0x000fe40000011633 */
[----:B------:R-:W-:Y:S02]  /*11a90*/  PRMT R97, R97, 0x5410, R48 ;  /* 0x0000541061617816 */ /* 0x000fe40000000030 */
[----:B------:R-:W-:Y:S02]  /*11aa0*/  PRMT R99, R99, 0x5410, R50 ;  /* 0x0000541063637816 */ /* 0x000fe40000000032 */
[----:B------:R-:W-:Y:S02]  /*11ab0*/  PRMT R98, R98, 0x5410, R37 ;  /* 0x0000541062627816 */ /* 0x000fe40000000025 */
[----:B------:R-:W-:-:S02]  /*11ac0*/  LOP3.LUT R92, R92, 0xffff0000, RZ, 0xc0, !PT ;  /* 0xffff00005c5c7812 */ /* 0x000fc400078ec0ff */
[----:B------:R-:W-:Y:S02]  /*11ad0*/  LOP3.LUT R96, R96, 0xffff0000, RZ, 0xc0, !PT ;  /* 0xffff000060607812 */ /* 0x000fe400078ec0ff */
[----:B------:R-:W-:Y:S02]  /*11ae0*/  LOP3.LUT R93, R93, 0xffff0000, RZ, 0xc0, !PT ;  /* 0xffff00005d5d7812 */ /* 0x000fe400078ec0ff */
[----:B--2---:R-:W-:-:S04]  /*11af0*/  LEA.HI R24, R33, R24, RZ, 0x1d ;  /* 0x0000001821187211 */ /* 0x004fc800078fe8ff */
        /* <DEDUP_REMOVED lines=8> */
[----:B---3--:R-:W1:Y:S03]  /*11b80*/  LDS.128 R24, [R46] ;  /* 0x000000002e187984 */ /* 0x008e660000000c00 */
[----:B------:R-:W-:-:S05]  /*11b90*/  IMAD R32, R29, 0x2, R2 ;  /* 0x000000021d207824 */ /* 0x000fca00078e0202 */
[----:B------:R-:W2:Y:S01]  /*11ba0*/  LDS.128 R28, [R32+0x12400] ;  /* 0x01240000201c7984 */ /* 0x000ea20000000c00 */
[C---:B-1----:R-:W-:Y:S01]  /*11bb0*/  IMAD.U32 R4, R24.reuse, 0x10000, RZ ;  /* 0x0001000018047824 */ /* 0x042fe200078e00ff */
[----:B------:R-:W-:Y:S01]  /*11bc0*/  LOP3.LUT R5, R24, 0xffff0000, RZ, 0xc0, !PT ;  /* 0xffff000018057812 */ /* 0x000fe200078ec0ff */
[C---:B------:R-:W-:Y:S01]  /*11bd0*/  IMAD.U32 R6, R25.reuse, 0x10000, RZ ;  /* 0x0001000019067824 */ /* 0x040fe200078e00ff */
[----:B------:R-:W-:Y:S01]  /*11be0*/  LOP3.LUT R24, R25, 0xffff0000, RZ, 0xc0, !PT ;  /* 0xffff000019187812 */ /* 0x000fe200078ec0ff */
[C---:B------:R-:W-:Y:S01]  /*11bf0*/  IMAD.U32 R7, R26.reuse, 0x10000, RZ ;  /* 0x000100001a077824 */ /* 0x040fe200078e00ff */
[----:B------:R-:W-:Y:S01]  /*11c00*/  LOP3.LUT R25, R26, 0xffff0000, RZ, 0xc0, !PT ;  /* 0xffff00001a197812 */ /* 0x000fe200078ec0ff */
[C---:B------:R-:W-:Y:S01]  /*11c10*/  IMAD.U32 R34, R27.reuse, 0x10000, RZ ;  /* 0x000100001b227824 */ /* 0x040fe200078e00ff */
[----:B------:R-:W-:Y:S01]  /*11c20*/  LOP3.LUT R26, R27, 0xffff0000, RZ, 0xc0, !PT ;  /* 0xffff00001b1a7812 */ /* 0x000fe200078ec0ff */
[C---:B--2---:R-:W-:Y:S01]  /*11c30*/  IMAD.U32 R27, R28.reuse, 0x10000, RZ ;  /* 0x000100001c1b7824 */ /* 0x044fe200078e00ff */
        /* <DEDUP_REMOVED lines=17> */
[----:B------:R-:W-:-:S02]  /*11d50*/  IMAD.U32 R36, R30, 0x10000, RZ ;  /* 0x000100001e247824 */ /* 0x000fc400078e00ff */
[----:B------:R-:W-:Y:S01]  /*11d60*/  FFMA.FTZ R37, R34, R4, -R27 ;  /* 0x0000000422257223 */ /* 0x000fe2000001081b */
[C---:B------:R-:W-:Y:S01]  /*11d70*/  FMUL.FTZ R4, R28.reuse, R92 ;  /* 0x0000005c1c047220 */ /* 0x040fe20000410000 */
[-C--:B------:R-:W-:Y:S01]  /*11d80*/  FMUL.FTZ R28, R28, R96.reuse ;  /* 0x000000601c1c7220 */ /* 0x080fe20000410000 */
[----:B------:R-:W-:Y:S01]  /*11d90*/  IMAD.U32 R6, R94, 0x10000, RZ ;  /* 0x000100005e067824 */ /* 0x000fe200078e00ff */
[----:B------:R-:W-:Y:S01]  /*11da0*/  LOP3.LUT R30, R30, 0xffff0000, RZ, 0xc0, !PT ;  /* 0xffff00001e1e7812 */ /* 0x000fe200078ec0ff */
[----:B------:R-:W-:Y:S01]  /*11db0*/  FFMA.FTZ R96, R5, R96, -R4 ;  /* 0x0000006005607223 */ /* 0x000fe20000010804 */
[----:B------:R-:W-:Y:S01]  /*11dc0*/  IMAD.U32 R4, R98, 0x10000, RZ ;  /* 0x0001000062047824 */ /* 0x000fe200078e00ff */
[----:B------:R-:W-:Y:S01]  /*11dd0*/  LOP3.LUT R97, R97, 0xffff0000, RZ, 0xc0, !PT ;  /* 0xffff000061617812 */ /* 0x000fe200078ec0ff */
[----:B------:R-:W-:Y:S01]  /*11de0*/  FMUL.FTZ R40, R36, R6 ;  /* 0x0000000624287220 */ /* 0x000fe20000410000 */
[----:B------:R-:W-:Y:S01]  /*11df0*/  LOP3.LUT R94, R94, 0xffff0000, RZ, 0xc0, !PT ;  /* 0xffff00005e5e7812 */ /* 0x000fe200078ec0ff */
[----:B------:R-:W-:Y:S01]  /*11e00*/  FMUL.FTZ R36, R36, R4 ;  /* 0x0000000424247220 */ /* 0x000fe20000410000 */
[----:B------:R-:W-:Y:S01]  /*11e10*/  LOP3.LUT R31, R31, 0xffff0000, RZ, 0xc0, !PT ;  /* 0xffff00001f1f7812 */ /* 0x000fe200078ec0ff */
[----:B------:R-:W-:Y:S01]  /*11e20*/  FFMA.FTZ R39, R34, R38, R39 ;  /* 0x0000002622277223 */ /* 0x000fe20000010027 */
[----:B------:R-:W-:Y:S01]  /*11e30*/  LOP3.LUT R98, R98, 0xffff0000, RZ, 0xc0, !PT ;  /* 0xffff000062627812 */ /* 0x000fe200078ec0ff */
[----:B------:R-:W-:Y:S01]  /*11e40*/  FFMA.FTZ R40, R7, R4, -R40 ;  /* 0x0000000407287223 */ /* 0x000fe20000010828 */
[----:B------:R-:W-:Y:S01]  /*11e50*/  LOP3.LUT R95, R95, 0xffff0000, RZ, 0xc0, !PT ;  /* 0xffff00005f5f7812 */ /* 0x000fe200078ec0ff */
[----:B------:R-:W-:Y:S01]  /*11e60*/  FMUL.FTZ R27, R29, R93 ;  /* 0x0000005d1d1b7220 */ /* 0x000fe20000410000 */
[----:B------:R-:W-:Y:S01]  /*11e70*/  LOP3.LUT R99, R99, 0xffff0000, RZ, 0xc0, !PT ;  /* 0xffff000063637812 */ /* 0x000fe200078ec0ff */
[----:B------:R-:W-:Y:S01]  /*11e80*/  FMUL.FTZ R38, R29, R97 ;  /* 0x000000611d267220 */ /* 0x000fe20000410000 */
[----:B------:R-:W-:Y:S01]  /*11e90*/  FFMA.FTZ R28, R5, R92, R28 ;  /* 0x0000005c051c7223 */ /* 0x000fe2000001001c */
[C---:B------:R-:W-:Y:S01]  /*11ea0*/  FMUL.FTZ R4, R30.reuse, R94 ;  /* 0x0000005e1e047220 */ /* 0x040fe20000410000 */
[----:B------:R-:W-:Y:S01]  /*11eb0*/  FFMA.FTZ R36, R7, R6, R36 ;  /* 0x0000000607247223 */ /* 0x000fe20000010024 */
[-C--:B------:R-:W-:Y:S01]  /*11ec0*/  FMUL.FTZ R5, R30, R98.reuse ;  /* 0x000000621e057220 */ /* 0x080fe20000410000 */
[C---:B------:R-:W-:Y:S01]  /*11ed0*/  FMUL.FTZ R29, R31.reuse, R95 ;  /* 0x0000005f1f1d7220 */ /* 0x040fe20000410000 */
[----:B------:R-:W-:Y:S01]  /*11ee0*/  FMUL.FTZ R6, R31, R99 ;  /* 0x000000631f067220 */ /* 0x000fe20000410000 */
[----:B------:R-:W-:Y:S01]  /*11ef0*/  FFMA.FTZ R34, R24, R97, -R27 ;  /* 0x0000006118227223 */ /* 0x000fe2000001081b */
[C---:B------:R-:W-:Y:S01]  /*11f00*/  FFMA.FTZ R7, R25.reuse, R98, -R4 ;  /* 0x0000006219077223 */ /* 0x040fe20000010804 */
[----:B------:R-:W-:Y:S01]  /*11f10*/  FFMA.FTZ R27, R25, R94, R5 ;  /* 0x0000005e191b7223 */ /* 0x000fe20000010005 */
        /* <DEDUP_REMOVED lines=13> */
.L_x_2852:
[----:B------:R-:W-:Y:S05]  /*11ff0*/  BSYNC B1 ;  /* 0x0000000000017941 */ /* 0x000fea0003800000 */
.L_x_2851:
[----:B------:R-:W-:Y:S04]  /*12000*/  BSSY B1, `(.L_x_2853) ;  /* 0x0000069000017945 */ /* 0x000fe80003800000 */
[----:B------:R-:W-:Y:S05]  /*12010*/  @P1 BRA `(.L_x_2854) ;  /* 0x00000004009c1947 */ /* 0x000fea0003800000 */
[----:B------:R-:W2:Y:S01]  /*12020*/  LDL R41, [R1+0x68] ;  /* 0x0000680001297983 */ /* 0x000ea20000100800 */
[----:B-1----:R-:W-:Y:S02]  /*12030*/  LEA.HI R4, R33, R197, RZ, 0x1d ;  /* 0x000000c521047211 */ /* 0x002fe400078fe8ff */
        /* <DEDUP_REMOVED lines=9> */
[----:B------:R-:W-:Y:S02]  /*120d0*/  PRMT R79, R79, 0x5410, R34 ;  /* 0x000054104f4f7816 */ /* 0x000fe40000000022 */
[----:B------:R-:W-:Y:S02]  /*120e0*/  LOP3.LUT R7, R7, 0x7fffe000, RZ, 0xc0, !PT ;  /* 0x7fffe00007077812 */ /* 0x000fe400078ec0ff */
[----:B------:R-:W-:Y:S01]  /*120f0*/  PRMT R75, R75, 0x5410, R30 ;  /* 0x000054104b4b7816 */ /* 0x000fe2000000001e */
[----:B------:R-:W-:Y:S01]  /*12100*/  IMAD.U32 R34, R79, 0x10000, RZ ;  /* 0x000100004f227824 */ /* 0x000fe200078e00ff */
[----:B------:R-:W-:-:S02]  /*12110*/  IADD3 R25, R4, R7, R223 ;  /* 0x0000000704197210 */ /* 0x000fc40007ffe0df */
[----:B------:R-:W-:Y:S01]  /*12120*/  SHF.R.U32.HI R53, RZ, 0x10, R53 ;  /* 0x00000010ff357819 */ /* 0x000fe20000011635 */
[----:B------:R-:W-:Y:S01]  /*12130*/  IMAD.U32 R35, R75, 0x10000, RZ ;  /* 0x000100004b237824 */ /* 0x000fe200078e00ff */
[----:B------:R-:W-:Y:S01]  /*12140*/  SHF.R.U64 R32, R54, 0x10, R55 ;  /* 0x0000001036207819 */ /* 0x000fe20000001237 */
[----:B------:R-:W-:Y:S01]  /*12150*/  IMAD R28, R25, 0x2, R2 ;  /* 0x00000002191c7824 */ /* 0x000fe200078e0202 */
[----:B------:R-:W-:Y:S02]  /*12160*/  SHF.R.U64 R8, R10, 0x10, R11 ;  /* 0x000000100a087819 */ /* 0x000fe4000000120b */
[----:B------:R-:W-:Y:S02]  /*12170*/  PRMT R76, R76, 0x5410, R9 ;  /* 0x000054104c4c7816 */ /* 0x000fe40000000009 */
[----:B------:R-:W1:Y:S01]  /*12180*/  LDS.128 R24, [R28+0x12400] ;  /* 0x012400001c187984 */ /* 0x000e620000000c00 */
[----:B------:R-:W-:Y:S02]  /*12190*/  SHF.R.U32.HI R55, RZ, 0x10, R55 ;  /* 0x00000010ff377819 */ /* 0x000fe40000011637 */
[----:B------:R-:W-:Y:S01]  /*121a0*/  SHF.R.U32.HI R11, RZ, 0x10, R11 ;  /* 0x00000010ff0b7819 */ /* 0x000fe2000001160b */
[----:B------:R-:W-:Y:S01]  /*121b0*/  IMAD.U32 R36, R76, 0x10000, RZ ;  /* 0x000100004c247824 */ /* 0x000fe200078e00ff */
[----:B------:R-:W-:-:S02]  /*121c0*/  PRMT R80, R80, 0x5410, R53 ;  /* 0x0000541050507816 */ /* 0x000fc40000000035 */
[----:B------:R-:W-:Y:S02]  /*121d0*/  PRMT R77, R77, 0x5410, R8 ;  /* 0x000054104d4d7816 */ /* 0x000fe40000000008 */
[----:B------:R-:W-:Y:S02]  /*121e0*/  PRMT R82, R82, 0x5410, R55 ;  /* 0x0000541052527816 */ /* 0x000fe40000000037 */
[----:B------:R-:W-:Y:S02]  /*121f0*/  PRMT R78, R78, 0x5410, R11 ;  /* 0x000054104e4e7816 */ /* 0x000fe4000000000b */
[----:B------:R-:W-:Y:S02]  /*12200*/  PRMT R81, R81, 0x5410, R32 ;  /* 0x0000541051517816 */ /* 0x000fe40000000020 */
[----:B------:R-:W-:Y:S02]  /*12210*/  LOP3.LUT R75, R75, 0xffff0000, RZ, 0xc0, !PT ;  /* 0xffff00004b4b7812 */ /* 0x000fe400078ec0ff */
[----:B------:R-:W-:-:S02]  /*12220*/  LOP3.LUT R79, R79, 0xffff0000, RZ, 0xc0, !PT ;  /* 0xffff00004f4f7812 */ /* 0x000fc400078ec0ff */
[----:B------:R-:W-:Y:S01]  /*12230*/  LOP3.LUT R76, R76, 0xffff0000, RZ, 0xc0, !PT ;  /* 0xffff00004c4c7812 */ /* 0x000fe200078ec0ff */
[C---:B-1----:R-:W-:Y:S01]  /*12240*/  IMAD.U32 R29, R24.reuse, 0x10000, RZ ;  /* 0x00010000181d7824 */ /* 0x042fe200078e00ff */
[----:B------:R-:W-:Y:S01]  /*12250*/  LOP3.LUT R24, R24, 0xffff0000, RZ, 0xc0, !PT ;  /* 0xffff000018187812 */ /* 0x000fe200078ec0ff */
[C---:B------:R-:W-:Y:S01]  /*12260*/  IMAD.U32 R30, R25.reuse, 0x10000, RZ ;  /* 0x00010000191e7824 */ /* 0x040fe200078e00ff */
[----:B------:R-:W-:Y:S01]  /*12270*/  LOP3.LUT R25, R25, 0xffff0000, RZ, 0xc0, !PT ;  /* 0xffff000019197812 */ /* 0x000fe200078ec0ff */
[C---:B------:R-:W-:Y:S01]  /*12280*/  FMUL.FTZ R37, R29.reuse, R35 ;  /* 0x000000231d257220 */ /* 0x040fe20000410000 */
[----:B------:R-:W-:Y:S01]  /*12290*/  FMUL.FTZ R39, R29, R34 ;  /* 0x000000221d277220 */ /* 0x000fe20000410000 */
[----:B------:R-:W-:Y:S02]  /*122a0*/  IMAD.U32 R29, R80, 0x10000, RZ ;  /* 0x00010000501d7824 */ /* 0x000fe400078e00ff */
[----:B------:R-:W-:Y:S01]  /*122b0*/  FMUL.FTZ R38, R30, R36 ;  /* 0x000000241e267220 */ /* 0x000fe20000410000 */
[----:B------:R-:W-:Y:S01]  /*122c0*/  IMAD.U32 R32, R27, 0x10000, RZ ;  /* 0x000100001b207824 */ /* 0x000fe200078e00ff */
[----:B------:R-:W-:Y:S01]  /*122d0*/  SHF.L.U32 R31, R26, 0x10, RZ ;  /* 0x000000101a1f7819 */ /* 0x000fe200000006ff */
[----:B------:R-:W-:Y:S01]  /*122e0*/  FMUL.FTZ R30, R30, R29 ;  /* 0x0000001d1e1e7220 */ /* 0x000fe20000410000 */
[----:B------:R-:W-:-:S02]  /*122f0*/  LOP3.LUT R80, R80, 0xffff0000, RZ, 0xc0, !PT ;  /* 0xffff000050507812 */ /* 0x000fc400078ec0ff */
[----:B------:R-:W-:Y:S02]  /*12300*/  LOP3.LUT R26, R26, 0xffff0000, RZ, 0xc0, !PT ;  /* 0xffff00001a1a7812 */ /* 0x000fe400078ec0ff */
[----:B------:R-:W-:Y:S01]  /*12310*/  LOP3.LUT R27, R27, 0xffff0000, RZ, 0xc0, !PT ;  /* 0xffff00001b1b7812 */ /* 0x000fe200078ec0ff */
[----:B--2---:R-:W1:Y:S02]  /*12320*/  LDS.128 R4, [R41] ;  /* 0x0000000029047984 */ /* 0x004e640000000c00 */
[C---:B-1----:R-:W-:Y:S01]  /*12330*/  IMAD.U32 R8, R4.reuse, 0x10000, RZ ;  /* 0x0001000004087824 */ /* 0x042fe200078e00ff */
[----:B------:R-:W-:Y:S01]  /*12340*/  LOP3.LUT R4, R4, 0xffff0000, RZ, 0xc0, !PT ;  /* 0xffff000004047812 */ /* 0x000fe200078ec0ff */
[C---:B------:R-:W-:Y:S01]  /*12350*/  IMAD.U32 R9, R5.reuse, 0x10000, RZ ;  /* 0x0001000005097824 */ /* 0x040fe200078e00ff */
[----:B------:R-:W-:Y:S01]  /*12360*/  LOP3.LUT R5, R5, 0xffff0000, RZ, 0xc0, !PT ;  /* 0xffff000005057812 */ /* 0x000fe200078ec0ff */
[C---:B------:R-:W-:Y:S01]  /*12370*/  FFMA.FTZ R37, R8.reuse, R34, -R37 ;  /* 0x0000002208257223 */ /* 0x040fe20000010825 */
[----:B------:R-:W-:Y:S01]  /*12380*/  FFMA.FTZ R39, R8, R35, R39 ;  /* 0x0000002308277223 */ /* 0x000fe20000010027 */
[----:B------:R-:W-:-:S02]  /*12390*/  IMAD.U32 R34, R78, 0x10000, RZ ;  /* 0x000100004e227824 */ /* 0x000fc400078e00ff */
[C---:B------:R-:W-:Y:S01]  /*123a0*/  FFMA.FTZ R38, R9.reuse, R29, -R38 ;  /* 0x0000001d09267223 */ /* 0x040fe20000010826 */
[----:B------:R-:W-:Y:S02]  /*123b0*/  IMAD.U32 R8, R82, 0x10000, RZ ;  /* 0x0001000052087824 */ /* 0x000fe400078e00ff */
[----:B------:R-:W-:Y:S01]  /*123c0*/  FFMA.FTZ R36, R9, R36, R30 ;  /* 0x0000002409247223 */ /* 0x000fe2000001001e */
[----:B------:R-:W-:Y:S02]  /*123d0*/  IMAD.U32 R11, R7, 0x10000, RZ ;  /* 0x00010000070b7824 */ /* 0x000fe400078e00ff */
[C---:B------:R-:W-:Y:S01]  /*123e0*/  FMUL.FTZ R40, R32.reuse, R34 ;  /* 0x0000002220287220 */ /* 0x040fe20000410000 */
[----:B------:R-:W-:Y:S01]  /*123f0*/  FMUL.FTZ R29, R32, R8 ;  /* 0x00000008201d7220 */ /* 0x000fe20000410000 */
[C---:B------:R-:W-:Y:S01]  /*12400*/  FMUL.FTZ R9, R24.reuse, R75 ;  /* 0x0000004b18097220 */ /* 0x040fe20000410000 */
[----:B------:R-:W-:Y:S01]  /*12410*/  FMUL.FTZ R32, R25, R76 ;  /* 0x0000004c19207220 */ /* 0x000fe20000410000 */
[C---:B------:R-:W-:Y:S01]  /*12420*/  FFMA.FTZ R40, R11.reuse, R8, -R40 ;  /* 0x000000080b287223 */ /* 0x040fe20000010828 */
[----:B------:R-:W-:Y:S01]  /*12430*/  FFMA.FTZ R34, R11, R34, R29 ;  /* 0x000000220b227223 */ /* 0x000fe2000001001d */
[-C--:B------:R-:W-:Y:S01]  /*12440*/  FMUL.FTZ R11, R24, R79.reuse ;  /* 0x0000004f180b7220 */ /* 0x080fe20000410000 */
[----:B------:R-:W-:Y:S01]  /*12450*/  FFMA.FTZ R24, R4, R79, -R9 ;  /* 0x0000004f04187223 */ /* 0x000fe20000010809 */
[----:B------:R-:W-:-:S02]  /*12460*/  IMAD.U32 R9, R77, 0x10000, RZ ;  /* 0x000100004d097824 */ /* 0x000fc400078e00ff */
[----:B------:R-:W-:Y:S01]  /*12470*/  FMUL.FTZ R25, R25, R80 ;  /* 0x0000005019197220 */ /* 0x000fe20000410000 */
[----:B------:R-:W-:Y:S01]  /*12480*/  IMAD.U32 R8, R81, 0x10000, RZ ;  /* 0x0001000051087824 */ /* 0x000fe200078e00ff */
[----:B------:R-:W-:Y:S01]  /*12490*/  LOP3.LUT R77, R77, 0xffff0000, RZ, 0xc0, !PT ;  /* 0xffff00004d4d7812 */ /* 0x000fe200078ec0ff */
[----:B------:R-:W-:Y:S02]  /*124a0*/  IMAD.U32 R10, R6, 0x10000, RZ ;  /* 0x00010000060a7824 */ /* 0x000fe400078e00ff */
[C---:B------:R-:W-:Y:S01]  /*124b0*/  FMUL.FTZ R29, R31.reuse, R9 ;  /* 0x000000091f1d7220 */ /* 0x040fe20000410000 */
[----:B------:R-:W-:Y:S01]  /*124c0*/  LOP3.LUT R78, R78, 0xffff0000, RZ, 0xc0, !PT ;  /* 0xffff00004e4e7812 */ /* 0x000fe200078ec0ff */
[----:B------:R-:W-:Y:S01]  /*124d0*/  FMUL.FTZ R31, R31, R8 ;  /* 0x000000081f1f7220 */ /* 0x000fe20000410000 */
[----:B------:R-:W-:Y:S01]  /*124e0*/  LOP3.LUT R81, R81, 0xffff0000, RZ, 0xc0, !PT ;  /* 0xffff000051517812 */ /* 0x000fe200078ec0ff */
[----:B------:R-:W-:Y:S01]  /*124f0*/  FFMA.FTZ R30, R4, R75, R11 ;  /* 0x0000004b041e7223 */ /* 0x000fe2000001000b */
[----:B------:R-:W-:Y:S01]  /*12500*/  LOP3.LUT R82, R82, 0xffff0000, RZ, 0xc0, !PT ;  /* 0xffff000052527812 */ /* 0x000fe200078ec0ff */
[C---:B------:R-:W-:Y:S01]  /*12510*/  FFMA.FTZ R11, R5.reuse, R80, -R32 ;  /* 0x00000050050b7223 */ /* 0x040fe20000010820 */
[----:B------:R-:W-:Y:S01]  /*12520*/  LOP3.LUT R6, R6, 0xffff0000, RZ, 0xc0, !PT ;  /* 0xffff000006067812 */ /* 0x000fe200078ec0ff */
[----:B------:R-:W-:Y:S01]  /*12530*/  FFMA.FTZ R25, R5, R76, R25 ;  /* 0x0000004c05197223 */ /* 0x000fe20000010019 */
[----:B------:R-:W-:Y:S01]  /*12540*/  LOP3.LUT R7, R7, 0xffff0000, RZ, 0xc0, !PT ;  /* 0xffff000007077812 */ /* 0x000fe200078ec0ff */
[C---:B------:R-:W-:Y:S01]  /*12550*/  FFMA.FTZ R29, R10.reuse, R8, -R29 ;  /* 0x000000080a1d7223 */ /* 0x040fe2000001081d */
        /* <DEDUP_REMOVED lines=19> */
.L_x_2854:
[----:B------:R-:W-:Y:S05]  /*12690*/  BSYNC B1 ;  /* 0x0000000000017941 */ /* 0x000fea0003800000 */
.L_x_2853:
[----:B------:R-:W-:Y:S05]  /*126a0*/  @P2 BRA `(.L_x_2826) ;  /* 0x00000004009c2947 */ /* 0x000fea0003800000 */
[----:B------:R-:W3:Y:S01]  /*126b0*/  LDL R34, [R1+0x64] ;  /* 0x0000640001227983 */ /* 0x000ee20000100800 */
[----:B------:R-:W-:Y:S02]  /*126c0*/  LEA.HI R33, R33, R198, RZ, 0x1d ;  /* 0x000000c621217211 */ /* 0x000fe400078fe8ff */
[----:B-1----:R-:W-:Y:S02]  /*126d0*/  SHF.R.U64 R26, R58, 0x10, R59 ;  /* 0x000000103a1a7819 */ /* 0x002fe4000000123b */
        /* <DEDUP_REMOVED lines=10> */
[----:B------:R-:W-:Y:S02]  /*12780*/  PRMT R73, R73, 0x5410, R26 ;  /* 0x0000541049497816 */ /* 0x000fe4000000001a */
[----:B------:R-:W-:-:S02]  /*12790*/  IADD3 R9, R4, R9, R223 ;  /* 0x0000000904097210 */ /* 0x000fc40007ffe0df */
[----:B------:R-:W-:Y:S02]  /*127a0*/  SHF.R.U64 R30, R56, 0x10, R57 ;  /* 0x00000010381e7819 */ /* 0x000fe40000001239 */
[----:B------:R-:W-:Y:S01]  /*127b0*/  SHF.R.U32.HI R14, RZ, 0x10, R15 ;  /* 0x00000010ff0e7819 */ /* 0x000fe2000001160f */
[----:B------:R-:W-:Y:S01]  /*127c0*/  IMAD R24, R9, 0x2, R2 ;  /* 0x0000000209187824 */ /* 0x000fe200078e0202 */
[----:B------:R-:W-:Y:S02]  /*127d0*/  PRMT R26, R0, 0x5410, R25 ;  /* 0x00005410001a7816 */ /* 0x000fe40000000019 */
[----:B------:R-:W-:Y:S02]  /*127e0*/  PRMT R69, R69, 0x5410, R30 ;  /* 0x0000541045457816 */ /* 0x000fe4000000001e */
[----:B------:R-:W1:Y:S01]  /*127f0*/  LDS.128 R8, [R24+0x12400] ;  /* 0x0124000018087984 */ /* 0x000e620000000c00 */
[----:B------:R-:W-:Y:S01]  /*12800*/  PRMT R31, R21, 0x5410, R14 ;  /* 0x00005410151f7816 */ /* 0x000fe2000000000e */
[----:B------:R-:W-:Y:S01]  /*12810*/  IMAD.U32 R27, R26, 0x10000, RZ ;  /* 0x000100001a1b7824 */ /* 0x000fe200078e00ff */
[----:B------:R-:W-:Y:S01]  /*12820*/  SHF.R.U32.HI R56, RZ, 0x10, R57 ;  /* 0x00000010ff387819 */ /* 0x000fe20000011639 */
[----:B------:R-:W-:Y:S01]  /*12830*/  IMAD.U32 R25, R69, 0x10000, RZ ;  /* 0x0001000045197824 */ /* 0x000fe200078e00ff */
[----:B------:R-:W-:Y:S01]  /*12840*/  PRMT R28, R3, 0x5410, R28 ;  /* 0x00005410031c7816 */ /* 0x000fe2000000001c */
[----:B------:R-:W-:Y:S01]  /*12850*/  IMAD.U32 R32, R31, 0x10000, RZ ;  /* 0x000100001f207824 */ /* 0x000fe200078e00ff */
[----:B------:R-:W-:-:S02]  /*12860*/  SHF.R.U32.HI R59, RZ, 0x10, R59 ;  /* 0x00000010ff3b7819 */ /* 0x000fc4000001163b */
[----:B------:R-:W-:Y:S01]  /*12870*/  PRMT R71, R71, 0x5410, R56 ;  /* 0x0000541047477816 */ /* 0x000fe20000000038 */
[----:B------:R-:W-:Y:S01]  /*12880*/  IMAD.U32 R29, R28, 0x10000, RZ ;  /* 0x000100001c1d7824 */ /* 0x000fe200078e00ff */
[----:B------:R-:W-:Y:S02]  /*12890*/  PRMT R74, R74, 0x5410, R59 ;  /* 0x000054104a4a7816 */ /* 0x000fe4000000003b */
[----:B------:R-:W-:Y:S02]  /*128a0*/  PRMT R30, R20, 0x5410, R13 ;  /* 0x00005410141e7816 */ /* 0x000fe4000000000d */
[----:B------:R-:W-:Y:S02]  /*128b0*/  LOP3.LUT R26, R26, 0xffff0000, RZ, 0xc0, !PT ;  /* 0xffff00001a1a7812 */ /* 0x000fe400078ec0ff */
[----:B------:R-:W-:Y:S02]  /*128c0*/  LOP3.LUT R69, R69, 0xffff0000, RZ, 0xc0, !PT ;  /* 0xffff000045457812 */ /* 0x000fe400078ec0ff */
        /* <DEDUP_REMOVED lines=11> */
[C---:B------:R-:W-:Y:S01]  /*12980*/  IMAD.U32 R20, R10.reuse, 0x10000, RZ ;  /* 0x000100000a147824 */ /* 0x040fe200078e00ff */
[----:B------:R-:W-:Y:S01]  /*12990*/  LOP3.LUT R10, R10, 0xffff0000, RZ, 0xc0, !PT ;  /* 0xffff00000a0a7812 */ /* 0x000fe200078ec0ff */
[----:B---3--:R-:W1:Y:S02]  /*129a0*/  LDS.128 R4, [R34] ;  /* 0x0000000022047984 */ /* 0x008e640000000c00 */
[C---:B-1----:R-:W-:Y:S01]  /*129b0*/  IMAD.U32 R0, R4.reuse, 0x10000, RZ ;  /* 0x0001000004007824 */ /* 0x042fe200078e00ff */
[----:B------:R-:W-:Y:S01]  /*129c0*/  LOP3.LUT R3, R4, 0xffff0000, RZ, 0xc0, !PT ;  /* 0xffff000004037812 */ /* 0x000fe200078ec0ff */
[C---:B------:R-:W-:Y:S01]  /*129d0*/  IMAD.U32 R12, R5.reuse, 0x10000, RZ ;  /* 0x00010000050c7824 */ /* 0x040fe200078e00ff */
[----:B------:R-:W-:Y:S01]  /*129e0*/  LOP3.LUT R4, R5, 0xffff0000, RZ, 0xc0, !PT ;  /* 0xffff000005047812 */ /* 0x000fe200078ec0ff */
[C---:B------:R-:W-:Y:S01]  /*129f0*/  FFMA.FTZ R33, R0.reuse, R25, -R33 ;  /* 0x0000001900217223 */ /* 0x040fe20000010821 */
[----:B------:R-:W-:Y:S01]  /*12a00*/  FMUL.FTZ R25, R15, R29 ;  /* 0x0000001d0f197220 */ /* 0x000fe20000410000 */
[----:B------:R-:W-:Y:S01]  /*12a10*/  FFMA.FTZ R35, R0, R27, R35 ;  /* 0x0000001b00237223 */ /* 0x000fe20000010023 */
[----:B------:R-:W-:-:S02]  /*12a20*/  IMAD.U32 R0, R74, 0x10000, RZ ;  /* 0x000100004a007824 */ /* 0x000fc400078e00ff */
[-C--:B------:R-:W-:Y:S01]  /*12a30*/  FMUL.FTZ R15, R15, R14.reuse ;  /* 0x0000000e0f0f7220 */ /* 0x080fe20000410000 */
[C---:B------:R-:W-:Y:S01]  /*12a40*/  FFMA.FTZ R25, R12.reuse, R14, -R25 ;  /* 0x0000000e0c197223 */ /* 0x040fe20000010819 */
[----:B------:R-:W-:Y:S02]  /*12a50*/  IMAD.U32 R13, R7, 0x10000, RZ ;  /* 0x00010000070d7824 */ /* 0x000fe400078e00ff */
[C---:B------:R-:W-:Y:S01]  /*12a60*/  FMUL.FTZ R14, R21.reuse, R32 ;  /* 0x00000020150e7220 */ /* 0x040fe20000410000 */
[-C--:B------:R-:W-:Y:S01]  /*12a70*/  FMUL.FTZ R27, R21, R0.reuse ;  /* 0x00000000151b7220 */ /* 0x080fe20000410000 */
[----:B------:R-:W-:Y:S01]  /*12a80*/  FFMA.FTZ R15, R12, R29, R15 ;  /* 0x0000001d0c0f7223 */ /* 0x000fe2000001000f */
[----:B------:R-:W-:Y:S02]  /*12a90*/  IMAD.U32 R5, R6, 0x10000, RZ ;  /* 0x0001000006057824 */ /* 0x000fe400078e00ff */
[----:B------:R-:W-:Y:S01]  /*12aa0*/  FFMA.FTZ R21, R13, R0, -R14 ;  /* 0x000000000d157223 */ /* 0x000fe2000001080e */
[C---:B------:R-:W-:Y:S01]  /*12ab0*/  FMUL.FTZ R0, R8.reuse, R26 ;  /* 0x0000001a08007220 */ /* 0x040fe20000410000 */
[----:B------:R-:W-:Y:S01]  /*12ac0*/  FMUL.FTZ R14, R8, R69 ;  /* 0x00000045080e7220 */ /* 0x000fe20000410000 */
[----:B------:R-:W-:-:S02]  /*12ad0*/  IMAD.U32 R8, R30, 0x10000, RZ ;  /* 0x000100001e087824 */ /* 0x000fc400078e00ff */
[----:B------:R-:W-:Y:S01]  /*12ae0*/  FFMA.FTZ R27, R13, R32, R27 ;  /* 0x000000200d1b7223 */ /* 0x000fe2000001001b */
[----:B------:R-:W-:Y:S01]  /*12af0*/  FFMA.FTZ R12, R3, R69, -R0 ;  /* 0x00000045030c7223 */ /* 0x000fe20000010800 */
[----:B------:R-:W-:Y:S02]  /*12b00*/  IMAD.U32 R0, R73, 0x10000, RZ ;  /* 0x0001000049007824 */ /* 0x000fe400078e00ff */
[C---:B------:R-:W-:Y:S01]  /*12b10*/  FMUL.FTZ R32, R20.reuse, R8 ;  /* 0x0000000814207220 */ /* 0x040fe20000410000 */
[----:B------:R-:W-:Y:S01]  /*12b20*/  FMUL.FTZ R13, R9, R28 ;  /* 0x0000001c090d7220 */ /* 0x000fe20000410000 */
[----:B------:R-:W-:Y:S01]  /*12b30*/  FFMA.FTZ R14, R3, R26, R14 ;  /* 0x0000001a030e7223 */ /* 0x000fe2000001000e */
[-C--:B------:R-:W-:Y:S01]  /*12b40*/  FMUL.FTZ R20, R20, R0.reuse ;  /* 0x0000000014147220 */ /* 0x080fe20000410000 */
[----:B------:R-:W-:Y:S01]  /*12b50*/  FFMA.FTZ R32, R5, R0, -R32 ;  /* 0x0000000005207223 */ /* 0x000fe20000010820 */
[-C--:B------:R-:W-:Y:S01]  /*12b60*/  FMUL.FTZ R9, R9, R71.reuse ;  /* 0x0000004709097220 */ /* 0x080fe20000410000 */
[----:B------:R-:W-:Y:S01]  /*12b70*/  LOP3.LUT R3, R30, 0xffff0000, RZ, 0xc0, !PT ;  /* 0xffff00001e037812 */ /* 0x000fe200078ec0ff */
[C---:B------:R-:W-:Y:S01]  /*12b80*/  FFMA.FTZ R26, R4.reuse, R71, -R13 ;  /* 0x00000047041a7223 */ /* 0x040fe2000001080d */
[----:B------:R-:W-:Y:S01]  /*12b90*/  LOP3.LUT R0, R31, 0xffff0000, RZ, 0xc0, !PT ;  /* 0xffff00001f007812 */ /* 0x000fe200078ec0ff */
[----:B------:R-:W-:Y:S01]  /*12ba0*/  FFMA.FTZ R28, R4, R28, R9 ;  /* 0x0000001c041c7223 */ /* 0x000fe20000010009 */
        /* <DEDUP_REMOVED lines=8> */
[-C--:B------:R-:W-:Y:S01]  /*12c30*/  FMUL.FTZ R11, R11, R74.reuse ;  /* 0x0000004a0b0b7220 */ /* 0x080fe20000410000 */
[----:B------:R-:W-:Y:S01]  /*12c40*/  FFMA.FTZ R73, R6, R73, -R5 ;  /* 0x0000004906497223 */ /* 0x000fe20000010805 */
[----:B------:R-:W-:Y:S01]  /*12c50*/  F2FP.BF16.F32.PACK_AB R5, R26, R25 ;  /* 0x000000191a05723e */ /* 0x000fe200000010ff */
        /* <DEDUP_REMOVED lines=12> */
.L_x_2826:
[----:B------:R-:W-:Y:S05]  /*12d20*/  BSYNC B0 ;  /* 0x0000000000007941 */ /* 0x000fea0003800000 */
.L_x_2804:
        /* <DEDUP_REMOVED lines=8> */
.L_x_2802:
[----:B01-3--:R-:W3:Y:S02]  /*12db0*/  LDL R0, [R1+0x4] ;  /* 0x0000040001007983 */ /* 0x00bee40000100800 */
[----:B---3--:R-:W-:-:S13]  /*12dc0*/  R2UR UR4, R0 ;  /* 0x00000000000472ca */ /* 0x008fda00000e0000 */
[----:B------:R-:W-:-:S05]  /*12dd0*/  IMAD.U32 R0, RZ, RZ, UR4 ;  /* 0x00000004ff007e24 */ /* 0x000fca000f8e00ff */
[----:B------:R-:W-:-:S13]  /*12de0*/  ISETP.NE.AND P0, PT, R0, 0x3, PT ;  /* 0x000000030000780c */ /* 0x000fda0003f05270 */
[----:B------:R-:W-:Y:S05]  /*12df0*/  @!P0 BRA `(.L_x_2855) ;  /* 0x0000000000048947 */ /* 0x000fea0003800000 */
[----:B------:R-:W-:Y:S01]  /*12e00*/  BPT.TRAP 0x1 ;  /* 0x000000040000795c */ /* 0x000fe20000300000 */
.L_x_2855:
[----:B--2-4-:R-:W-:Y:S01]  /*12e10*/  IMAD R5, R196, 0x8, R2 ;  /* 0x00000008c4057824 */ /* 0x014fe200078e0202 */
[----:B------:R-:W-:-:S04]  /*12e20*/  SHF.L.U32 R0, R199, 0x1f, RZ ;  /* 0x0000001fc7007819 */ /* 0x000fc800000006ff */
[----:B------:R0:W1:Y:S01]  /*12e30*/  SYNCS.PHASECHK.TRANS64.TRYWAIT P1, [R5+URZ+0x30830], R0 ;  /* 0x03083000050075a7 */ /* 0x000062000802017f */
[----:B------:R-:W-:Y:S05]  /*12e40*/  @!P0 BRA `(.L_x_2856) ;  /* 0x0000000000048947 */ /* 0x000fea0003800000 */
[----:B------:R-:W-:Y:S01]  /*12e50*/  BPT.TRAP 0x1 ;  /* 0x000000040000795c */ /* 0x000fe20000300000 */
.L_x_2856:
[----:B-1----:R-:W-:Y:S05]  /*12e60*/  @P1 BRA `(.L_x_2857) ;  /* 0x0000000000081947 */ /* 0x002fea0003800000 */
[----:B------:R-:W1:Y:S02]  /*12e70*/  SYNCS.PHASECHK.TRANS64.TRYWAIT P1, [R5+URZ+0x30830], R0 ;  /* 0x03083000050075a7 */ /* 0x000e64000802017f */
[----:B-1----:R-:W-:Y:S05]  /*12e80*/  @!P1 BRA `(.L_x_2858) ;  /* 0x0000013c00589947 */ /* 0x002fea0003800000 */
.L_x_2857:
[----:B------:R-:W-:Y:S05]  /*12e90*/  WARPSYNC.ALL ;  /* 0x0000000000007948 */ /* 0x000fea0003800000 */
[----:B01----:R-:W-:Y:S01]  /*12ea0*/  VIADD R0, R2, 0x1e400 ;  /* 0x0001e40002007836 */ /* 0x003fe20000000000 */
[----:B------:R-:W-:Y:S01]  /*12eb0*/  R2UR UR4, R68 ;  /* 0x00000000440472ca */ /* 0x000fe200000e0000 */
[----:B------:R-:W-:Y:S01]  /*12ec0*/  IMAD.MOV.U32 R7, RZ, RZ, 0x40000040 ;  /* 0x40000040ff077424 */ /* 0x000fe200078e00ff */
[----:B------:R-:W-:Y:S01]  /*12ed0*/  WARPGROUP.ARRIVE ;  /* 0x00000000000079c5 */ /* 0x000fe20000000000 */
[----:B------:R-:W-:Y:S01]  /*12ee0*/  UMOV UR9, 0x40000040 ;  /* 0x4000004000097882 */ /* 0x000fe20000000000 */
[----:B------:R-:W-:Y:S01]  /*12ef0*/  SHF.R.U32.HI R0, RZ, 0x4, R0 ;  /* 0x00000004ff007819 */ /* 0x000fe20000011600 */
[----:B------:R-:W-:Y:S01]  /*12f00*/  IMAD.MOV.U32 R9, RZ, RZ, 0x40000040 ;  /* 0x40000040ff097424 */ /* 0x000fe200078e00ff */
[----:B------:R-:W-:Y:S01]  /*12f10*/  R2UR UR11, R7 ;  /* 0x00000000070b72ca */ /* 0x000fe200000e0000 */
[----:B------:R-:W-:Y:S01]  /*12f20*/  UMOV UR57, 0x40000040 ;  /* 0x4000004000397882 */ /* 0x000fe20000000000 */
[----:B------:R-:W-:Y:S01]  /*12f30*/  LOP3.LUT R0, R0, 0x3fff, RZ, 0xc0, !PT ;  /* 0x00003fff00007812 */ /* 0x000fe200078ec0ff */
[----:B------:R-:W-:Y:S01]  /*12f40*/  UMOV UR53, 0x40000040 ;  /* 0x4000004000357882 */ /* 0x000fe20000000000 */
[----:B------:R-:W-:Y:S01]  /*12f50*/  MOV R11, UR9 ;  /* 0x00000009000b7c02 */ /* 0x000fe20008000f00 */
        /* <DEDUP_REMOVED lines=26> */
[----:B------:R-:W-:Y:S01]  /*13100*/  IMAD.MOV.U32 R9, RZ, RZ, 0x40000040 ;  /* 0x40000040ff097424 */ /* 0x000fe200078e00ff */
[----:B------:R-:W-:Y:S01]  /*13110*/  UIADD3 UR36, UR4, 0x806, URZ ;  /* 0x0000080604247890 */ /* 0x000fe2000fffe03f */
[----:B0-----:R-:W-:Y:S01]  /*13120*/  IMAD.U32 R10, RZ, RZ, UR8 ;  /* 0x00000008ff0a7e24 */ /* 0x001fe2000f8e00ff */
[----:B------:R-:W-:Y:S01]  /*13130*/  UMOV UR37, 0x40000040 ;  /* 0x4000004000257882 */ /* 0x000fe20000000000 */
        /* <DEDUP_REMOVED lines=56> */
[----:B------:R-:W-:Y:S01]  /*134c0*/  R2UR UR54, R8 ;  /* 0x00000000083672ca */ /* 0x000fe200000e0000 */
[----:B------:R-:W-:Y:S01]  /*134d0*/  VIADD R8, R6, 0x600 ;  /* 0x0000060006087836 */ /* 0x000fe20000000000 */
[----:B------:R-:W-:Y:S01]  /*134e0*/  R2UR UR55, R9 ;  /* 0x00000000093772ca */ /* 0x000fe200000e0000 */
[----:B------:R-:W-:Y:S01]  /*134f0*/  IMAD.MOV.U32 R9, RZ, RZ, 0x40000040 ;  /* 0x40000040ff097424 */ /* 0x000fe200078e00ff */
[----:B------:R0:W-:Y:S02]  /*13500*/  STL.64 [R1+0x8], R10 ;  /* 0x0000080a01007387 */ /* 0x0001e40000100a00 */
[----:B------:R-:W-:Y:S01]  /*13510*/  R2UR UR50, R8 ;  /* 0x00000000083272ca */ /* 0x000fe200000e0000 */
[----:B------:R-:W-:Y:S01]  /*13520*/  VIADD R8, R6, 0x602 ;  /* 0x0000060206087836 */ /* 0x000fe20000000000 */
[----:B------:R-:W-:Y:S01]  /*13530*/  R2UR UR51, R9 ;  /* 0x00000000093372ca */ /* 0x000fe200000e0000 */
[----:B------:R-:W-:-:S03]  /*13540*/  IMAD.MOV.U32 R9, RZ, RZ, 0x40000040 ;  /* 0x40000040ff097424 */ /* 0x000fc600078e00ff */
[----:B------:R-:W-:Y:S01]  /*13550*/  R2UR UR46, R8 ;  /* 0x00000000082e72ca */ /* 0x000fe200000e0000 */
[C---:B------:R-:W-:Y:S01]  /*13560*/  VIADD R8, R6.reuse, 0x604 ;  /* 0x0000060406087836 */ /* 0x040fe20000000000 */
[----:B------:R-:W-:Y:S01]  /*13570*/  R2UR UR47, R9 ;  /* 0x00000000092f72ca */ /* 0x000fe200000e0000 */
[----:B------:R-:W-:Y:S01]  /*13580*/  IMAD.MOV.U32 R9, RZ, RZ, 0x40000040 ;  /* 0x40000040ff097424 */ /* 0x000fe200078e00ff */
[----:B------:R-:W-:Y:S02]  /*13590*/  IADD3 R6, R6, 0x606, RZ ;  /* 0x0000060606067810 */ /* 0x000fe40007ffe0ff */
[----:B------:R-:W-:Y:S02]  /*135a0*/  R2UR UR42, R8 ;  /* 0x00000000082a72ca */ /* 0x000fe400000e0000 */
[----:B------:R-:W-:Y:S02]  /*135b0*/  R2UR UR43, R9 ;  /* 0x00000000092b72ca */ /* 0x000fe400000e0000 */
[----:B------:R-:W-:Y:S01]  /*135c0*/  R2UR UR38, R6 ;  /* 0x00000000062672ca */ /* 0x000fe200000e0000 */
[----:B------:R-:W-:-:S02]  /*135d0*/  WARPGROUP.DEPBAR.LE gsb0, 0x0 ;  /* 0x00008000000079c5 */ /* 0x000fc40000010000 */
        /* <DEDUP_REMOVED lines=23> */
.L_x_2859:
[----:B------:R-:W2:Y:S01]  /*13750*/  LDL R12, [R1+0x38] ;  /* 0x00003800010c7983 */ /* 0x000ea20000100800 */
[----:B------:R-:W0:Y:S01]  /*13760*/  LDC R4, c[0x0][0x448] ;  /* 0x00011200ff047b82 */ /* 0x000e220000000800 */
        /* <DEDUP_REMOVED lines=8> */
[----:B------:R1:W-:Y:S01]  /*137f0*/  MUFU.TANH R82, R27 ;  /* 0x0000001b00527308 */ /* 0x0003e20000002400 */
        /* <DEDUP_REMOVED lines=14> */
[----:B0-----:R-:W-:Y:S01]  /*138e0*/  ISETP.NE.AND P1, PT, R4, 0x1, PT ;  /* 0x000000010400780c */ /* 0x001fe20003f25270 */
        /* <DEDUP_REMOVED lines=12> */
[----:B------:R-:W1:Y:S01]  /*139b0*/  @P1 LDC R21, c[0x0][0x44c] ;  /* 0x00011300ff151b82 */ /* 0x000e620000000800 */
[----:B------:R-:W-:Y:S01]  /*139c0*/  FMUL.FTZ R71, R71, UR4 ;  /* 0x0000000447477c20 */ /* 0x000fe20008410000 */
[----:B------:R-:W-:Y:S01]  /*139d0*/  FMUL.FTZ R7, R29, UR4 ;  /* 0x000000041d077c20 */ /* 0x000fe20008410000 */
[----:B------:R-:W-:Y:S01]  /*139e0*/  FMUL.FTZ R9, R33, UR4 ;  /* 0x0000000421097c20 */ /* 0x000fe20008410000 */
[----:B------:R-:W4:Y:S01]  /*139f0*/  MUFU.TANH R34, R34 ;  /* 0x0000002200227308 */ /* 0x000f220000002400 */
[----:B------:R-:W-:Y:S01]  /*13a00*/  FMUL.FTZ R10, R37, UR4 ;  /* 0x00000004250a7c20 */ /* 0x000fe20008410000 */
[----:B------:R-:W-:Y:S01]  /*13a10*/  FMUL.FTZ R13, R41, UR4 ;  /* 0x00000004290d7c20 */ /* 0x000fe20008410000 */
[----:B------:R-:W-:Y:S01]  /*13a20*/  FMUL.FTZ R45, R45, UR4 ;  /* 0x000000042d2d7c20 */ /* 0x000fe20008410000 */
[----:B------:R-:W3:Y:S01]  /*13a30*/  @P1 LDC R25, c[0x0][0x450] ;  /* 0x00011400ff191b82 */ /* 0x000ee20000000800 */
        /* <DEDUP_REMOVED lines=13> */
[----:B------:R-:W-:Y:S01]  /*13b10*/  ULDC UR39, c[0x0][0x9d8] ;  /* 0x0002760000277ab9 */ /* 0x000fe20000000800 */
[----:B------:R-:W-:Y:S01]  /*13b20*/  ULDC UR42, c[0x0][0x988] ;  /* 0x00026200002a7ab9 */ /* 0x000fe20000000800 */
[----:B------:R-:W-:Y:S01]  /*13b30*/  ULDC UR43, c[0x0][0x988] ;  /* 0x00026200002b7ab9 */ /* 0x000fe20000000800 */
[----:B------:R-:W-:Y:S01]  /*13b40*/  BSSY B0, `(.L_x_2860) ;  /* 0x00004c7000007945 */ /* 0x000fe20003800000 */
[----:B------:R-:W-:-:S02]  /*13b50*/  CS2R R118, SRZ ;  /* 0x0000000000767805 */ /* 0x000fc4000001ff00 */
[----:B------:R-:W-:Y:S01]  /*13b60*/  CS2R R116, SRZ ;  /* 0x0000000000747805 */ /* 0x000fe2000001ff00 */
[----:B------:R-:W4:Y:S01]  /*13b70*/  MUFU.TANH R28, R39 ;  /* 0x00000027001c7308 */ /* 0x000f220000002400 */
[----:B------:R-:W-:Y:S02]  /*13b80*/  CS2R R114, SRZ ;  /* 0x0000000000727805 */ /* 0x000fe4000001ff00 */
[----:B------:R-:W-:Y:S02]  /*13b90*/  CS2R R112, SRZ ;  /* 0x0000000000707805 */ /* 0x000fe4000001ff00 */
[----:B------:R-:W-:Y:S02]  /*13ba0*/  CS2R R110, SRZ ;  /* 0x00000000006e7805 */ /* 0x000fe4000001ff00 */
[----:B------:R-:W-:Y:S02]  /*13bb0*/  CS2R R108, SRZ ;  /* 0x00000000006c7805 */ /* 0x000fe4000001ff00 */
[----:B------:R-:W-:-:S02]  /*13bc0*/  CS2R R106, SRZ ;  /* 0x00000000006a7805 */ /* 0x000fc4000001ff00 */
[----:B------:R-:W-:Y:S02]  /*13bd0*/  CS2R R104, SRZ ;  /* 0x0000000000687805 */ /* 0x000fe4000001ff00 */
[----:B------:R-:W-:Y:S01]  /*13be0*/  CS2R R102, SRZ ;  /* 0x0000000000667805 */ /* 0x000fe2000001ff00 */
[----:B------:R-:W4:Y:S08]  /*13bf0*/  MUFU.TANH R42, R42 ;  /* 0x0000002a002a7308 */ /* 0x000f300000002400 */
[----:B------:R-:W4:Y:S08]  /*13c00*/  MUFU.TANH R43, R43 ;  /* 0x0000002b002b7308 */ /* 0x000f300000002400 */
[----:B------:R4:W4:Y:S08]  /*13c10*/  MUFU.TANH R24, R46 ;  /* 0x0000002e00187308 */ /* 0x0009300000002400 */
[----:B------:R-:W4:Y:S08]  /*13c20*/  MUFU.TANH R47, R47 ;  /* 0x0000002f002f7308 */ /* 0x000f300000002400 */
[----:B------:R-:W4:Y:S08]  /*13c30*/  MUFU.TANH R50, R50 ;  /* 0x0000003200327308 */ /* 0x000f300000002400 */
[----:B------:R-:W4:Y:S08]  /*13c40*/  MUFU.TANH R51, R51 ;  /* 0x0000003300337308 */ /* 0x000f300000002400 */
[----:B------:R-:W4:Y:S08]  /*13c50*/  MUFU.TANH R32, R54 ;  /* 0x0000003600207308 */ /* 0x000f300000002400 */
[----:B------:R-:W4:Y:S08]  /*13c60*/  MUFU.TANH R55, R55 ;  /* 0x0000003700377308 */ /* 0x000f300000002400 */
[----:B------:R-:W4:Y:S08]  /*13c70*/  MUFU.TANH R36, R58 ;  /* 0x0000003a00247308 */ /* 0x000f300000002400 */
[----:B------:R-:W-:Y:S08]  /*13c80*/  MUFU.TANH R40, R62 ;  /* 0x0000003e00287308 */ /* 0x000ff00000002400 */
        /* <DEDUP_REMOVED lines=18> */
[----:B------:R-:W-:Y:S01]  /*13db0*/  MUFU.TANH R53, R53 ;  /* 0x0000003500357308 */ /* 0x000fe20000002400 */
[----:B--2---:R-:W-:-:S04]  /*13dc0*/  IMAD.IADD R4, R12, 0x1, R225 ;  /* 0x000000010c047824 */ /* 0x004fc800078e02e1 */
[----:B-1----:R-:W-:-:S03]  /*13dd0*/  @P1 IMAD.HI.U32 R12, R4, R21, RZ ;  /* 0x00000015040c1227 */ /* 0x002fc600078e00ff */
[----:B------:R-:W-:Y:S01]  /*13de0*/  MUFU.TANH R56, R56 ;  /* 0x0000003800387308 */ /* 0x000fe20000002400 */
[----:B------:R-:W-:Y:S01]  /*13df0*/  IMAD.MOV.U32 R21, RZ, RZ, -0x60 ;  /* 0xffffffa0ff157424 */ /* 0x000fe200078e00ff */
[----:B---3--:R-:W-:Y:S01]  /*13e00*/  @P1 SHF.R.U32.HI R4, RZ, R25, R12 ;  /* 0x00000019ff041219 */ /* 0x008fe2000001160c */
[C---:B------:R-:W-:Y:S02]  /*13e10*/  IMAD R12, R72.reuse, -0x60, R227 ;  /* 0xffffffa0480c7824 */ /* 0x040fe400078e02e3 */
[----:B------:R-:W-:Y:S02]  /*13e20*/  IMAD R14, R72, R21, 0x61 ;  /* 0x00000061480e7424 */ /* 0x000fe400078e0215 */
[----:B------:R-:W1:Y:S01]  /*13e30*/  SHFL.IDX PT, R20, R4, 0x1, 0x1c1f ;  /* 0x003c1f0004147f89 */ /* 0x000e6200000e0000 */
[----:B------:R-:W-:Y:S01]  /*13e40*/  VIADD R12, R12, 0x60 ;  /* 0x000000600c0c7836 */ /* 0x000fe20000000000 */
[----:B------:R-:W-:Y:S01]  /*13e50*/  MUFU.TANH R57, R57 ;  /* 0x0000003900397308 */ /* 0x000fe20000002400 */
[C---:B------:R-:W-:Y:S01]  /*13e60*/  IMAD R14, R229.reuse, -0x2, R14 ;  /* 0xfffffffee50e7824 */ /* 0x040fe200078e020e */
[----:B------:R-:W2:Y:S01]  /*13e70*/  SHFL.IDX PT, R4, R4, RZ, 0x1c1f ;  /* 0x001c1fff04047589 */ /* 0x000ea200000e0000 */
[----:B------:R-:W-:-:S03]  /*13e80*/  IMAD R21, R229, -0x2, R12 ;  /* 0xfffffffee5157824 */ /* 0x000fc600078e020c */
[----:B------:R-:W-:Y:S02]  /*13e90*/  IADD3 R86, -R226, R14, R227 ;  /* 0x0000000ee2567210 */ /* 0x000fe40007ffe1e3 */
[----:B------:R-:W-:Y:S08]  /*13ea0*/  MUFU.TANH R60, R60 ;  /* 0x0000003c003c7308 */ /* 0x000ff00000002400 */
[----:B------:R-:W-:Y:S01]  /*13eb0*/  MUFU.TANH R61, R61 ;  /* 0x0000003d003d7308 */ /* 0x000fe20000002400 */
[----:B-1----:R-:W-:-:S07]  /*13ec0*/  VIADDMNMX R27, R20, R86, R21, PT ;  /* 0x00000056141b7246 */ /* 0x002fce0003800115 */
[----:B------:R-:W-:Y:S01]  /*13ed0*/  MUFU.TANH R33, R64 ;  /* 0x0000004000217308 */ /* 0x000fe20000002400 */
[C---:B------:R-:W-:Y:S02]  /*13ee0*/  ISETP.GT.AND P2, PT, R27.reuse, RZ, PT ;  /* 0x000000ff1b00720c */ /* 0x040fe40003f44270 */
[C---:B------:R-:W-:Y:S02]  /*13ef0*/  ISETP.GT.AND P3, PT, R27.reuse, 0x1, PT ;  /* 0x000000011b00780c */ /* 0x040fe40003f64270 */
[C---:B------:R-:W-:Y:S02]  /*13f00*/  ISETP.GT.AND P4, PT, R27.reuse, 0x8, PT ;  /* 0x000000081b00780c */ /* 0x040fe40003f84270 */
[----:B------:R-:W-:Y:S01]  /*13f10*/  FSEL R84, R26, -INF , P2 ;  /* 0xff8000001a547808 */ /* 0x000fe20001000000 */
[----:B------:R-:W-:Y:S01]  /*13f20*/  MUFU.TANH R65, R65 ;  /* 0x0000004100417308 */ /* 0x000fe20000002400 */
[----:B------:R-:W-:Y:S02]  /*13f30*/  FSEL R82, R82, -INF , P3 ;  /* 0xff80000052527808 */ /* 0x000fe40001800000 */
[----:B------:R-:W-:-:S02]  /*13f40*/  ISETP.GT.AND P2, PT, R27, 0x9, PT ;  /* 0x000000091b00780c */ /* 0x000fc40003f44270 */
[----:B0-----:R-:W-:Y:S02]  /*13f50*/  FSEL R80, R30, -INF , P4 ;  /* 0xff8000001e507808 */ /* 0x001fe40002000000 */
[----:B------:R-:W-:Y:S01]  /*13f60*/  FMNMX.FTZ R25, R84, R82, !PT ;  /* 0x0000005254197209 */ /* 0x000fe20007810000 */
[----:B------:R-:W-:Y:S01]  /*13f70*/  MUFU.TANH R69, R69 ;  /* 0x0000004500457308 */ /* 0x000fe20000002400 */
[----:B------:R-:W-:Y:S02]  /*13f80*/  ISETP.GT.AND P3, PT, R27, 0x10, PT ;  /* 0x000000101b00780c */ /* 0x000fe40003f64270 */
[----:B----4-:R-:W-:Y:S02]  /*13f90*/  FSEL R78, R31, -INF , P2 ;  /* 0xff8000001f4e7808 */ /* 0x010fe40001000000 */
[----:B------:R-:W-:Y:S02]  /*13fa0*/  FMNMX.FTZ R25, R80, R25, !PT ;  /* 0x0000001950197209 */ /* 0x000fe40007810000 */
[----:B------:R-:W-:-:S02]  /*13fb0*/  ISETP.GT.AND P2, PT, R27, 0x11, PT ;  /* 0x000000111b00780c */ /* 0x000fc40003f44270 */
[----:B------:R-:W-:Y:S02]  /*13fc0*/  FSEL R76, R34, -INF , P3 ;  /* 0xff800000224c7808 */ /* 0x000fe40001800000 */
[----:B------:R-:W-:Y:S02]  /*13fd0*/  FMNMX.FTZ R25, R78, R25, !PT ;  /* 0x000000194e197209 */ /* 0x000fe40007810000 */
[----:B------:R-:W-:Y:S02]  /*13fe0*/  ISETP.GT.AND P3, PT, R27, 0x18, PT ;  /* 0x000000181b00780c */ /* 0x000fe40003f64270 */
[----:B------:R-:W-:Y:S01]  /*13ff0*/  FSEL R74, R35, -INF , P2 ;  /* 0xff800000234a7808 */ /* 0x000fe20001000000 */
[----:B------:R-:W-:Y:S01]  /*14000*/  IMAD.MOV.U32 R35, RZ, RZ, R225 ;  /* 0x000000ffff237224 */ /* 0x000fe200078e00e1 */
[----:B------:R-:W-:Y:S02]  /*14010*/  FMNMX.FTZ R25, R76, R25, !PT ;  /* 0x000000194c197209 */ /* 0x000fe40007810000 */
[----:B------:R-:W-:-:S02]  /*14020*/  ISETP.GT.AND P2, PT, R27, 0x19, PT ;  /* 0x000000191b00780c */ /* 0x000fc40003f44270 */
[----:B------:R-:W-:Y:S02]  /*14030*/  FSEL R46, R38, -INF , P3 ;  /* 0xff800000262e7808 */ /* 0x000fe40001800000 */
[----:B------:R-:W-:Y:S01]  /*14040*/  FMNMX.FTZ R25, R74, R25, !PT ;  /* 0x000000194a197209 */ /* 0x000fe20007810000 */
[----:B------:R-:W0:Y:S01]  /*14050*/  MUFU.TANH R38, R59 ;  /* 0x0000003b00267308 */ /* 0x000e220000002400 */
[C---:B------:R-:W-:Y:S02]  /*14060*/  ISETP.GT.AND P3, PT, R27.reuse, 0x20, PT ;  /* 0x000000201b00780c */ /* 0x040fe40003f64270 */
[----:B------:R-:W-:Y:S02]  /*14070*/  FSEL R28, R28, -INF , P2 ;  /* 0xff8000001c1c7808 */ /* 0x000fe40001000000 */
[----:B------:R-:W-:Y:S02]  /*14080*/  FMNMX.FTZ R25, R46, R25, !PT ;  /* 0x000000192e197209 */ /* 0x000fe40007810000 */
[----:B------:R-:W-:-:S02]  /*14090*/  ISETP.GT.AND P2, PT, R27, 0x21, PT ;  /* 0x000000211b00780c */ /* 0x000fc40003f44270 */
[----:B------:R-:W-:Y:S02]  /*140a0*/  FSEL R12, R42, -INF , P3 ;  /* 0xff8000002a0c7808 */ /* 0x000fe40001800000 */
[----:B------:R-:W-:Y:S01]  /*140b0*/  FMNMX.FTZ R25, R28, R25, !PT ;  /* 0x000000191c197209 */ /* 0x000fe20007810000 */
[----:B------:R-:W1:Y:S01]  /*140c0*/  MUFU.TANH R42, R66 ;  /* 0x00000042002a7308 */ /* 0x000e620000002400 */
[----:B------:R-:W-:Y:S02]  /*140d0*/  ISETP.GT.AND P3, PT, R27, 0x28, PT ;  /* 0x000000281b00780c */ /* 0x000fe40003f64270 */
[----:B------:R-:W-:Y:S02]  /*140e0*/  FSEL R14, R43, -INF , P2 ;  /* 0xff8000002b0e7808 */ /* 0x000fe40001000000 */
[----:B------:R-:W-:Y:S02]  /*140f0*/  FMNMX.FTZ R25, R12, R25, !PT ;  /* 0x000000190c197209 */ /* 0x000fe40007810000 */
[----:B------:R-:W-:-:S02]  /*14100*/  ISETP.GT.AND P2, PT, R27, 0x29, PT ;  /* 0x000000291b00780c */ /* 0x000fc40003f44270 */
[----:B------:R-:W-:Y:S02]  /*14110*/  FSEL R20, R24, -INF , P3 ;  /* 0xff80000018147808 */ /* 0x000fe40001800000 */
[----:B------:R-:W-:Y:S02]  /*14120*/  FMNMX.FTZ R25, R14, R25, !PT ;  /* 0x000000190e197209 */ /* 0x000fe40007810000 */
        /* <DEDUP_REMOVED lines=18> */
[C---:B------:R-:W-:Y:S02]  /*14250*/  ISETP.GT.AND P3, PT, R27.reuse, 0x48, PT ;  /* 0x000000481b00780c */ /* 0x040fe40003f64270 */
[----:B0-----:R-:W-:Y:S02]  /*14260*/  FSEL R38, R38, -INF , P2 ;  /* 0xff80000026267808 */ /* 0x001fe40001000000 */
[----:B------:R-:W-:Y:S02]  /*14270*/  FMNMX.FTZ R25, R36, R25, !PT ;  /* 0x0000001924197209 */ /* 0x000fe40007810000 */
[----:B------:R-:W-:-:S02]  /*14280*/  ISETP.GT.AND P2, PT, R27, 0x49, PT ;  /* 0x000000491b00780c */ /* 0x000fc40003f44270 */
[----:B------:R-:W-:Y:S02]  /*14290*/  FSEL R40, R40, -INF , P3 ;  /* 0xff80000028287808 */ /* 0x000fe40001800000 */
[----:B------:R-:W-:Y:S02]  /*142a0*/  FMNMX.FTZ R25, R38, R25, !PT ;  /* 0x0000001926197209 */ /* 0x000fe40007810000 */
[----:B------:R-:W-:Y:S02]  /*142b0*/  ISETP.GT.AND P3, PT, R27, 0x50, PT ;  /* 0x000000501b00780c */ /* 0x000fe40003f64270 */
[----:B------:R-:W-:Y:S02]  /*142c0*/  FSEL R50, R63, -INF , P2 ;  /* 0xff8000003f327808 */ /* 0x000fe40001000000 */
[----:B------:R-:W-:Y:S01]  /*142d0*/  FMNMX.FTZ R29, R40, R25, !PT ;  /* 0x00000019281d7209 */ /* 0x000fe20007810000 */
[----:B------:R-:W-:Y:S01]  /*142e0*/  FMUL.FTZ R25, R44, UR4 ;  /* 0x000000042c197c20 */ /* 0x000fe20008410000 */
[----:B------:R-:W-:-:S02]  /*142f0*/  ISETP.GT.AND P2, PT, R27, 0x51, PT ;  /* 0x000000511b00780c */ /* 0x000fc40003f44270 */
[----:B-1----:R-:W-:Y:S01]  /*14300*/  FSEL R42, R42, -INF , P3 ;  /* 0xff8000002a2a7808 */ /* 0x002fe20001800000 */
[----:B------:R0:W1:Y:S01]  /*14310*/  MUFU.TANH R31, R25 ;  /* 0x00000019001f7308 */ /* 0x0000620000002400 */
[----:B------:R-:W-:Y:S02]  /*14320*/  FMNMX.FTZ R29, R50, R29, !PT ;  /* 0x0000001d321d7209 */ /* 0x000fe40007810000 */
[----:B------:R-:W-:Y:S02]  /*14330*/  ISETP.GT.AND P3, PT, R27, 0x58, PT ;  /* 0x000000581b00780c */ /* 0x000fe40003f64270 */
[----:B------:R-:W-:Y:S02]  /*14340*/  FSEL R44, R67, -INF , P2 ;  /* 0xff800000432c7808 */ /* 0x000fe40001000000 */
[----:B------:R-:W-:Y:S02]  /*14350*/  FMNMX.FTZ R29, R42, R29, !PT ;  /* 0x0000001d2a1d7209 */ /* 0x000fe40007810000 */
[----:B------:R-:W-:Y:S01]  /*14360*/  ISETP.GT.AND P2, PT, R27, 0x59, PT ;  /* 0x000000591b00780c */ /* 0x000fe20003f44270 */
[----:B0-----:R-:W-:Y:S01]  /*14370*/  FMUL.FTZ R25, R68, UR4 ;  /* 0x0000000444197c20 */ /* 0x001fe20008410000 */
[----:B------:R-:W-:Y:S01]  /*14380*/  FSEL R58, R58, -INF , P3 ;  /* 0xff8000003a3a7808 */ /* 0x000fe20001800000 */
[----:B------:R-:W-:Y:S01]  /*14390*/  ULDC UR4, c[0x0][0x988] ;  /* 0x0002620000047ab9 */ /* 0x000fe20000000800 */
[----:B------:R-:W-:-:S02]  /*143a0*/  FMNMX.FTZ R29, R44, R29, !PT ;  /* 0x0000001d2c1d7209 */ /* 0x000fc40007810000 */
[----:B------:R-:W-:Y:S01]  /*143b0*/  FSEL R54, R54, -INF , P2 ;  /* 0xff80000036367808 */ /* 0x000fe20001000000 */
[----:B------:R-:W0:Y:S01]  /*143c0*/  MUFU.TANH R25, R25 ;  /* 0x0000001900197308 */ /* 0x000e220000002400 */
[----:B------:R-:W-:Y:S02]  /*143d0*/  FMNMX.FTZ R29, R58, R29, !PT ;  /* 0x0000001d3a1d7209 */ /* 0x000fe40007810000 */
[----:B--2---:R-:W-:Y:S02]  /*143e0*/  VIADDMNMX R27, R4, R86, R21, PT ;  /* 0x00000056041b7246 */ /* 0x004fe40003800115 */
[----:B------:R-:W-:Y:S02]  /*143f0*/  FMNMX.FTZ R29, R54, R29, !PT ;  /* 0x0000001d361d7209 */ /* 0x000fe40007810000 */
[C---:B------:R-:W-:Y:S02]  /*14400*/  ISETP.GT.AND P2, PT, R27.reuse, RZ, PT ;  /* 0x000000ff1b00720c */ /* 0x040fe40003f44270 */
[C---:B------:R-:W-:Y:S01]  /*14410*/  ISETP.GT.AND P3, PT, R27.reuse, 0x1, PT ;  /* 0x000000011b00780c */ /* 0x040fe20003f64270 */
[----:B------:R-:W2:Y:S01]  /*14420*/  SHFL.BFLY PT, R62, R29, 0x2, 0x1f ;  /* 0x0c401f001d3e7f89 */ /* 0x000ea200000e0000 */
[----:B------:R-:W-:-:S02]  /*14430*/  ISETP.GT.AND P4, PT, R27, 0x8, PT ;  /* 0x000000081b00780c */ /* 0x000fc40003f84270 */
[----:B------:R-:W-:Y:S02]  /*14440*/  FSEL R21, R0, -INF , P2 ;  /* 0xff80000000157808 */ /* 0x000fe40001000000 */
[----:B------:R-:W-:Y:S01]  /*14450*/  FSEL R88, R3, -INF , P3 ;  /* 0xff80000003587808 */ /* 0x000fe20001800000 */
[----:B------:R-:W-:Y:S01]  /*14460*/  IMAD.U32 R3, RZ, RZ, UR4 ;  /* 0x00000004ff037e24 */ /* 0x000fe2000f8e00ff */
[C---:B------:R-:W-:Y:S02]  /*14470*/  ISETP.GT.AND P2, PT, R27.reuse, 0x9, PT ;  /* 0x000000091b00780c */ /* 0x040fe40003f44270 */
[----:B------:R-:W-:Y:S02]  /*14480*/  FSEL R66, R6, -INF , P4 ;  /* 0xff80000006427808 */ /* 0x000fe40002000000 */
[----:B------:R-:W-:Y:S02]  /*14490*/  ISETP.GT.AND P3, PT, R27, 0x10, PT ;  /* 0x000000101b00780c */ /* 0x000fe40003f64270 */
[----:B------:R-:W-:-:S02]  /*144a0*/  FSEL R68, R7, -INF , P2 ;  /* 0xff80000007447808 */ /* 0x000fc40001000000 */
[C---:B------:R-:W-:Y:S02]  /*144b0*/  ISETP.GT.AND P2, PT, R27.reuse, 0x11, PT ;  /* 0x000000111b00780c */ /* 0x040fe40003f44270 */
[----:B------:R-:W-:Y:S02]  /*144c0*/  FSEL R70, R8, -INF , P3 ;  /* 0xff80000008467808 */ /* 0x000fe40001800000 */
[----:B------:R-:W-:Y:S02]  /*144d0*/  ISETP.GT.AND P4, PT, R27, 0x18, PT ;  /* 0x000000181b00780c */ /* 0x000fe40003f84270 */
[----:B------:R-:W-:Y:S02]  /*144e0*/  FSEL R86, R9, -INF , P2 ;  /* 0xff80000009567808 */ /* 0x000fe40001000000 */
[----:B------:R-:W-:Y:S02]  /*144f0*/  ISETP.GT.AND P2, PT, R27, 0x19, PT ;  /* 0x000000191b00780c */ /* 0x000fe40003f44270 */
[----:B--2---:R-:W-:-:S02]  /*14500*/  FMNMX.FTZ R62, R29, R62, !PT ;  /* 0x0000003e1d3e7209 */ /* 0x004fc40007810000 */
[----:B------:R-:W-:Y:S02]  /*14510*/  FSEL R90, R11, -INF , P4 ;  /* 0xff8000000b5a7808 */ /* 0x000fe40002000000 */
[----:B------:R-:W-:Y:S01]  /*14520*/  FSEL R92, R10, -INF , P2 ;  /* 0xff8000000a5c7808 */ /* 0x000fe20001000000 */
[----:B------:R-:W2:Y:S01]  /*14530*/  SHFL.BFLY PT, R29, R62, 0x1, 0x1f ;  /* 0x0c201f003e1d7f89 */ /* 0x000ea200000e0000 */
[----:B------:R-:W-:-:S04]  /*14540*/  ISETP.GT.AND P2, PT, R27, 0x21, PT ;  /* 0x000000211b00780c */ /* 0x000fc80003f44270 */
[----:B------:R-:W-:Y:S02]  /*14550*/  FSEL R94, R13, -INF , P2 ;  /* 0xff8000000d5e7808 */ /* 0x000fe40001000000 */
[----:B------:R-:W-:-:S04]  /*14560*/  ISETP.GT.AND P2, PT, R27, 0x29, PT ;  /* 0x000000291b00780c */ /* 0x000fc80003f44270 */
[----:B------:R-:W-:Y:S02]  /*14570*/  FSEL R96, R45, -INF , P2 ;  /* 0xff8000002d607808 */ /* 0x000fe40001000000 */
[----:B------:R-:W-:-:S04]  /*14580*/  ISETP.GT.AND P2, PT, R27, 0x31, PT ;  /* 0x000000311b00780c */ /* 0x000fc80003f44270 */
[----:B------:R-:W-:Y:S02]  /*14590*/  FSEL R100, R49, -INF , P2 ;  /* 0xff80000031647808 */ /* 0x000fe40001000000 */
[----:B------:R-:W-:Y:S02]  /*145a0*/  ISETP.GT.AND P2, PT, R27, 0x39, PT ;  /* 0x000000391b00780c */ /* 0x000fe40003f44270 */
[----:B--2---:R-:W-:Y:S02]  /*145b0*/  FMNMX.FTZ R4, R62, R29, !PT ;  /* 0x0000001d3e047209 */ /* 0x004fe40007810000 */
[----:B------:R-:W-:Y:S02]  /*145c0*/  FMNMX.FTZ R29, R21, R88, !PT ;  /* 0x00000058151d7209 */ /* 0x000fe40007810000 */
[C---:B------:R-:W-:Y:S01]  /*145d0*/  FSETP.NEU.FTZ.AND P3, PT, R4.reuse, -INF , PT ;  /* 0xff8000000400780b */ /* 0x040fe20003f7d000 */
[----:B------:R-:W-:Y:S01]  /*145e0*/  FMUL.FTZ R7, R4, R3 ;  /* 0x0000000304077220 */ /* 0x000fe20000410000 */
[----:B------:R-:W-:-:S04]  /*145f0*/  FMNMX.FTZ R29, R66, R29, !PT ;  /* 0x0000001d421d7209 */ /* 0x000fc80007810000 */
[----:B------:R-:W-:Y:S02]  /*14600*/  FMNMX.FTZ R29, R68, R29, !PT ;  /* 0x0000001d441d7209 */ /* 0x000fe40007810000 */
[----:B------:R-:W-:Y:S02]  /*14610*/  FSEL R7, R7, RZ, P3 ;  /* 0x000000ff07077208 */ /* 0x000fe40001800000 */
[----:B------:R-:W-:Y:S02]  /*14620*/  FMNMX.FTZ R29, R70, R29, !PT ;  /* 0x0000001d461d7209 */ /* 0x000fe40007810000 */
[----:B------:R-:W-:Y:S01]  /*14630*/  ISETP.GT.AND P3, PT, R27, 0x20, PT ;  /* 0x000000201b00780c */ /* 0x000fe20003f64270 */
[--C-:B------:R-:W-:Y:S01]  /*14640*/  FFMA.FTZ R189, R84, R3, -R7.reuse ;  /* 0x0000000354bd7223 */ /* 0x100fe20000010807 */
[----:B------:R-:W-:Y:S01]  /*14650*/  FMNMX.FTZ R29, R86, R29, !PT ;  /* 0x0000001d561d7209 */ /* 0x000fe20007810000 */
[-CC-:B------:R-:W-:Y:S01]  /*14660*/  FFMA.FTZ R6, R82, R3.reuse, -R7.reuse ;  /* 0x0000000352067223 */ /* 0x180fe20000010807 */
[----:B------:R-:W-:Y:S01]  /*14670*/  FSEL R84, R15, -INF , P3 ;  /* 0xff8000000f547808 */ /* 0x000fe20001800000 */
[--C-:B------:R-:W-:Y:S01]  /*14680*/  FFMA.FTZ R191, R80, R3, -R7.reuse ;  /* 0x0000000350bf7223 */ /* 0x100fe20000010807 */
[----:B------:R-:W-:Y:S01]  /*14690*/  FMNMX.FTZ R29, R90, R29, !PT ;  /* 0x0000001d5a1d7209 */ /* 0x000fe20007810000 */
[-CC-:B------:R-:W-:Y:S01]  /*146a0*/  FFMA.FTZ R8, R78, R3.reuse, -R7.reuse ;  /* 0x000000034e087223 */ /* 0x180fe20000010807 */
[----:B------:R-:W-:Y:S01]  /*146b0*/  ISETP.GT.AND P3, PT, R27, 0x28, PT ;  /* 0x000000281b00780c */ /* 0x000fe20003f64270 */
[--C-:B------:R-:W-:Y:S01]  /*146c0*/  FFMA.FTZ R185, R76, R3, -R7.reuse ;  /* 0x000000034cb97223 */ /* 0x100fe20000010807 */
[----:B------:R-:W-:Y:S01]  /*146d0*/  FMNMX.FTZ R29, R92, R29, !PT ;  /* 0x0000001d5c1d7209 */ /* 0x000fe20007810000 */
[-CC-:B------:R-:W-:Y:S01]  /*146e0*/  FFMA.FTZ R187, R46, R3.reuse, -R7.reuse ;  /* 0x000000032ebb7223 */ /* 0x180fe20000010807 */
[----:B-1----:R-:W-:Y:S01]  /*146f0*/  FSEL R82, R31, -INF , P3 ;  /* 0xff8000001f527808 */ /* 0x002fe20001800000 */
[--C-:B------:R-:W-:Y:S01]  /*14700*/  FFMA.FTZ R173, R36, R3, -R7.reuse ;  /* 0x0000000324ad7223 */ /* 0x100fe20000010807 */
[----:B------:R-:W-:Y:S01]  /*14710*/  FMNMX.FTZ R29, R84, R29, !PT ;  /* 0x0000001d541d7209 */ /* 0x000fe20007810000 */
[----:B------:R-:W-:Y:S01]  /*14720*/  MUFU.EX2 R189, R189 ;  /* 0x000000bd00bd7308 */ /* 0x000fe20000000800 */
[C---:B------:R-:W-:Y:S01]  /*14730*/  ISETP.GT.AND P3, PT, R27.reuse, 0x30, PT ;  /* 0x000000301b00780c */ /* 0x040fe20003f64270 */
[----:B------:R-:W1:Y:S01]  /*14740*/  @P1 LDC R36, c[0x0][0x44c] ;  /* 0x00011300ff241b82 */ /* 0x000e620000000800 */
[----:B------:R-:W-:Y:S01]  /*14750*/  FMNMX.FTZ R29, R94, R29, !PT ;  /* 0x0000001d5e1d7209 */ /* 0x000fe20007810000 */
[-CC-:B------:R-:W-:Y:S01]  /*14760*/  FFMA.FTZ R179, R32, R3.reuse, -R7.reuse ;  /* 0x0000000320b37223 */ /* 0x180fe20000010807 */
[----:B------:R-:W-:Y:S01]  /*14770*/  FSEL R80, R48, -INF , P3 ;  /* 0xff80000030507808 */ /* 0x000fe20001800000 */
[--C-:B------:R-:W-:Y:S01]  /*14780*/  FFMA.FTZ R32, R34, R3, -R7.reuse ;  /* 0x0000000322207223 */ /* 0x100fe20000010807 */
[----:B------:R-:W-:Y:S01]  /*14790*/  FMNMX.FTZ R29, R82, R29, !PT ;  /* 0x0000001d521d7209 */ /* 0x000fe20007810000 */
[----:B------:R-:W2:Y:S01]  /*147a0*/  MUFU.EX2 R6, R6 ;  /* 0x0000000600067308 */ /* 0x000ea20000000800 */
[----:B------:R-:W-:Y:S01]  /*147b0*/  ISETP.GT.AND P3, PT, R27, 0x38, PT ;  /* 0x000000381b00780c */ /* 0x000fe20003f64270 */
[----:B------:R-:W-:Y:S01]  /*147c0*/  VIADD R34, R5, 0x30840 ;  /* 0x0003084005227836 */ /* 0x000fe20000000000 */
[----:B------:R-:W-:Y:S01]  /*147d0*/  FMNMX.FTZ R29, R96, R29, !PT ;  /* 0x0000001d601d7209 */ /* 0x000fe20007810000 */
[-CC-:B------:R-:W-:Y:S01]  /*147e0*/  FFMA.FTZ R10, R74, R3.reuse, -R7.reuse ;  /* 0x000000034a0a7223 */ /* 0x180fe20000010807 */
[----:B------:R-:W-:Y:S01]  /*147f0*/  FSEL R98, R52, -INF , P3 ;  /* 0xff80000034627808 */ /* 0x000fe20001800000 */
[--C-:B------:R-:W-:Y:S01]  /*14800*/  FFMA.FTZ R28, R28, R3, -R7.reuse ;  /* 0x000000031c1c7223 */ /* 0x100fe20000010807 */
[----:B------:R-:W-:Y:S01]  /*14810*/  FMNMX.FTZ R29, R80, R29, !PT ;  /* 0x0000001d501d7209 */ /* 0x000fe20007810000 */
[----:B------:R-:W3:Y:S01]  /*14820*/  MUFU.EX2 R191, R191 ;  /* 0x000000bf00bf7308 */ /* 0x000ee20000000800 */
[----:B------:R-:W-:Y:S01]  /*14830*/  ISETP.GT.AND P3, PT, R27, 0x40, PT ;  /* 0x000000401b00780c */ /* 0x000fe20003f64270 */
[--C-:B------:R-:W-:Y:S01]  /*14840*/  FFMA.FTZ R181, R12, R3, -R7.reuse ;  /* 0x000000030cb57223 */ /* 0x100fe20000010807 */
[----:B------:R-:W-:Y:S01]  /*14850*/  FMNMX.FTZ R29, R100, R29, !PT ;  /* 0x0000001d641d7209 */ /* 0x000fe20007810000 */
[-CC-:B------:R-:W-:Y:S01]  /*14860*/  FFMA.FTZ R183, R20, R3.reuse, -R7.reuse ;  /* 0x0000000314b77223 */ /* 0x180fe20000010807 */
[----:B------:R-:W-:Y:S01]  /*14870*/  FSEL R78, R53, -INF , P2 ;  /* 0xff800000354e7808 */ /* 0x000fe20001000000 */
[--C-:B------:R-:W-:Y:S01]  /*14880*/  FFMA.FTZ R177, R26, R3, -R7.reuse ;  /* 0x000000031ab17223 */ /* 0x100fe20000010807 */
[----:B------:R-:W-:Y:S01]  /*14890*/  FMNMX.FTZ R29, R98, R29, !PT ;  /* 0x0000001d621d7209 */ /* 0x000fe20007810000 */
[----:B------:R-:W4:Y:S01]  /*148a0*/  MUFU.EX2 R8, R8 ;  /* 0x0000000800087308 */ /* 0x000f220000000800 */
[C---:B------:R-:W-:Y:S01]  /*148b0*/  ISETP.GT.AND P2, PT, R27.reuse, 0x41, PT ;  /* 0x000000411b00780c */ /* 0x040fe20003f44270 */
[-CC-:B------:R-:W-:Y:S01]  /*148c0*/  FFMA.FTZ R12, R14, R3.reuse, -R7.reuse ;  /* 0x000000030e0c7223 */ /* 0x180fe20000010807 */
[----:B------:R-:W-:Y:S01]  /*148d0*/  FSEL R76, R56, -INF , P3 ;  /* 0xff800000384c7808 */ /* 0x000fe20001800000 */
[--C-:B------:R-:W-:Y:S01]  /*148e0*/  FFMA.FTZ R20, R24, R3, -R7.reuse ;  /* 0x0000000318147223 */ /* 0x100fe20000010807 */
[----:B------:R-:W-:Y:S01]  /*148f0*/  FMNMX.FTZ R29, R78, R29, !PT ;  /* 0x0000001d4e1d7209 */ /* 0x000fe20007810000 */
[----:B------:R-:W-:Y:S01]  /*14900*/  FFMA.FTZ R26, R30, R3, -R7 ;  /* 0x000000031e1a7223 */ /* 0x000fe20000010807 */
[----:B------:R-:W-:Y:S01]  /*14910*/  ISETP.GT.AND P3, PT, R27, 0x48, PT ;  /* 0x000000481b00780c */ /* 0x000fe20003f64270 */
[----:B------:R-:W-:Y:S01]  /*14920*/  MUFU.EX2 R185, R185 ;  /* 0x000000b900b97308 */ /* 0x000fe20000000800 */
[----:B------:R-:W-:Y:S01]  /*14930*/  FSEL R62, R57, -INF , P2 ;  /* 0xff800000393e7808 */ /* 0x000fe20001000000 */
[----:B-1----:R-:W-:Y:S01]  /*14940*/  @P1 IMAD.HI.U32 R5, R225, R36, RZ ;  /* 0x00000024e1051227 */ /* 0x002fe200078e00ff */
[----:B------:R-:W-:-:S03]  /*14950*/  FMNMX.FTZ R29, R76, R29, !PT ;  /* 0x0000001d4c1d7209 */ /* 0x000fc60007810000 */
[-CC-:B------:R-:W-:Y:S01]  /*14960*/  FFMA.FTZ R14, R38, R3.reuse, -R7.reuse ;  /* 0x00000003260e7223 */ /* 0x180fe20000010807 */
[C---:B------:R-:W-:Y:S01]  /*14970*/  ISETP.GT.AND P2, PT, R27.reuse, 0x49, PT ;  /* 0x000000491b00780c */ /* 0x040fe20003f44270 */
[--C-:B------:R-:W-:Y:S01]  /*14980*/  FFMA.FTZ R175, R40, R3, -R7.reuse ;  /* 0x0000000328af7223 */ /* 0x100fe20000010807 */
[----:B------:R-:W-:Y:S01]  /*14990*/  FSEL R64, R60, -INF , P3 ;  /* 0xff8000003c407808 */ /* 0x000fe20001800000 */
[----:B------:R-:W-:Y:S01]  /*149a0*/  MUFU.EX2 R10, R10 ;  /* 0x0000000a000a7308 */ /* 0x000fe20000000800 */
[----:B------:R-:W-:Y:S01]  /*149b0*/  FMNMX.FTZ R29, R62, R29, !PT ;  /* 0x0000001d3e1d7209 */ /* 0x000fe20007810000 */
[-CC-:B------:R-:W-:Y:S01]  /*149c0*/  FFMA.FTZ R24, R50, R3.reuse, -R7.reuse ;  /* 0x0000000332187223 */ /* 0x180fe20000010807 */
[----:B------:R-:W-:Y:S01]  /*149d0*/  ISETP.GT.AND P3, PT, R27, 0x50, PT ;  /* 0x000000501b00780c */ /* 0x000fe20003f64270 */
[-CC-:B------:R-:W-:Y:S01]  /*149e0*/  FFMA.FTZ R169, R42, R3.reuse, -R7.reuse ;  /* 0x000000032aa97223 */ /* 0x180fe20000010807 */
[----:B------:R-:W-:Y:S01]  /*149f0*/  FSEL R48, R61, -INF , P2 ;  /* 0xff8000003d307808 */ /* 0x000fe20001000000 */
[--C-:B------:R-:W-:Y:S01]  /*14a00*/  FFMA.FTZ R30, R44, R3, -R7.reuse ;  /* 0x000000032c1e7223 */ /* 0x100fe20000010807 */
[----:B------:R-:W-:Y:S01]  /*14a10*/  FMNMX.FTZ R29, R64, R29, !PT ;  /* 0x0000001d401d7209 */ /* 0x000fe20007810000 */
[----:B------:R-:W-:Y:S01]  /*14a20*/  MUFU.EX2 R187, R187 ;  /* 0x000000bb00bb7308 */ /* 0x000fe20000000800 */
[----:B------:R-:W-:Y:S01]  /*14a30*/  ISETP.GT.AND P2, PT, R27, 0x51, PT ;  /* 0x000000511b00780c */ /* 0x000fe20003f44270 */
[-CC-:B------:R-:W-:Y:S01]  /*14a40*/  FFMA.FTZ R171, R58, R3.reuse, -R7.reuse ;  /* 0x000000033aab7223 */ /* 0x180fe20000010807 */
[----:B------:R-:W-:Y:S01]  /*14a50*/  FSEL R46, R33, -INF , P3 ;  /* 0xff800000212e7808 */ /* 0x000fe20001800000 */
[----:B------:R-:W-:Y:S01]  /*14a60*/  FFMA.FTZ R54, R54, R3, -R7 ;  /* 0x0000000336367223 */ /* 0x000fe20000010807 */
[----:B------:R-:W-:Y:S01]  /*14a70*/  FMNMX.FTZ R29, R48, R29, !PT ;  /* 0x0000001d301d7209 */ /* 0x000fe20007810000 */
[----:B------:R-:W1:Y:S01]  /*14a80*/  @P1 LDC R38, c[0x0][0x450] ;  /* 0x00011400ff261b82 */ /* 0x000e620000000800 */
[----:B------:R-:W-:Y:S01]  /*14a90*/  ISETP.GT.AND P3, PT, R27, 0x58, PT ;  /* 0x000000581b00780c */ /* 0x000fe20003f64270 */
[----:B------:R-:W-:Y:S01]  /*14aa0*/  MUFU.EX2 R28, R28 ;  /* 0x0000001c001c7308 */ /* 0x000fe20000000800 */
[----:B------:R-:W-:-:S02]  /*14ab0*/  FSEL R52, R65, -INF , P2 ;  /* 0xff80000041347808 */ /* 0x000fc40001000000 */
[----:B------:R-:W-:Y:S02]  /*14ac0*/  CS2R R74, SRZ ;  /* 0x00000000004a7805 */ /* 0x000fe4000001ff00 */
[----:B------:R-:W-:Y:S02]  /*14ad0*/  FMNMX.FTZ R29, R46, R29, !PT ;  /* 0x0000001d2e1d7209 */ /* 0x000fe40007810000 */
[----:B------:R-:W-:Y:S02]  /*14ae0*/  CS2R R58, SRZ ;  /* 0x00000000003a7805 */ /* 0x000fe4000001ff00 */
[----:B------:R-:W-:Y:S02]  /*14af0*/  ISETP.GT.AND P2, PT, R27, 0x59, PT ;  /* 0x000000591b00780c */ /* 0x000fe40003f44270 */
[----:B------:R-:W-:Y:S02]  /*14b00*/  CS2R R50, SRZ ;  /* 0x0000000000327805 */ /* 0x000fe4000001ff00 */
[----:B0-----:R-:W-:Y:S01]  /*14b10*/  FSEL R56, R25, -INF , P3 ;  /* 0xff80000019387808 */ /* 0x001fe20001800000 */
[----:B------:R-:W-:Y:S01]  /*14b20*/  MUFU.EX2 R181, R181 ;  /* 0x000000b500b57308 */ /* 0x000fe20000000800 */
[----:B------:R-:W-:-:S02]  /*14b30*/  FMNMX.FTZ R29, R52, R29, !PT ;  /* 0x0000001d341d7209 */ /* 0x000fc40007810000 */
[----:B------:R-:W-:Y:S02]  /*14b40*/  CS2R R44, SRZ ;  /* 0x00000000002c7805 */ /* 0x000fe4000001ff00 */
[----:B------:R-:W-:Y:S02]  /*14b50*/  FSEL R60, R69, -INF , P2 ;  /* 0xff800000453c7808 */ /* 0x000fe40001000000 */
[----:B------:R-:W-:Y:S02]  /*14b60*/  CS2R R42, SRZ ;  /* 0x00000000002a7805 */ /* 0x000fe4000001ff00 */
[----:B------:R-:W-:Y:S02]  /*14b70*/  FMNMX.FTZ R29, R56, R29, !PT ;  /* 0x0000001d381d7209 */ /* 0x000fe40007810000 */
[----:B------:R-:W-:Y:S02]  /*14b80*/  CS2R R40, SRZ ;  /* 0x0000000000287805 */ /* 0x000fe4000001ff00 */
[----:B------:R-:W-:Y:S01]  /*14b90*/  PRMT R34, R217, 0x654, R34 ;  /* 0x00000654d9227816 */ /* 0x000fe20000000022 */
[----:B------:R-:W-:Y:S01]  /*14ba0*/  MUFU.EX2 R12, R12 ;  /* 0x0000000c000c7308 */ /* 0x000fe20000000800 */
[----:B------:R-:W-:-:S02]  /*14bb0*/  FMNMX.FTZ R29, R60, R29, !PT ;  /* 0x0000001d3c1d7209 */ /* 0x000fc40007810000 */
[----:B------:R2:W-:Y:S03]  /*14bc0*/  SYNCS.ARRIVE.TRANS64.RED.A1T0 RZ, [R34+URZ], RZ ;  /* 0x000000ff22ff79a7 */ /* 0x0005e6000810043f */
[----:B------:R-:W0:Y:S01]  /*14bd0*/  SHFL.BFLY PT, R0, R29, 0x2, 0x1f ;  /* 0x0c401f001d007f89 */ /* 0x000e2200000e0000 */
[----:B-1----:R-:W-:Y:S01]  /*14be0*/  @P1 SHF.R.U32.HI R35, RZ, R38, R5 ;  /* 0x00000026ff231219 */ /* 0x002fe20000011605 */
[----:B------:R-:W-:Y:S01]  /*14bf0*/  MUFU.EX2 R183, R183 ;  /* 0x000000b700b77308 */ /* 0x000fe20000000800 */
[----:B------:R-:W-:Y:S01]  /*14c00*/  CS2R R38, SRZ ;  /* 0x0000000000267805 */ /* 0x000fe2000001ff00 */
[----:B--2---:R-:W-:Y:S01]  /*14c10*/  FADD.FTZ R34, R189, R6 ;  /* 0x00000006bd227221 */ /* 0x004fe20000010000 */
[----:B------:R-:W-:Y:S02]  /*14c20*/  IADD3 R35, R35, R227, -R226 ;  /* 0x000000e323237210 */ /* 0x000fe40007ffe8e2 */
[----:B------:R-:W-:Y:S01]  /*14c30*/  F2FP.BF16.F32.PACK_AB R189, R6, R189 ;  /* 0x000000bd06bd723e */ /* 0x000fe200000010ff */
[----:B---3--:R-:W-:-:S02]  /*14c40*/  FADD.FTZ R33, R191, R34 ;  /* 0x00000022bf217221 */ /* 0x008fc40000010000 */
[----:B------:R-:W-:Y:S01]  /*14c50*/  MUFU.EX2 R20, R20 ;  /* 0x0000001400147308 */ /* 0x000fe20000000800 */
[----:B------:R-:W-:Y:S01]  /*14c60*/  IMAD.HI R35, R35, 0x2aaaaaab, RZ ;  /* 0x2aaaaaab23237827 */ /* 0x000fe200078e02ff */
[----:B----4-:R-:W-:-:S03]  /*14c70*/  F2FP.BF16.F32.PACK_AB R191, R8, R191 ;  /* 0x000000bf08bf723e */ /* 0x010fc600000010ff */
[----:B------:R-:W-:Y:S01]  /*14c80*/  FADD.FTZ R36, R8, R33 ;  /* 0x0000002108247221 */ /* 0x000fe20000010000 */
[----:B------:R-:W-:Y:S02]  /*14c90*/  SHF.R.U32.HI R220, RZ, 0x1f, R35 ;  /* 0x0000001fffdc7819 */ /* 0x000fe40000011623 */
[----:B------:R-:W-:Y:S02]  /*14ca0*/  MUFU.EX2 R177, R177 ;  /* 0x000000b100b17308 */ /* 0x000fe40000000800 */
[----:B------:R-:W-:Y:S02]  /*14cb0*/  LEA.HI.SX32 R220, R35, R220, 0x1c ;  /* 0x000000dc23dc7211 */ /* 0x000fe400078fe2ff */
[----:B0-----:R-:W-:-:S04]  /*14cc0*/  FMNMX.FTZ R9, R29, R0, !PT ;  /* 0x000000001d097209 */ /* 0x001fc80007810000 */
[----:B------:R-:W-:Y:S01]  /*14cd0*/  MUFU.EX2 R26, R26 ;  /* 0x0000001a001a7308 */ /* 0x000fe20000000800 */
[----:B------:R-:W-:Y:S01]  /*14ce0*/  VIMNMX R220, RZ, R220, !PT ;  /* 0x000000dcffdc7248 */ /* 0x000fe20007fe0100 */
[----:B------:R-:W0:Y:S06]  /*14cf0*/  SHFL.BFLY PT, R0, R9, 0x1, 0x1f ;  /* 0x0c201f0009007f89 */ /* 0x000e2c00000e0000 */
[----:B------:R-:W-:Y:S08]  /*14d00*/  MUFU.EX2 R179, R179 ;  /* 0x000000b300b37308 */ /* 0x000ff00000000800 */
[----:B------:R-:W-:Y:S08]  /*14d10*/  MUFU.EX2 R32, R32 ;  /* 0x0000002000207308 */ /* 0x000ff00000000800 */
[----:B------:R-:W-:Y:S01]  /*14d20*/  MUFU.EX2 R173, R173 ;  /* 0x000000ad00ad7308 */ /* 0x000fe20000000800 */
[----:B0-----:R-:W-:-:S04]  /*14d30*/  FMNMX.FTZ R0, R9, R0, !PT ;  /* 0x0000000009007209 */ /* 0x001fc80007810000 */
[C---:B------:R-:W-:Y:S01]  /*14d40*/  FSETP.NEU.FTZ.AND P2, PT, R0.reuse, -INF , PT ;  /* 0xff8000000000780b */ /* 0x040fe20003f5d000 */
[----:B------:R-:W-:Y:S02]  /*14d50*/  FMUL.FTZ R9, R0, R3 ;  /* 0x0000000300097220 */ /* 0x000fe40000410000 */
[----:B------:R-:W-:Y:S03]  /*14d60*/  MUFU.EX2 R14, R14 ;  /* 0x0000000e000e7308 */ /* 0x000fe60000000800 */
[----:B------:R-:W-:-:S05]  /*14d70*/  FSEL R9, R9, RZ, P2 ;  /* 0x000000ff09097208 */ /* 0x000fca0001000000 */
        /* <DEDUP_REMOVED lines=27> */
[----:B------:R-:W-:-:S05]  /*14f30*/  FFMA.FTZ R60, R60, R3, -R9 ;  /* 0x000000033c3c7223 */ /* 0x000fca0000010809 */
[----:B------:R2:W3:Y:S01]  /*14f40*/  MUFU.EX2 R11, R68 ;  /* 0x00000044000b7308 */ /* 0x0004e20000000800 */
[----:B0-----:R-:W-:Y:S01]  /*14f50*/  FADD.FTZ R31, R21, R88 ;  /* 0x00000058151f7221 */ /* 0x001fe20000010000 */
[----:B------:R-:W-:Y:S02]  /*14f60*/  F2FP.BF16.F32.PACK_AB R188, R88, R21 ;  /* 0x0000001558bc723e */ /* 0x000fe400000010ff */
[----:B------:R-:W-:-:S04]  /*14f70*/  CS2R R88, SRZ ;  /* 0x0000000000587805 */ /* 0x000fc8000001ff00 */
[----:B------:R-:W0:Y:S01]  /*14f80*/  MUFU.EX2 R70, R70 ;  /* 0x0000004600467308 */ /* 0x000e220000000800 */
[----:B-1----:R-:W-:Y:S01]  /*14f90*/  FADD.FTZ R34, R66, R31 ;  /* 0x0000001f42227221 */ /* 0x002fe20000010000 */
[----:B------:R-:W-:Y:S01]  /*14fa0*/  FADD.FTZ R31, R185, R36 ;  /* 0x00000024b91f7221 */ /* 0x000fe20000010000 */
[C---:B------:R-:W-:Y:S02]  /*14fb0*/  F2FP.BF16.F32.PACK_AB R185, R10.reuse, R185 ;  /* 0x000000b90ab9723e */ /* 0x040fe400000010ff */
[----:B--2---:R-:W-:Y:S01]  /*14fc0*/  CS2R R68, SRZ ;  /* 0x0000000000447805 */ /* 0x004fe2000001ff00 */
[----:B------:R-:W-:Y:S02]  /*14fd0*/  FADD.FTZ R36, R10, R31 ;  /* 0x0000001f0a247221 */ /* 0x000fe40000010000 */
[----:B------:R1:W2:Y:S01]  /*14fe0*/  MUFU.EX2 R13, R86 ;  /* 0x00000056000d7308 */ /* 0x0002a20000000800 */
[----:B---3--:R-:W-:Y:S01]  /*14ff0*/  FADD.FTZ R7, R11, R34 ;  /* 0x000000220b077221 */ /* 0x008fe20000010000 */
[----:B------:R-:W-:Y:S01]  /*15000*/  FADD.FTZ R33, R187, R36 ;  /* 0x00000024bb217221 */ /* 0x000fe20000010000 */
[----:B------:R-:W-:-:S02]  /*15010*/  F2FP.BF16.F32.PACK_AB R190, R11, R66 ;  /* 0x000000420bbe723e */ /* 0x000fc400000010ff */
[----:B------:R-:W-:Y:S02]  /*15020*/  CS2R R66, SRZ ;  /* 0x0000000000427805 */ /* 0x000fe4000001ff00 */
[C---:B------:R-:W-:Y:S01]  /*15030*/  F2FP.BF16.F32.PACK_AB R187, R28.reuse, R187 ;  /* 0x000000bb1cbb723e */ /* 0x040fe200000010ff */
[----:B------:R-:W-:Y:S01]  /*15040*/  FADD.FTZ R36, R28, R33 ;  /* 0x000000211c247221 */ /* 0x000fe20000010000 */
[----:B------:R-:W3:Y:S01]  /*15050*/  MUFU.EX2 R90, R90 ;  /* 0x0000005a005a7308 */ /* 0x000ee20000000800 */
[----:B0-----:R-:W-:Y:S02]  /*15060*/  FADD.FTZ R34, R70, R7 ;  /* 0x0000000746227221 */ /* 0x001fe40000010000 */
[----:B------:R-:W-:Y:S01]  /*15070*/  FADD.FTZ R33, R181, R36 ;  /* 0x00000024b5217221 */ /* 0x000fe20000010000 */
[C---:B------:R-:W-:Y:S02]  /*15080*/  F2FP.BF16.F32.PACK_AB R181, R12.reuse, R181 ;  /* 0x000000b50cb5723e */ /* 0x040fe400000010ff */
[----:B-1----:R-:W-:Y:S01]  /*15090*/  CS2R R86, SRZ ;  /* 0x0000000000567805 */ /* 0x002fe2000001ff00 */
[----:B------:R-:W-:Y:S01]  /*150a0*/  FADD.FTZ R36, R12, R33 ;  /* 0x000000210c247221 */ /* 0x000fe20000010000 */
[----:B------:R-:W-:Y:S01]  /*150b0*/  VIADD R12, R72, 0xfffffffe ;  /* 0xfffffffe480c7836 */ /* 0x000fe20000000000 */
[----:B------:R0:W1:Y:S01]  /*150c0*/  MUFU.EX2 R15, R92 ;  /* 0x0000005c000f7308 */ /* 0x0000620000000800 */
[----:B--2---:R-:W-:Y:S01]  /*150d0*/  FADD.FTZ R31, R13, R34 ;  /* 0x000000220d1f7221 */ /* 0x004fe20000010000 */
[----:B------:R-:W-:Y:S01]  /*150e0*/  FADD.FTZ R33, R183, R36 ;  /* 0x00000024b7217221 */ /* 0x000fe20000010000 */
[----:B------:R-:W-:-:S02]  /*150f0*/  F2FP.BF16.F32.PACK_AB R184, R13, R70 ;  /* 0x000000460db8723e */ /* 0x000fc400000010ff */
[----:B------:R-:W-:Y:S02]  /*15100*/  CS2R R72, SRZ ;  /* 0x0000000000487805 */ /* 0x000fe4000001ff00 */
[----:B------:R-:W-:Y:S01]  /*15110*/  ISETP.GE.AND P2, PT, R12, R220, PT ;  /* 0x000000dc0c00720c */ /* 0x000fe20003f46270 */
[C---:B------:R-:W-:Y:S01]  /*15120*/  FADD.FTZ R6, R20.reuse, R33 ;  /* 0x0000002114067221 */ /* 0x040fe20000010000 */
[----:B------:R-:W-:Y:S01]  /*15130*/  F2FP.BF16.F32.PACK_AB R183, R20, R183 ;  /* 0x000000b714b7723e */ /* 0x000fe200000010ff */
[----:B------:R-:W2:Y:S01]  /*15140*/  MUFU.EX2 R84, R84 ;  /* 0x0000005400547308 */ /* 0x000ea20000000800 */
[----:B---3--:R-:W-:Y:S01]  /*15150*/  FADD.FTZ R34, R90, R31 ;  /* 0x0000001f5a227221 */ /* 0x008fe20000010000 */
[----:B------:R-:W-:Y:S01]  /*15160*/  FADD.FTZ R33, R177, R6 ;  /* 0x00000006b1217221 */ /* 0x000fe20000010000 */
[----:B------:R-:W-:Y:S02]  /*15170*/  F2FP.BF16.F32.PACK_AB R177, R26, R177 ;  /* 0x000000b11ab1723e */ /* 0x000fe400000010ff */
[----:B0-----:R-:W-:-:S02]  /*15180*/  CS2R R92, SRZ ;  /* 0x00000000005c7805 */ /* 0x001fc4000001ff00 */
[----:B------:R-:W-:Y:S01]  /*15190*/  CS2R R70, SRZ ;  /* 0x0000000000467805 */ /* 0x000fe2000001ff00 */
[----:B------:R-:W-:Y:S01]  /*151a0*/  FADD.FTZ R8, R26, R33 ;  /* 0x000000211a087221 */ /* 0x000fe20000010000 */
[----:B------:R-:W-:Y:S01]  /*151b0*/  CS2R R36, SRZ ;  /* 0x0000000000247805 */ /* 0x000fe2000001ff00 */
[----:B------:R0:W3:Y:S01]  /*151c0*/  MUFU.EX2 R25, R94 ;  /* 0x0000005e00197308 */ /* 0x0000e20000000800 */
[----:B-1----:R-:W-:Y:S01]  /*151d0*/  FADD.FTZ R31, R15, R34 ;  /* 0x000000220f1f7221 */ /* 0x002fe20000010000 */
[----:B------:R-:W-:Y:S01]  /*151e0*/  FADD.FTZ R35, R179, R8 ;  /* 0x00000008b3237221 */ /* 0x000fe20000010000 */
[----:B------:R-:W-:Y:S02]  /*151f0*/  F2FP.BF16.F32.PACK_AB R186, R15, R90 ;  /* 0x0000005a0fba723e */ /* 0x000fe400000010ff */
[----:B------:R-:W-:Y:S02]  /*15200*/  CS2R R90, SRZ ;  /* 0x00000000005a7805 */ /* 0x000fe4000001ff00 */
[C---:B------:R-:W-:Y:S01]  /*15210*/  F2FP.BF16.F32.PACK_AB R179, R32.reuse, R179 ;  /* 0x000000b320b3723e */ /* 0x040fe200000010ff */
[----:B------:R-:W-:Y:S01]  /*15220*/  FADD.FTZ R8, R32, R35 ;  /* 0x0000002320087221 */ /* 0x000fe20000010000 */
[----:B------:R-:W1:Y:S01]  /*15230*/  MUFU.EX2 R82, R82 ;  /* 0x0000005200527308 */ /* 0x000e620000000800 */
[----:B--2---:R-:W-:-:S02]  /*15240*/  FADD.FTZ R34, R84, R31 ;  /* 0x0000001f54227221 */ /* 0x004fc40000010000 */
[----:B------:R-:W-:Y:S01]  /*15250*/  FADD.FTZ R13, R173, R8 ;  /* 0x00000008ad0d7221 */ /* 0x000fe20000010000 */
[----:B------:R-:W-:Y:S02]  /*15260*/  F2FP.BF16.F32.PACK_AB R173, R14, R173 ;  /* 0x000000ad0ead723e */ /* 0x000fe400000010ff */
[----:B0-----:R-:W-:Y:S02]  /*15270*/  CS2R R94, SRZ ;  /* 0x00000000005e7805 */ /* 0x001fe4000001ff00 */
[----:B------:R0:W2:Y:S01]  /*15280*/  MUFU.EX2 R27, R96 ;  /* 0x00000060001b7308 */ /* 0x0000a20000000800 */
[C---:B---3--:R-:W-:Y:S01]  /*15290*/  FADD.FTZ R31, R25.reuse, R34 ;  /* 0x00000022191f7221 */ /* 0x048fe20000010000 */
[----:B------:R-:W-:Y:S02]  /*152a0*/  F2FP.BF16.F32.PACK_AB R180, R25, R84 ;  /* 0x0000005419b4723e */ /* 0x000fe400000010ff */
[----:B------:R-:W-:-:S04]  /*152b0*/  CS2R R84, SRZ ;  /* 0x0000000000547805 */ /* 0x000fc8000001ff00 */
[----:B------:R-:W3:Y:S01]  /*152c0*/  MUFU.EX2 R80, R80 ;  /* 0x0000005000507308 */ /* 0x000ee20000000800 */
[----:B-1----:R-:W-:Y:S01]  /*152d0*/  FADD.FTZ R34, R82, R31 ;  /* 0x0000001f52227221 */ /* 0x002fe20000010000 */
[----:B0-----:R-:W-:-:S06]  /*152e0*/  CS2R R96, SRZ ;  /* 0x0000000000607805 */ /* 0x001fcc000001ff00 */
[----:B------:R0:W1:Y:S01]  /*152f0*/  MUFU.EX2 R29, R100 ;  /* 0x00000064001d7308 */ /* 0x0000620000000800 */
[C---:B--2---:R-:W-:Y:S01]  /*15300*/  FADD.FTZ R31, R27.reuse, R34 ;  /* 0x000000221b1f7221 */ /* 0x044fe20000010000 */
[----:B------:R-:W-:Y:S02]  /*15310*/  F2FP.BF16.F32.PACK_AB R182, R27, R82 ;  /* 0x000000521bb6723e */ /* 0x000fe400000010ff */
[----:B------:R-:W-:Y:S02]  /*15320*/  CS2R R82, SRZ ;  /* 0x0000000000527805 */ /* 0x000fe4000001ff00 */
[----:B------:R-:W-:Y:S02]  /*15330*/  CS2R R34, SRZ ;  /* 0x0000000000227805 */ /* 0x000fe4000001ff00 */
[----:B------:R-:W-:Y:S01]  /*15340*/  CS2R R26, SRZ ;  /* 0x00000000001a7805 */ /* 0x000fe2000001ff00 */
[----:B------:R-:W2:Y:S01]  /*15350*/  MUFU.EX2 R98, R98 ;  /* 0x0000006200627308 */ /* 0x000ea20000000800 */
[----:B---3--:R-:W-:Y:S01]  /*15360*/  FADD.FTZ R6, R80, R31 ;  /* 0x0000001f50067221 */ /* 0x008fe20000010000 */
[----:B0-----:R-:W-:-:S06]  /*15370*/  CS2R R100, SRZ ;  /* 0x0000000000647805 */ /* 0x001fcc000001ff00 */
[----:B------:R0:W3:Y:S01]  /*15380*/  MUFU.EX2 R5, R78 ;  /* 0x0000004e00057308 */ /* 0x0000e20000000800 */
[C---:B-1----:R-:W-:Y:S01]  /*15390*/  FADD.FTZ R33, R29.reuse, R6 ;  /* 0x000000061d217221 */ /* 0x042fe20000010000 */
[----:B------:R-:W-:Y:S02]  /*153a0*/  F2FP.BF16.F32.PACK_AB R176, R29, R80 ;  /* 0x000000501db0723e */ /* 0x000fe400000010ff */
[----:B------:R-:W-:Y:S02]  /*153b0*/  CS2R R80, SRZ ;  /* 0x0000000000507805 */ /* 0x000fe4000001ff00 */
[----:B------:R-:W-:Y:S02]  /*153c0*/  CS2R R28, SRZ ;  /* 0x00000000001c7805 */ /* 0x000fe4000001ff00 */
[----:B------:R-:W1:Y:S01]  /*153d0*/  MUFU.EX2 R76, R76 ;  /* 0x0000004c004c7308 */ /* 0x000e620000000800 */
[----:B--2---:R-:W-:Y:S01]  /*153e0*/  FADD.FTZ R6, R98, R33 ;  /* 0x0000002162067221 */ /* 0x004fe20000010000 */
[----:B0-----:R-:W-:-:S06]  /*153f0*/  CS2R R78, SRZ ;  /* 0x00000000004e7805 */ /* 0x001fcc000001ff00 */
[----:B------:R0:W2:Y:S01]  /*15400*/  MUFU.EX2 R7, R62 ;  /* 0x0000003e00077308 */ /* 0x0000a20000000800 */
[C---:B---3--:R-:W-:Y:S01]  /*15410*/  FADD.FTZ R33, R5.reuse, R6 ;  /* 0x0000000605217221 */ /* 0x048fe20000010000 */
[----:B------:R-:W-:Y:S02]  /*15420*/  F2FP.BF16.F32.PACK_AB R178, R5, R98 ;  /* 0x0000006205b2723e */ /* 0x000fe400000010ff */
[----:B------:R-:W-:-:S04]  /*15430*/  CS2R R98, SRZ ;  /* 0x0000000000627805 */ /* 0x000fc8000001ff00 */
[----:B------:R-:W3:Y:S01]  /*15440*/  MUFU.EX2 R64, R64 ;  /* 0x0000004000407308 */ /* 0x000ee20000000800 */
[----:B-1----:R-:W-:Y:S01]  /*15450*/  FADD.FTZ R6, R76, R33 ;  /* 0x000000214c067221 */ /* 0x002fe20000010000 */
[----:B0-----:R-:W-:Y:S02]  /*15460*/  CS2R R62, SRZ ;  /* 0x00000000003e7805 */ /* 0x001fe4000001ff00 */
[----:B------:R-:W-:-:S04]  /*15470*/  CS2R R32, SRZ ;  /* 0x0000000000207805 */ /* 0x000fc8000001ff00 */
[----:B------:R-:W0:Y:S01]  /*15480*/  MUFU.EX2 R24, R24 ;  /* 0x0000001800187308 */ /* 0x000e220000000800 */
[C---:B--2---:R-:W-:Y:S01]  /*15490*/  FADD.FTZ R15, R7.reuse, R6 ;  /* 0x00000006070f7221 */ /* 0x044fe20000010000 */
[----:B------:R-:W-:Y:S01]  /*154a0*/  FADD.FTZ R6, R14, R13 ;  /* 0x0000000d0e067221 */ /* 0x000fe20000010000 */
[----:B------:R-:W-:Y:S01]  /*154b0*/  F2FP.BF16.F32.PACK_AB R172, R7, R76 ;  /* 0x0000004c07ac723e */ /* 0x000fe200000010ff */
[----:B------:R-:W-:Y:S01]  /*154c0*/  IMAD.MOV.U32 R14, RZ, RZ, 0x3f800000 ;  /* 0x3f800000ff0e7424 */ /* 0x000fe200078e00ff */
[----:B------:R-:W-:Y:S01]  /*154d0*/  CS2R R76, SRZ ;  /* 0x00000000004c7805 */ /* 0x000fe2000001ff00 */
[----:B------:R-:W-:Y:S02]  /*154e0*/  FADD.FTZ R13, R175, R6 ;  /* 0x00000006af0d7221 */ /* 0x000fe40000010000 */
[----:B------:R1:W2:Y:S01]  /*154f0*/  MUFU.EX2 R9, R48 ;  /* 0x0000003000097308 */ /* 0x0002a20000000800 */
[----:B---3--:R-:W-:-:S07]  /*15500*/  FADD.FTZ R8, R64, R15 ;  /* 0x0000000f40087221 */ /* 0x008fce0000010000 */
[----:B------:R-:W3:Y:S01]  /*15510*/  MUFU.EX2 R169, R169 ;  /* 0x000000a900a97308 */ /* 0x000ee20000000800 */
[C---:B0-----:R-:W-:Y:S01]  /*15520*/  FADD.FTZ R6, R24.reuse, R13 ;  /* 0x0000000d18067221 */ /* 0x041fe20000010000 */
[----:B------:R-:W-:Y:S02]  /*15530*/  F2FP.BF16.F32.PACK_AB R175, R24, R175 ;  /* 0x000000af18af723e */ /* 0x000fe400000010ff */
[----:B-1----:R-:W-:Y:S02]  /*15540*/  CS2R R48, SRZ ;  /* 0x0000000000307805 */ /* 0x002fe4000001ff00 */
[----:B------:R-:W-:Y:S02]  /*15550*/  CS2R R24, SRZ ;  /* 0x0000000000187805 */ /* 0x000fe4000001ff00 */
[----:B------:R-:W0:Y:S01]  /*15560*/  MUFU.EX2 R46, R46 ;  /* 0x0000002e002e7308 */ /* 0x000e220000000800 */
[C---:B--2---:R-:W-:Y:S01]  /*15570*/  FADD.FTZ R15, R9.reuse, R8 ;  /* 0x00000008090f7221 */ /* 0x044fe20000010000 */
[----:B------:R-:W-:-:S02]  /*15580*/  F2FP.BF16.F32.PACK_AB R174, R9, R64 ;  /* 0x0000004009ae723e */ /* 0x000fc400000010ff */
[----:B------:R-:W-:-:S04]  /*15590*/  CS2R R64, SRZ ;  /* 0x0000000000407805 */ /* 0x000fc8000001ff00 */
[----:B------:R-:W1:Y:S01]  /*155a0*/  MUFU.EX2 R30, R30 ;  /* 0x0000001e001e7308 */ /* 0x000e620000000800 */
[----:B---3--:R-:W-:-:S07]  /*155b0*/  FADD.FTZ R5, R169, R6 ;  /* 0x00000006a9057221 */ /* 0x008fce0000010000 */
[----:B------:R2:W3:Y:S01]  /*155c0*/  MUFU.EX2 R31, R52 ;  /* 0x00000034001f7308 */ /* 0x0004e20000000800 */
[----:B0-----:R-:W-:-:S07]  /*155d0*/  FADD.FTZ R8, R46, R15 ;  /* 0x0000000f2e087221 */ /* 0x001fce0000010000 */
[----:B------:R-:W0:Y:S01]  /*155e0*/  MUFU.EX2 R171, R171 ;  /* 0x000000ab00ab7308 */ /* 0x000e220000000800 */
[C---:B-1----:R-:W-:Y:S01]  /*155f0*/  FADD.FTZ R6, R30.reuse, R5 ;  /* 0x000000051e067221 */ /* 0x042fe20000010000 */
[----:B------:R-:W-:Y:S02]  /*15600*/  F2FP.BF16.F32.PACK_AB R169, R30, R169 ;  /* 0x000000a91ea9723e */ /* 0x000fe400000010ff */
[----:B--2---:R-:W-:-:S04]  /*15610*/  CS2R R52, SRZ ;  /* 0x0000000000347805 */ /* 0x004fc8000001ff00 */
[----:B------:R-:W1:Y:S01]  /*15620*/  MUFU.EX2 R56, R56 ;  /* 0x0000003800387308 */ /* 0x000e620000000800 */
[C---:B---3--:R-:W-:Y:S01]  /*15630*/  FADD.FTZ R7, R31.reuse, R8 ;  /* 0x000000081f077221 */ /* 0x048fe20000010000 */
[----:B------:R-:W-:Y:S02]  /*15640*/  F2FP.BF16.F32.PACK_AB R168, R31, R46 ;  /* 0x0000002e1fa8723e */ /* 0x000fe400000010ff */
[----:B------:R-:W-:Y:S02]  /*15650*/  CS2R R46, SRZ ;  /* 0x00000000002e7805 */ /* 0x000fe4000001ff00 */
[----:B------:R-:W-:Y:S02]  /*15660*/  CS2R R30, SRZ ;  /* 0x00000000001e7805 */ /* 0x000fe4000001ff00 */
[----:B------:R2:W3:Y:S01]  /*15670*/  MUFU.EX2 R11, R60 ;  /* 0x0000003c000b7308 */ /* 0x0004e20000000800 */
[----:B0-----:R-:W-:-:S07]  /*15680*/  FADD.FTZ R5, R171, R6 ;  /* 0x00000006ab057221 */ /* 0x001fce0000010000 */
[----:B------:R-:W0:Y:S01]  /*15690*/  MUFU.EX2 R54, R54 ;  /* 0x0000003600367308 */ /* 0x000e220000000800 */
[----:B-1----:R-:W-:Y:S01]  /*156a0*/  FADD.FTZ R8, R56, R7 ;  /* 0x0000000738087221 */ /* 0x002fe20000010000 */
[----:B--2---:R-:W-:Y:S02]  /*156b0*/  CS2R R60, SRZ ;  /* 0x00000000003c7805 */ /* 0x004fe4000001ff00 */
[C---:B---3--:R-:W-:Y:S01]  /*156c0*/  F2FP.BF16.F32.PACK_AB R170, R11.reuse, R56 ;  /* 0x000000380baa723e */ /* 0x048fe200000010ff */
[----:B------:R-:W-:Y:S01]  /*156d0*/  FADD.FTZ R7, R11, R8 ;  /* 0x000000080b077221 */ /* 0x000fe20000010000 */
[----:B------:R-:W-:Y:S01]  /*156e0*/  CS2R R56, SRZ ;  /* 0x0000000000387805 */ /* 0x000fe2000001ff00 */
[C---:B0-----:R-:W-:Y:S01]  /*156f0*/  FADD.FTZ R6, R54.reuse, R5 ;  /* 0x0000000536067221 */ /* 0x041fe20000010000 */
[----:B------:R-:W-:Y:S01]  /*15700*/  F2FP.BF16.F32.PACK_AB R171, R54, R171 ;  /* 0x000000ab36ab723e */ /* 0x000fe200000010ff */
[----:B------:R-:W-:Y:S01]  /*15710*/  IMAD.MOV.U32 R5, RZ, RZ, 0x3f800000 ;  /* 0x3f800000ff057424 */ /* 0x000fe200078e00ff */
[----:B------:R-:W-:Y:S01]  /*15720*/  CS2R R54, SRZ ;  /* 0x0000000000367805 */ /* 0x000fe2000001ff00 */
[----:B------:R-:W-:Y:S06]  /*15730*/  @!P2 BRA `(.L_x_2861) ;  /* 0x00000030001ca947 */ /* 0x000fec0003800000 */
[----:B------:R-:W-:Y:S01]  /*15740*/  BSSY B1, `(.L_x_2861) ;  /* 0x0000306000017945 */ /* 0x000fe20003800000 */
[----:B------:R-:W-:Y:S02]  /*15750*/  IMAD.MOV.U32 R10, RZ, RZ, R4 ;  /* 0x000000ffff0a7224 */ /* 0x000fe400078e0004 */
[----:B------:R-:W-:Y:S02]  /*15760*/  IMAD.MOV.U32 R11, RZ, RZ, R0 ;  /* 0x000000ffff0b7224 */ /* 0x000fe400078e0000 */
[----:B------:R-:W-:Y:S02]  /*15770*/  IMAD.MOV.U32 R8, RZ, RZ, R199 ;  /* 0x000000ffff087224 */ /* 0x000fe400078e00c7 */
[----:B------:R-:W-:Y:S02]  /*15780*/  IMAD.MOV.U32 R9, RZ, RZ, R196 ;  /* 0x000000ffff097224 */ /* 0x000fe400078e00c4 */
[----:B------:R-:W-:Y:S02]  /*15790*/  IMAD.MOV.U32 R5, RZ, RZ, 0x3f800000 ;  /* 0x3f800000ff057424 */ /* 0x000fe400078e00ff */
[----:B------:R-:W-:-:S07]  /*157a0*/  IMAD.MOV.U32 R119, RZ, RZ, RZ ;  /* 0x000000ffff777224 */ /* 0x000fce00078e00ff */
.L_x_2874:
[----:B------:R-:W-:-:S04]  /*157b0*/  ISETP.NE.AND P2, PT, R9, 0x1, PT ;  /* 0x000000010900780c */ /* 0x000fc80003f45270 */
[----:B------:R-:W-:-:S04]  /*157c0*/  SEL R199, RZ, 0x1, P2 ;  /* 0x00000001ffc77807 */ /* 0x000fc80001000000 */
[----:B------:R-:W-:Y:S01]  /*157d0*/  LOP3.LUT R199, R8, R199, RZ, 0x3c, !PT ;  /* 0x000000c708c77212 */ /* 0x000fe200078e3cff */
[----:B------:R-:W-:Y:S06]  /*157e0*/  @!P0 BRA `(.L_x_2862) ;  /* 0x0000000000048947 */ /* 0x000fec0003800000 */
[----:B------:R-:W-:Y:S01]  /*157f0*/  BPT.TRAP 0x1 ;  /* 0x000000040000795c */ /* 0x000fe20000300000 */
.L_x_2862:
        /* <DEDUP_REMOVED lines=8> */
.L_x_2863:
[----:B------:R-:W-:Y:S01]  /*15880*/  IMAD R126, R196, 0x900, R218 ;  /* 0x00000900c47e7824 */ /* 0x000fe200078e02da */
[----:B------:R-:W-:Y:S03]  /*15890*/  BSSY B2, `(.L_x_2864) ;  /* 0x0000006000027945 */ /* 0x000fe60003800000 */
[C---:B------:R-:W-:Y:S02]  /*158a0*/  VIADD R122, R126.reuse, 0x2 ;  /* 0x000000027e7a7836 */ /* 0x040fe40000000000 */
[----:B------:R-:W-:Y:S01]  /*158b0*/  VIADD R124, R126, 0x4 ;  /* 0x000000047e7c7836 */ /* 0x000fe20000000000 */
[----:B-1----:R-:W-:Y:S06]  /*158c0*/  @P2 BRA `(.L_x_2865) ;  /* 0x0000000000082947 */ /* 0x002fec0003800000 */
[----:B------:R-:W1:Y:S02]  /*158d0*/  SYNCS.PHASECHK.TRANS64.TRYWAIT P2, [R13+URZ+0x30830], R0 ;  /* 0x030830000d0075a7 */ /* 0x000e64000804017f */
[----:B-1----:R-:W-:Y:S05]  /*158e0*/  @!P2 BRA `(.L_x_2866) ;  /* 0x0000011000d4a947 */ /* 0x002fea0003800000 */
.L_x_2865:
[----:B------:R-:W-:Y:S05]  /*158f0*/  BSYNC B2 ;  /* 0x0000000000027941 */ /* 0x000fea0003800000 */
.L_x_2864:
[----:B------:R-:W2:Y:S04]  /*15900*/  LDL.64 R128, [R1+0x30] ;  /* 0x0000300001807983 */ /* 0x000ea80000100a00 */
[----:B------:R3:W-:Y:S04]  /*15910*/  STL.64 [R1+0x90], R6 ;  /* 0x0000900601007387 */ /* 0x0007e80000100a00 */
[----:B---3--:R-:W3:Y:S01]  /*15920*/  LDL.64 R6, [R1+0x28] ;  /* 0x0000280001067983 */ /* 0x008ee20000100a00 */
[----:B------:R-:W-:Y:S01]  /*15930*/  IMAD.MOV.U32 R120, RZ, RZ, R126 ;  /* 0x000000ffff787224 */ /* 0x000fe200078e007e */
[----:B------:R-:W-:Y:S01]  /*15940*/  R2UR UR46, R122 ;  /* 0x000000007a2e72ca */ /* 0x000fe200000e0000 */
[----:B------:R-:W-:Y:S01]  /*15950*/  IMAD.MOV.U32 R122, RZ, RZ, R124 ;  /* 0x000000ffff7a7224 */ /* 0x000fe200078e007c */
[----:B------:R-:W-:Y:S01]  /*15960*/  MOV R21, UR42 ;  /* 0x0000002a00157c02 */ /* 0x000fe20008000f00 */
[----:B------:R-:W-:Y:S01]  /*15970*/  IMAD.MOV.U32 R121, RZ, RZ, 0x40000040 ;  /* 0x40000040ff797424 */ /* 0x000fe200078e00ff */
[----:B------:R-:W-:Y:S01]  /*15980*/  R2UR UR50, R120 ;  /* 0x00000000783272ca */ /* 0x000fe200000e0000 */
[C---:B------:R-:W-:Y:S01]  /*15990*/  VIADD R120, R126.reuse, 0x6 ;  /* 0x000000067e787836 */ /* 0x040fe20000000000 */
[----:B------:R-:W-:Y:S01]  /*159a0*/  MOV R3, UR38 ;  /* 0x0000002600037c02 */ /* 0x000fe20008000f00 */
[----:B------:R-:W-:Y:S01]  /*159b0*/  VIADD R124, R126, 0x302 ;  /* 0x000003027e7c7836 */ /* 0x000fe20000000000 */
[----:B------:R-:W-:Y:S01]  /*159c0*/  R2UR UR42, R122 ;  /* 0x000000007a2a72ca */ /* 0x000fe200000e0000 */
[----:B------:R-:W-:Y:S01]  /*159d0*/  VIADD R122, R126, 0x300 ;  /* 0x000003007e7a7836 */ /* 0x000fe20000000000 */
[----:B------:R-:W-:Y:S01]  /*159e0*/  R2UR UR38, R120 ;  /* 0x00000000782672ca */ /* 0x000fe200000e0000 */
[----:B------:R-:W-:Y:S01]  /*159f0*/  VIADD R120, R126, 0x304 ;  /* 0x000003047e787836 */ /* 0x000fe20000000000 */
[----:B------:R-:W-:Y:S01]  /*15a00*/  MOV R213, UR49 ;  /* 0x0000003100d57c02 */ /* 0x000fe20008000f00 */
[----:B------:R-:W-:Y:S01]  /*15a10*/  IMAD.MOV.U32 R123, RZ, RZ, 0x40000040 ;  /* 0x40000040ff7b7424 */ /* 0x000fe200078e00ff */
[----:B------:R-:W-:Y:S01]  /*15a20*/  R2UR UR34, R122 ;  /* 0x000000007a2272ca */ /* 0x000fe200000e0000 */
[----:B------:R-:W-:Y:S01]  /*15a30*/  VIADD R122, R126, 0x306 ;  /* 0x000003067e7a7836 */ /* 0x000fe20000000000 */
[----:B------:R-:W-:Y:S01]  /*15a40*/  R2UR UR26, R120 ;  /* 0x00000000781a72ca */ /* 0x000fe200000e0000 */
[----:B------:R-:W-:Y:S01]  /*15a50*/  VIADD R120, R126, 0x602 ;  /* 0x000006027e787836 */ /* 0x000fe20000000000 */
[----:B------:R-:W-:Y:S01]  /*15a60*/  MOV R214, UR48 ;  /* 0x0000003000d67c02 */ /* 0x000fe20008000f00 */
[----:B------:R-:W-:Y:S01]  /*15a70*/  IMAD.MOV.U32 R125, RZ, RZ, 0x40000040 ;  /* 0x40000040ff7d7424 */ /* 0x000fe200078e00ff */
[----:B------:R-:W-:Y:S01]  /*15a80*/  R2UR UR51, R121 ;  /* 0x00000000793372ca */ /* 0x000fe200000e0000 */
[-C--:B------:R-:W-:Y:S01]  /*15a90*/  FMUL.FTZ R24, R24, R14.reuse ;  /* 0x0000000e18187220 */ /* 0x080fe20000410000 */
[----:B------:R-:W-:Y:S01]  /*15aa0*/  R2UR UR30, R124 ;  /* 0x000000007c1e72ca */ /* 0x000fe200000e0000 */
[-C--:B------:R-:W-:Y:S01]  /*15ab0*/  FMUL.FTZ R25, R25, R14.reuse ;  /* 0x0000000e19197220 */ /* 0x080fe20000410000 */
[----:B------:R-:W-:Y:S01]  /*15ac0*/  R2UR UR22, R122 ;  /* 0x000000007a1672ca */ /* 0x000fe200000e0000 */
[----:B------:R-:W-:Y:S01]  /*15ad0*/  VIADD R122, R126, 0x604 ;  /* 0x000006047e7a7836 */ /* 0x000fe20000000000 */
[----:B------:R-:W-:Y:S01]  /*15ae0*/  R2UR UR14, R120 ;  /* 0x00000000780e72ca */ /* 0x000fe200000e0000 */
[C---:B------:R-:W-:Y:S01]  /*15af0*/  VIADD R120, R126.reuse, 0x606 ;  /* 0x000006067e787836 */ /* 0x040fe20000000000 */
[----:B------:R-:W-:Y:S01]  /*15b00*/  IADD3 R124, R126, 0x600, RZ ;  /* 0x000006007e7c7810 */ /* 0x000fe20007ffe0ff */
[-C--:B------:R-:W-:Y:S01]  /*15b10*/  FMUL.FTZ R28, R28, R14.reuse ;  /* 0x0000000e1c1c7220 */ /* 0x080fe20000410000 */
[----:B------:R-:W-:Y:S01]  /*15b20*/  MOV R20, UR43 ;  /* 0x0000002b00147c02 */ /* 0x000fe20008000f00 */
[-C--:B------:R-:W-:Y:S01]  /*15b30*/  FMUL.FTZ R29, R29, R14.reuse ;  /* 0x0000000e1d1d7220 */ /* 0x080fe20000410000 */
[----:B01----:R-:W-:Y:S01]  /*15b40*/  MOV R0, UR39 ;  /* 0x0000002700007c02 */ /* 0x003fe20008000f00 */
        /* <DEDUP_REMOVED lines=120> */
[----:B------:R-:W-:Y:S01]  /*162d0*/  UMOV UR24, UR56 ;  /* 0x0000003800187c82 */ /* 0x000fe20008000000 */
[----:B------:R-:W-:Y:S01]  /*162e0*/  UMOV UR25, UR57 ;  /* 0x0000003900197c82 */ /* 0x000fe20008000000 */
[----:B------:R-:W-:Y:S01]  /*162f0*/  UMOV UR20, UR52 ;  /* 0x0000003400147c82 */ /* 0x000fe20008000000 */
[----:B------:R-:W-:Y:S01]  /*16300*/  UMOV UR21, UR53 ;  /* 0x0000003500157c82 */ /* 0x000fe20008000000 */
[----:B------:R-:W-:Y:S01]  /*16310*/  R2UR UR48, R214 ;  /* 0x00000000d63072ca */ /* 0x000fe200000e0000 */
[----:B------:R-:W-:-:S02]  /*16320*/  WARPGROUP.DEPBAR.LE gsb0, 0x0 ;  /* 0x00008000000079c5 */ /* 0x000fc40000010000 */
[----:B------:R-:W-:-:S06]  /*16330*/  WARPGROUP.ARRIVE ;  /* 0x00000000000079c5 */ /* 0x000fcc0000000000 */
        /* <DEDUP_REMOVED lines=14> */
[----:B------:R-:W4:Y:S01]  /*16420*/  LDL.64 R20, [R1+0x10] ;  /* 0x0000100001147983 */ /* 0x000f220000100a00 */
[----:B------:R-:W-:Y:S02]  /*16430*/  WARPGROUP.DEPBAR.LE gsb0, 0x0 ;  /* 0x00008000000079c5 */ /* 0x000fe40000010000 */
[----:B------:R-:W-:Y:S01]  /*16440*/  WARPGROUP.ARRIVE ;  /* 0x00000000000079c5 */ /* 0x000fe20000000000 */
[----:B---3--:R-:W-:Y:S02]  /*16450*/  R2UR UR36, R210 ;  /* 0x00000000d22472ca */ /* 0x008fe400000e0000 */
[----:B------:R-:W-:-:S13]  /*16460*/  R2UR UR37, R211 ;  /* 0x00000000d32572ca */ /* 0x000fda00000e0000 */
[----:B------:R-:W-:Y:S01]  /*16470*/  HGMMA.64x96x16.F32.BF16 R120, gdesc[UR36], R120, gsb0 ;  /* 0x01600000247879f0 */ /* 0x000fe20008001878 */
[----:B----4-:R-:W-:Y:S02]  /*16480*/  R2UR UR32, R20 ;  /* 0x00000000142072ca */ /* 0x010fe400000e0000 */
[----:B------:R-:W-:Y:S02]  /*16490*/  R2UR UR33, R21 ;  /* 0x00000000152172ca */ /* 0x000fe400000e0000 */
[----:B--2---:R-:W-:Y:S02]  /*164a0*/  R2UR UR28, R212 ;  /* 0x00000000d41c72ca */ /* 0x004fe400000e0000 */
        /* <DEDUP_REMOVED lines=24> */
[----:B------:R-:W-:-:S03]  /*16630*/  UMOV UR4, UR40 ;  /* 0x0000002800047c82 */ /* 0x000fc60008000000 */
[----:B------:R-:W-:Y:S01]  /*16640*/  UMOV UR5, UR41 ;  /* 0x0000002900057c82 */ /* 0x000fe20008000000 */
[----:B------:R-:W-:Y:S02]  /*16650*/  R2UR UR37, R4 ;  /* 0x00000000042572ca */ /* 0x000fe400000e0000 */
[----:B------:R-:W-:Y:S01]  /*16660*/  R2UR UR36, R15 ;  /* 0x000000000f2472ca */ /* 0x000fe200000e0000 */
[----:B------:R-:W-:Y:S02]  /*16670*/  WARPGROUP.DEPBAR.LE gsb0, 0x0 ;  /* 0x00008000000079c5 */ /* 0x000fe40000010000 */
[----:B------:R-:W-:-:S06]  /*16680*/  WARPGROUP.ARRIVE ;  /* 0x00000000000079c5 */ /* 0x000fcc0000000000 */
[----:B------:R-:W-:Y:S04]  /*16690*/  HGMMA.64x96x16.F32.BF16 R120, gdesc[UR4], R120, gsb0 ;  /* 0x01600000047879f0 */ /* 0x000fe80008001878 */
[----:B------:R-:W-:Y:S01]  /*166a0*/  UMOV UR8, UR36 ;  /* 0x0000002400087c82 */ /* 0x000fe20008000000 */
[----:B------:R-:W-:Y:S01]  /*166b0*/  UMOV UR9, UR37 ;  /* 0x0000002500097c82 */ /* 0x000fe20008000000 */
[----:B------:R-:W-:Y:S01]  /*166c0*/  R2UR UR39, R0 ;  /* 0x00000000002772ca */ /* 0x000fe200000e0000 */
[----:B------:R-:W-:Y:S02]  /*166d0*/  WARPGROUP.DEPBAR.LE gsb0, 0x0 ;  /* 0x00008000000079c5 */ /* 0x000fe40000010000 */
[----:B------:R-:W-:-:S06]  /*166e0*/  WARPGROUP.ARRIVE ;  /* 0x00000000000079c5 */ /* 0x000fcc0000000000 */
[----:B------:R-:W-:Y:S01]  /*166f0*/  HGMMA.64x96x16.F32.BF16 R120, gdesc[UR8], R120, gsb0 ;  /* 0x01600000087879f0 */ /* 0x000fe20008001878 */
[----:B------:R-:W-:Y:S02]  /*16700*/  R2UR UR38, R3 ;  /* 0x00000000032672ca */ /* 0x000fe400000e0000 */
[----:B------:R-:W-:Y:S02]  /*16710*/  WARPGROUP.DEPBAR.LE gsb0, 0x0 ;  /* 0x00008000000079c5 */ /* 0x000fe40000010000 */
[----:B0-----:R-:W-:Y:S11]  /*16720*/  @!P0 BRA `(.L_x_2867) ;  /* 0x0000000000048947 */ /* 0x001ff60003800000 */
[----:B------:R-:W-:Y:S01]  /*16730*/  BPT.TRAP 0x1 ;  /* 0x000000040000795c */ /* 0x000fe20000300000 */
.L_x_2867:
[----:B------:R-:W-:Y:S01]  /*16740*/  SHF.L.U32 R0, R8, 0x1f, RZ ;  /* 0x0000001f08007819 */ /* 0x000fe200000006ff */
[----:B------:R-:W-:-:S04]  /*16750*/  IMAD R15, R9, 0x8, R2 ;  /* 0x00000008090f7824 */ /* 0x000fc800078e0202 */
[----:B------:R0:W1:Y:S01]  /*16760*/  SYNCS.PHASECHK.TRANS64.TRYWAIT P2, [R15+URZ+0x30850], R0 ;  /* 0x030850000f0075a7 */ /* 0x000062000804017f */
[----:B------:R-:W-:Y:S05]  /*16770*/  @!P0 BRA `(.L_x_2868) ;  /* 0x0000000000048947 */ /* 0x000fea0003800000 */
[----:B------:R-:W-:Y:S01]  /*16780*/  BPT.TRAP 0x1 ;  /* 0x000000040000795c */ /* 0x000fe20000300000 */
.L_x_2868:
[----:B------:R-:W-:Y:S04]  /*16790*/  BSSY B2, `(.L_x_2869) ;  /* 0x0000004000027945 */ /* 0x000fe80003800000 */
[----:B-1----:R-:W-:Y:S05]  /*167a0*/  @P2 BRA `(.L_x_2870) ;  /* 0x0000000000082947 */ /* 0x002fea0003800000 */
[----:B------:R-:W1:Y:S02]  /*167b0*/  SYNCS.PHASECHK.TRANS64.TRYWAIT P2, [R15+URZ+0x30850], R0 ;  /* 0x030850000f0075a7 */ /* 0x000e64000804017f */
[----:B-1----:R-:W-:Y:S05]  /*167c0*/  @!P2 BRA `(.L_x_2871) ;  /* 0x000001040030a947 */ /* 0x002fea0003800000 */
.L_x_2870:
[----:B------:R-:W-:Y:S05]  /*167d0*/  BSYNC B2 ;  /* 0x0000000000027941 */ /* 0x000fea0003800000 */
.L_x_2869:
[----:B01----:R-:W-:Y:S01]  /*167e0*/  VIADD R0, R2, 0x400 ;  /* 0x0000040002007836 */ /* 0x003fe20000000000 */
[----:B------:R-:W-:Y:S01]  /*167f0*/  WARPGROUP.ARRIVE ;  /* 0x00000000000079c5 */ /* 0x000fe20000000000 */
[----:B------:R-:W-:-:S03]  /*16800*/  IMAD.MOV.U32 R5, RZ, RZ, 0x40000040 ;  /* 0x40000040ff057424 */ /* 0x000fc600078e00ff */
[----:B------:R-:W-:Y:S02]  /*16810*/  SHF.R.U32.HI R0, RZ, 0x4, R0 ;  /* 0x00000004ff007819 */ /* 0x000fe40000011600 */
[----:B------:R-:W-:Y:S01]  /*16820*/  R2UR UR7, R5 ;  /* 0x00000000050772ca */ /* 0x000fe200000e0000 */
[----:B------:R-:W-:Y:S01]  /*16830*/  IMAD.MOV.U32 R5, RZ, RZ, 0x40000040 ;  /* 0x40000040ff057424 */ /* 0x000fe200078e00ff */
[----:B------:R-:W-:-:S04]  /*16840*/  LOP3.LUT R0, R0, 0x3fff, RZ, 0xc0, !PT ;  /* 0x00003fff00007812 */ /* 0x000fc800078ec0ff */
        /* <DEDUP_REMOVED lines=41> */
.L_x_2872:
[----:B------:R-:W2:Y:S01]  /*16ae0*/  LDL R0, [R1+0x38] ;  /* 0x0000380001007983 */ /* 0x000ea20000100800 */
        /* <DEDUP_REMOVED lines=37> */
[----:B------:R-:W-:-:S05]  /*16d40*/  VIADD R13, R13, 0x30840 ;  /* 0x000308400d0d7836 */ /* 0x000fca0000000000 */
[----:B------:R-:W-:Y:S02]  /*16d50*/  PRMT R13, R217, 0x654, R13 ;  /* 0x00000654d90d7816 */ /* 0x000fe4000000000d */
[----:B------:R-:W-:Y:S02]  /*16d60*/  MUFU.TANH R126, R126 ;  /* 0x0000007e007e7308 */ /* 0x000fe40000002400 */
[----:B------:R4:W-:Y:S06]  /*16d70*/  SYNCS.ARRIVE.TRANS64.RED.A1T0 RZ, [R13+URZ], RZ ;  /* 0x000000ff0dff79a7 */ /* 0x0009ec000810043f */
        /* <DEDUP_REMOVED lines=21> */
[----:B0-----:R-:W-:-:S05]  /*16ed0*/  @P1 IMAD.HI.U32 R4, R0, R4, RZ ;  /* 0x0000000400041227 */ /* 0x001fca00078e00ff */
[----:B-1----:R-:W-:Y:S01]  /*16ee0*/  @P1 SHF.R.U32.HI R0, RZ, R3, R4 ;  /* 0x00000003ff001219 */ /* 0x002fe20000011604 */
[----:B------:R-:W-:Y:S01]  /*16ef0*/  FMUL.FTZ R3, R122, UR39 ;  /* 0x000000277a037c20 */ /* 0x000fe20008410000 */
[----:B------:R-:W-:Y:S01]  /*16f00*/  FMUL.FTZ R122, R125, UR39 ;  /* 0x000000277d7a7c20 */ /* 0x000fe20008410000 */
[----:B------:R-:W-:Y:S01]  /*16f10*/  FMUL.FTZ R125, R132, UR39 ;  /* 0x00000027847d7c20 */ /* 0x000fe20008410000 */
[----:B------:R-:W-:Y:S01]  /*16f20*/  IMAD.MOV.U32 R132, RZ, RZ, -0x60 ;  /* 0xffffffa0ff847424 */ /* 0x000fe200078e00ff */
[----:B------:R-:W0:Y:S01]  /*16f30*/  SHFL.IDX PT, R141, R0, RZ, 0x1c1f ;  /* 0x001c1fff008d7589 */ /* 0x000e2200000e0000 */
[----:B------:R-:W-:Y:S01]  /*16f40*/  FMUL.FTZ R4, R123, UR39 ;  /* 0x000000277b047c20 */ /* 0x000fe20008410000 */
[----:B------:R-:W-:Y:S01]  /*16f50*/  FMUL.FTZ R123, R128, UR39 ;  /* 0x00000027807b7c20 */ /* 0x000fe20008410000 */
[----:B------:R-:W-:Y:S01]  /*16f60*/  IMAD R132, R12, R132, 0x1 ;  /* 0x000000010c847424 */ /* 0x000fe200078e0284 */
[----:B------:R-:W1:Y:S01]  /*16f70*/  MUFU.TANH R122, R122 ;  /* 0x0000007a007a7308 */ /* 0x000e620000002400 */
[----:B------:R-:W-:Y:S01]  /*16f80*/  FMUL.FTZ R128, R148, UR39 ;  /* 0x0000002794807c20 */ /* 0x000fe20008410000 */
[----:B------:R-:W-:Y:S01]  /*16f90*/  FMUL.FTZ R148, R160, UR39 ;  /* 0x00000027a0947c20 */ /* 0x000fe20008410000 */
[----:B------:R-:W-:Y:S01]  /*16fa0*/  IMAD R140, R229, -0x2, R132 ;  /* 0xfffffffee58c7824 */ /* 0x000fe200078e0284 */
[----:B------:R-:W2:Y:S04]  /*16fb0*/  SHFL.IDX PT, R161, R0, 0x1, 0x1c1f ;  /* 0x003c1f0000a17f89 */ /* 0x000ea800000e0000 */
[----:B------:R-:W-:Y:S01]  /*16fc0*/  IADD3 R140, -R226, R140, R227 ;  /* 0x0000008ce28c7210 */ /* 0x000fe20007ffe1e3 */
[----:B------:R-:W1:Y:S08]  /*16fd0*/  MUFU.TANH R123, R123 ;  /* 0x0000007b007b7308 */ /* 0x000e700000002400 */
[----:B------:R-:W1:Y:S01]  /*16fe0*/  MUFU.TANH R125, R125 ;  /* 0x0000007d007d7308 */ /* 0x000e620000002400 */
[----:B0-----:R-:W-:-:S05]  /*16ff0*/  IMAD.IADD R141, R140, 0x1, R141 ;  /* 0x000000018c8d7824 */ /* 0x001fca00078e028d */
[C---:B------:R-:W-:Y:S02]  /*17000*/  ISETP.GT.AND P5, PT, R141.reuse, RZ, PT ;  /* 0x000000ff8d00720c */ /* 0x040fe40003fa4270 */
[----:B------:R-:W0:Y:S01]  /*17010*/  MUFU.TANH R128, R128 ;  /* 0x0000008000807308 */ /* 0x000e220000002400 */
[C---:B------:R-:W-:Y:S01]  /*17020*/  ISETP.GT.AND P2, PT, R141.reuse, 0x1, PT ;  /* 0x000000018d00780c */ /* 0x040fe20003f44270 */
[----:B--2---:R-:W-:Y:S01]  /*17030*/  IMAD.IADD R140, R140, 0x1, R161 ;  /* 0x000000018c8c7824 */ /* 0x004fe200078e02a1 */
[C---:B------:R-:W-:Y:S02]  /*17040*/  ISETP.GT.AND P4, PT, R141.reuse, 0x8, PT ;  /* 0x000000088d00780c */ /* 0x040fe40003f84270 */
[C---:B------:R-:W-:Y:S02]  /*17050*/  ISETP.GT.AND P3, PT, R141.reuse, 0x9, PT ;  /* 0x000000098d00780c */ /* 0x040fe40003f64270 */
[----:B------:R-:W-:Y:S01]  /*17060*/  ISETP.GT.AND P6, PT, R141, 0x10, PT ;  /* 0x000000108d00780c */ /* 0x000fe20003fc4270 */
[----:B------:R2:W0:Y:S01]  /*17070*/  MUFU.TANH R132, R153 ;  /* 0x0000009900847308 */ /* 0x0004220000002400 */
[----:B---3--:R-:W-:-:S02]  /*17080*/  FSEL R135, R21, -INF , P5 ;  /* 0xff80000015877808 */ /* 0x008fc40002800000 */
[C---:B------:R-:W-:Y:S02]  /*17090*/  ISETP.GT.AND P5, PT, R141.reuse, 0x11, PT ;  /* 0x000000118d00780c */ /* 0x040fe40003fa4270 */
[----:B----4-:R-:W-:Y:S02]  /*170a0*/  FSEL R21, R120, -INF , P2 ;  /* 0xff80000078157808 */ /* 0x010fe40001000000 */
[----:B------:R-:W-:Y:S01]  /*170b0*/  ISETP.GT.AND P2, PT, R141, 0x18, PT ;  /* 0x000000188d00780c */ /* 0x000fe20003f44270 */
[----:B------:R-:W3:Y:S01]  /*170c0*/  MUFU.TANH R148, R148 ;  /* 0x0000009400947308 */ /* 0x000ee20000002400 */
[----:B------:R-:W-:Y:S01]  /*170d0*/  FSEL R120, R121, -INF , P4 ;  /* 0xff80000079787808 */ /* 0x000fe20002000000 */
[----:B--2---:R-:W-:Y:S01]  /*170e0*/  FMUL.FTZ R153, R165, UR39 ;  /* 0x00000027a5997c20 */ /* 0x004fe20008410000 */
[----:B------:R-:W-:Y:S02]  /*170f0*/  ISETP.GT.AND P4, PT, R141, 0x19, PT ;  /* 0x000000198d00780c */ /* 0x000fe40003f84270 */
[----:B-1----:R-:W-:-:S02]  /*17100*/  FSEL R121, R122, -INF , P3 ;  /* 0xff8000007a797808 */ /* 0x002fc40001800000 */
[----:B------:R-:W-:Y:S01]  /*17110*/  ISETP.GT.AND P3, PT, R141, 0x20, PT ;  /* 0x000000208d00780c */ /* 0x000fe20003f64270 */
[----:B------:R-:W-:Y:S01]  /*17120*/  MUFU.TANH R153, R153 ;  /* 0x0000009900997308 */ /* 0x000fe20000002400 */
[----:B------:R-:W-:Y:S02]  /*17130*/  FSEL R122, R123, -INF , P6 ;  /* 0xff8000007b7a7808 */ /* 0x000fe40003000000 */
[----:B------:R-:W-:Y:S02]  /*17140*/  FSEL R123, R124, -INF , P5 ;  /* 0xff8000007c7b7808 */ /* 0x000fe40002800000 */
[----:B------:R-:W-:Y:S02]  /*17150*/  FSEL R124, R125, -INF , P2 ;  /* 0xff8000007d7c7808 */ /* 0x000fe40001000000 */
[----:B------:R-:W-:Y:S01]  /*17160*/  FSEL R125, R126, -INF , P4 ;  /* 0xff8000007e7d7808 */ /* 0x000fe20002000000 */
[----:B------:R-:W1:Y:S01]  /*17170*/  MUFU.TANH R3, R3 ;  /* 0x0000000300037308 */ /* 0x000e620000002400 */
[----:B------:R-:W-:-:S02]  /*17180*/  FSEL R126, R127, -INF , P3 ;  /* 0xff8000007f7e7808 */ /* 0x000fc40001800000 */
[C---:B------:R-:W-:Y:S02]  /*17190*/  ISETP.GT.AND P6, PT, R141.reuse, 0x21, PT ;  /* 0x000000218d00780c */ /* 0x040fe40003fc4270 */
[C---:B------:R-:W-:Y:S02]  /*171a0*/  ISETP.GT.AND P5, PT, R141.reuse, 0x28, PT ;  /* 0x000000288d00780c */ /* 0x040fe40003fa4270 */
[C---:B------:R-:W-:Y:S01]  /*171b0*/  ISETP.GT.AND P2, PT, R141.reuse, 0x29, PT ;  /* 0x000000298d00780c */ /* 0x040fe20003f44270 */
[----:B------:R-:W-:Y:S01]  /*171c0*/  MUFU.TANH R4, R4 ;  /* 0x0000000400047308 */ /* 0x000fe20000002400 */
[C---:B------:R-:W-:Y:S02]  /*171d0*/  ISETP.GT.AND P4, PT, R141.reuse, 0x30, PT ;  /* 0x000000308d00780c */ /* 0x040fe40003f84270 */
[----:B------:R-:W-:Y:S02]  /*171e0*/  ISETP.GT.AND P3, PT, R141, 0x31, PT ;  /* 0x000000318d00780c */ /* 0x000fe40003f64270 */
[----:B------:R-:W-:-:S02]  /*171f0*/  FSEL R134, R134, -INF , P6 ;  /* 0xff80000086867808 */ /* 0x000fc40003000000 */
[----:B------:R-:W-:Y:S02]  /*17200*/  FSEL R137, R137, -INF , P5 ;  /* 0xff80000089897808 */ /* 0x000fe40002800000 */
[----:B------:R-:W-:Y:S02]  /*17210*/  FSEL R136, R136, -INF , P2 ;  /* 0xff80000088887808 */ /* 0x000fe40001000000 */
[----:B------:R-:W-:Y:S02]  /*17220*/  FSEL R127, R133, -INF , P4 ;  /* 0xff800000857f7808 */ /* 0x000fe40002000000 */
[----:B------:R-:W-:Y:S02]  /*17230*/  FSEL R131, R131, -INF , P3 ;  /* 0xff80000083837808 */ /* 0x000fe40001800000 */
[C---:B------:R-:W-:Y:S02]  /*17240*/  ISETP.GT.AND P6, PT, R141.reuse, 0x38, PT ;  /* 0x000000388d00780c */ /* 0x040fe40003fc4270 */
[----:B------:R-:W-:-:S02]  /*17250*/  ISETP.GT.AND P5, PT, R141, 0x39, PT ;  /* 0x000000398d00780c */ /* 0x000fc40003fa4270 */
[C---:B------:R-:W-:Y:S02]  /*17260*/  ISETP.GT.AND P2, PT, R141.reuse, 0x40, PT ;  /* 0x000000408d00780c */ /* 0x040fe40003f44270 */
[C---:B------:R-:W-:Y:S02]  /*17270*/  ISETP.GT.AND P4, PT, R141.reuse, 0x41, PT ;  /* 0x000000418d00780c */ /* 0x040fe40003f84270 */
[----:B------:R-:W-:Y:S02]  /*17280*/  ISETP.GT.AND P3, PT, R141, 0x48, PT ;  /* 0x000000488d00780c */ /* 0x000fe40003f64270 */
[----:B0-----:R-:W-:Y:S02]  /*17290*/  FSEL R128, R128, -INF , P6 ;  /* 0xff80000080807808 */ /* 0x001fe40003000000 */
[----:B------:R-:W-:Y:S02]  /*172a0*/  FSEL R129, R129, -INF , P5 ;  /* 0xff80000081817808 */ /* 0x000fe40002800000 */
[----:B------:R-:W-:-:S02]  /*172b0*/  FSEL R130, R130, -INF , P2 ;  /* 0xff80000082827808 */ /* 0x000fc40001000000 */
[----:B------:R-:W-:Y:S02]  /*172c0*/  FSEL R132, R132, -INF , P4 ;  /* 0xff80000084847808 */ /* 0x000fe40002000000 */
[----:B------:R-:W-:Y:S02]  /*172d0*/  FSEL R133, R145, -INF , P3 ;  /* 0xff80000091857808 */ /* 0x000fe40001800000 */
[C---:B------:R-:W-:Y:S02]  /*172e0*/  ISETP.GT.AND P6, PT, R141.reuse, 0x49, PT ;  /* 0x000000498d00780c */ /* 0x040fe40003fc4270 */
[C---:B------:R-:W-:Y:S02]  /*172f0*/  ISETP.GT.AND P5, PT, R141.reuse, 0x50, PT ;  /* 0x000000508d00780c */ /* 0x040fe40003fa4270 */
[C---:B------:R-:W-:Y:S02]  /*17300*/  ISETP.GT.AND P2, PT, R141.reuse, 0x51, PT ;  /* 0x000000518d00780c */ /* 0x040fe40003f44270 */
[----:B------:R-:W-:-:S02]  /*17310*/  ISETP.GT.AND P4, PT, R141, 0x58, PT ;  /* 0x000000588d00780c */ /* 0x000fc40003f84270 */
[----:B------:R-:W-:Y:S02]  /*17320*/  ISETP.GT.AND P3, PT, R141, 0x59, PT ;  /* 0x000000598d00780c */ /* 0x000fe40003f64270 */
[----:B------:R0:W-:Y:S01]  /*17330*/  MUFU.TANH R141, R144 ;  /* 0x00000090008d7308 */ /* 0x0001e20000002400 */
[----:B---3--:R-:W-:Y:S02]  /*17340*/  FSEL R148, R148, -INF , P5 ;  /* 0xff80000094947808 */ /* 0x008fe40002800000 */
[----:B------:R-:W-:Y:S02]  /*17350*/  FSEL R149, R149, -INF , P2 ;  /* 0xff80000095957808 */ /* 0x000fe40001000000 */
[C---:B------:R-:W-:Y:S02]  /*17360*/  ISETP.GT.AND P5, PT, R140.reuse, RZ, PT ;  /* 0x000000ff8c00720c */ /* 0x040fe40003fa4270 */
[----:B------:R-:W-:Y:S02]  /*17370*/  ISETP.GT.AND P2, PT, R140, 0x9, PT ;  /* 0x000000098c00780c */ /* 0x000fe40003f44270 */
[----:B0-----:R-:W-:-:S02]  /*17380*/  FMNMX.FTZ R144, R135, R11, !PT ;  /* 0x0000000b87907209 */ /* 0x001fc40007810000 */
[----:B-1----:R-:W-:Y:S01]  /*17390*/  FSEL R161, R3, -INF , P5 ;  /* 0xff80000003a17808 */ /* 0x002fe20002800000 */
[----:B------:R-:W-:Y:S01]  /*173a0*/  IMAD.U32 R3, RZ, RZ, UR43 ;  /* 0x0000002bff037e24 */ /* 0x000fe2000f8e00ff */
[----:B------:R-:W-:Y:S02]  /*173b0*/  FMNMX.FTZ R144, R21, R144, !PT ;  /* 0x0000009015907209 */ /* 0x000fe40007810000 */
[----:B------:R-:W-:Y:S02]  /*173c0*/  FSEL R8, R8, -INF , P2 ;  /* 0xff80000008087808 */ /* 0x000fe40001000000 */
[----:B------:R-:W-:Y:S02]  /*173d0*/  FMNMX.FTZ R144, R120, R144, !PT ;  /* 0x0000009078907209 */ /* 0x000fe40007810000 */
[----:B------:R-:W-:Y:S02]  /*173e0*/  ISETP.GT.AND P5, PT, R140, 0x11, PT ;  /* 0x000000118c00780c */ /* 0x000fe40003fa4270 */
[----:B------:R-:W-:-:S02]  /*173f0*/  FMNMX.FTZ R144, R121, R144, !PT ;  /* 0x0000009079907209 */ /* 0x000fc40007810000 */
[----:B------:R-:W-:Y:S02]  /*17400*/  FSEL R14, R14, -INF , P5 ;  /* 0xff8000000e0e7808 */ /* 0x000fe40002800000 */
[----:B------:R-:W-:Y:S02]  /*17410*/  FMNMX.FTZ R144, R122, R144, !PT ;  /* 0x000000907a907209 */ /* 0x000fe40007810000 */
[----:B------:R-:W-:Y:S02]  /*17420*/  ISETP.GT.AND P2, PT, R140, 0x20, PT ;  /* 0x000000208c00780c */ /* 0x000fe40003f44270 */
[----:B------:R-:W-:Y:S02]  /*17430*/  FMNMX.FTZ R144, R123, R144, !PT ;  /* 0x000000907b907209 */ /* 0x000fe40007810000 */
[----:B------:R-:W-:Y:S02]  /*17440*/  FSEL R138, R138, -INF , P2 ;  /* 0xff8000008a8a7808 */ /* 0x000fe40001000000 */
[----:B------:R-:W-:-:S02]  /*17450*/  FMNMX.FTZ R144, R124, R144, !PT ;  /* 0x000000907c907209 */ /* 0x000fc40007810000 */
[----:B------:R-:W-:Y:S02]  /*17460*/  ISETP.GT.AND P5, PT, R140, 0x28, PT ;  /* 0x000000288c00780c */ /* 0x000fe40003fa4270 */
[----:B------:R-:W-:Y:S02]  /*17470*/  FMNMX.FTZ R144, R125, R144, !PT ;  /* 0x000000907d907209 */ /* 0x000fe40007810000 */
[----:B------:R-:W-:Y:S02]  /*17480*/  FSEL R142, R142, -INF , P5 ;  /* 0xff8000008e8e7808 */ /* 0x000fe40002800000 */
[----:B------:R-:W-:Y:S02]  /*17490*/  FMNMX.FTZ R144, R126, R144, !PT ;  /* 0x000000907e907209 */ /* 0x000fe40007810000 */
[----:B------:R-:W-:Y:S02]  /*174a0*/  ISETP.GT.AND P2, PT, R140, 0x31, PT ;  /* 0x000000318c00780c */ /* 0x000fe40003f44270 */
[----:B------:R-:W-:-:S02]  /*174b0*/  FMNMX.FTZ R145, R134, R144, !PT ;  /* 0x0000009086917209 */ /* 0x000fc40007810000 */
[----:B------:R-:W0:Y:S01]  /*174c0*/  MUFU.TANH R144, R157 ;  /* 0x0000009d00907308 */ /* 0x000e220000002400 */
[----:B------:R-:W-:Y:S02]  /*174d0*/  FSEL R147, R147, -INF , P2 ;  /* 0xff80000093937808 */ /* 0x000fe40001000000 */
[----:B------:R-:W-:Y:S02]  /*174e0*/  FMNMX.FTZ R145, R137, R145, !PT ;  /* 0x0000009189917209 */ /* 0x000fe40007810000 */
[----:B------:R-:W-:Y:S02]  /*174f0*/  ISETP.GT.AND P5, PT, R140, 0x39, PT ;  /* 0x000000398c00780c */ /* 0x000fe40003fa4270 */
[----:B------:R-:W-:Y:S02]  /*17500*/  FMNMX.FTZ R145, R136, R145, !PT ;  /* 0x0000009188917209 */ /* 0x000fe40007810000 */
[----:B------:R-:W-:Y:S02]  /*17510*/  ISETP.GT.AND P2, PT, R140, 0x48, PT ;  /* 0x000000488c00780c */ /* 0x000fe40003f44270 */
[----:B------:R-:W-:-:S04]  /*17520*/  FMNMX.FTZ R145, R127, R145, !PT ;  /* 0x000000917f917209 */ /* 0x000fc80007810000 */
[----:B------:R-:W-:Y:S02]  /*17530*/  FMNMX.FTZ R145, R131, R145, !PT ;  /* 0x0000009183917209 */ /* 0x000fe40007810000 */
[----:B0-----:R-:W-:Y:S02]  /*17540*/  FSEL R144, R144, -INF , P6 ;  /* 0xff80000090907808 */ /* 0x001fe40003000000 */
[----:B------:R-:W-:Y:S02]  /*17550*/  FMNMX.FTZ R145, R128, R145, !PT ;  /* 0x0000009180917209 */ /* 0x000fe40007810000 */
[----:B------:R-:W-:Y:S02]  /*17560*/  ISETP.GT.AND P6, PT, R140, 0x10, PT ;  /* 0x000000108c00780c */ /* 0x000fe40003fc4270 */
[----:B------:R-:W-:Y:S02]  /*17570*/  FMNMX.FTZ R152, R129, R145, !PT ;  /* 0x0000009181987209 */ /* 0x000fe40007810000 */
[----:B------:R-:W0:Y:S01]  /*17580*/  MUFU.TANH R145, R164 ;  /* 0x000000a400917308 */ /* 0x000e220000002400 */
[----:B------:R-:W-:-:S02]  /*17590*/  FSEL R9, R9, -INF , P6 ;  /* 0xff80000009097808 */ /* 0x000fc40003000000 */
[----:B------:R-:W-:Y:S02]  /*175a0*/  FMNMX.FTZ R152, R130, R152, !PT ;  /* 0x0000009882987209 */ /* 0x000fe40007810000 */
[----:B------:R-:W-:Y:S02]  /*175b0*/  ISETP.GT.AND P6, PT, R140, 0x21, PT ;  /* 0x000000218c00780c */ /* 0x000fe40003fc4270 */
[----:B------:R-:W-:Y:S02]  /*175c0*/  FMNMX.FTZ R152, R132, R152, !PT ;  /* 0x0000009884987209 */ /* 0x000fe40007810000 */
[----:B------:R-:W-:Y:S02]  /*175d0*/  FSEL R139, R139, -INF , P6 ;  /* 0xff8000008b8b7808 */ /* 0x000fe40003000000 */
[----:B------:R-:W-:Y:S02]  /*175e0*/  FMNMX.FTZ R152, R133, R152, !PT ;  /* 0x0000009885987209 */ /* 0x000fe40007810000 */
[----:B------:R-:W-:-:S02]  /*175f0*/  ISETP.GT.AND P6, PT, R140, 0x38, PT ;  /* 0x000000388c00780c */ /* 0x000fc40003fc4270 */
[----:B------:R-:W-:Y:S02]  /*17600*/  FMNMX.FTZ R156, R144, R152, !PT ;  /* 0x00000098909c7209 */ /* 0x000fe40007810000 */
[----:B0-----:R-:W-:Y:S01]  /*17610*/  FSEL R145, R145, -INF , P4 ;  /* 0xff80000091917808 */ /* 0x001fe20002000000 */
[----:B------:R0:W1:Y:S01]  /*17620*/  MUFU.TANH R152, R146 ;  /* 0x0000009200987308 */ /* 0x0000620000002400 */
[----:B------:R-:W-:Y:S02]  /*17630*/  FMNMX.FTZ R156, R148, R156, !PT ;  /* 0x0000009c949c7209 */ /* 0x000fe40007810000 */
[----:B------:R-:W-:Y:S02]  /*17640*/  ISETP.GT.AND P4, PT, R140, 0x8, PT ;  /* 0x000000088c00780c */ /* 0x000fe40003f84270 */
[----:B------:R-:W-:Y:S02]  /*17650*/  FMNMX.FTZ R156, R149, R156, !PT ;  /* 0x0000009c959c7209 */ /* 0x000fe40007810000 */
[----:B------:R-:W-:-:S02]  /*17660*/  FSEL R5, R5, -INF , P4 ;  /* 0xff80000005057808 */ /* 0x000fc40002000000 */
[----:B0-----:R-:W-:Y:S01]  /*17670*/  FSEL R146, R153, -INF , P3 ;  /* 0xff80000099927808 */ /* 0x001fe20001800000 */
[----:B------:R-:W-:Y:S01]  /*17680*/  FMUL.FTZ R153, R150, UR39 ;  /* 0x0000002796997c20 */ /* 0x000fe20008410000 */
[----:B------:R-:W-:Y:S01]  /*17690*/  FMNMX.FTZ R156, R145, R156, !PT ;  /* 0x0000009c919c7209 */ /* 0x000fe20007810000 */
[----:B------:R-:W-:Y:S01]  /*176a0*/  FMUL.FTZ R150, R151, UR39 ;  /* 0x0000002797967c20 */ /* 0x000fe20008410000 */
[----:B------:R-:W-:Y:S01]  /*176b0*/  ISETP.GT.AND P3, PT, R140, 0x1, PT ;  /* 0x000000018c00780c */ /* 0x000fe20003f64270 */
[----:B------:R-:W-:Y:S01]  /*176c0*/  FMUL.FTZ R151, R154, UR39 ;  /* 0x000000279a977c20 */ /* 0x000fe20008410000 */
[----:B------:R-:W-:Y:S01]  /*176d0*/  FMNMX.FTZ R156, R146, R156, !PT ;  /* 0x0000009c929c7209 */ /* 0x000fe20007810000 */
[----:B------:R-:W0:Y:S01]  /*176e0*/  MUFU.TANH R153, R153 ;  /* 0x0000009900997308 */ /* 0x000e220000002400 */
[----:B------:R-:W-:Y:S01]  /*176f0*/  ISETP.GT.AND P4, PT, R140, 0x19, PT ;  /* 0x000000198c00780c */ /* 0x000fe20003f84270 */
[----:B------:R-:W-:Y:S01]  /*17700*/  FMUL.FTZ R154, R155, UR39 ;  /* 0x000000279b9a7c20 */ /* 0x000fe20008410000 */
[----:B------:R-:W-:Y:S01]  /*17710*/  FMUL.FTZ R155, R158, UR39 ;  /* 0x000000279e9b7c20 */ /* 0x000fe20008410000 */
[----:B------:R-:W2:Y:S01]  /*17720*/  SHFL.BFLY PT, R157, R156, 0x2, 0x1f ;  /* 0x0c401f009c9d7f89 */ /* 0x000ea200000e0000 */
[----:B------:R-:W-:Y:S01]  /*17730*/  FSEL R141, R141, -INF , P4 ;  /* 0xff8000008d8d7808 */ /* 0x000fe20002000000 */
[----:B------:R-:W-:Y:S01]  /*17740*/  FMUL.FTZ R158, R163, UR39 ;  /* 0x00000027a39e7c20 */ /* 0x000fe20008410000 */
[----:B------:R-:W-:Y:S01]  /*17750*/  ISETP.GT.AND P4, PT, R140, 0x30, PT ;  /* 0x000000308c00780c */ /* 0x000fe20003f84270 */
[----:B------:R-:W3:Y:S03]  /*17760*/  MUFU.TANH R150, R150 ;  /* 0x0000009600967308 */ /* 0x000ee60000002400 */
[----:B-1----:R-:W-:-:S02]  /*17770*/  FSEL R152, R152, -INF , P4 ;  /* 0xff80000098987808 */ /* 0x002fc40002000000 */
[----:B------:R-:W-:-:S03]  /*17780*/  ISETP.GT.AND P4, PT, R140, 0x41, PT ;  /* 0x000000418c00780c */ /* 0x000fc60003f84270 */
[----:B------:R-:W1:Y:S01]  /*17790*/  MUFU.TANH R151, R151 ;  /* 0x0000009700977308 */ /* 0x000e620000002400 */
[----:B0-----:R-:W-:Y:S02]  /*177a0*/  FSEL R153, R153, -INF , P6 ;  /* 0xff80000099997808 */ /* 0x001fe40003000000 */
[----:B------:R-:W-:-:S05]  /*177b0*/  ISETP.GT.AND P6, PT, R140, 0x49, PT ;  /* 0x000000498c00780c */ /* 0x000fca0003fc4270 */
[----:B------:R-:W0:Y:S01]  /*177c0*/  MUFU.TANH R154, R154 ;  /* 0x0000009a009a7308 */ /* 0x000e220000002400 */
[----:B---3--:R-:W-:Y:S02]  /*177d0*/  FSEL R150, R150, -INF , P5 ;  /* 0xff80000096967808 */ /* 0x008fe40002800000 */
[----:B------:R-:W-:Y:S02]  /*177e0*/  ISETP.GT.AND P5, PT, R140, 0x50, PT ;  /* 0x000000508c00780c */ /* 0x000fe40003fa4270 */
[----:B--2---:R-:W-:Y:S01]  /*177f0*/  FMNMX.FTZ R160, R156, R157, !PT ;  /* 0x0000009d9ca07209 */ /* 0x004fe20007810000 */
[----:B------:R-:W-:Y:S01]  /*17800*/  FMUL.FTZ R157, R162, UR39 ;  /* 0x00000027a29d7c20 */ /* 0x000fe20008410000 */
[----:B------:R-:W-:Y:S01]  /*17810*/  FSEL R162, R4, -INF , P3 ;  /* 0xff80000004a27808 */ /* 0x000fe20001800000 */
[----:B------:R-:W-:Y:S01]  /*17820*/  FMUL.FTZ R156, R159, UR39 ;  /* 0x000000279f9c7c20 */ /* 0x000fe20008410000 */
[----:B------:R-:W-:Y:S01]  /*17830*/  FMNMX.FTZ R4, R161, R10, !PT ;  /* 0x0000000aa1047209 */ /* 0x000fe20007810000 */
[----:B------:R-:W2:Y:S01]  /*17840*/  SHFL.BFLY PT, R0, R160, 0x1, 0x1f ;  /* 0x0c201f00a0007f89 */ /* 0x000ea200000e0000 */
[----:B------:R-:W-:Y:S01]  /*17850*/  ISETP.GT.AND P3, PT, R140, 0x18, PT ;  /* 0x000000188c00780c */ /* 0x000fe20003f64270 */
[----:B------:R-:W3:Y:S01]  /*17860*/  MUFU.TANH R155, R155 ;  /* 0x0000009b009b7308 */ /* 0x000ee20000002400 */
[----:B------:R-:W-:Y:S01]  /*17870*/  FMNMX.FTZ R4, R162, R4, !PT ;  /* 0x00000004a2047209 */ /* 0x000fe20007810000 */
[----:B------:R-:W-:Y:S01]  /*17880*/  FMUL.FTZ R159, R166, UR39 ;  /* 0x00000027a69f7c20 */ /* 0x000fe20008410000 */
[----:B------:R-:W-:-:S02]  /*17890*/  FSEL R20, R20, -INF , P3 ;  /* 0xff80000014147808 */ /* 0x000fc40001800000 */
[----:B------:R-:W-:Y:S02]  /*178a0*/  FMNMX.FTZ R4, R5, R4, !PT ;  /* 0x0000000405047209 */ /* 0x000fe40007810000 */
[----:B------:R-:W-:Y:S01]  /*178b0*/  ISETP.GT.AND P3, PT, R140, 0x29, PT ;  /* 0x000000298c00780c */ /* 0x000fe20003f64270 */
[----:B------:R-:W4:Y:S01]  /*178c0*/  MUFU.TANH R156, R156 ;  /* 0x0000009c009c7308 */ /* 0x000f220000002400 */
[----:B------:R-:W-:Y:S02]  /*178d0*/  FMNMX.FTZ R4, R8, R4, !PT ;  /* 0x0000000408047209 */ /* 0x000fe40007810000 */
[----:B------:R-:W-:Y:S02]  /*178e0*/  FSEL R143, R143, -INF , P3 ;  /* 0xff8000008f8f7808 */ /* 0x000fe40001800000 */
[----:B------:R-:W-:Y:S02]  /*178f0*/  FMNMX.FTZ R4, R9, R4, !PT ;  /* 0x0000000409047209 */ /* 0x000fe40007810000 */
[----:B------:R-:W-:Y:S01]  /*17900*/  ISETP.GT.AND P3, PT, R140, 0x40, PT ;  /* 0x000000408c00780c */ /* 0x000fe20003f64270 */
[----:B------:R-:W4:Y:S01]  /*17910*/  MUFU.TANH R157, R157 ;  /* 0x0000009d009d7308 */ /* 0x000f220000002400 */
[----:B------:R-:W-:-:S02]  /*17920*/  FMNMX.FTZ R4, R14, R4, !PT ;  /* 0x000000040e047209 */ /* 0x000fc40007810000 */
[----:B-1----:R-:W-:Y:S02]  /*17930*/  FSEL R151, R151, -INF , P3 ;  /* 0xff80000097977808 */ /* 0x002fe40001800000 */
[----:B------:R-:W-:Y:S02]  /*17940*/  FMNMX.FTZ R4, R20, R4, !PT ;  /* 0x0000000414047209 */ /* 0x000fe40007810000 */
[----:B0-----:R-:W-:Y:S01]  /*17950*/  FSEL R154, R154, -INF , P4 ;  /* 0xff8000009a9a7808 */ /* 0x001fe20002000000 */
[----:B------:R-:W0:Y:S01]  /*17960*/  MUFU.TANH R158, R158 ;  /* 0x0000009e009e7308 */ /* 0x000e220000002400 */
[----:B------:R-:W-:Y:S02]  /*17970*/  FMNMX.FTZ R4, R141, R4, !PT ;  /* 0x000000048d047209 */ /* 0x000fe40007810000 */
[----:B---3--:R-:W-:Y:S02]  /*17980*/  FSEL R155, R155, -INF , P2 ;  /* 0xff8000009b9b7808 */ /* 0x008fe40001000000 */
[----:B------:R-:W-:-:S02]  /*17990*/  FMNMX.FTZ R4, R138, R4, !PT ;  /* 0x000000048a047209 */ /* 0x000fc40007810000 */
[----:B--2---:R-:W-:Y:S01]  /*179a0*/  FMNMX.FTZ R0, R160, R0, !PT ;  /* 0x00000000a0007209 */ /* 0x004fe20007810000 */
[----:B------:R-:W1:Y:S01]  /*179b0*/  MUFU.TANH R159, R159 ;  /* 0x0000009f009f7308 */ /* 0x000e620000002400 */
[----:B------:R-:W-:Y:S02]  /*179c0*/  FMNMX.FTZ R4, R139, R4, !PT ;  /* 0x000000048b047209 */ /* 0x000fe40007810000 */
[----:B----4-:R-:W-:Y:S01]  /*179d0*/  FSEL R156, R156, -INF , P6 ;  /* 0xff8000009c9c7808 */ /* 0x010fe20003000000 */
[----:B------:R-:W-:Y:S01]  /*179e0*/  FMUL.FTZ R164, R0, R3 ;  /* 0x0000000300a47220 */ /* 0x000fe20000410000 */
[----:B------:R-:W-:Y:S02]  /*179f0*/  FMNMX.FTZ R4, R142, R4, !PT ;  /* 0x000000048e047209 */ /* 0x000fe40007810000 */
[----:B------:R-:W-:Y:S01]  /*17a00*/  ISETP.GT.AND P4, PT, R140, 0x51, PT ;  /* 0x000000518c00780c */ /* 0x000fe20003f84270 */
[----:B------:R-:W2:Y:S01]  /*17a10*/  MUFU.TANH R160, R167 ;  /* 0x000000a700a07308 */ /* 0x000ea20000002400 */
[----:B------:R-:W-:-:S02]  /*17a20*/  FMNMX.FTZ R4, R143, R4, !PT ;  /* 0x000000048f047209 */ /* 0x000fc40007810000 */
[----:B------:R-:W-:Y:S02]  /*17a30*/  FSEL R157, R157, -INF , P5 ;  /* 0xff8000009d9d7808 */ /* 0x000fe40002800000 */
[----:B------:R-:W-:Y:S02]  /*17a40*/  FMNMX.FTZ R4, R152, R4, !PT ;  /* 0x0000000498047209 */ /* 0x000fe40007810000 */
[----:B------:R-:W-:Y:S02]  /*17a50*/  ISETP.GT.AND P2, PT, R140, 0x58, PT ;  /* 0x000000588c00780c */ /* 0x000fe40003f44270 */
[----:B------:R-:W-:Y:S02]  /*17a60*/  FMNMX.FTZ R4, R147, R4, !PT ;  /* 0x0000000493047209 */ /* 0x000fe40007810000 */
[----:B0-----:R-:W-:Y:S02]  /*17a70*/  FSEL R158, R158, -INF , P4 ;  /* 0xff8000009e9e7808 */ /* 0x001fe40002000000 */
[----:B------:R-:W-:-:S02]  /*17a80*/  FMNMX.FTZ R4, R153, R4, !PT ;  /* 0x0000000499047209 */ /* 0x000fc40007810000 */
[----:B------:R-:W-:Y:S02]  /*17a90*/  ISETP.GT.AND P6, PT, R140, 0x59, PT ;  /* 0x000000598c00780c */ /* 0x000fe40003fc4270 */
[----:B------:R-:W-:Y:S02]  /*17aa0*/  FMNMX.FTZ R4, R150, R4, !PT ;  /* 0x0000000496047209 */ /* 0x000fe40007810000 */
[----:B-1----:R-:W-:Y:S02]  /*17ab0*/  FSEL R159, R159, -INF , P2 ;  /* 0xff8000009f9f7808 */ /* 0x002fe40001000000 */
[----:B------:R-:W-:Y:S02]  /*17ac0*/  FMNMX.FTZ R4, R151, R4, !PT ;  /* 0x0000000497047209 */ /* 0x000fe40007810000 */
[----:B------:R-:W-:Y:S02]  /*17ad0*/  FSETP.NEU.FTZ.AND P3, PT, R0, -INF , PT ;  /* 0xff8000000000780b */ /* 0x000fe40003f7d000 */
[----:B------:R-:W-:-:S02]  /*17ae0*/  FMNMX.FTZ R4, R154, R4, !PT ;  /* 0x000000049a047209 */ /* 0x000fc40007810000 */
[----:B--2---:R-:W-:Y:S02]  /*17af0*/  FSEL R160, R160, -INF , P6 ;  /* 0xff800000a0a07808 */ /* 0x004fe40003000000 */
[----:B------:R-:W-:Y:S02]  /*17b00*/  FMNMX.FTZ R4, R155, R4, !PT ;  /* 0x000000049b047209 */ /* 0x000fe40007810000 */
[----:B------:R-:W-:Y:S02]  /*17b10*/  FSEL R164, R164, RZ, P3 ;  /* 0x000000ffa4a47208 */ /* 0x000fe40001800000 */
[----:B------:R-:W-:-:S03]  /*17b20*/  FMNMX.FTZ R4, R156, R4, !PT ;  /* 0x000000049c047209 */ /* 0x000fc60007810000 */
[-CC-:B------:R-:W-:Y:S01]  /*17b30*/  FFMA.FTZ R190, R120, R3.reuse, -R164.reuse ;  /* 0x0000000378be7223 */ /* 0x180fe200000108a4 */
[----:B------:R-:W-:Y:S01]  /*17b40*/  FMNMX.FTZ R4, R157, R4, !PT ;  /* 0x000000049d047209 */ /* 0x000fe20007810000 */
[-CC-:B------:R-:W-:Y:S01]  /*17b50*/  FFMA.FTZ R120, R123, R3.reuse, -R164.reuse ;  /* 0x000000037b787223 */ /* 0x180fe200000108a4 */
[-CC-:B------:R-:W-:Y:S01]  /*17b60*/  FFMA.FTZ R178, R128, R3.reuse, -R164.reuse ;  /* 0x0000000380b27223 */ /* 0x180fe200000108a4 */
        /* <DEDUP_REMOVED lines=10> */
[----:B------:R-:W-:Y:S01]  /*17c10*/  MUFU.EX2 R188, R188 ;  /* 0x000000bc00bc7308 */ /* 0x000fe20000000800 */
[-CC-:B------:R-:W-:Y:S01]  /*17c20*/  FFMA.FTZ R176, R127, R3.reuse, -R164.reuse ;  /* 0x000000037fb07223 */ /* 0x180fe200000108a4 */
[-CC-:B------:R-:W-:Y:S01]  /*17c30*/  FFMA.FTZ R121, R121, R3.reuse, -R164.reuse ;  /* 0x0000000379797223 */ /* 0x180fe200000108a4 */
[-CC-:B------:R-:W-:Y:S01]  /*17c40*/  FFMA.FTZ R127, R131, R3.reuse, -R164.reuse ;  /* 0x00000003837f7223 */ /* 0x180fe200000108a4 */
[----:B------:R-:W0:Y:S01]  /*17c50*/  SHFL.BFLY PT, R123, R4, 0x2, 0x1f ;  /* 0x0c401f00047b7f89 */ /* 0x000e2200000e0000 */
        /* <DEDUP_REMOVED lines=9> */
[----:B------:R-:W-:-:S02]  /*17cf0*/  FFMA.FTZ R170, R145, R3, -R164 ;  /* 0x0000000391aa7223 */ /* 0x000fc400000108a4 */
        /* <DEDUP_REMOVED lines=10> */
[----:B------:R-:W-:-:S03]  /*17da0*/  FFMA.FTZ R128, R146, R3, -R164 ;  /* 0x0000000392807223 */ /* 0x000fc600000108a4 */
[C---:B------:R-:W-:Y:S01]  /*17db0*/  FSETP.NEU.FTZ.AND P2, PT, R4.reuse, -INF , PT ;  /* 0xff8000000400780b */ /* 0x040fe20003f5d000 */
[----:B------:R-:W-:Y:S02]  /*17dc0*/  FMUL.FTZ R130, R4, R3 ;  /* 0x0000000304827220 */ /* 0x000fe40000410000 */
[----:B------:R-:W-:Y:S03]  /*17dd0*/  MUFU.EX2 R180, R180 ;  /* 0x000000b400b47308 */ /* 0x000fe60000000800 */
[----:B------:R-:W-:-:S05]  /*17de0*/  FSEL R130, R130, RZ, P2 ;  /* 0x000000ff82827208 */ /* 0x000fca0001000000 */
[-CC-:B------:R-:W-:Y:S01]  /*17df0*/  FFMA.FTZ R191, R5, R3.reuse, -R130.reuse ;  /* 0x0000000305bf7223 */ /* 0x180fe20000010882 */
[----:B------:R-:W-:Y:S01]  /*17e00*/  FSEL R5, R0, RZ, P3 ;  /* 0x000000ff00057208 */ /* 0x000fe20001800000 */
[-CC-:B------:R-:W-:Y:S01]  /*17e10*/  FFMA.FTZ R129, R14, R3.reuse, -R130.reuse ;  /* 0x000000030e817223 */ /* 0x180fe20000010882 */
[----:B------:R-:W-:Y:S01]  /*17e20*/  FSEL R14, R4, RZ, P2 ;  /* 0x000000ff040e7208 */ /* 0x000fe20001000000 */
[-CC-:B------:R-:W-:Y:S01]  /*17e30*/  FFMA.FTZ R189, R161, R3.reuse, -R130.reuse ;  /* 0x00000003a1bd7223 */ /* 0x180fe20000010882 */
[-CC-:B------:R-:W-:Y:S01]  /*17e40*/  FFMA.FTZ R132, R162, R3.reuse, -R130.reuse ;  /* 0x00000003a2847223 */ /* 0x180fe20000010882 */
[----:B------:R-:W-:Y:S01]  /*17e50*/  FADD.FTZ R5, -R5, R11 ;  /* 0x0000000b05057221 */ /* 0x000fe20000010100 */
[-C--:B------:R-:W-:Y:S01]  /*17e60*/  FFMA.FTZ R131, R8, R3.reuse, -R130 ;  /* 0x0000000308837223 */ /* 0x080fe20000010882 */
[----:B------:R-:W-:Y:S01]  /*17e70*/  FADD.FTZ R10, -R14, R10 ;  /* 0x0000000a0e0a7221 */ /* 0x000fe20000010100 */
[----:B------:R-:W-:Y:S01]  /*17e80*/  MUFU.EX2 R191, R191 ;  /* 0x000000bf00bf7308 */ /* 0x000fe20000000800 */
[-C--:B------:R-:W-:Y:S01]  /*17e90*/  FMUL.FTZ R5, R5, R3.reuse ;  /* 0x0000000305057220 */ /* 0x080fe20000410000 */
[-CC-:B------:R-:W-:Y:S01]  /*17ea0*/  FFMA.FTZ R185, R9, R3.reuse, -R130.reuse ;  /* 0x0000000309b97223 */ /* 0x180fe20000010882 */
[-C--:B------:R-:W-:Y:S01]  /*17eb0*/  FMUL.FTZ R10, R10, R3.reuse ;  /* 0x000000030a0a7220 */ /* 0x080fe20000410000 */
        /* <DEDUP_REMOVED lines=19> */
[----:B------:R1:W2:Y:S01]  /*17ff0*/  MUFU.EX2 R5, R10 ;  /* 0x0000000a00057308 */ /* 0x0002a20000000800 */
[----:B0----5:R-:W-:-:S04]  /*18000*/  FFMA.FTZ R7, R14, R7, R188 ;  /* 0x000000070e077223 */ /* 0x021fc800000100bc */
[----:B------:R-:W-:-:S03]  /*18010*/  FADD.FTZ R7, R135, R7 ;  /* 0x0000000787077221 */ /* 0x000fc60000010000 */
[----:B------:R-:W0:Y:S01]  /*18020*/  MUFU.EX2 R132, R132 ;  /* 0x0000008400847308 */ /* 0x000e220000000800 */
[----:B-1----:R-:W-:-:S07]  /*18030*/  FFMA.FTZ R10, R160, R3, -R130 ;  /* 0x00000003a00a7223 */ /* 0x002fce0000010882 */
[----:B------:R-:W1:Y:S01]  /*18040*/  MUFU.EX2 R131, R131 ;  /* 0x0000008300837308 */ /* 0x000e620000000800 */
[----:B--2---:R-:W-:-:S07]  /*18050*/  FFMA.FTZ R6, R5, R6, R189 ;  /* 0x0000000605067223 */ /* 0x004fce00000100bd */
[----:B------:R-:W2:Y:S01]  /*18060*/  MUFU.EX2 R185, R185 ;  /* 0x000000b900b97308 */ /* 0x000ea20000000800 */
[----:B0-----:R-:W-:Y:S01]  /*18070*/  FADD.FTZ R130, R132, R6 ;  /* 0x0000000684827221 */ /* 0x001fe20000010000 */
[----:B------:R-:W-:-:S03]  /*18080*/  FADD.FTZ R6, R190, R7 ;  /* 0x00000007be067221 */ /* 0x000fc60000010000 */
[----:B------:R-:W-:Y:S01]  /*18090*/  FADD.FTZ R7, R191, R130 ;  /* 0x00000082bf077221 */ /* 0x000fe20000010000 */
        /* <DEDUP_REMOVED lines=78> */
.L_x_2873:
[C---:B------:R-:W-:Y:S01]  /*18580*/  ISETP.GT.AND P2, PT, R12.reuse, R220, PT ;  /* 0x000000dc0c00720c */ /* 0x040fe20003f44270 */
        /* <DEDUP_REMOVED lines=33> */
[----:B------:R-:W-:Y:S05]  /*187a0*/  BSYNC B1 ;  /* 0x0000000000017941 */ /* 0x000fea0003800000 */
.L_x_2861:
[----:B------:R-:W-:Y:S05]  /*187b0*/  BSYNC B0 ;  /* 0x0000000000007941 */ /* 0x000fea0003800000 */
.L_x_2860:
[----:B------:R-:W-:Y:S01]  /*187c0*/  ISETP.GE.AND P1, PT, R12, RZ, PT ;  /* 0x000000ff0c00720c */ /* 0x000fe20003f26270 */
[----:B------:R-:W-:-:S12]  /*187d0*/  BSSY B0, `(.L_x_2875) ;  /* 0x0000290000007945 */ /* 0x000fd80003800000 */
[----:B------:R-:W-:Y:S05]  /*187e0*/  @!P1 BRA `(.L_x_2876) ;  /* 0x0000002800389947 */ /* 0x000fea0003800000 */
[----:B------:R-:W-:Y:S01]  /*187f0*/  IMAD.MOV.U32 R10, RZ, RZ, R4 ;  /* 0x000000ffff0a7224 */ /* 0x000fe200078e0004 */
[----:B------:R-:W-:Y:S01]  /*18800*/  MOV R8, R199 ;  /* 0x000000c700087202 */ /* 0x000fe20000000f00 */
[----:B------:R-:W-:Y:S02]  /*18810*/  IMAD.MOV.U32 R11, RZ, RZ, R0 ;  /* 0x000000ffff0b7224 */ /* 0x000fe400078e0000 */
[----:B------:R-:W-:-:S07]  /*18820*/  IMAD.MOV.U32 R9, RZ, RZ, R196 ;  /* 0x000000ffff097224 */ /* 0x000fce00078e00c4 */
.L_x_2889:
[----:B------:R-:W-:-:S05]  /*18830*/  VIADD R13, R9, 0x1 ;  /* 0x00000001090d7836 */ /* 0x000fca0000000000 */
[----:B------:R-:W-:-:S04]  /*18840*/  ISETP.NE.AND P1, PT, R13, 0x2, PT ;  /* 0x000000020d00780c */ /* 0x000fc80003f25270 */
[----:B------:R-:W-:Y:S02]  /*18850*/  SEL R13, R13, RZ, P1 ;  /* 0x000000ff0d0d7207 */ /* 0x000fe40000800000 */
[----:B------:R-:W-:-:S03]  /*18860*/  SEL R199, RZ, 0x1, P1 ;  /* 0x00000001ffc77807 */ /* 0x000fc60000800000 */
[----:B------:R-:W-:Y:S01]  /*18870*/  IMAD.MOV.U32 R196, RZ, RZ, R13 ;  /* 0x000000ffffc47224 */ /* 0x000fe200078e000d */
[----:B------:R-:W-:Y:S01]  /*18880*/  LOP3.LUT R199, R8, R199, RZ, 0x3c, !PT ;  /* 0x000000c708c77212 */ /* 0x000fe200078e3cff */
[----:B------:R-:W-:Y:S06]  /*18890*/  @!P0 BRA `(.L_x_2877) ;  /* 0x0000000000048947 */ /* 0x000fec0003800000 */
[----:B------:R-:W-:Y:S01]  /*188a0*/  BPT.TRAP 0x1 ;  /* 0x000000040000795c */ /* 0x000fe20000300000 */
.L_x_2877:
[----:B------:R-:W-:Y:S01]  /*188b0*/  IMAD R0, R196, 0x8, R2 ;  /* 0x00000008c4007824 */ /* 0x000fe200078e0202 */
[----:B------:R-:W-:-:S04]  /*188c0*/  SHF.L.U32 R3, R199, 0x1f, RZ ;  /* 0x0000001fc7037819 */ /* 0x000fc800000006ff */
[----:B------:R0:W1:Y:S01]  /*188d0*/  SYNCS.PHASECHK.TRANS64.TRYWAIT P1, [R0+URZ+0x30830], R3 ;  /* 0x03083003000075a7 */ /* 0x000062000802017f */
[----:B------:R-:W-:Y:S05]  /*188e0*/  @!P0 BRA `(.L_x_2878) ;  /* 0x0000000000048947 */ /* 0x000fea0003800000 */
[----:B------:R-:W-:Y:S01]  /*188f0*/  BPT.TRAP 0x1 ;  /* 0x000000040000795c */ /* 0x000fe20000300000 */
.L_x_2878:
[----:B------:R-:W-:Y:S01]  /*18900*/  IMAD R126, R196, 0x900, R218 ;  /* 0x00000900c47e7824 */ /* 0x000fe200078e02da */
[----:B------:R-:W-:Y:S03]  /*18910*/  BSSY B1, `(.L_x_2879) ;  /* 0x0000006000017945 */ /* 0x000fe60003800000 */
[C---:B------:R-:W-:Y:S02]  /*18920*/  VIADD R122, R126.reuse, 0x2 ;  /* 0x000000027e7a7836 */ /* 0x040fe40000000000 */
[----:B------:R-:W-:Y:S01]  /*18930*/  VIADD R124, R126, 0x4 ;  /* 0x000000047e7c7836 */ /* 0x000fe20000000000 */
[----:B-1----:R-:W-:Y:S06]  /*18940*/  @P1 BRA `(.L_x_2880) ;  /* 0x0000000000081947 */ /* 0x002fec0003800000 */
[----:B------:R-:W1:Y:S02]  /*18950*/  SYNCS.PHASECHK.TRANS64.TRYWAIT P1, [R0+URZ+0x30830], R3 ;  /* 0x03083003000075a7 */ /* 0x000e64000802017f */
[----:B-1----:R-:W-:Y:S05]  /*18960*/  @!P1 BRA `(.L_x_2881) ;  /* 0x000000e000dc9947 */ /* 0x002fea0003800000 */
.L_x_2880:
[----:B------:R-:W-:Y:S05]  /*18970*/  BSYNC B1 ;  /* 0x0000000000017941 */ /* 0x000fea0003800000 */
.L_x_2879:
[----:B------:R-:W2:Y:S04]  /*18980*/  LDL.64 R128, [R1+0x30] ;  /* 0x0000300001807983 */ /* 0x000ea80000100a00 */
[----:B------:R-:W3:Y:S01]  /*18990*/  LDL.64 R226, [R1+0x28] ;  /* 0x0000280001e27983 */ /* 0x000ee20000100a00 */
[----:B------:R-:W-:Y:S01]  /*189a0*/  IMAD.MOV.U32 R120, RZ, RZ, R126 ;  /* 0x000000ffff787224 */ /* 0x000fe200078e007e */
[----:B------:R-:W-:Y:S01]  /*189b0*/  R2UR UR46, R122 ;  /* 0x000000007a2e72ca */ /* 0x000fe200000e0000 */
[----:B------:R-:W-:Y:S01]  /*189c0*/  IMAD.MOV.U32 R122, RZ, RZ, R124 ;  /* 0x000000ffff7a7224 */ /* 0x000fe200078e007c */
[----:B------:R-:W-:Y:S01]  /*189d0*/  MOV R21, UR42 ;  /* 0x0000002a00157c02 */ /* 0x000fe20008000f00 */
[----:B------:R-:W-:Y:S01]  /*189e0*/  IMAD.MOV.U32 R121, RZ, RZ, 0x40000040 ;  /* 0x40000040ff797424 */ /* 0x000fe200078e00ff */
[----:B------:R-:W-:Y:S01]  /*189f0*/  R2UR UR50, R120 ;  /* 0x00000000783272ca */ /* 0x000fe200000e0000 */
[C---:B------:R-:W-:Y:S01]  /*18a00*/  VIADD R120, R126.reuse, 0x6 ;  /* 0x000000067e787836 */ /* 0x040fe20000000000 */
[----:B01----:R-:W-:Y:S01]  /*18a10*/  MOV R3, UR38 ;  /* 0x0000002600037c02 */ /* 0x003fe20008000f00 */
        /* <DEDUP_REMOVED lines=21> */
[----:B------:R-:W-:Y:S01]  /*18b70*/  MOV R20, UR43 ;  /* 0x0000002b00147c02 */ /* 0x000fe20008000f00 */
[-C--:B------:R-:W-:Y:S01]  /*18b80*/  FMUL.FTZ R25, R25, R14.reuse ;  /* 0x0000000e19197220 */ /* 0x080fe20000410000 */
[----:B------:R-:W-:Y:S01]  /*18b90*/  MOV R0, UR39 ;  /* 0x0000002700007c02 */ /* 0x000fe20008000f00 */
        /* <DEDUP_REMOVED lines=116> */
[----:B-----5:R-:W-:Y:S01]  /*192e0*/  WARPGROUP.ARRIVE ;  /* 0x00000000000079c5 */ /* 0x020fe20000000000 */
[----:B---3--:R-:W-:Y:S02]  /*192f0*/  R2UR UR44, R226 ;  /* 0x00000000e22c72ca */ /* 0x008fe400000e0000 */
[----:B------:R-:W-:Y:S02]  /*19300*/  R2UR UR45, R227 ;  /* 0x00000000e32d72ca */ /* 0x000fe400000e0000 */
[----:B------:R-:W2:Y:S06]  /*19310*/  LDL.64 R226, [R1+0x10] ;  /* 0x0000100001e27983 */ /* 0x000eac0000100a00 */
[----:B------:R-:W-:Y:S01]  /*19320*/  HGMMA.64x96x16.F32.BF16 R120, gdesc[UR48], RZ, !UPT, gsb0 ;  /* 0x01600000307879f0 */ /* 0x000fe2000c0018ff */
[----:B------:R-:W-:Y:S01]  /*19330*/  R2UR UR49, R213 ;  /* 0x00000000d53172ca */ /* 0x000fe200000e0000 */
        /* <DEDUP_REMOVED lines=9> */
[----:B------:R-:W3:Y:S01]  /*193d0*/  LDL.64 R212, [R1+0x20] ;  /* 0x0000200001d47983 */ /* 0x000ee20000100a00 */
[----:B------:R-:W-:Y:S02]  /*193e0*/  WARPGROUP.DEPBAR.LE gsb0, 0x0 ;  /* 0x00008000000079c5 */ /* 0x000fe40000010000 */
[----:B------:R-:W-:Y:S01]  /*193f0*/  WARPGROUP.ARRIVE ;  /* 0x00000000000079c5 */ /* 0x000fe20000000000 */
[----:B---3--:R-:W-:Y:S02]  /*19400*/  R2UR UR40, R212 ;  /* 0x00000000d42872ca */ /* 0x008fe400000e0000 */
[----:B------:R-:W-:Y:S02]  /*19410*/  R2UR UR41, R213 ;  /* 0x00000000d52972ca */ /* 0x000fe400000e0000 */
[----:B------:R-:W3:Y:S11]  /*19420*/  LDL.64 R212, [R1+0x8] ;  /* 0x0000080001d47983 */ /* 0x000ef60000100a00 */
[----:B------:R-:W-:Y:S01]  /*19430*/  HGMMA.64x96x16.F32.BF16 R120, gdesc[UR40], R120, gsb0 ;  /* 0x01600000287879f0 */ /* 0x000fe20008001878 */
[----:B------:R-:W-:-:S02]  /*19440*/  R2UR UR43, R20 ;  /* 0x00000000142b72ca */ /* 0x000fc400000e0000 */
[----:B------:R-:W-:Y:S02]  /*19450*/  R2UR UR42, R21 ;  /* 0x00000000152a72ca */ /* 0x000fe400000e0000 */
[----:B------:R-:W4:Y:S01]  /*19460*/  LDL.64 R20, [R1+0x18] ;  /* 0x0000180001147983 */ /* 0x000f220000100a00 */
[----:B--2---:R-:W-:Y:S02]  /*19470*/  R2UR UR32, R226 ;  /* 0x00000000e22072ca */ /* 0x004fe400000e0000 */
[----:B------:R-:W-:Y:S01]  /*19480*/  R2UR UR33, R227 ;  /* 0x00000000e32172ca */ /* 0x000fe200000e0000 */
[----:B------:R-:W-:Y:S02]  /*19490*/  WARPGROUP.DEPBAR.LE gsb0, 0x0 ;  /* 0x00008000000079c5 */ /* 0x000fe40000010000 */
[----:B------:R-:W-:Y:S01]  /*194a0*/  WARPGROUP.ARRIVE ;  /* 0x00000000000079c5 */ /* 0x000fe20000000000 */
[----:B----4-:R-:W-:Y:S02]  /*194b0*/  R2UR UR36, R20 ;  /* 0x00000000142472ca */ /* 0x010fe400000e0000 */
[----:B------:R-:W-:-:S13]  /*194c0*/  R2UR UR37, R21 ;  /* 0x00000000152572ca */ /* 0x000fda00000e0000 */
[----:B------:R-:W-:Y:S01]  /*194d0*/  HGMMA.64x96x16.F32.BF16 R120, gdesc[UR36], R120, gsb0 ;  /* 0x01600000247879f0 */ /* 0x000fe20008001878 */
[----:B---3--:R-:W-:Y:S02]  /*194e0*/  R2UR UR28, R212 ;  /* 0x00000000d41c72ca */ /* 0x008fe400000e0000 */
        /* <DEDUP_REMOVED lines=41> */
[----:B------:R-:W-:Y:S11]  /*19780*/  @!P0 BRA `(.L_x_2882) ;  /* 0x0000000000048947 */ /* 0x000ff60003800000 */
[----:B------:R-:W-:Y:S01]  /*19790*/  BPT.TRAP 0x1 ;  /* 0x000000040000795c */ /* 0x000fe20000300000 */
.L_x_2882:
[----:B------:R-:W-:Y:S01]  /*197a0*/  SHF.L.U32 R0, R8, 0x1f, RZ ;  /* 0x0000001f08007819 */ /* 0x000fe200000006ff */
[----:B------:R-:W-:-:S04]  /*197b0*/  IMAD R15, R9, 0x8, R2 ;  /* 0x00000008090f7824 */ /* 0x000fc800078e0202 */
[----:B------:R0:W1:Y:S01]  /*197c0*/  SYNCS.PHASECHK.TRANS64.TRYWAIT P1, [R15+URZ+0x30850], R0 ;  /* 0x030850000f0075a7 */ /* 0x000062000802017f */
[----:B------:R-:W-:Y:S05]  /*197d0*/  @!P0 BRA `(.L_x_2883) ;  /* 0x0000000000048947 */ /* 0x000fea0003800000 */
[----:B------:R-:W-:Y:S01]  /*197e0*/  BPT.TRAP 0x1 ;  /* 0x000000040000795c */ /* 0x000fe20000300000 */
.L_x_2883:
[----:B------:R-:W-:Y:S04]  /*197f0*/  BSSY B1, `(.L_x_2884) ;  /* 0x0000004000017945 */ /* 0x000fe80003800000 */
[----:B-1----:R-:W-:Y:S05]  /*19800*/  @P1 BRA `(.L_x_2885) ;  /* 0x0000000000081947 */ /* 0x002fea0003800000 */
[----:B------:R-:W1:Y:S02]  /*19810*/  SYNCS.PHASECHK.TRANS64.TRYWAIT P1, [R15+URZ+0x30850], R0 ;  /* 0x030850000f0075a7 */ /* 0x000e64000802017f */
[----:B-1----:R-:W-:Y:S05]  /*19820*/  @!P1 BRA `(.L_x_2886) ;  /* 0x000000d400409947 */ /* 0x002fea0003800000 */
.L_x_2885:
[----:B------:R-:W-:Y:S05]  /*19830*/  BSYNC B1 ;  /* 0x0000000000017941 */ /* 0x000fea0003800000 */
.L_x_2884:
        /* <DEDUP_REMOVED lines=30> */
[----:B------:R-:W-:Y:S01]  /*19a20*/  VIADD R4, R4, 0x280 ;  /* 0x0000028004047836 */ /* 0x000fe20000000000 */
[----:B------:R-:W-:Y:S01]  /*19a30*/  MOV R9, 0x40000040 ;  /* 0x4000004000097802 */ /* 0x000fe20000000f00 */
[----:B------:R-:W-:Y:S02]  /*19a40*/  WARPGROUP.DEPBAR.LE gsb0, 0x0 ;  /* 0x00008000000079c5 */ /* 0x000fe40000010000 */
[----:B------:R-:W-:-:S12]  /*19a50*/  WARPGROUP.ARRIVE ;  /* 0x00000000000079c5 */ /* 0x000fd80000000000 */
        /* <DEDUP_REMOVED lines=14> */
.L_x_2887:
        /* <DEDUP_REMOVED lines=60> */
[----:B------:R-:W-:-:S02]  /*19f00*/  IMAD R13, R13, 0x8, R2 ;  /* 0x000000080d0d7824 */ /* 0x000fc400078e0202 */
        /* <DEDUP_REMOVED lines=82> */
[----:B-1----:R-:W-:Y:S02]  /*1a430*/  FMNMX.FTZ R4, R163, R4, !PT ;  /* 0x00000004a3047209 */ /* 0x002fe40007810000 */
[----:B--2---:R-:W-:-:S03]  /*1a440*/  FMNMX.FTZ R0, R161, R3, !PT ;  /* 0x00000003a1007209 */ /* 0x004fc60007810000 */
[----:B------:R-:W0:Y:S04]  /*1a450*/  SHFL.BFLY PT, R3, R4, 0x2, 0x1f ;  /* 0x0c401f0004037f89 */ /* 0x000e2800000e0000 */
[----:B------:R-:W1:Y:S01]  /*1a460*/  SHFL.BFLY PT, R5, R0, 0x2, 0x1f ;  /* 0x0c401f0000057f89 */ /* 0x000e6200000e0000 */
[----:B0-----:R-:W-:Y:S02]  /*1a470*/  FMNMX.FTZ R4, R4, R3, !PT ;  /* 0x0000000304047209 */ /* 0x001fe40007810000 */
[----:B-1----:R-:W-:-:S03]  /*1a480*/  FMNMX.FTZ R0, R0, R5, !PT ;  /* 0x0000000500007209 */ /* 0x002fc60007810000 */
[----:B------:R-:W0:Y:S04]  /*1a490*/  SHFL.BFLY PT, R3, R4, 0x1, 0x1f ;  /* 0x0c201f0004037f89 */ /* 0x000e2800000e0000 */
        /* <DEDUP_REMOVED lines=9> */
[-C--:B------:R-:W-:Y:S01]  /*1a530*/  FMUL.FTZ R132, R4, R3.reuse ;  /* 0x0000000304847220 */ /* 0x080fe20000410000 */
[-C--:B------:R-:W-:Y:S01]  /*1a540*/  FMUL.FTZ R14, R14, R3.reuse ;  /* 0x000000030e0e7220 */ /* 0x080fe20000410000 */
[-CC-:B------:R-:W-:Y:S01]  /*1a550*/  FFMA.FTZ R188, R8, R3.reuse, -R10.reuse ;  /* 0x0000000308bc7223 */ /* 0x180fe2000001080a */
[-C--:B------:R-:W-:Y:S01]  /*1a560*/  FFMA.FTZ R186, R128, R3.reuse, -R10 ;  /* 0x0000000380ba7223 */ /* 0x080fe2000001080a */
[-C--:B------:R-:W-:Y:S01]  /*1a570*/  FFMA.FTZ R189, R20, R3.reuse, -R132 ;  /* 0x0000000314bd7223 */ /* 0x080fe20000010884 */
[-CC-:B------:R-:W-:Y:S01]  /*1a580*/  FFMA.FTZ R166, R9, R3.reuse, -R10.reuse ;  /* 0x0000000309a67223 */ /* 0x180fe2000001080a */
[-C--:B------:R-:W-:Y:S01]  /*1a590*/  FFMA.FTZ R128, R129, R3.reuse, -R10 ;  /* 0x0000000381807223 */ /* 0x080fe2000001080a */
[-C--:B------:R-:W-:Y:S01]  /*1a5a0*/  FFMA.FTZ R129, R21, R3.reuse, -R132 ;  /* 0x0000000315817223 */ /* 0x080fe20000010884 */
[----:B------:R-:W-:Y:S01]  /*1a5b0*/  MUFU.EX2 R14, R14 ;  /* 0x0000000e000e7308 */ /* 0x000fe20000000800 */
[-C--:B------:R-:W-:Y:S01]  /*1a5c0*/  FFMA.FTZ R190, R120, R3.reuse, -R10 ;  /* 0x0000000378be7223 */ /* 0x080fe2000001080a */
[-C--:B------:R-:W-:Y:S01]  /*1a5d0*/  FFMA.FTZ R191, R122, R3.reuse, -R132 ;  /* 0x000000037abf7223 */ /* 0x080fe20000010884 */
[-C--:B------:R-:W-:Y:S01]  /*1a5e0*/  FFMA.FTZ R165, R121, R3.reuse, -R10 ;  /* 0x0000000379a57223 */ /* 0x080fe2000001080a */
[-C--:B------:R-:W-:Y:S01]  /*1a5f0*/  FFMA.FTZ R123, R123, R3.reuse, -R132 ;  /* 0x000000037b7b7223 */ /* 0x080fe20000010884 */
[-C--:B------:R-:W-:Y:S01]  /*1a600*/  FFMA.FTZ R184, R124, R3.reuse, -R10 ;  /* 0x000000037cb87223 */ /* 0x080fe2000001080a */
[-C--:B------:R-:W-:Y:S01]  /*1a610*/  FFMA.FTZ R185, R126, R3.reuse, -R132 ;  /* 0x000000037eb97223 */ /* 0x080fe20000010884 */
[----:B------:R-:W-:Y:S01]  /*1a620*/  VIADD R126, R13, 0x30840 ;  /* 0x000308400d7e7836 */ /* 0x000fe20000000000 */
[----:B------:R-:W0:Y:S01]  /*1a630*/  MUFU.EX2 R188, R188 ;  /* 0x000000bc00bc7308 */ /* 0x000e220000000800 */
[-C--:B------:R-:W-:Y:S01]  /*1a640*/  FFMA.FTZ R164, R125, R3.reuse, -R10 ;  /* 0x000000037da47223 */ /* 0x080fe2000001080a */
[-CC-:B------:R-:W-:Y:S01]  /*1a650*/  FFMA.FTZ R122, R127, R3.reuse, -R132.reuse ;  /* 0x000000037f7a7223 */ /* 0x180fe20000010884 */
[-C--:B------:R-:W-:Y:S01]  /*1a660*/  FFMA.FTZ R187, R130, R3.reuse, -R132 ;  /* 0x0000000382bb7223 */ /* 0x080fe20000010884 */
[----:B------:R-:W-:Y:S01]  /*1a670*/  PRMT R126, R217, 0x654, R126 ;  /* 0x00000654d97e7816 */ /* 0x000fe2000000007e */
[-C--:B------:R-:W-:Y:S01]  /*1a680*/  FFMA.FTZ R125, R133, R3.reuse, -R10 ;  /* 0x00000003857d7223 */ /* 0x080fe2000001080a */
[-CC-:B------:R-:W-:Y:S01]  /*1a690*/  FFMA.FTZ R21, R131, R3.reuse, -R132.reuse ;  /* 0x0000000383157223 */ /* 0x180fe20000010884 */
[-CC-:B------:R-:W-:Y:S01]  /*1a6a0*/  FFMA.FTZ R181, R134, R3.reuse, -R132.reuse ;  /* 0x0000000386b57223 */ /* 0x180fe20000010884 */
[----:B------:R-:W-:Y:S01]  /*1a6b0*/  MUFU.EX2 R5, R5 ;  /* 0x0000000500057308 */ /* 0x000fe20000000800 */
[----:B------:R1:W-:Y:S01]  /*1a6c0*/  SYNCS.ARRIVE.TRANS64.RED.A1T0 RZ, [R126+URZ], RZ ;  /* 0x000000ff7eff79a7 */ /* 0x0003e2000810043f */
[-CC-:B------:R-:W-:Y:S01]  /*1a6d0*/  FFMA.FTZ R20, R135, R3.reuse, -R132.reuse ;  /* 0x0000000387147223 */ /* 0x180fe20000010884 */
[-CC-:B------:R-:W-:Y:S01]  /*1a6e0*/  FFMA.FTZ R183, R138, R3.reuse, -R132.reuse ;  /* 0x000000038ab77223 */ /* 0x180fe20000010884 */
[-CC-:B------:R-:W-:Y:S01]  /*1a6f0*/  FFMA.FTZ R139, R139, R3.reuse, -R132.reuse ;  /* 0x000000038b8b7223 */ /* 0x180fe20000010884 */
[-CC-:B------:R-:W-:Y:S01]  /*1a700*/  FFMA.FTZ R177, R142, R3.reuse, -R132.reuse ;  /* 0x000000038eb17223 */ /* 0x180fe20000010884 */
[-CC-:B------:R-:W-:Y:S01]  /*1a710*/  FFMA.FTZ R131, R143, R3.reuse, -R132.reuse ;  /* 0x000000038f837223 */ /* 0x180fe20000010884 */
[----:B------:R-:W-:Y:S01]  /*1a720*/  FFMA.FTZ R179, R146, R3, -R132 ;  /* 0x0000000392b37223 */ /* 0x000fe20000010884 */
[----:B------:R-:W2:Y:S01]  /*1a730*/  MUFU.EX2 R189, R189 ;  /* 0x000000bd00bd7308 */ /* 0x000ea20000000800 */
        /* <DEDUP_REMOVED lines=10> */
[-C--:B-1----:R-:W-:Y:S01]  /*1a7e0*/  FFMA.FTZ R126, R163, R3.reuse, -R132 ;  /* 0x00000003a37e7223 */ /* 0x082fe20000010884 */
[-CC-:B------:R-:W-:Y:S01]  /*1a7f0*/  FFMA.FTZ R182, R136, R3.reuse, -R10.reuse ;  /* 0x0000000388b67223 */ /* 0x180fe2000001080a */
[-CC-:B------:R-:W-:Y:S01]  /*1a800*/  FFMA.FTZ R124, R137, R3.reuse, -R10.reuse ;  /* 0x00000003897c7223 */ /* 0x180fe2000001080a */
[-CC-:B------:R-:W-:Y:S01]  /*1a810*/  FFMA.FTZ R176, R140, R3.reuse, -R10.reuse ;  /* 0x000000038cb07223 */ /* 0x180fe2000001080a */
[-CC-:B------:R-:W-:Y:S01]  /*1a820*/  FFMA.FTZ R121, R141, R3.reuse, -R10.reuse ;  /* 0x000000038d797223 */ /* 0x180fe2000001080a */
[----:B------:R-:W1:Y:S01]  /*1a830*/  MUFU.EX2 R129, R129 ;  /* 0x0000008100817308 */ /* 0x000e620000000800 */
[----:B--2---:R-:W-:Y:S01]  /*1a840*/  FFMA.FTZ R6, R5, R6, R189 ;  /* 0x0000000605067223 */ /* 0x004fe200000100bd */
[-CC-:B------:R-:W-:Y:S01]  /*1a850*/  FFMA.FTZ R178, R144, R3.reuse, -R10.reuse ;  /* 0x0000000390b27223 */ /* 0x180fe2000001080a */
[-CC-:B------:R-:W-:Y:S01]  /*1a860*/  FFMA.FTZ R120, R145, R3.reuse, -R10.reuse ;  /* 0x0000000391787223 */ /* 0x180fe2000001080a */
[-CC-:B------:R-:W-:Y:S01]  /*1a870*/  FFMA.FTZ R172, R148, R3.reuse, -R10.reuse ;  /* 0x0000000394ac7223 */ /* 0x180fe2000001080a */
[-CC-:B------:R-:W-:Y:S01]  /*1a880*/  FFMA.FTZ R11, R149, R3.reuse, -R10.reuse ;  /* 0x00000003950b7223 */ /* 0x180fe2000001080a */
[-CC-:B------:R-:W-:Y:S01]  /*1a890*/  FFMA.FTZ R174, R152, R3.reuse, -R10.reuse ;  /* 0x0000000398ae7223 */ /* 0x180fe2000001080a */
[-CC-:B------:R-:W-:Y:S01]  /*1a8a0*/  FFMA.FTZ R9, R153, R3.reuse, -R10.reuse ;  /* 0x0000000399097223 */ /* 0x180fe2000001080a */
[----:B------:R-:W2:Y:S01]  /*1a8b0*/  MUFU.EX2 R190, R190 ;  /* 0x000000be00be7308 */ /* 0x000ea20000000800 */
[----:B0-----:R-:W-:Y:S01]  /*1a8c0*/  FADD.FTZ R7, R166, R7 ;  /* 0x00000007a6077221 */ /* 0x001fe20000010000 */
[-CC-:B------:R-:W-:Y:S01]  /*1a8d0*/  FFMA.FTZ R168, R156, R3.reuse, -R10.reuse ;  /* 0x000000039ca87223 */ /* 0x180fe2000001080a */
[-CC-:B------:R-:W-:Y:S01]  /*1a8e0*/  FFMA.FTZ R8, R157, R3.reuse, -R10.reuse ;  /* 0x000000039d087223 */ /* 0x180fe2000001080a */
[-CC-:B------:R-:W-:Y:S01]  /*1a8f0*/  FFMA.FTZ R170, R160, R3.reuse, -R10.reuse ;  /* 0x00000003a0aa7223 */ /* 0x180fe2000001080a */
[----:B------:R-:W-:-:S03]  /*1a900*/  FFMA.FTZ R10, R161, R3, -R10 ;  /* 0x00000003a10a7223 */ /* 0x000fc6000001080a */
        /* <DEDUP_REMOVED lines=90> */
.L_x_2888:
[C---:B------:R-:W-:Y:S01]  /*1aeb0*/  ISETP.GT.AND P1, PT, R12.reuse, RZ, PT ;  /* 0x000000ff0c00720c */ /* 0x040fe20003f24270 */
        /* <DEDUP_REMOVED lines=33> */
.L_x_2876:
[----:B------:R-:W-:Y:S05]  /*1b0d0*/  BSYNC B0 ;  /* 0x0000000000007941 */ /* 0x000fea0003800000 */
.L_x_2875:
        /* <DEDUP_REMOVED lines=99> */
.L_x_2890:
[----:B------:R-:W-:Y:S01]  /*1b710*/  IMAD R10, R196, 0x8, R2 ;  /* 0x00000008c40a7824 */ /* 0x000fe200078e0202 */
[----:B------:R-:W-:-:S04]  /*1b720*/  SHF.L.U32 R5, R199, 0x1f, RZ ;  /* 0x0000001fc7057819 */ /* 0x000fc800000006ff */
[----:B------:R0:W1:Y:S01]  /*1b730*/  SYNCS.PHASECHK.TRANS64.TRYWAIT P1, [R10+URZ+0x30850], R5 ;  /* 0x030850050a0075a7 */ /* 0x000062000802017f */
[----:B------:R-:W-:Y:S05]  /*1b740*/  @!P0 BRA `(.L_x_2891) ;  /* 0x0000000000048947 */ /* 0x000fea0003800000 */
[----:B------:R-:W-:Y:S01]  /*1b750*/  BPT.TRAP 0x1 ;  /* 0x000000040000795c */ /* 0x000fe20000300000 */
.L_x_2891:
        /* <DEDUP_REMOVED lines=9> */
.L_x_2893:
[----:B------:R-:W-:Y:S05]  /*1b7f0*/  BSYNC B0 ;  /* 0x0000000000007941 */ /* 0x000fea0003800000 */
.L_x_2892:
[----:B------:R-:W-:Y:S01]  /*1b800*/  IMAD.MOV.U32 R8, RZ, RZ, R2 ;  /* 0x000000ffff087224 */ /* 0x000fe200078e0002 */
[----:B------:R-:W-:Y:S01]  /*1b810*/  WARPGROUP.ARRIVE ;  /* 0x00000000000079c5 */ /* 0x000fe20000000000 */
[----:B------:R-:W-:-:S03]  /*1b820*/  IMAD.MOV.U32 R9, RZ, RZ, 0x40000040 ;  /* 0x40000040ff097424 */ /* 0x000fc600078e00ff */
        /* <DEDUP_REMOVED lines=30> */
[----:B------:R-:W0:Y:S02]  /*1ba10*/  SHFL.BFLY PT, R2, R7, 0x2, 0x1f ;  /* 0x0c401f0007027f89 */ /* 0x000e2400000e0000 */
[----:B01----:R-:W-:Y:S01]  /*1ba20*/  FADD.FTZ R5, R2, R7 ;  /* 0x0000000702057221 */ /* 0x003fe20000010000 */
[----:B------:R-:W-:-:S04]  /*1ba30*/  IMAD.MOV.U32 R7, RZ, RZ, RZ ;  /* 0x000000ffff077224 */ /* 0x000fc800078e00ff */
[----:B------:R-:W0:Y:S02]  /*1ba40*/  SHFL.BFLY PT, R2, R5, 0x1, 0x1f ;  /* 0x0c201f0005027f89 */ /* 0x000e2400000e0000 */
[----:B0-----:R-:W-:Y:S01]  /*1ba50*/  FADD.FTZ R12, R5, R2 ;  /* 0x00000002050c7221 */ /* 0x001fe20000010000 */
[----:B------:R-:W-:Y:S02]  /*1ba60*/  IMAD.MOV.U32 R2, RZ, RZ, RZ ;  /* 0x000000ffff027224 */ /* 0x000fe400078e00ff */
[----:B------:R-:W-:Y:S02]  /*1ba70*/  IMAD.MOV.U32 R5, RZ, RZ, -0x800000 ;  /* 0xff800000ff057424 */ /* 0x000fe400078e00ff */
[----:B------:R-:W-:-:S13]  /*1ba80*/  FSETP.NE.FTZ.AND P1, PT, R12, RZ, PT ;  /* 0x000000ff0c00720b */ /* 0x000fda0003f35000 */
[----:B------:R-:W-:Y:S01]  /*1ba90*/  @P1 MUFU.RCP R7, R12 ;  /* 0x0000000c00071308 */ /* 0x000fe20000001000 */
[----:B------:R-:W-:Y:S02]  /*1baa0*/  WARPGROUP.DEPBAR.LE gsb0, 0x0 ;  /* 0x00008000000079c5 */ /* 0x000fe40000010000 */
[----:B------:R-:W-:-:S06]  /*1bab0*/  WARPGROUP.ARRIVE ;  /* 0x00000000000079c5 */ /* 0x000fcc0000000000 */
[----:B------:R-:W-:Y:S01]  /*1bac0*/  HGMMA.64x192x16.F32.BF16 R24, R172, gdesc[UR4].tnspB, R24, gsb0 ;  /* 0x42e00004ac187df0 */ /* 0x000fe20008001818 */
[----:B------:R-:W-:Y:S02]  /*1bad0*/  R2UR UR6, R8 ;  /* 0x00000000080672ca */ /* 0x000fe400000e0000 */
[----:B------:R-:W-:Y:S02]  /*1bae0*/  R2UR UR7, R9 ;  /* 0x00000000090772ca */ /* 0x000fe400000e0000 */
[----:B------:R-:W0:Y:S02]  /*1baf0*/  SHFL.BFLY PT, R9, R6, 0x2, 0x1f ;  /* 0x0c401f0006097f89 */ /* 0x000e2400000e0000 */
[----:B0-----:R-:W-:Y:S01]  /*1bb00*/  FADD.FTZ R9, R9, R6 ;  /* 0x0000000609097221 */ /* 0x001fe20000010000 */
[----:B------:R-:W-:-:S04]  /*1bb10*/  IMAD.MOV.U32 R6, RZ, RZ, -0x800000 ;  /* 0xff800000ff067424 */ /* 0x000fc800078e00ff */
[----:B------:R-:W0:Y:S02]  /*1bb20*/  SHFL.BFLY PT, R8, R9, 0x1, 0x1f ;  /* 0x0c201f0009087f89 */ /* 0x000e2400000e0000 */
[----:B0-----:R-:W-:Y:S01]  /*1bb30*/  FADD.FTZ R13, R9, R8 ;  /* 0x00000008090d7221 */ /* 0x001fe20000010000 */
[----:B------:R-:W-:Y:S01]  /*1bb40*/  @P1 FMUL.FTZ R9, R3, 0.69314718246459960938 ;  /* 0x3f31721803091820 */ /* 0x000fe20000410000 */
[----:B------:R-:W0:Y:S03]  /*1bb50*/  @P1 MUFU.LG2 R8, R12 ;  /* 0x0000000c00081308 */ /* 0x000e260000000c00 */
[----:B------:R-:W-:-:S13]  /*1bb60*/  FSETP.NE.FTZ.AND P2, PT, R13, RZ, PT ;  /* 0x000000ff0d00720b */ /* 0x000fda0003f55000 */
[----:B------:R-:W1:Y:S01]  /*1bb70*/  @P2 MUFU.LG2 R11, R13 ;  /* 0x0000000d000b2308 */ /* 0x000e620000000c00 */
[----:B------:R-:W-:Y:S01]  /*1bb80*/  @P2 FMUL.FTZ R14, R3, 0.69314718246459960938 ;  /* 0x3f317218030e2820 */ /* 0x000fe20000410000 */
[----:B0-----:R-:W-:-:S04]  /*1bb90*/  @P1 FMUL.FTZ R8, R8, 0.69314718246459960938 ;  /* 0x3f31721808081820 */ /* 0x001fc80000410000 */
[----:B------:R-:W-:Y:S02]  /*1bba0*/  @P1 FFMA.FTZ R5, R9, R0, R8 ;  /* 0x0000000009051223 */ /* 0x000fe40000010008 */
[----:B------:R0:W2:Y:S01]  /*1bbb0*/  @P2 MUFU.RCP R2, R13 ;  /* 0x0000000d00022308 */ /* 0x0000a20000001000 */
[----:B-1----:R-:W-:-:S04]  /*1bbc0*/  @P2 FMUL.FTZ R11, R11, 0.69314718246459960938 ;  /* 0x3f3172180b0b2820 */ /* 0x002fc80000410000 */
[----:B------:R-:W-:Y:S01]  /*1bbd0*/  @P2 FFMA.FTZ R6, R14, R4, R11 ;  /* 0x000000040e062223 */ /* 0x000fe2000001000b */
[----:B------:R-:W-:Y:S02]  /*1bbe0*/  WARPGROUP.DEPBAR.LE gsb0, 0x0 ;  /* 0x00008000000079c5 */ /* 0x000fe40000010000 */
[----:B------:R-:W-:-:S06]  /*1bbf0*/  WARPGROUP.ARRIVE ;  /* 0x00000000000079c5 */ /* 0x000fcc0000000000 */
[----:B------:R-:W-:Y:S03]  /*1bc00*/  HGMMA.64x192x16.F32.BF16 R24, R168, gdesc[UR4].tnspB, R24, gsb0 ;  /* 0x42e00004a8187df0 */ /* 0x000fe60008001818 */
[----:B------:R-:W-:Y:S02]  /*1bc10*/  WARPGROUP.DEPBAR.LE gsb0, 0x0 ;  /* 0x00008000000079c5 */ /* 0x000fe40000010000 */
[----:B0-2---:R-:W-:Y:S05]  /*1bc20*/  @!P0 BRA `(.L_x_2895) ;  /* 0x0000000000048947 */ /* 0x005fea0003800000 */
[----:B------:R-:W-:Y:S01]  /*1bc30*/  BPT.TRAP 0x1 ;  /* 0x000000040000795c */ /* 0x000fe20000300000 */
.L_x_2895:
[----:B------:R-:W2:Y:S01]  /*1bc40*/  LDL.LU R9, [R1+0x50] ;  /* 0x0000500001097983 */ /* 0x000ea20000300800 */
[----:B------:R-:W-:Y:S01]  /*1bc50*/  VIADD R10, R10, 0x30860 ;  /* 0x000308600a0a7836 */ /* 0x000fe20000000000 */
[----:B------:R-:W-:Y:S01]  /*1bc60*/  IADD3 R196, R196, 0x1, RZ ;  /* 0x00000001c4c47810 */ /* 0x000fe20007ffe0ff */
[-C--:B------:R-:W-:Y:S01]  /*1bc70*/  FMUL.FTZ R124, R83, R2.reuse ;  /* 0x00000002537c7220 */ /* 0x080fe20000410000 */
        /* <DEDUP_REMOVED lines=104> */
.L_x_2796:
        /* <DEDUP_REMOVED lines=10> */
[----:B0-----:R-:W0:Y:S01]  /*1c3a0*/  S2R R9, SR_SWINHI ;  /* 0x0000000000097919 */ /* 0x001e220000002f00 */
[----:B------:R-:W-:Y:S01]  /*1c3b0*/  F2FP.BF16.F32.PACK_AB R24, R25, R24 ;  /* 0x000000181918723e */ /* 0x000fe200000010ff */
[----:B------:R-:W-:Y:S01]  /*1c3c0*/  ULDC.64 UR4, c[0x0][0xc00] ;  /* 0x0003000000047ab9 */ /* 0x000fe20000000a00 */
[----:B------:R-:W4:Y:S04]  /*1c3d0*/  LDL.LU R102, [R1+0x44] ;  /* 0x0000440001667983 */ /* 0x000f280000300800 */
[----:B------:R-:W4:Y:S01]  /*1c3e0*/  LDL.LU R94, [R1+0x48] ;  /* 0x00004800015e7983 */ /* 0x000f220000300800 */
[----:B------:R-:W-:Y:S02]  /*1c3f0*/  MOV R12, R2 ;  /* 0x00000002000c7202 */ /* 0x000fe40000000f00 */
[----:B0-----:R-:W-:-:S02]  /*1c400*/  MOV R13, R9 ;  /* 0x00000009000d7202 */ /* 0x001fc40000000f00 */
        /* <DEDUP_REMOVED lines=35> */
[----:B---3--:R-:W-:-:S03]  /*1c640*/  IMAD.WIDE R74, R10, 0x2, R12 ;  /* 0x000000020a4a7825 */ /* 0x008fc600078e020c */
[----:B------:R-:W-:-:S04]  /*1c650*/  IADD3 R111, P2, R74, 0x20, RZ ;  /* 0x000000204a6f7810 */ /* 0x000fc80007f5e0ff */
[----:B------:R-:W-:Y:S02]  /*1c660*/  LOP3.LUT R10, R111, 0x380, RZ, 0xc0, !PT ;  /* 0x000003806f0a7812 */ /* 0x000fe400078ec0ff */
[----:B------:R-:W-:Y:S02]  /*1c670*/  IADD3 R143, P6, R74, 0x60, RZ ;  /* 0x000000604a8f7810 */ /* 0x000fe40007fde0ff */
[----:B------:R-:W-:Y:S02]  /*1c680*/  SHF.R.U64 R10, R10, 0x3, RZ ;  /* 0x000000030a0a7819 */ /* 0x000fe400000012ff */
[C---:B------:R-:W-:Y:S02]  /*1c690*/  IADD3 R46, P0, R74.reuse, 0x4020, RZ ;  /* 0x000040204a2e7810 */ /* 0x040fe40007f1e0ff */
[----:B------:R-:W-:Y:S02]  /*1c6a0*/  IADD3 R141, P1, R74, 0x40, RZ ;  /* 0x000000404a8d7810 */ /* 0x000fe40007f3e0ff */
[----:B------:R-:W-:-:S02]  /*1c6b0*/  LOP3.LUT R20, R143, 0x380, RZ, 0xc0, !PT ;  /* 0x000003808f147812 */ /* 0x000fc400078ec0ff */
[----:B------:R-:W-:Y:S02]  /*1c6c0*/  IADD3 R145, P5, R74, 0x4000, RZ ;  /* 0x000040004a917810 */ /* 0x000fe40007fbe0ff */
[----:B------:R-:W-:Y:S02]  /*1c6d0*/  LOP3.LUT R10, R10, R111, RZ, 0x3c, !PT ;  /* 0x0000006f0a0a7212 */ /* 0x000fe400078e3cff */
[----:B------:R-:W-:Y:S02]  /*1c6e0*/  LOP3.LUT R111, R46, 0x380, RZ, 0xc0, !PT ;  /* 0x000003802e6f7812 */ /* 0x000fe400078ec0ff */
[----:B------:R-:W-:Y:S01]  /*1c6f0*/  LOP3.LUT R14, R141, 0x380, RZ, 0xc0, !PT ;  /* 0x000003808d0e7812 */ /* 0x000fe200078ec0ff */
[--C-:B------:R-:W-:Y:S01]  /*1c700*/  IMAD.X R15, RZ, RZ, R75.reuse, P1 ;  /* 0x000000ffff0f7224 */ /* 0x100fe200008e064b */
[----:B------:R-:W-:Y:S02]  /*1c710*/  LOP3.LUT R9, R74, 0x380, RZ, 0xc0, !PT ;  /* 0x000003804a097812 */ /* 0x000fe400078ec0ff */
[----:B------:R-:W-:Y:S01]  /*1c720*/  SHF.R.U64 R20, R20, 0x3, RZ ;  /* 0x0000000314147819 */ /* 0x000fe200000012ff */
[----:B------:R-:W-:Y:S01]  /*1c730*/  IMAD.X R39, RZ, RZ, R75, P5 ;  /* 0x000000ffff277224 */ /* 0x000fe200028e064b */
[----:B------:R-:W-:-:S02]  /*1c740*/  IADD3 R58, P3, R74, 0x4060, RZ ;  /* 0x000040604a3a7810 */ /* 0x000fc40007f7e0ff */
[C---:B--2---:R-:W-:Y:S02]  /*1c750*/  IADD3 R28, P1, R74.reuse, 0x8020, RZ ;  /* 0x000080204a1c7810 */ /* 0x044fe40007f3e0ff */
[----:B------:R-:W-:Y:S02]  /*1c760*/  LOP3.LUT R38, R145, 0x380, RZ, 0xc0, !PT ;  /* 0x0000038091267812 */ /* 0x000fe400078ec0ff */
[----:B------:R-:W-:Y:S02]  /*1c770*/  SHF.R.U64 R111, R111, 0x3, RZ ;  /* 0x000000036f6f7819 */ /* 0x000fe400000012ff */
[----:B------:R-:W-:Y:S02]  /*1c780*/  IADD3 R72, P5, R74, 0x8060, RZ ;  /* 0x000080604a487810 */ /* 0x000fe40007fbe0ff */
[----:B------:R-:W-:Y:S02]  /*1c790*/  SHF.R.U64 R14, R14, 0x3, RZ ;  /* 0x000000030e0e7819 */ /* 0x000fe400000012ff */
[----:B------:R-:W-:-:S02]  /*1c7a0*/  IADD3 R54, P4, R74, 0x4040, RZ ;  /* 0x000040404a367810 */ /* 0x000fc40007f9e0ff */
[----:B------:R-:W-:Y:S02]  /*1c7b0*/  SHF.R.U64 R9, R9, 0x3, RZ ;  /* 0x0000000309097819 */ /* 0x000fe400000012ff */
[----:B------:R-:W-:Y:S01]  /*1c7c0*/  LOP3.LUT R20, R20, R143, RZ, 0x3c, !PT ;  /* 0x0000008f14147212 */ /* 0x000fe200078e3cff */
[--C-:B------:R-:W-:Y:S01]  /*1c7d0*/  IMAD.X R11, RZ, RZ, R75.reuse, P2 ;  /* 0x000000ffff0b7224 */ /* 0x100fe200010e064b */
[----:B------:R-:W-:Y:S01]  /*1c7e0*/  LOP3.LUT R143, R58, 0x380, RZ, 0xc0, !PT ;  /* 0x000003803a8f7812 */ /* 0x000fe200078ec0ff */
[----:B------:R-:W-:Y:S01]  /*1c7f0*/  IMAD.X R21, RZ, RZ, R75, P6 ;  /* 0x000000ffff157224 */ /* 0x000fe200030e064b */
[----:B------:R-:W-:Y:S02]  /*1c800*/  SHF.R.U64 R38, R38, 0x3, RZ ;  /* 0x0000000326267819 */ /* 0x000fe400000012ff */
[----:B------:R-:W-:Y:S02]  /*1c810*/  LOP3.LUT R46, R111, R46, RZ, 0x3c, !PT ;  /* 0x0000002e6f2e7212 */ /* 0x000fe400078e3cff */
[----:B------:R-:W-:-:S02]  /*1c820*/  LOP3.LUT R66, R28, 0x380, RZ, 0xc0, !PT ;  /* 0x000003801c427812 */ /* 0x000fc400078ec0ff */
[C---:B------:R-:W-:Y:S02]  /*1c830*/  IADD3 R62, P2, R74.reuse, 0x8000, RZ ;  /* 0x000080004a3e7810 */ /* 0x040fe40007f5e0ff */
[----:B------:R-:W-:Y:S02]  /*1c840*/  IADD3 R70, P6, R74, 0x8040, RZ ;  /* 0x000080404a467810 */ /* 0x000fe40007fde0ff */
[----:B------:R-:W-:Y:S02]  /*1c850*/  LOP3.LUT R14, R14, R141, RZ, 0x3c, !PT ;  /* 0x0000008d0e0e7212 */ /* 0x000fe400078e3cff */
[----:B------:R-:W-:Y:S02]  /*1c860*/  LOP3.LUT R111, R72, 0x380, RZ, 0xc0, !PT ;  /* 0x00000380486f7812 */ /* 0x000fe400078ec0ff */
[----:B------:R-:W-:Y:S02]  /*1c870*/  LOP3.LUT R74, R9, R74, RZ, 0x3c, !PT ;  /* 0x0000004a094a7212 */ /* 0x000fe400078e3cff */
[----:B------:R-:W-:-:S02]  /*1c880*/  LOP3.LUT R141, R54, 0x380, RZ, 0xc0, !PT ;  /* 0x00000380368d7812 */ /* 0x000fc400078ec0ff */
[----:B------:R-:W-:Y:S02]  /*1c890*/  SHF.R.U64 R143, R143, 0x3, RZ ;  /* 0x000000038f8f7819 */ /* 0x000fe400000012ff */
[----:B------:R-:W-:Y:S02]  /*1c8a0*/  LOP3.LUT R38, R38, R145, RZ, 0x3c, !PT ;  /* 0x0000009126267212 */ /* 0x000fe400078e3cff */
[----:B------:R-:W-:Y:S01]  /*1c8b0*/  SHF.R.U64 R3, R66, 0x3, RZ ;  /* 0x0000000342037819 */ /* 0x000fe200000012ff */
[--C-:B------:R-:W-:Y:S01]  /*1c8c0*/  IMAD.X R47, RZ, RZ, R75.reuse, P0 ;  /* 0x000000ffff2f7224 */ /* 0x100fe200000e064b */
[----:B------:R-:W-:Y:S01]  /*1c8d0*/  LOP3.LUT R145, R62, 0x380, RZ, 0xc0, !PT ;  /* 0x000003803e917812 */ /* 0x000fe200078ec0ff */
[--C-:B------:R-:W-:Y:S01]  /*1c8e0*/  IMAD.X R55, RZ, RZ, R75.reuse, P4 ;  /* 0x000000ffff377224 */ /* 0x100fe200020e064b */
[----:B------:R-:W-:Y:S01]  /*1c8f0*/  SHF.R.U64 R111, R111, 0x3, RZ ;  /* 0x000000036f6f7819 */ /* 0x000fe200000012ff */
[--C-:B------:R-:W-:Y:S01]  /*1c900*/  IMAD.X R59, RZ, RZ, R75.reuse, P3 ;  /* 0x000000ffff3b7224 */ /* 0x100fe200018e064b */
[----:B------:R-:W-:Y:S01]  /*1c910*/  SHF.R.U64 R141, R141, 0x3, RZ ;  /* 0x000000038d8d7819 */ /* 0x000fe200000012ff */
[--C-:B------:R-:W-:Y:S01]  /*1c920*/  IMAD.X R63, RZ, RZ, R75.reuse, P2 ;  /* 0x000000ffff3f7224 */ /* 0x100fe200010e064b */
[----:B------:R-:W-:Y:S01]  /*1c930*/  MOV R74, R74 ;  /* 0x0000004a004a7202 */ /* 0x000fe20000000f00 */
[----:B------:R-:W-:Y:S01]  /*1c940*/  BAR.SYNC.DEFER_BLOCKING 0x1, 0x100 ;  /* 0x0044000000007b1d */ /* 0x000fe20000010000 */
[--C-:B------:R-:W-:Y:S01]  /*1c950*/  IMAD.X R67, RZ, RZ, R75.reuse, P1 ;  /* 0x000000ffff437224 */ /* 0x100fe200008e064b */
[----:B------:R-:W-:Y:S01]  /*1c960*/  LOP3.LUT R58, R143, R58, RZ, 0x3c, !PT ;  /* 0x0000003a8f3a7212 */ /* 0x000fe200078e3cff */
[----:B------:R-:W-:-:S02]  /*1c970*/  IMAD.X R71, RZ, RZ, R75, P6 ;  /* 0x000000ffff477224 */ /* 0x000fc400030e064b */
[----:B------:R-:W-:Y:S01]  /*1c980*/  IMAD.X R9, RZ, RZ, R75, P5 ;  /* 0x000000ffff097224 */ /* 0x000fe200028e064b */
[----:B------:R-:W-:Y:S02]  /*1c990*/  LOP3.LUT R75, R70, 0x380, RZ, 0xc0, !PT ;  /* 0x00000380464b7812 */ /* 0x000fe400078ec0ff */
[----:B------:R-:W-:Y:S02]  /*1c9a0*/  LOP3.LUT R66, R3, R28, RZ, 0x3c, !PT ;  /* 0x0000001c03427212 */ /* 0x000fe400078e3cff */
[----:B------:R-:W-:Y:S02]  /*1c9b0*/  MOV R10, R10 ;  /* 0x0000000a000a7202 */ /* 0x000fe40000000f00 */
[----:B------:R-:W-:Y:S02]  /*1c9c0*/  SHF.R.U64 R145, R145, 0x3, RZ ;  /* 0x0000000391917819 */ /* 0x000fe400000012ff */
[----:B------:R-:W-:Y:S02]  /*1c9d0*/  LOP3.LUT R8, R111, R72, RZ, 0x3c, !PT ;  /* 0x000000486f087212 */ /* 0x000fe400078e3cff */
[----:B------:R-:W-:-:S02]  /*1c9e0*/  LOP3.LUT R54, R141, R54, RZ, 0x3c, !PT ;  /* 0x000000368d367212 */ /* 0x000fc400078e3cff */
[----:B------:R-:W-:Y:S02]  /*1c9f0*/  MOV R14, R14 ;  /* 0x0000000e000e7202 */ /* 0x000fe40000000f00 */
[----:B------:R-:W-:Y:S02]  /*1ca00*/  SHF.R.U64 R75, R75, 0x3, RZ ;  /* 0x000000034b4b7819 */ /* 0x000fe400000012ff */
[----:B------:R-:W-:Y:S02]  /*1ca10*/  MOV R20, R20 ;  /* 0x0000001400147202 */ /* 0x000fe40000000f00 */
[----:B------:R-:W-:Y:S01]  /*1ca20*/  MOV R3, R58 ;  /* 0x0000003a00037202 */ /* 0x000fe20000000f00 */
[----:B------:R-:W-:Y:S01]  /*1ca30*/  STSM.16.M88.4 [R74], R24 ;  /* 0x000000184a007844 */ /* 0x000fe20000000200 */
[----:B------:R-:W-:Y:S02]  /*1ca40*/  MOV R38, R38 ;  /* 0x0000002600267202 */ /* 0x000fe40000000f00 */
[----:B------:R-:W-:Y:S01]  /*1ca50*/  MOV R0, R66 ;  /* 0x0000004200007202 */ /* 0x000fe20000000f00 */
[----:B------:R0:W-:Y:S01]  /*1ca60*/  STSM.16.M88.4 [R10], R32 ;  /* 0x000000200a007844 */ /* 0x0001e20000000200 */
[----:B------:R-:W-:-:S02]  /*1ca70*/  F2FP.BF16.F32.PACK_AB R58, R61, R60 ;  /* 0x0000003c3d3a723e */ /* 0x000fc400000010ff */
[----:B------:R-:W-:Y:S02]  /*1ca80*/  F2FP.BF16.F32.PACK_AB R59, R129, R112 ;  /* 0x00000070813b723e */ /* 0x000fe400000010ff */
[----:B------:R-:W-:Y:S02]  /*1ca90*/  LOP3.LUT R62, R145, R62, RZ, 0x3c, !PT ;  /* 0x0000003e913e7212 */ /* 0x000fe400078e3cff */
[----:B------:R-:W-:Y:S02]  /*1caa0*/  MOV R46, R46 ;  /* 0x0000002e002e7202 */ /* 0x000fe40000000f00 */
[----:B------:R-:W-:Y:S02]  /*1cab0*/  MOV R21, R8 ;  /* 0x0000000800157202 */ /* 0x000fe40000000f00 */
[----:B------:R-:W-:Y:S02]  /*1cac0*/  F2FP.BF16.F32.PACK_AB R66, R69, R68 ;  /* 0x000000444542723e */ /* 0x000fe400000010ff */
[----:B------:R-:W-:Y:S01]  /*1cad0*/  F2FP.BF16.F32.PACK_AB R67, R127, R121 ;  /* 0x000000797f43723e */ /* 0x000fe200000010ff */
[----:B------:R-:W-:Y:S01]  /*1cae0*/  STSM.16.M88.4 [R14], R40 ;  /* 0x000000280e007844 */ /* 0x000fe20000000200 */
[----:B------:R-:W-:-:S02]  /*1caf0*/  MOV R54, R54 ;  /* 0x0000003600367202 */ /* 0x000fc40000000f00 */
[----:B------:R-:W-:Y:S02]  /*1cb00*/  F2FP.BF16.F32.PACK_AB R8, R73, R4 ;  /* 0x000000044908723e */ /* 0x000fe400000010ff */
[----:B------:R-:W-:Y:S02]  /*1cb10*/  F2FP.BF16.F32.PACK_AB R9, R126, R122 ;  /* 0x0000007a7e09723e */ /* 0x000fe400000010ff */
[----:B0-----:R-:W-:Y:S02]  /*1cb20*/  F2FP.BF16.F32.PACK_AB R10, R77, R76 ;  /* 0x0000004c4d0a723e */ /* 0x001fe400000010ff */
[----:B------:R-:W-:Y:S01]  /*1cb30*/  F2FP.BF16.F32.PACK_AB R11, R125, R78 ;  /* 0x0000004e7d0b723e */ /* 0x000fe200000010ff */
[----:B------:R-:W-:Y:S01]  /*1cb40*/  STSM.16.M88.4 [R20], R48 ;  /* 0x0000003014007844 */ /* 0x000fe20000000200 */
[----:B------:R-:W-:Y:S02]  /*1cb50*/  LOP3.LUT R70, R75, R70, RZ, 0x3c, !PT ;  /* 0x000000464b467212 */ /* 0x000fe400078e3cff */
[----:B------:R-:W-:Y:S01]  /*1cb60*/  MOV R62, R62 ;  /* 0x0000003e003e7202 */ /* 0x000fe20000000f00 */
[----:B------:R-:W-:Y:S01]  /*1cb70*/  STSM.16.M88.4 [R38], R56 ;  /* 0x0000003826007844 */ /* 0x000fe20000000200 */
[----:B------:R-:W-:-:S02]  /*1cb80*/  ISETP.NE.U32.AND P0, PT, RZ, UR4, PT ;  /* 0x00000004ff007c0c */ /* 0x000fc4000bf05070 */
[----:B----4-:R-:W-:Y:S01]  /*1cb90*/  IADD3 R24, P1, R102, UR4, RZ ;  /* 0x0000000466187c10 */ /* 0x010fe2000ff3e0ff */
[----:B------:R-:W-:Y:S01]  /*1cba0*/  STSM.16.M88.4 [R46], R64 ;  /* 0x000000402e007844 */ /* 0x000fe20000000200 */
[----:B------:R-:W-:-:S03]  /*1cbb0*/  MOV R70, R70 ;  /* 0x0000004600467202 */ /* 0x000fc60000000f00 */
[----:B------:R0:W-:Y:S01]  /*1cbc0*/  STSM.16.M88.4 [R54], R8 ;  /* 0x0000000836007844 */ /* 0x0001e20000000200 */
[----:B------:R-:W-:Y:S02]  /*1cbd0*/  ISETP.NE.AND.EX P0, PT, RZ, UR5, PT, P0 ;  /* 0x00000005ff007c0c */ /* 0x000fe4000bf05300 */
[----:B------:R-:W-:Y:S01]  /*1cbe0*/  IADD3.X R25, R94, UR5, RZ, P1, !PT ;  /* 0x000000055e197c10 */ /* 0x000fe20008ffe4ff */
[----:B------:R2:W-:Y:S01]  /*1cbf0*/  STSM.16.M88.4 [R3], R80 ;  /* 0x0000005003007844 */ /* 0x0005e20000000200 */
[----:B------:R-:W-:-:S03]  /*1cc00*/  ULDC.64 UR4, c[0x0][0xc08] ;  /* 0x0003020000047ab9 */ /* 0x000fc60000000a00 */
[----:B------:R-:W-:Y:S01]  /*1cc10*/  STSM.16.M88.4 [R62], R88 ;  /* 0x000000583e007844 */ /* 0x000fe20000000200 */
[----:B------:R-:W-:-:S03]  /*1cc20*/  ISETP.NE.U32.AND P2, PT, RZ, UR4, PT ;  /* 0x00000004ff007c0c */ /* 0x000fc6000bf45070 */
[----:B------:R3:W-:Y:S01]  /*1cc30*/  STSM.16.M88.4 [R0], R96 ;  /* 0x0000006000007844 */ /* 0x0007e20000000200 */
[----:B0-----:R-:W-:Y:S02]  /*1cc40*/  F2FP.BF16.F32.PACK_AB R8, R113, R139 ;  /* 0x0000008b7108723e */ /* 0x001fe400000010ff */
[----:B------:R-:W-:Y:S02]  /*1cc50*/  F2FP.BF16.F32.PACK_AB R9, R115, R114 ;  /* 0x000000727309723e */ /* 0x000fe400000010ff */
[----:B------:R-:W-:Y:S02]  /*1cc60*/  F2FP.BF16.F32.PACK_AB R10, R117, R116 ;  /* 0x00000074750a723e */ /* 0x000fe400000010ff */
[----:B------:R-:W-:Y:S01]  /*1cc70*/  F2FP.BF16.F32.PACK_AB R11, R119, R118 ;  /* 0x00000076770b723e */ /* 0x000fe200000010ff */
[----:B------:R0:W-:Y:S01]  /*1cc80*/  STSM.16.M88.4 [R70], R104 ;  /* 0x0000006846007844 */ /* 0x0001e20000000200 */
[----:B------:R-:W-:Y:S01]  /*1cc90*/  ISETP.NE.AND.EX P2, PT, RZ, UR5, PT, P2 ;  /* 0x00000005ff007c0c */ /* 0x000fe2000bf45320 */
[----:B------:R-:W-:Y:S01]  /*1cca0*/  IMAD.MOV.U32 R20, RZ, RZ, RZ ;  /* 0x000000ffff147224 */ /* 0x000fe200078e00ff */
[----:B--2---:R-:W2:Y:S01]  /*1ccb0*/  LDC R3, c[0x0][0xbe8] ;  /* 0x0002fa00ff037b82 */ /* 0x004ea20000000800 */
[----:B------:R0:W-:Y:S07]  /*1ccc0*/  STSM.16.M88.4 [R21], R8 ;  /* 0x0000000815007844 */ /* 0x0001ee0000000200 */
[----:B------:R-:W-:Y:S03]  /*1ccd0*/  BAR.SYNC.DEFER_BLOCKING 0x1, 0x100 ;  /* 0x0044000000007b1d */ /* 0x000fe60000010000 */
[----:B------:R-:W-:-:S03]  /*1cce0*/  @P2 IADD3 R14, P3, R102, UR4, RZ ;  /* 0x00000004660e2c10 */ /* 0x000fc6000ff7e0ff */
[----:B------:R-:W-:Y:S02]  /*1ccf0*/  ULDC UR4, c[0x0][0xa88] ;  /* 0x0002a20000047ab9 */ /* 0x000fe40000000800 */
[----:B------:R-:W-:Y:S01]  /*1cd00*/  IMAD.U32 R4, RZ, RZ, UR4 ;  /* 0x00000004ff047e24 */ /* 0x000fe2000f8e00ff */
[----:B------:R-:W-:Y:S01]  /*1cd10*/  @P2 IADD3.X R15, R94, UR5, RZ, P3, !PT ;  /* 0x000000055e0f2c10 */ /* 0x000fe20009ffe4ff */
[----:B------:R0:W5:Y:S04]  /*1cd20*/  @P0 LDG.E R20, desc[UR60][R24.64] ;  /* 0x0000003c18140981 */ /* 0x000168000c1e1900 */
[----:B------:R0:W5:Y:S01]  /*1cd30*/  @P2 LDG.E R4, desc[UR60][R14.64] ;  /* 0x0000003c0e042981 */ /* 0x000162000c1e1900 */
[----:B--2---:R-:W-:-:S13]  /*1cd40*/  ISETP.NE.AND P1, PT, R3, 0x1, PT ;  /* 0x000000010300780c */ /* 0x004fda0003f25270 */
[----:B---3--:R-:W2:Y:S08]  /*1cd50*/  @P1 LDC R0, c[0x0][0xbec] ;  /* 0x0002fb00ff001b82 */ /* 0x008eb00000000800 */
[----:B------:R-:W3:Y:S01]  /*1cd60*/  @P1 LDC R27, c[0x0][0xbf0] ;  /* 0x0002fc00ff1b1b82 */ /* 0x000ee20000000800 */
[----:B0-----:R-:W-:Y:S05]  /*1cd70*/  @P2 BRA `(.L_x_2898) ;  /* 0x0000000000102947 */ /* 0x001fea0003800000 */
[----:B------:R-:W-:Y:S05]  /*1cd80*/  @!P0 BRA `(.L_x_2898) ;  /* 0x00000000000c8947 */ /* 0x000fea0003800000 */
[----:B------:R-:W4:Y:S04]  /*1cd90*/  LDG.E R7, desc[UR60][R24.64] ;  /* 0x0000003c18077981 */ /* 0x000f28000c1e1900 */
[----:B-----5:R-:W4:Y:S02]  /*1cda0*/  LDG.E R4, desc[UR60][R24.64+0x4] ;  /* 0x0000043c18047981 */ /* 0x020f24000c1e1900 */
[----:B----4-:R-:W-:-:S07]  /*1cdb0*/  IMAD.IADD R4, R4, 0x1, -R7 ;  /* 0x0000000104047824 */ /* 0x010fce00078e0a07 */
.L_x_2898:
[----:B------:R-:W4:Y:S01]  /*1cdc0*/  LDL R7, [R1+0x38] ;  /* 0x0000380001077983 */ /* 0x000f220000100800 */
[----:B------:R-:W-:Y:S01]  /*1cdd0*/  ULDC.64 UR4, c[0x0][0xb90] ;  /* 0x0002e40000047ab9 */ /* 0x000fe20000000a00 */
[----:B-----5:R-:W-:Y:S01]  /*1cde0*/  SHF.R.S32.HI R21, RZ, 0x1f, R20 ;  /* 0x0000001fff157819 */ /* 0x020fe20000011414 */
[----:B------:R-:W0:Y:S01]  /*1cdf0*/  @P1 LDC R69, c[0x0][0xbec] ;  /* 0x0002fb00ff451b82 */ /* 0x000e220000000800 */
[----:B------:R-:W3:Y:S04]  /*1ce00*/  LDL.LU R14, [R1+0x58] ;  /* 0x00005800010e7983 */ /* 0x000ee80000300800 */
[----:B------:R-:W3:Y:S03]  /*1ce10*/  LDL.LU R10, [R1+0x4c] ;  /* 0x00004c00010a7983 */ /* 0x000ee60000300800 */
[----:B------:R-:W1:Y:S01]  /*1ce20*/  @P1 LDC R71, c[0x0][0xbf0] ;  /* 0x0002fc00ff471b82 */ /* 0x000e620000000800 */
[----:B------:R-:W3:Y:S04]  /*1ce30*/  LDL.LU R70, [R1+0x40] ;  /* 0x0000400001467983 */ /* 0x000ee80000300800 */
[----:B------:R-:W3:Y:S04]  /*1ce40*/  LDL R68, [R1+0x5c] ;  /* 0x00005c0001447983 */ /* 0x000ee80000100800 */
[----:B------:R-:W3:Y:S04]  /*1ce50*/  LDL R66, [R1+0x3c] ;  /* 0x00003c0001427983 */ /* 0x000ee80000100800 */
[----:B------:R-:W3:Y:S01]  /*1ce60*/  LDL R34, [R1+0x80] ;  /* 0x0000800001227983 */ /* 0x000ee20000100800 */
[----:B----4-:R-:W-:-:S04]  /*1ce70*/  IMAD.IADD R25, R7, 0x1, R225 ;  /* 0x0000000107197824 */ /* 0x010fc800078e02e1 */
[----:B--2---:R-:W-:-:S04]  /*1ce80*/  @P1 IMAD.HI.U32 R0, R25, R0, RZ ;  /* 0x0000000019001227 */ /* 0x004fc800078e00ff */
[----:B------:R-:W-:Y:S01]  /*1ce90*/  IMAD.MOV.U32 R11, RZ, RZ, R25 ;  /* 0x000000ffff0b7224 */ /* 0x000fe200078e0019 */
[----:B---3--:R-:W-:Y:S02]  /*1cea0*/  @P1 SHF.R.U32.HI R11, RZ, R27, R0 ;  /* 0x0000001bff0b1219 */ /* 0x008fe40000011600 */
[----:B------:R-:W2:Y:S01]  /*1ceb0*/  LDL R27, [R1+0x60] ;  /* 0x00006000011b7983 */ /* 0x000ea20000100800 */
[----:B------:R-:W-:Y:S01]  /*1cec0*/  SHF.R.S32.HI R64, RZ, 0x1f, R70 ;  /* 0x0000001fff407819 */ /* 0x000fe20000011446 */
[----:B------:R-:W-:Y:S01]  /*1ced0*/  IMAD.WIDE.U32 R8, R70, UR4, R20 ;  /* 0x0000000446087c25 */ /* 0x000fe2000f8e0014 */
[----:B------:R-:W-:Y:S02]  /*1cee0*/  SEL R28, R10, RZ, !P0 ;  /* 0x000000ff0a1c7207 */ /* 0x000fe40004000000 */
[----:B------:R-:W-:Y:S01]  /*1cef0*/  SEL R0, R14, RZ, !P0 ;  /* 0x000000ff0e007207 */ /* 0x000fe20004000000 */
[----:B------:R-:W-:-:S04]  /*1cf00*/  IMAD R7, R64, UR4, RZ ;  /* 0x0000000440077c24 */ /* 0x000fc8000f8e02ff */
[----:B------:R-:W-:Y:S01]  /*1cf10*/  IMAD R15, R70, UR5, R7 ;  /* 0x00000005460f7c24 */ /* 0x000fe2000f8e0207 */
[----:B------:R-:W-:Y:S01]  /*1cf20*/  ULDC.64 UR4, c[0x0][0xb98] ;  /* 0x0002e60000047ab9 */ /* 0x000fe20000000a00 */
[----:B------:R-:W-:Y:S02]  /*1cf30*/  IMAD R7, R68, 0x40, R224 ;  /* 0x0000004044077824 */ /* 0x000fe400078e02e0 */
[----:B------:R-:W-:Y:S02]  /*1cf40*/  IMAD.IADD R9, R9, 0x1, R15 ;  /* 0x0000000109097824 */ /* 0x000fe400078e020f */
[----:B------:R-:W-:Y:S02]  /*1cf50*/  IMAD.MOV R10, RZ, RZ, -R11 ;  /* 0x000000ffff0a7224 */ /* 0x000fe400078e0a0b */
[----:B------:R-:W-:-:S04]  /*1cf60*/  IMAD.WIDE.U32 R8, R28, UR4, R8 ;  /* 0x000000041c087c25 */ /* 0x000fc8000f8e0008 */
[----:B------:R-:W-:-:S04]  /*1cf70*/  IMAD.WIDE R12, R7, 0x2, R12 ;  /* 0x00000002070c7825 */ /* 0x000fc800078e020c */
[----:B------:R-:W-:Y:S02]  /*1cf80*/  IMAD R15, R0, UR4, RZ ;  /* 0x00000004000f7c24 */ /* 0x000fe4000f8e02ff */
        /* <DEDUP_REMOVED lines=11> */
[----:B------:R-:W-:Y:S01]  /*1d040*/  LOP3.LUT R8, R25, 0x380, RZ, 0xc0, !PT ;  /* 0x0000038019087812 */ /* 0x000fe200078ec0ff */
[----:B------:R-:W-:Y:S02]  /*1d050*/  ULDC.64 UR4, c[0x0][0xb50] ;  /* 0x0002d40000047ab9 */ /* 0x000fe40000000a00 */
[----:B------:R-:W-:Y:S01]  /*1d060*/  IMAD.IADD R7, R11, 0x1, R9 ;  /* 0x000000010b077824 */ /* 0x000fe200078e0209 */
[----:B------:R-:W-:Y:S02]  /*1d070*/  LEA R11, P0, R10, UR4, 0x2 ;  /* 0x000000040a0b7c11 */ /* 0x000fe4000f8010ff */
[----:B------:R-:W-:Y:S02]  /*1d080*/  SHF.R.U64 R8, R8, 0x3, RZ ;  /* 0x0000000308087819 */ /* 0x000fe400000012ff */
[----:B------:R-:W-:Y:S01]  /*1d090*/  LEA.HI.X R26, R10, UR5, R7, 0x2, P0 ;  /* 0x000000050a1a7c11 */ /* 0x000fe200080f1407 */
[----:B------:R-:W-:Y:S01]  /*1d0a0*/  ULDC.64 UR4, c[0x0][0xaa0] ;  /* 0x0002a80000047ab9 */ /* 0x000fe20000000a00 */
[----:B------:R-:W-:-:S02]  /*1d0b0*/  LOP3.LUT R8, R8, R25, RZ, 0x3c, !PT ;  /* 0x0000001908087212 */ /* 0x000fc400078e3cff */
[C---:B------:R-:W-:Y:S02]  /*1d0c0*/  IADD3 R37, P0, R12.reuse, 0x5000, RZ ;  /* 0x000050000c257810 */ /* 0x040fe40007f1e0ff */
[C---:B------:R-:W-:Y:S02]  /*1d0d0*/  IADD3 R15, P6, R12.reuse, 0x2000, RZ ;  /* 0x000020000c0f7810 */ /* 0x040fe40007fde0ff */
[C---:B------:R-:W-:Y:S02]  /*1d0e0*/  IADD3 R25, P5, R12.reuse, 0x3000, RZ ;  /* 0x000030000c197810 */ /* 0x040fe40007fbe0ff */
[C---:B------:R-:W-:Y:S01]  /*1d0f0*/  IADD3 R33, P4, R12.reuse, 0x4000, RZ ;  /* 0x000040000c217810 */ /* 0x040fe20007f9e0ff */
[----:B------:R-:W-:Y:S01]  /*1d100*/  IMAD.X R9, RZ, RZ, R13, P2 ;  /* 0x000000ffff097224 */ /* 0x000fe200010e060d */
[----:B------:R-:W-:Y:S01]  /*1d110*/  IADD3 R41, P3, R12, 0x6000, RZ ;  /* 0x000060000c297810 */ /* 0x000fe20007f7e0ff */
[----:B------:R-:W-:Y:S01]  /*1d120*/  IMAD R21, R21, UR4, RZ ;  /* 0x0000000415157c24 */ /* 0x000fe2000f8e02ff */
[----:B------:R-:W-:-:S02]  /*1d130*/  LOP3.LUT R36, R37, 0x380, RZ, 0xc0, !PT ;  /* 0x0000038025247812 */ /* 0x000fc400078ec0ff */
[----:B------:R-:W-:Y:S02]  /*1d140*/  IADD3 R45, P2, R12, 0x7000, RZ ;  /* 0x000070000c2d7810 */ /* 0x000fe40007f5e0ff */
[----:B------:R-:W-:Y:S02]  /*1d150*/  LOP3.LUT R14, R15, 0x380, RZ, 0xc0, !PT ;  /* 0x000003800f0e7812 */ /* 0x000fe400078ec0ff */
[----:B------:R-:W-:Y:S02]  /*1d160*/  LOP3.LUT R24, R25, 0x380, RZ, 0xc0, !PT ;  /* 0x0000038019187812 */ /* 0x000fe400078ec0ff */
[----:B------:R-:W-:Y:S01]  /*1d170*/  LOP3.LUT R32, R33, 0x380, RZ, 0xc0, !PT ;  /* 0x0000038021207812 */ /* 0x000fe200078ec0ff */
[----:B------:R-:W-:Y:S01]  /*1d180*/  SHFL.IDX PT, R54, R11, RZ, 0x1c1f ;  /* 0x001c1fff0b367589 */ /* 0x000fe200000e0000 */
[----:B------:R-:W-:Y:S01]  /*1d190*/  LOP3.LUT R40, R41, 0x380, RZ, 0xc0, !PT ;  /* 0x0000038029287812 */ /* 0x000fe200078ec0ff */
[----:B------:R-:W-:Y:S01]  /*1d1a0*/  IMAD R67, R20, UR5, R21 ;  /* 0x0000000514437c24 */ /* 0x000fe2000f8e0215 */
[----:B------:R-:W-:Y:S01]  /*1d1b0*/  SHF.R.U64 R36, R36, 0x3, RZ ;  /* 0x0000000324247819 */ /* 0x000fe200000012ff */
[----:B------:R-:W3:Y:S01]  /*1d1c0*/  SHFL.IDX PT, R55, R26, RZ, 0x1c1f ;  /* 0x001c1fff1a377589 */ /* 0x000ee200000e0000 */
[----:B------:R-:W-:Y:S01]  /*1d1d0*/  LOP3.LUT R44, R45, 0x380, RZ, 0xc0, !PT ;  /* 0x000003802d2c7812 */ /* 0x000fe200078ec0ff */
[----:B------:R-:W-:Y:S01]  /*1d1e0*/  IMAD.WIDE.U32 R20, R20, UR4, RZ ;  /* 0x0000000414147c25 */ /* 0x000fe2000f8e00ff */
[----:B------:R-:W-:Y:S01]  /*1d1f0*/  SHF.R.U64 R14, R14, 0x3, RZ ;  /* 0x000000030e0e7819 */ /* 0x000fe200000012ff */
[----:B------:R-:W-:Y:S01]  /*1d200*/  SHFL.IDX PT, R58, R11, 0x1, 0x1c1f ;  /* 0x003c1f000b3a7f89 */ /* 0x000fe200000e0000 */
[----:B------:R-:W-:Y:S01]  /*1d210*/  SHF.R.U64 R24, R24, 0x3, RZ ;  /* 0x0000000318187819 */ /* 0x000fe200000012ff */
[----:B------:R-:W-:Y:S01]  /*1d220*/  IMAD R66, R66, 0x20, R68 ;  /* 0x0000002042427824 */ /* 0x000fe200078e0244 */
[----:B------:R-:W-:Y:S01]  /*1d230*/  SHF.R.U64 R32, R32, 0x3, RZ ;  /* 0x0000000320207819 */ /* 0x000fe200000012ff */
[----:B------:R-:W4:Y:S01]  /*1d240*/  SHFL.IDX PT, R59, R26, 0x1, 0x1c1f ;  /* 0x003c1f001a3b7f89 */ /* 0x000f2200000e0000 */
[----:B------:R-:W-:Y:S01]  /*1d250*/  SHF.R.U64 R40, R40, 0x3, RZ ;  /* 0x0000000328287819 */ /* 0x000fe200000012ff */
[----:B------:R-:W-:Y:S01]  /*1d260*/  IMAD.IADD R34, R34, 0x1, R225 ;  /* 0x0000000122227824 */ /* 0x000fe200078e02e1 */
[----:B------:R-:W-:Y:S01]  /*1d270*/  ULDC.64 UR4, c[0x0][0xae8] ;  /* 0x0002ba0000047ab9 */ /* 0x000fe20000000a00 */
[----:B------:R-:W-:Y:S01]  /*1d280*/  LOP3.LUT R36, R36, R37, RZ, 0x3c, !PT ;  /* 0x0000002524247212 */ /* 0x000fe200078e3cff */
[----:B------:R-:W-:Y:S01]  /*1d290*/  IMAD.IADD R21, R21, 0x1, R67 ;  /* 0x0000000115157824 */ /* 0x000fe200078e0243 */
[----:B------:R-:W-:Y:S01]  /*1d2a0*/  SHF.R.U64 R44, R44, 0x3, RZ ;  /* 0x000000032c2c7819 */ /* 0x000fe200000012ff */
[----:B------:R-:W-:Y:S01]  /*1d2b0*/  IMAD R64, R64, UR4, RZ ;  /* 0x0000000440407c24 */ /* 0x000fe2000f8e02ff */
[----:B------:R-:W-:Y:S01]  /*1d2c0*/  LOP3.LUT R14, R14, R15, RZ, 0x3c, !PT ;  /* 0x0000000f0e0e7212 */ /* 0x000fe200078e3cff */
[--C-:B------:R-:W-:Y:S01]  /*1d2d0*/  IMAD.X R37, RZ, RZ, R13.reuse, P0 ;  /* 0x000000ffff257224 */ /* 0x100fe200000e060d */
[----:B------:R-:W-:Y:S01]  /*1d2e0*/  LOP3.LUT R24, R24, R25, RZ, 0x3c, !PT ;  /* 0x0000001918187212 */ /* 0x000fe200078e3cff */
[----:B------:R-:W-:Y:S01]  /*1d2f0*/  IMAD R65, R4, R3, RZ ;  /* 0x0000000304417224 */ /* 0x000fe200078e02ff */
[----:B------:R-:W-:Y:S01]  /*1d300*/  LOP3.LUT R32, R32, R33, RZ, 0x3c, !PT ;  /* 0x0000002120207212 */ /* 0x000fe200078e3cff */
[----:B------:R-:W-:Y:S01]  /*1d310*/  IMAD.IADD R66, R225, 0x1, R66 ;  /* 0x00000001e1427824 */ /* 0x000fe200078e0242 */
[----:B------:R-:W-:Y:S01]  /*1d320*/  LOP3.LUT R40, R40, R41, RZ, 0x3c, !PT ;  /* 0x0000002928287212 */ /* 0x000fe200078e3cff */
[--C-:B------:R-:W-:Y:S01]  /*1d330*/  IMAD.X R15, RZ, RZ, R13.reuse, P6 ;  /* 0x000000ffff0f7224 */ /* 0x100fe200030e060d */
[C---:B------:R-:W-:Y:S01]  /*1d340*/  IADD3 R49, P6, R12.reuse, 0x8000, RZ ;  /* 0x000080000c317810 */ /* 0x040fe20007fde0ff */
[--C-:B------:R-:W-:Y:S01]  /*1d350*/  IMAD.X R25, RZ, RZ, R13.reuse, P5 ;  /* 0x000000ffff197224 */ /* 0x100fe200028e060d */
[C---:B------:R-:W-:Y:S01]  /*1d360*/  IADD3 R53, P5, R12.reuse, 0x9000, RZ ;  /* 0x000090000c357810 */ /* 0x040fe20007fbe0ff */
[--C-:B------:R-:W-:Y:S01]  /*1d370*/  IMAD.X R33, RZ, RZ, R13.reuse, P4 ;  /* 0x000000ffff217224 */ /* 0x100fe200020e060d */
[----:B------:R-:W-:Y:S01]  /*1d380*/  IADD3 R57, P4, R12, 0xa000, RZ ;  /* 0x0000a0000c397810 */ /* 0x000fe20007f9e0ff */
[----:B------:R-:W-:Y:S01]  /*1d390*/  VIADD R10, R34, 0x8 ;  /* 0x00000008220a7836 */ /* 0x000fe20000000000 */
[----:B------:R-:W-:Y:S01]  /*1d3a0*/  LOP3.LUT R44, R44, R45, RZ, 0x3c, !PT ;  /* 0x0000002d2c2c7212 */ /* 0x000fe200078e3cff */
[----:B------:R-:W-:Y:S01]  /*1d3b0*/  IMAD.X R41, RZ, RZ, R13, P3 ;  /* 0x000000ffff297224 */ /* 0x000fe200018e060d */
[----:B------:R-:W-:Y:S01]  /*1d3c0*/  IADD3 R7, P3, R12, 0xb000, RZ ;  /* 0x0000b0000c077810 */ /* 0x000fe20007f7e0ff */
[C---:B------:R-:W-:Y:S01]  /*1d3d0*/  IMAD R67, R70.reuse, UR5, R64 ;  /* 0x0000000546437c24 */ /* 0x040fe2000f8e0240 */
[----:B------:R-:W-:Y:S01]  /*1d3e0*/  IADD3.X R45, RZ, R13, RZ, P2, !PT ;  /* 0x0000000dff2d7210 */ /* 0x000fe200017fe4ff */
[----:B------:R-:W-:Y:S01]  /*1d3f0*/  IMAD.WIDE.U32 R20, R70, UR4, R20 ;  /* 0x0000000446147c25 */ /* 0x000fe2000f8e0014 */
[----:B------:R-:W-:Y:S01]  /*1d400*/  LOP3.LUT R48, R49, 0x380, RZ, 0xc0, !PT ;  /* 0x0000038031307812 */ /* 0x000fe200078ec0ff */
[----:B------:R-:W-:-:S02]  /*1d410*/  ULDC.64 UR4, c[0x0][0xaf0] ;  /* 0x0002bc0000047ab9 */ /* 0x000fc40000000a00 */
[----:B0-----:R-:W-:Y:S01]  /*1d420*/  @P1 IMAD.HI.U32 R64, R66, R69, RZ ;  /* 0x0000004542401227 */ /* 0x001fe200078e00ff */
[----:B------:R-:W-:Y:S02]  /*1d430*/  LOP3.LUT R52, R53, 0x380, RZ, 0xc0, !PT ;  /* 0x0000038035347812 */ /* 0x000fe400078ec0ff */
[----:B------:R-:W-:Y:S01]  /*1d440*/  LOP3.LUT R56, R57, 0x380, RZ, 0xc0, !PT ;  /* 0x0000038039387812 */ /* 0x000fe200078ec0ff */
[----:B------:R-:W-:Y:S01]  /*1d450*/  IMAD.IADD R21, R21, 0x1, R67 ;  /* 0x0000000115157824 */ /* 0x000fe200078e0243 */
[----:B------:R-:W-:Y:S01]  /*1d460*/  LOP3.LUT R61, R12, 0x380, RZ, 0xc0, !PT ;  /* 0x000003800c3d7812 */ /* 0x000fe200078ec0ff */
[----:B------:R-:W-:Y:S01]  /*1d470*/  IMAD.MOV.U32 R67, RZ, RZ, R66 ;  /* 0x000000ffff437224 */ /* 0x000fe200078e0042 */
[----:B------:R-:W-:Y:S01]  /*1d480*/  LOP3.LUT R4, R7, 0x380, RZ, 0xc0, !PT ;  /* 0x0000038007047812 */ /* 0x000fe200078ec0ff */
[----:B------:R-:W-:Y:S01]  /*1d490*/  IMAD R69, R0, UR4, RZ ;  /* 0x0000000400457c24 */ /* 0x000fe2000f8e02ff */
[----:B-1----:R-:W-:Y:S02]  /*1d4a0*/  @P1 SHF.R.U32.HI R67, RZ, R71, R64 ;  /* 0x00000047ff431219 */ /* 0x002fe40000011640 */
[----:B------:R-:W-:-:S02]  /*1d4b0*/  SHF.R.U64 R48, R48, 0x3, RZ ;  /* 0x0000000330307819 */ /* 0x000fc400000012ff */
[----:B------:R-:W-:Y:S02]  /*1d4c0*/  SHF.R.U64 R52, R52, 0x3, RZ ;  /* 0x0000000334347819 */ /* 0x000fe400000012ff */
[----:B------:R-:W-:Y:S02]  /*1d4d0*/  SHF.R.U64 R56, R56, 0x3, RZ ;  /* 0x0000000338387819 */ /* 0x000fe400000012ff */
[----:B------:R-:W-:Y:S02]  /*1d4e0*/  SHF.R.U64 R61, R61, 0x3, RZ ;  /* 0x000000033d3d7819 */ /* 0x000fe400000012ff */
[----:B------:R-:W-:Y:S01]  /*1d4f0*/  SHF.R.U64 R4, R4, 0x3, RZ ;  /* 0x0000000304047819 */ /* 0x000fe200000012ff */
[C---:B------:R-:W-:Y:S01]  /*1d500*/  IMAD R69, R28.reuse, UR5, R69 ;  /* 0x000000051c457c24 */ /* 0x040fe2000f8e0245 */
[----:B------:R-:W-:Y:S01]  /*1d510*/  SHF.R.S32.HI R0, RZ, 0x1f, R67 ;  /* 0x0000001fff007819 */ /* 0x000fe20000011443 */
[----:B------:R-:W-:Y:S01]  /*1d520*/  IMAD.WIDE.U32 R20, R28, UR4, R20 ;  /* 0x000000041c147c25 */ /* 0x000fe2000f8e0014 */
[----:B------:R-:W-:Y:S01]  /*1d530*/  LOP3.LUT R48, R48, R49, RZ, 0x3c, !PT ;  /* 0x0000003130307212 */ /* 0x000fe200078e3cff */
[----:B------:R-:W-:Y:S01]  /*1d540*/  ULDC.64 UR4, c[0x0][0xae0] ;  /* 0x0002b80000047ab9 */ /* 0x000fe20000000a00 */
[----:B------:R-:W-:Y:S01]  /*1d550*/  LOP3.LUT R52, R52, R53, RZ, 0x3c, !PT ;  /* 0x0000003534347212 */ /* 0x000fe200078e3cff */
[----:B------:R-:W-:Y:S01]  /*1d560*/  IMAD.MOV R28, RZ, RZ, -R67 ;  /* 0x000000ffff1c7224 */ /* 0x000fe200078e0a43 */
[----:B------:R-:W-:Y:S01]  /*1d570*/  LOP3.LUT R56, R56, R57, RZ, 0x3c, !PT ;  /* 0x0000003938387212 */ /* 0x000fe200078e3cff */
[--C-:B------:R-:W-:Y:S01]  /*1d580*/  IMAD.X R49, RZ, RZ, R13.reuse, P6 ;  /* 0x000000ffff317224 */ /* 0x100fe200030e060d */
[----:B------:R-:W-:Y:S01]  /*1d590*/  LOP3.LUT R60, R61, R12, RZ, 0x3c, !PT ;  /* 0x0000000c3d3c7212 */ /* 0x000fe200078e3cff */
[--C-:B------:R-:W-:Y:S01]  /*1d5a0*/  IMAD.X R53, RZ, RZ, R13.reuse, P5 ;  /* 0x000000ffff357224 */ /* 0x100fe200028e060d */
[----:B------:R-:W-:Y:S01]  /*1d5b0*/  LOP3.LUT R62, R4, R7, RZ, 0x3c, !PT ;  /* 0x00000007043e7212 */ /* 0x000fe200078e3cff */
[----:B------:R-:W-:-:S02]  /*1d5c0*/  IMAD.X R57, RZ, RZ, R13, P4 ;  /* 0x000000ffff397224 */ /* 0x000fc400020e060d */
[--C-:B------:R-:W-:Y:S02]  /*1d5d0*/  IMAD.X R63, RZ, RZ, R13.reuse, P3 ;  /* 0x000000ffff3f7224 */ /* 0x100fe400018e060d */
[----:B------:R-:W-:Y:S02]  /*1d5e0*/  IMAD.MOV.U32 R61, RZ, RZ, R13 ;  /* 0x000000ffff3d7224 */ /* 0x000fe400078e000d */
[----:B------:R-:W-:Y:S02]  /*1d5f0*/  IMAD R0, R0, UR4, RZ ;  /* 0x0000000400007c24 */ /* 0x000fe4000f8e02ff */
[----:B------:R-:W-:Y:S02]  /*1d600*/  IMAD R3, R3, R28, R66 ;  /* 0x0000001c03037224 */ /* 0x000fe400078e0242 */
[----:B------:R-:W-:Y:S02]  /*1d610*/  IMAD.IADD R21, R21, 0x1, R69 ;  /* 0x0000000115157824 */ /* 0x000fe400078e0245 */
[C---:B------:R-:W-:Y:S01]  /*1d620*/  IMAD R69, R67.reuse, UR5, R0 ;  /* 0x0000000543457c24 */ /* 0x040fe2000f8e0200 */
[----:B------:R-:W-:Y:S01]  /*1d630*/  SHF.R.S32.HI R0, RZ, 0x1f, R3 ;  /* 0x0000001fff007819 */ /* 0x000fe20000011403 */
[----:B------:R-:W-:Y:S01]  /*1d640*/  IMAD.WIDE.U32 R20, R67, UR4, R20 ;  /* 0x0000000443147c25 */ /* 0x000fe2000f8e0014 */
[----:B------:R-:W-:-:S03]  /*1d650*/  ULDC.64 UR4, c[0x0][0xad8] ;  /* 0x0002b60000047ab9 */ /* 0x000fc60000000a00 */
[----:B------:R-:W-:Y:S02]  /*1d660*/  IMAD.IADD R70, R68, 0x1, R225 ;  /* 0x0000000144467824 */ /* 0x000fe400078e02e1 */
[----:B------:R-:W-:Y:S02]  /*1d670*/  IMAD.IADD R21, R21, 0x1, R69 ;  /* 0x0000000115157824 */ /* 0x000fe400078e0245 */
[----:B------:R-:W-:Y:S02]  /*1d680*/  IMAD R28, R0, UR4, RZ ;  /* 0x00000004001c7c24 */ /* 0x000fe4000f8e02ff */
[----:B------:R-:W-:Y:S02]  /*1d690*/  VIADD R0, R70, 0x20 ;  /* 0x0000002046007836 */ /* 0x000fe40000000000 */
[C---:B------:R-:W-:Y:S02]  /*1d6a0*/  IMAD R67, R3.reuse, UR5, R28 ;  /* 0x0000000503437c24 */ /* 0x040fe4000f8e021c */
[----:B------:R-:W-:Y:S01]  /*1d6b0*/  IMAD.WIDE.U32 R20, R3, UR4, R20 ;  /* 0x0000000403147c25 */ /* 0x000fe2000f8e0014 */
[----:B------:R-:W-:Y:S01]  /*1d6c0*/  ULDC.64 UR4, c[0x0][0xa80] ;  /* 0x0002a00000047ab9 */ /* 0x000fe20000000a00 */
[----:B------:R-:W-:-:S02]  /*1d6d0*/  ISETP.GE.AND P1, PT, R0, R65, PT ;  /* 0x000000410000720c */ /* 0x000fc40003f26270 */
[----:B------:R-:W-:Y:S01]  /*1d6e0*/  IMAD.IADD R3, R21, 0x1, R67 ;  /* 0x0000000115037824 */ /* 0x000fe200078e0243 */
[----:B------:R-:W-:Y:S01]  /*1d6f0*/  LEA R64, P3, R20, UR4, 0x1 ;  /* 0x0000000414407c11 */ /* 0x000fe2000f8608ff */
[----:B------:R-:W-:-:S03]  /*1d700*/  VIADD R0, R2, 0x30820 ;  /* 0x0003082002007836 */ /* 0x000fc60000000000 */
[----:B------:R-:W-:Y:S01]  /*1d710*/  LEA.HI.X R3, R20, UR5, R3, 0x1, P3 ;  /* 0x0000000514037c11 */ /* 0x000fe200098f0c03 */
[----:B------:R-:W-:Y:S01]  /*1d720*/  VIADD R28, R70, 0x40 ;  /* 0x00000040461c7836 */ /* 0x000fe20000000000 */
[----:B------:R-:W-:Y:S01]  /*1d730*/  PRMT R0, RZ, 0x654, R0 ;  /* 0x00000654ff007816 */ /* 0x000fe20000000000 */
[C---:B------:R-:W-:Y:S02]  /*1d740*/  VIADD R74, R224.reuse, 0x40 ;  /* 0x00000040e04a7836 */ /* 0x040fe40000000000 */
[C---:B------:R-:W-:Y:S01]  /*1d750*/  VIADD R71, R224.reuse, 0x80 ;  /* 0x00000080e0477836 */ /* 0x040fe20000000000 */
[----:B------:R-:W0:Y:S01]  /*1d760*/  SHFL.IDX PT, R67, R64, RZ, 0x181f ;  /* 0x00181fff40437589 */ /* 0x000e2200000e0000 */
[----:B------:R-:W-:Y:S03]  /*1d770*/  BSSY B1, `(.L_x_2899) ;  /* 0x000002e000017945 */ /* 0x000fe60003800000 */
[----:B------:R-:W1:Y:S01]  /*1d780*/  SHFL.IDX PT, R69, R3, RZ, 0x181f ;  /* 0x00181fff03457589 */ /* 0x000e6200000e0000 */
[----:B------:R-:W-:Y:S01]  /*1d790*/  SHF.R.S32.HI R72, RZ, 0x1f, R74 ;  /* 0x0000001fff487819 */ /* 0x000fe2000001144a */
[----:B------:R-:W-:Y:S01]  /*1d7a0*/  VIADD R73, R224, 0x80 ;  /* 0x00000080e0497836 */ /* 0x000fe20000000000 */
[----:B------:R-:W-:-:S02]  /*1d7b0*/  SHF.R.S32.HI R71, RZ, 0x1f, R71 ;  /* 0x0000001fff477819 */ /* 0x000fc40000011447 */
[----:B--2---:R-:W-:-:S04]  /*1d7c0*/  LOP3.LUT P0, RZ, R27, 0x3, RZ, 0xc0, !PT ;  /* 0x000000031bff7812 */ /* 0x004fc8000780c0ff */
[-C--:B------:R-:W-:Y:S02]  /*1d7d0*/  ISETP.GE.OR P2, PT, R34, R65.reuse, P0 ;  /* 0x000000412200720c */ /* 0x080fe40000746670 */
[----:B------:R-:W-:-:S11]  /*1d7e0*/  ISETP.GE.OR P0, PT, R10, R65, P0 ;  /* 0x000000410a00720c */ /* 0x000fd60000706670 */
[----:B---3--:R-:W-:Y:S04]  /*1d7f0*/  @!P2 ST.E desc[UR60][R54.64], R5 ;  /* 0x000000053600a985 */ /* 0x008fe8000c10193c */
[----:B----4-:R2:W-:Y:S04]  /*1d800*/  @!P0 ST.E desc[UR60][R58.64], R6 ;  /* 0x000000063a008985 */ /* 0x0105e8000c10193c */
[----:B------:R-:W5:Y:S04]  /*1d810*/  LD.E.128 R8, desc[UR60][R8.64] ;  /* 0x0000003c08087980 */ /* 0x000f68000c101d00 */
[----:B------:R-:W5:Y:S04]  /*1d820*/  LD.E.128 R12, desc[UR60][R14.64] ;  /* 0x0000003c0e0c7980 */ /* 0x000f68000c101d00 */
[----:B--2---:R2:W5:Y:S04]  /*1d830*/  LD.E.128 R4, desc[UR60][R60.64] ;  /* 0x0000003c3c047980 */ /* 0x004568000c101d00 */
        /* <DEDUP_REMOVED lines=14> */
[----:B---3--:R-:W3:Y:S01]  /*1d920*/  FENCE.VIEW.ASYNC.S ;  /* 0x00000000000073c6 */ /* 0x008ee20000000000 */
[----:B------:R-:W-:-:S02]  /*1d930*/  ISETP.GE.AND P2, PT, R70, R65, PT ;  /* 0x000000414600720c */ /* 0x000fc40003f46270 */
[----:B------:R-:W-:Y:S02]  /*1d940*/  ISETP.GE.AND P0, PT, R28, R65, PT ;  /* 0x000000411c00720c */ /* 0x000fe40003f06270 */
[----:B------:R-:W-:Y:S01]  /*1d950*/  SHF.R.S32.HI R28, RZ, 0x1f, R224 ;  /* 0x0000001fff1c7819 */ /* 0x000fe200000114e0 */
[----:B---3--:R2:W-:Y:S08]  /*1d960*/  SYNCS.ARRIVE.TRANS64.RED.A1T0 RZ, [R0+URZ], RZ ;  /* 0x000000ff00ff79a7 */ /* 0x0085f0000810043f */
[----:B012---:R-:W-:Y:S05]  /*1d970*/  @P2 BRA `(.L_x_2900) ;  /* 0x0000000000342947 */ /* 0x007fea0003800000 */
[----:B------:R-:W-:Y:S02]  /*1d980*/  ULDC UR4, c[0x0][0xac8] ;  /* 0x0002b20000047ab9 */ /* 0x000fe40000000800 */
[----:B------:R-:W-:Y:S02]  /*1d990*/  ISETP.GE.AND P4, PT, R224, UR4, PT ;  /* 0x00000004e0007c0c */ /* 0x000fe4000bf86270 */
[----:B------:R-:W-:Y:S02]  /*1d9a0*/  ISETP.GE.AND P3, PT, R74, UR4, PT ;  /* 0x000000044a007c0c */ /* 0x000fe4000bf66270 */
[----:B------:R-:W-:-:S09]  /*1d9b0*/  ISETP.GE.AND P2, PT, R73, UR4, PT ;  /* 0x0000000449007c0c */ /* 0x000fd2000bf46270 */
[-C--:B------:R-:W-:Y:S02]  /*1d9c0*/  @!P4 LEA R20, P6, R224, R67.reuse, 0x1 ;  /* 0x00000043e014c211 */ /* 0x080fe400078c08ff */
[----:B------:R-:W-:Y:S02]  /*1d9d0*/  @!P3 LEA R66, P5, R74, R67, 0x1 ;  /* 0x000000434a42b211 */ /* 0x000fe400078a08ff */
[----:B------:R-:W-:Y:S02]  /*1d9e0*/  @!P4 LEA.HI.X R21, R224, R69, R28, 0x1, P6 ;  /* 0x00000045e015c211 */ /* 0x000fe400030f0c1c */
[C---:B------:R-:W-:Y:S02]  /*1d9f0*/  @!P2 LEA R68, P6, R73.reuse, R67, 0x1 ;  /* 0x000000434944a211 */ /* 0x040fe400078c08ff */
[-C--:B------:R-:W-:Y:S01]  /*1da00*/  @!P3 LEA.HI.X R67, R74, R69.reuse, R72, 0x1, P5 ;  /* 0x000000454a43b211 */ /* 0x080fe200028f0c48 */
[----:B-----5:R0:W-:Y:S01]  /*1da10*/  @!P4 ST.E.128 desc[UR60][R20.64], R4 ;  /* 0x000000041400c985 */ /* 0x0201e2000c101d3c */
[----:B------:R-:W-:-:S03]  /*1da20*/  @!P2 LEA.HI.X R69, R73, R69, R71, 0x1, P6 ;  /* 0x000000454945a211 */ /* 0x000fc600030f0c47 */
[----:B------:R0:W-:Y:S04]  /*1da30*/  @!P3 ST.E.128 desc[UR60][R66.64], R32 ;  /* 0x000000204200b985 */ /* 0x0001e8000c101d3c */
[----:B------:R0:W-:Y:S02]  /*1da40*/  @!P2 ST.E.128 desc[UR60][R68.64], R48 ;  /* 0x000000304400a985 */ /* 0x0001e4000c101d3c */
.L_x_2900:
[----:B------:R-:W-:Y:S05]  /*1da50*/  BSYNC B1 ;  /* 0x0000000000017941 */ /* 0x000fea0003800000 */
.L_x_2899:
[----:B0-----:R0:W1:Y:S01]  /*1da60*/  SHFL.IDX PT, R21, R3, 0x1, 0x181f ;  /* 0x00381f0003157f89 */ /* 0x00106200000e0000 */
[----:B------:R-:W-:Y:S03]  /*1da70*/  BSSY B1, `(.L_x_2901) ;  /* 0x0000010000017945 */ /* 0x000fe60003800000 */
[----:B-----5:R0:W2:Y:S01]  /*1da80*/  SHFL.IDX PT, R5, R64, 0x1, 0x181f ;  /* 0x00381f0040057f89 */ /* 0x0200a200000e0000 */
[----:B------:R-:W-:Y:S05]  /*1da90*/  @P1 BRA `(.L_x_2902) ;  /* 0x0000000000341947 */ /* 0x000fea0003800000 */
[----:B------:R-:W-:Y:S02]  /*1daa0*/  ULDC UR4, c[0x0][0xac8] ;  /* 0x0002b20000047ab9 */ /* 0x000fe40000000800 */
[----:B------:R-:W-:Y:S02]  /*1dab0*/  ISETP.GE.AND P4, PT, R224, UR4, PT ;  /* 0x00000004e0007c0c */ /* 0x000fe4000bf86270 */
[----:B------:R-:W-:Y:S02]  /*1dac0*/  ISETP.GE.AND P5, PT, R74, UR4, PT ;  /* 0x000000044a007c0c */ /* 0x000fe4000bfa6270 */
[----:B------:R-:W-:-:S09]  /*1dad0*/  ISETP.GE.AND P6, PT, R73, UR4, PT ;  /* 0x0000000449007c0c */ /* 0x000fd2000bfc6270 */
[-C--:B--2---:R-:W-:Y:S02]  /*1dae0*/  @!P4 LEA R4, P1, R224, R5.reuse, 0x1 ;  /* 0x00000005e004c211 */ /* 0x084fe400078208ff */
[-C--:B------:R-:W-:Y:S02]  /*1daf0*/  @!P5 LEA R6, P2, R74, R5.reuse, 0x1 ;  /* 0x000000054a06d211 */ /* 0x080fe400078408ff */
[C---:B------:R-:W-:Y:S02]  /*1db00*/  @!P6 LEA R20, P3, R73.reuse, R5, 0x1 ;  /* 0x000000054914e211 */ /* 0x040fe400078608ff */
[-C--:B-1----:R-:W-:Y:S02]  /*1db10*/  @!P4 LEA.HI.X R5, R224, R21.reuse, R28, 0x1, P1 ;  /* 0x00000015e005c211 */ /* 0x082fe400008f0c1c */
[-C--:B------:R-:W-:Y:S02]  /*1db20*/  @!P5 LEA.HI.X R7, R74, R21.reuse, R72, 0x1, P2 ;  /* 0x000000154a07d211 */ /* 0x080fe400010f0c48 */
[----:B------:R-:W-:Y:S01]  /*1db30*/  @!P6 LEA.HI.X R21, R73, R21, R71, 0x1, P3 ;  /* 0x000000154915e211 */ /* 0x000fe200018f0c47 */
[----:B------:R3:W-:Y:S04]  /*1db40*/  @!P4 ST.E.128 desc[UR60][R4.64], R8 ;  /* 0x000000080400c985 */ /* 0x0007e8000c101d3c */
[----:B------:R3:W-:Y:S04]  /*1db50*/  @!P5 ST.E.128 desc[UR60][R6.64], R36 ;  /* 0x000000240600d985 */ /* 0x0007e8000c101d3c */
[----:B------:R3:W-:Y:S02]  /*1db60*/  @!P6 ST.E.128 desc[UR60][R20.64], R52 ;  /* 0x000000341400e985 */ /* 0x0007e4000c101d3c */
.L_x_2902:
[----:B------:R-:W-:Y:S05]  /*1db70*/  BSYNC B1 ;  /* 0x0000000000017941 */ /* 0x000fea0003800000 */
.L_x_2901:
[----:B---3--:R3:W4:Y:S01]  /*1db80*/  SHFL.IDX PT, R9, R3, 0x2, 0x181f ;  /* 0x00581f0003097f89 */ /* 0x00872200000e0000 */
[----:B------:R-:W-:Y:S03]  /*1db90*/  BSSY B1, `(.L_x_2903) ;  /* 0x0000010000017945 */ /* 0x000fe60003800000 */
[----:B--2---:R3:W2:Y:S01]  /*1dba0*/  SHFL.IDX PT, R5, R64, 0x2, 0x181f ;  /* 0x00581f0040057f89 */ /* 0x0046a200000e0000 */
        /* <DEDUP_REMOVED lines=14> */
.L_x_2904:
[----:B------:R-:W-:Y:S05]  /*1dc90*/  BSYNC B1 ;  /* 0x0000000000017941 */ /* 0x000fea0003800000 */
.L_x_2903:
[----:B------:R-:W-:Y:S01]  /*1dca0*/  VIADD R0, R70, 0x60 ;  /* 0x0000006046007836 */ /* 0x000fe20000000000 */
[----:B0--3--:R-:W0:Y:S04]  /*1dcb0*/  SHFL.IDX PT, R3, R3, 0x3, 0x181f ;  /* 0x00781f0003037f89 */ /* 0x009e2800000e0000 */
[----:B------:R-:W-:Y:S01]  /*1dcc0*/  ISETP.GE.AND P0, PT, R0, R65, PT ;  /* 0x000000410000720c */ /* 0x000fe20003f06270 */
[----:B--2-4-:R2:W3:-:S12]  /*1dcd0*/  SHFL.IDX PT, R9, R64, 0x3, 0x181f ;  /* 0x00781f0040097f89 */ /* 0x0144d800000e0000 */
[----:B--2---:R-:W-:Y:S05]  /*1dce0*/  @P0 BRA `(.L_x_2905) ;  /* 0x0000000c00600947 */ /* 0x004fea0003800000 */
[----:B------:R-:W-:Y:S02]  /*1dcf0*/  ULDC UR4, c[0x0][0xac8] ;  /* 0x0002b20000047ab9 */ /* 0x000fe40000000800 */
[----:B------:R-:W-:Y:S02]  /*1dd00*/  ISETP.GE.AND P2, PT, R224, UR4, PT ;  /* 0x00000004e0007c0c */ /* 0x000fe4000bf46270 */
[----:B------:R-:W-:-:S11]  /*1dd10*/  ISETP.GE.AND P3, PT, R74, UR4, PT ;  /* 0x000000044a007c0c */ /* 0x000fd6000bf66270 */
[-C--:B---3--:R-:W-:Y:S02]  /*1dd20*/  @!P2 LEA R4, P0, R224, R9.reuse, 0x1 ;  /* 0x00000009e004a211 */ /* 0x088fe400078008ff */
[----:B------:R-:W-:Y:S02]  /*1dd30*/  @!P3 LEA R6, P1, R74, R9, 0x1 ;  /* 0x000000094a06b211 */ /* 0x000fe400078208ff */
[-C--:B0-----:R-:W-:Y:S02]  /*1dd40*/  @!P2 LEA.HI.X R5, R224, R3.reuse, R28, 0x1, P0 ;  /* 0x00000003e005a211 */ /* 0x081fe400000f0c1c */
[----:B------:R-:W-:Y:S02]  /*1dd50*/  @!P3 LEA.HI.X R7, R74, R3, R72, 0x1, P1 ;  /* 0x000000034a07b211 */ /* 0x000fe400008f0c48 */
[----:B------:R-:W-:Y:S01]  /*1dd60*/  ISETP.GE.AND P0, PT, R73, UR4, PT ;  /* 0x0000000449007c0c */ /* 0x000fe2000bf06270 */
[----:B------:R2:W-:Y:S04]  /*1dd70*/  @!P2 ST.E.128 desc[UR60][R4.64], R24 ;  /* 0x000000180400a985 */ /* 0x0005e8000c101d3c */
[----:B------:R2:W-:Y:S08]  /*1dd80*/  @!P3 ST.E.128 desc[UR60][R6.64], R44 ;  /* 0x0000002c0600b985 */ /* 0x0005f0000c101d3c */
[----:B------:R-:W-:Y:S05]  /*1dd90*/  @P0 BRA `(.L_x_2905) ;  /* 0x0000000c00340947 */ /* 0x000fea0003800000 */
[----:B--2---:R-:W-:-:S04]  /*1dda0*/  LEA R4, P0, R73, R9, 0x1 ;  /* 0x0000000949047211 */ /* 0x004fc800078008ff */
[----:B------:R-:W-:-:S05]  /*1ddb0*/  LEA.HI.X R5, R73, R3, R71, 0x1, P0 ;  /* 0x0000000349057211 */ /* 0x000fca00000f0c47 */
[----:B------:R4:W-:Y:S01]  /*1ddc0*/  ST.E.128 desc[UR60][R4.64], R60 ;  /* 0x0000003c04007985 */ /* 0x0009e2000c101d3c */
[----:B------:R-:W-:Y:S05]  /*1ddd0*/  BRA `(.L_x_2905) ;  /* 0x0000000c00247947 */ /* 0x000fea0003800000 */
.L_x_2897:
[----:B------:R-:W3:Y:S01]  /*1dde0*/  LDL.LU R6, [R1+0x44] ;  /* 0x0000440001067983 */ /* 0x000ee20000300800 */
[----:B------:R-:W-:Y:S01]  /*1ddf0*/  ULDC.64 UR4, c[0x0][0xc00] ;  /* 0x0003000000047ab9 */ /* 0x000fe20000000a00 */
[----:B------:R-:W-:Y:S01]  /*1de00*/  IMAD.MOV.U32 R3, RZ, RZ, RZ ;  /* 0x000000ffff037224 */ /* 0x000fe200078e00ff */
[----:B------:R-:W4:Y:S01]  /*1de10*/  LDC R21, c[0x0][0xbe8] ;  /* 0x0002fa00ff157b82 */ /* 0x000f220000000800 */
[----:B------:R-:W2:Y:S01]  /*1de20*/  LDL.LU R0, [R1+0x48] ;  /* 0x0000480001007983 */ /* 0x000ea20000300800 */
[----:B------:R-:W-:-:S04]  /*1de30*/  ISETP.NE.U32.AND P0, PT, RZ, UR4, PT ;  /* 0x00000004ff007c0c */ /* 0x000fc8000bf05070 */
[----:B------:R-:W-:Y:S02]  /*1de40*/  ISETP.NE.AND.EX P0, PT, RZ, UR5, PT, P0 ;  /* 0x00000005ff007c0c */ /* 0x000fe4000bf05300 */
[----:B---3--:R-:W-:-:S04]  /*1de50*/  IADD3 R4, P1, R6, UR4, RZ ;  /* 0x0000000406047c10 */ /* 0x008fc8000ff3e0ff */
[----:B--2---:R-:W-:Y:S01]  /*1de60*/  IADD3.X R5, R0, UR5, RZ, P1, !PT ;  /* 0x0000000500057c10 */ /* 0x004fe20008ffe4ff */
[----:B------:R-:W-:Y:S02]  /*1de70*/  ULDC.64 UR4, c[0x0][0xc08] ;  /* 0x0003020000047ab9 */ /* 0x000fe40000000a00 */
[----:B------:R-:W-:-:S04]  /*1de80*/  ISETP.NE.U32.AND P1, PT, RZ, UR4, PT ;  /* 0x00000004ff007c0c */ /* 0x000fc8000bf25070 */
[----:B------:R2:W5:Y:S01]  /*1de90*/  @P0 LDG.E R3, desc[UR60][R4.64] ;  /* 0x0000003c04030981 */ /* 0x000562000c1e1900 */
[----:B------:R-:W-:-:S13]  /*1dea0*/  ISETP.NE.AND.EX P1, PT, RZ, UR5, PT, P1 ;  /* 0x00000005ff007c0c */ /* 0x000fda000bf25310 */
[----:B------:R-:W-:Y:S01]  /*1deb0*/  @P1 IADD3 R6, P2, R6, UR4, RZ ;  /* 0x0000000406061c10 */ /* 0x000fe2000ff5e0ff */
[----:B------:R-:W-:-:S03]  /*1dec0*/  ULDC UR4, c[0x0][0xa88] ;  /* 0x0002a20000047ab9 */ /* 0x000fc60000000800 */
[----:B------:R-:W-:Y:S01]  /*1ded0*/  @P1 IADD3.X R7, R0, UR5, RZ, P2, !PT ;  /* 0x0000000500071c10 */ /* 0x000fe200097fe4ff */
[----:B------:R-:W-:-:S06]  /*1dee0*/  IMAD.U32 R0, RZ, RZ, UR4 ;  /* 0x00000004ff007e24 */ /* 0x000fcc000f8e00ff */
[----:B------:R2:W5:Y:S01]  /*1def0*/  @P1 LDG.E R0, desc[UR60][R6.64] ;  /* 0x0000003c06001981 */ /* 0x000562000c1e1900 */
[----:B----4-:R-:W-:Y:S01]  /*1df00*/  ISETP.NE.AND P2, PT, R21, 0x1, PT ;  /* 0x000000011500780c */ /* 0x010fe20003f45270 */
[----:B------:R-:W0:-:S12]  /*1df10*/  S2R R8, SR_TID.X ;  /* 0x0000000000087919 */ /* 0x000e180000002100 */
[----:B------:R-:W3:Y:S08]  /*1df20*/  @P2 LDC R24, c[0x0][0xbec] ;  /* 0x0002fb00ff182b82 */ /* 0x000ef00000000800 */
[----:B------:R-:W4:Y:S01]  /*1df30*/  @P2 LDC R25, c[0x0][0xbf0] ;  /* 0x0002fc00ff192b82 */ /* 0x000f220000000800 */
[----:B0-----:R-:W-:-:S05]  /*1df40*/  VIADD R9, R8, 0xffffff80 ;  /* 0xffffff8008097836 */ /* 0x001fca0000000000 */
[----:B------:R-:W-:Y:S01]  /*1df50*/  ISETP.GE.AND P3, PT, R9, 0x80, PT ;  /* 0x000000800900780c */ /* 0x000fe20003f66270 */
[----:B--2---:R-:W-:-:S12]  /*1df60*/  @P1 BRA `(.L_x_2906) ;  /* 0x0000000000101947 */ /* 0x004fd80003800000 */
[----:B------:R-:W-:Y:S05]  /*1df70*/  @!P0 BRA `(.L_x_2906) ;  /* 0x00000000000c8947 */ /* 0x000fea0003800000 */
[----:B------:R-:W2:Y:S04]  /*1df80*/  LDG.E R7, desc[UR60][R4.64] ;  /* 0x0000003c04077981 */ /* 0x000ea8000c1e1900 */
[----:B-----5:R-:W2:Y:S02]  /*1df90*/  LDG.E R0, desc[UR60][R4.64+0x4] ;  /* 0x0000043c04007981 */ /* 0x020ea4000c1e1900 */
[----:B--2---:R-:W-:-:S07]  /*1dfa0*/  IMAD.IADD R0, R0, 0x1, -R7 ;  /* 0x0000000100007824 */ /* 0x004fce00078e0a07 */
.L_x_2906:
[----:B------:R-:W2:Y:S04]  /*1dfb0*/  LDL.LU R5, [R1+0x4c] ;  /* 0x00004c0001057983 */ /* 0x000ea80000300800 */
[----:B------:R-:W3:Y:S04]  /*1dfc0*/  LDL.LU R4, [R1+0x58] ;  /* 0x0000580001047983 */ /* 0x000ee80000300800 */
[----:B------:R-:W4:Y:S01]  /*1dfd0*/  LDL R26, [R1+0x40] ;  /* 0x00004000011a7983 */ /* 0x000f220000100800 */
[----:B------:R-:W-:Y:S01]  /*1dfe0*/  BSSY B1, `(.L_x_2907) ;  /* 0x000002c000017945 */ /* 0x000fe20003800000 */
[----:B-----5:R-:W-:-:S02]  /*1dff0*/  SHF.R.S32.HI R10, RZ, 0x1f, R3 ;  /* 0x0000001fff0a7819 */ /* 0x020fc40000011403 */
[----:B--2---:R-:W-:Y:S02]  /*1e000*/  SEL R13, R5, RZ, !P0 ;  /* 0x000000ff050d7207 */ /* 0x004fe40004000000 */
[----:B---3--:R-:W-:Y:S02]  /*1e010*/  SEL R14, R4, RZ, !P0 ;  /* 0x000000ff040e7207 */ /* 0x008fe40004000000 */
[----:B----4-:R-:W-:Y:S01]  /*1e020*/  SHF.R.S32.HI R12, RZ, 0x1f, R26 ;  /* 0x0000001fff0c7819 */ /* 0x010fe2000001141a */
[----:B------:R-:W-:Y:S06]  /*1e030*/  @P3 BRA `(.L_x_2908) ;  /* 0x0000000000983947 */ /* 0x000fec0003800000 */
[----:B------:R-:W0:Y:S01]  /*1e040*/  LDC R20, c[0x0][0xbe8] ;  /* 0x0002fa00ff147b82 */ /* 0x000e220000000800 */
[----:B------:R-:W-:Y:S01]  /*1e050*/  IADD3 R11, R225, -0x80, R8 ;  /* 0xffffff80e10b7810 */ /* 0x000fe20007ffe008 */
[----:B0-----:R-:W-:-:S05]  /*1e060*/  IMAD R4, R0, R20, RZ ;  /* 0x0000001400047224 */ /* 0x001fca00078e02ff */
        /* <DEDUP_REMOVED lines=9> */
[----:B------:R-:W0:Y:S01]  /*1e100*/  @P0 LDC R6, c[0x0][0xbec] ;  /* 0x0002fb00ff060b82 */ /* 0x000e220000000800 */
[----:B------:R-:W-:Y:S01]  /*1e110*/  IMAD R9, R26, UR5, R8 ;  /* 0x000000051a097c24 */ /* 0x000fe2000f8e0208 */
[----:B------:R-:W-:-:S03]  /*1e120*/  ULDC.64 UR4, c[0x0][0xb98] ;  /* 0x0002e60000047ab9 */ /* 0x000fc60000000a00 */
[----:B------:R-:W-:-:S03]  /*1e130*/  IMAD.IADD R5, R5, 0x1, R9 ;  /* 0x0000000105057824 */ /* 0x000fc600078e0209 */
[----:B------:R-:W2:Y:S01]  /*1e140*/  @P0 LDC R15, c[0x0][0xbf0] ;  /* 0x0002fc00ff0f0b82 */ /* 0x000ea20000000800 */
[----:B------:R-:W-:-:S04]  /*1e150*/  IMAD.WIDE.U32 R4, R13, UR4, R4 ;  /* 0x000000040d047c25 */ /* 0x000fc8000f8e0004 */
[----:B0-----:R-:W-:-:S05]  /*1e160*/  @P0 IMAD.HI.U32 R6, R11, R6, RZ ;  /* 0x000000060b060227 */ /* 0x001fca00078e00ff */
[----:B--2---:R-:W-:Y:S01]  /*1e170*/  @P0 SHF.R.U32.HI R7, RZ, R15, R6 ;  /* 0x0000000fff070219 */ /* 0x004fe20000011606 */
[----:B------:R-:W-:-:S03]  /*1e180*/  IMAD R6, R14, UR4, RZ ;  /* 0x000000040e067c24 */ /* 0x000fc6000f8e02ff */
[----:B------:R-:W-:Y:S01]  /*1e190*/  IADD3 R9, -R7, RZ, RZ ;  /* 0x000000ff07097210 */ /* 0x000fe20007ffe1ff */
[----:B------:R-:W-:Y:S01]  /*1e1a0*/  IMAD R8, R13, UR5, R6 ;  /* 0x000000050d087c24 */ /* 0x000fe2000f8e0206 */
[----:B------:R-:W-:Y:S01]  /*1e1b0*/  IADD3 R4, P0, R7, R4, RZ ;  /* 0x0000000407047210 */ /* 0x000fe20007f1e0ff */
[----:B------:R-:W-:Y:S02]  /*1e1c0*/  ULDC.64 UR4, c[0x0][0xb88] ;  /* 0x0002e20000047ab9 */ /* 0x000fe40000000a00 */
[----:B------:R-:W-:Y:S01]  /*1e1d0*/  IMAD R9, R20, R9, R11 ;  /* 0x0000000914097224 */ /* 0x000fe200078e020b */
[----:B------:R-:W-:-:S04]  /*1e1e0*/  SHF.R.S32.HI R11, RZ, 0x1f, R7 ;  /* 0x0000001fff0b7819 */ /* 0x000fc80000011407 */
        /* <DEDUP_REMOVED lines=11> */
.L_x_2908:
[----:B------:R-:W-:Y:S05]  /*1e2a0*/  BSYNC B1 ;  /* 0x0000000000017941 */ /* 0x000fea0003800000 */
.L_x_2907:
[----:B0-----:R-:W2:Y:S01]  /*1e2b0*/  LDL R6, [R1+0x3c] ;  /* 0x00003c0001067983 */ /* 0x001ea20000100800 */
[----:B------:R-:W-:-:S03]  /*1e2c0*/  ULDC.64 UR4, c[0x0][0xaa0] ;  /* 0x0002a80000047ab9 */ /* 0x000fc60000000a00 */
[----:B------:R-:W2:Y:S01]  /*1e2d0*/  LDL R11, [R1+0x5c] ;  /* 0x00005c00010b7983 */ /* 0x000ea20000100800 */
[----:B------:R-:W-:Y:S01]  /*1e2e0*/  IMAD R4, R10, UR4, RZ ;  /* 0x000000040a047c24 */ /* 0x000fe2000f8e02ff */
[----:B------:R-:W-:Y:S01]  /*1e2f0*/  BSSY B1, `(.L_x_2909) ;  /* 0x0000041000017945 */ /* 0x000fe20003800000 */
[----:B------:R-:W-:Y:S02]  /*1e300*/  VIADD R20, R224, 0x80 ;  /* 0x00000080e0147836 */ /* 0x000fe40000000000 */
[C---:B------:R-:W-:Y:S02]  /*1e310*/  IMAD R7, R3.reuse, UR5, R4 ;  /* 0x0000000503077c24 */ /* 0x040fe4000f8e0204 */
[----:B------:R-:W-:Y:S01]  /*1e320*/  IMAD.WIDE.U32 R4, R3, UR4, RZ ;  /* 0x0000000403047c25 */ /* 0x000fe2000f8e00ff */
[----:B------:R-:W-:Y:S01]  /*1e330*/  ULDC.64 UR4, c[0x0][0xae8] ;  /* 0x0002ba0000047ab9 */ /* 0x000fe20000000a00 */
[----:B------:R-:W-:Y:S02]  /*1e340*/  SHF.R.S32.HI R20, RZ, 0x1f, R20 ;  /* 0x0000001fff147819 */ /* 0x000fe40000011414 */
[----:B------:R-:W-:-:S02]  /*1e350*/  IMAD.IADD R5, R5, 0x1, R7 ;  /* 0x0000000105057824 */ /* 0x000fc400078e0207 */
[----:B------:R-:W-:Y:S02]  /*1e360*/  IMAD R7, R12, UR4, RZ ;  /* 0x000000040c077c24 */ /* 0x000fe4000f8e02ff */
[----:B------:R-:W-:-:S04]  /*1e370*/  IMAD.WIDE.U32 R4, R26, UR4, R4 ;  /* 0x000000041a047c25 */ /* 0x000fc8000f8e0004 */
[----:B------:R-:W-:Y:S01]  /*1e380*/  IMAD R7, R26, UR5, R7 ;  /* 0x000000051a077c24 */ /* 0x000fe2000f8e0207 */
[----:B------:R-:W-:Y:S01]  /*1e390*/  ULDC.64 UR4, c[0x0][0xaf0] ;  /* 0x0002bc0000047ab9 */ /* 0x000fe20000000a00 */
[----:B------:R-:W-:Y:S02]  /*1e3a0*/  VIADD R26, R224, 0x40 ;  /* 0x00000040e01a7836 */ /* 0x000fe40000000000 */
[----:B------:R-:W-:Y:S02]  /*1e3b0*/  IMAD R8, R14, UR4, RZ ;  /* 0x000000040e087c24 */ /* 0x000fe4000f8e02ff */
[----:B------:R-:W-:Y:S01]  /*1e3c0*/  IMAD.IADD R5, R5, 0x1, R7 ;  /* 0x0000000105057824 */ /* 0x000fe200078e0207 */
[----:B------:R-:W-:Y:S01]  /*1e3d0*/  SHF.R.S32.HI R10, RZ, 0x1f, R26 ;  /* 0x0000001fff0a7819 */ /* 0x000fe2000001141a */
[C---:B------:R-:W-:Y:S02]  /*1e3e0*/  IMAD R7, R13.reuse, UR5, R8 ;  /* 0x000000050d077c24 */ /* 0x040fe4000f8e0208 */
[----:B------:R-:W-:Y:S01]  /*1e3f0*/  IMAD.WIDE.U32 R4, R13, UR4, R4 ;  /* 0x000000040d047c25 */ /* 0x000fe2000f8e0004 */
[----:B------:R-:W-:-:S03]  /*1e400*/  ULDC.64 UR4, c[0x0][0xae0] ;  /* 0x0002b80000047ab9 */ /* 0x000fc60000000a00 */
[----:B------:R-:W-:Y:S02]  /*1e410*/  IMAD.IADD R5, R5, 0x1, R7 ;  /* 0x0000000105057824 */ /* 0x000fe400078e0207 */
[----:B--2---:R-:W-:-:S04]  /*1e420*/  IMAD R6, R6, 0x20, R11 ;  /* 0x0000002006067824 */ /* 0x004fc800078e020b */
[----:B------:R-:W-:-:S04]  /*1e430*/  IMAD.IADD R9, R225, 0x1, R6 ;  /* 0x00000001e1097824 */ /* 0x000fc800078e0206 */
[----:B------:R-:W-:-:S04]  /*1e440*/  @P2 IMAD.HI.U32 R6, R9, R24, RZ ;  /* 0x0000001809062227 */ /* 0x000fc800078e00ff */
[----:B------:R-:W-:Y:S01]  /*1e450*/  IMAD.MOV.U32 R3, RZ, RZ, R9 ;  /* 0x000000ffff037224 */ /* 0x000fe200078e0009 */
[----:B------:R-:W-:-:S04]  /*1e460*/  @P2 SHF.R.U32.HI R3, RZ, R25, R6 ;  /* 0x00000019ff032219 */ /* 0x000fc80000011606 */
[--C-:B------:R-:W-:Y:S01]  /*1e470*/  SHF.R.S32.HI R6, RZ, 0x1f, R3.reuse ;  /* 0x0000001fff067819 */ /* 0x100fe20000011403 */
[----:B------:R-:W-:Y:S02]  /*1e480*/  IMAD.MOV R8, RZ, RZ, -R3 ;  /* 0x000000ffff087224 */ /* 0x000fe400078e0a03 */
[----:B------:R-:W-:-:S04]  /*1e490*/  IMAD.WIDE.U32 R4, R3, UR4, R4 ;  /* 0x0000000403047c25 */ /* 0x000fc8000f8e0004 */
[----:B------:R-:W-:Y:S02]  /*1e4a0*/  IMAD R6, R6, UR4, RZ ;  /* 0x0000000406067c24 */ /* 0x000fe4000f8e02ff */
[----:B------:R-:W-:Y:S02]  /*1e4b0*/  IMAD R7, R21, R8, R9 ;  /* 0x0000000815077224 */ /* 0x000fe400078e0209 */
[----:B------:R-:W-:Y:S01]  /*1e4c0*/  IMAD R9, R3, UR5, R6 ;  /* 0x0000000503097c24 */ /* 0x000fe2000f8e0206 */
[----:B------:R-:W-:Y:S01]  /*1e4d0*/  ULDC.64 UR4, c[0x0][0xad8] ;  /* 0x0002b60000047ab9 */ /* 0x000fe20000000a00 */
[----:B------:R-:W-:Y:S01]  /*1e4e0*/  IMAD.IADD R8, R11, 0x1, R225 ;  /* 0x000000010b087824 */ /* 0x000fe200078e02e1 */
[----:B------:R-:W-:Y:S01]  /*1e4f0*/  SHF.R.S32.HI R3, RZ, 0x1f, R7 ;  /* 0x0000001fff037819 */ /* 0x000fe20000011407 */
[----:B------:R-:W-:Y:S01]  /*1e500*/  IMAD.IADD R5, R5, 0x1, R9 ;  /* 0x0000000105057824 */ /* 0x000fe200078e0209 */
[----:B------:R-:W-:Y:S01]  /*1e510*/  SHF.R.S32.HI R9, RZ, 0x1f, R224 ;  /* 0x0000001fff097819 */ /* 0x000fe200000114e0 */
[----:B------:R-:W-:-:S02]  /*1e520*/  IMAD R21, R0, R21, RZ ;  /* 0x0000001500157224 */ /* 0x000fc400078e02ff */
[----:B------:R-:W-:Y:S02]  /*1e530*/  IMAD R6, R3, UR4, RZ ;  /* 0x0000000403067c24 */ /* 0x000fe4000f8e02ff */
[----:B------:R-:W-:Y:S01]  /*1e540*/  IMAD.WIDE.U32 R4, R7, UR4, R4 ;  /* 0x0000000407047c25 */ /* 0x000fe2000f8e0004 */
[----:B------:R-:W-:-:S03]  /*1e550*/  ISETP.GE.AND P2, PT, R8, R21, PT ;  /* 0x000000150800720c */ /* 0x000fc60003f46270 */
[----:B------:R-:W-:Y:S01]  /*1e560*/  IMAD R3, R7, UR5, R6 ;  /* 0x0000000507037c24 */ /* 0x000fe2000f8e0206 */
[----:B------:R-:W-:Y:S01]  /*1e570*/  ULDC.64 UR4, c[0x0][0xa80] ;  /* 0x0002a00000047ab9 */ /* 0x000fe20000000a00 */
[----:B------:R-:W-:Y:S01]  /*1e580*/  VIADD R0, R8, 0x20 ;  /* 0x0000002008007836 */ /* 0x000fe20000000000 */
[----:B------:R-:W-:Y:S01]  /*1e590*/  LEA R6, P3, R4, UR4, 0x1 ;  /* 0x0000000404067c11 */ /* 0x000fe2000f8608ff */
[----:B------:R-:W-:Y:S02]  /*1e5a0*/  IMAD.IADD R3, R5, 0x1, R3 ;  /* 0x0000000105037824 */ /* 0x000fe400078e0203 */
[----:B------:R-:W-:Y:S01]  /*1e5b0*/  VIADD R11, R224, 0x80 ;  /* 0x00000080e00b7836 */ /* 0x000fe20000000000 */
[-C--:B------:R-:W-:Y:S01]  /*1e5c0*/  ISETP.GE.AND P1, PT, R0, R21.reuse, PT ;  /* 0x000000150000720c */ /* 0x080fe20003f26270 */
[----:B------:R-:W-:Y:S01]  /*1e5d0*/  VIADD R0, R8, 0x40 ;  /* 0x0000004008007836 */ /* 0x000fe20000000000 */
[----:B------:R-:W-:Y:S01]  /*1e5e0*/  LEA.HI.X R3, R4, UR5, R3, 0x1, P3 ;  /* 0x0000000504037c11 */ /* 0x000fe200098f0c03 */
[----:B------:R0:W2:Y:S03]  /*1e5f0*/  SHFL.IDX PT, R7, R6, RZ, 0x181f ;  /* 0x00181fff06077589 */ /* 0x0000a600000e0000 */
[----:B------:R-:W-:Y:S01]  /*1e600*/  ISETP.GE.AND P0, PT, R0, R21, PT ;  /* 0x000000150000720c */ /* 0x000fe20003f06270 */
[----:B------:R0:W3:Y:S01]  /*1e610*/  SHFL.IDX PT, R5, R3, RZ, 0x181f ;  /* 0x00181fff03057589 */ /* 0x0000e200000e0000 */
[----:B------:R-:W-:Y:S11]  /*1e620*/  @P2 BRA `(.L_x_2910) ;  /* 0x0000000000342947 */ /* 0x000ff60003800000 */
[----:B------:R-:W-:Y:S02]  /*1e630*/  ULDC UR4, c[0x0][0xac8] ;  /* 0x0002b20000047ab9 */ /* 0x000fe40000000800 */
[----:B------:R-:W-:Y:S02]  /*1e640*/  ISETP.GE.AND P4, PT, R224, UR4, PT ;  /* 0x00000004e0007c0c */ /* 0x000fe4000bf86270 */
[----:B------:R-:W-:Y:S02]  /*1e650*/  ISETP.GE.AND P3, PT, R26, UR4, PT ;  /* 0x000000041a007c0c */ /* 0x000fe4000bf66270 */
[----:B------:R-:W-:-:S09]  /*1e660*/  ISETP.GE.AND P2, PT, R11, UR4, PT ;  /* 0x000000040b007c0c */ /* 0x000fd2000bf46270 */
[-C--:B--2---:R-:W-:Y:S02]  /*1e670*/  @!P4 LEA R12, P6, R224, R7.reuse, 0x1 ;  /* 0x00000007e00cc211 */ /* 0x084fe400078c08ff */
[----:B------:R-:W-:Y:S02]  /*1e680*/  @!P3 LEA R14, P5, R26, R7, 0x1 ;  /* 0x000000071a0eb211 */ /* 0x000fe400078a08ff */
[----:B---3--:R-:W-:Y:S02]  /*1e690*/  @!P4 LEA.HI.X R13, R224, R5, R9, 0x1, P6 ;  /* 0x00000005e00dc211 */ /* 0x008fe400030f0c09 */
[C---:B------:R-:W-:Y:S02]  /*1e6a0*/  @!P2 LEA R4, P6, R11.reuse, R7, 0x1 ;  /* 0x000000070b04a211 */ /* 0x040fe400078c08ff */
[-C--:B------:R-:W-:Y:S01]  /*1e6b0*/  @!P3 LEA.HI.X R15, R26, R5.reuse, R10, 0x1, P5 ;  /* 0x000000051a0fb211 */ /* 0x080fe200028f0c0a */
[----:B------:R4:W-:Y:S01]  /*1e6c0*/  @!P4 ST.E.128 desc[UR60][R12.64], RZ ;  /* 0x000000ff0c00c985 */ /* 0x0009e2000c101d3c */
[----:B------:R-:W-:-:S03]  /*1e6d0*/  @!P2 LEA.HI.X R5, R11, R5, R20, 0x1, P6 ;  /* 0x000000050b05a211 */ /* 0x000fc600030f0c14 */
[----:B------:R4:W-:Y:S04]  /*1e6e0*/  @!P3 ST.E.128 desc[UR60][R14.64], RZ ;  /* 0x000000ff0e00b985 */ /* 0x0009e8000c101d3c */
[----:B------:R4:W-:Y:S02]  /*1e6f0*/  @!P2 ST.E.128 desc[UR60][R4.64], RZ ;  /* 0x000000ff0400a985 */ /* 0x0009e4000c101d3c */
.L_x_2910:
[----:B------:R-:W-:Y:S05]  /*1e700*/  BSYNC B1 ;  /* 0x0000000000017941 */ /* 0x000fea0003800000 */
.L_x_2909:
[----:B---34-:R3:W4:Y:S01]  /*1e710*/  SHFL.IDX PT, R5, R3, 0x1, 0x181f ;  /* 0x00381f0003057f89 */ /* 0x01872200000e0000 */
        /* <DEDUP_REMOVED lines=13> */
[----:B------:R2:W-:Y:S04]  /*1e7f0*/  @!P4 ST.E.128 desc[UR60][R12.64], RZ ;  /* 0x000000ff0c00c985 */ /* 0x0005e8000c101d3c */
[----:B------:R2:W-:Y:S04]  /*1e800*/  @!P5 ST.E.128 desc[UR60][R14.64], RZ ;  /* 0x000000ff0e00d985 */ /* 0x0005e8000c101d3c */
[----:B------:R2:W-:Y:S02]  /*1e810*/  @!P6 ST.E.128 desc[UR60][R4.64], RZ ;  /* 0x000000ff0400e985 */ /* 0x0005e4000c101d3c */
.L_x_2912:
[----:B------:R-:W-:Y:S05]  /*1e820*/  BSYNC B1 ;  /* 0x0000000000017941 */ /* 0x000fea0003800000 */
.L_x_2911:
[----:B--2-4-:R2:W4:Y:S01]  /*1e830*/  SHFL.IDX PT, R5, R3, 0x2, 0x181f ;  /* 0x00581f0003057f89 */ /* 0x01452200000e0000 */
        /* <DEDUP_REMOVED lines=16> */
.L_x_2914:
[----:B------:R-:W-:Y:S05]  /*1e940*/  BSYNC B1 ;  /* 0x0000000000017941 */ /* 0x000fea0003800000 */
.L_x_2913:
[----:B------:R-:W-:Y:S01]  /*1e950*/  VIADD R0, R8, 0x60 ;  /* 0x0000006008007836 */ /* 0x000fe20000000000 */
[----:B0-23--:R-:W0:Y:S04]  /*1e960*/  SHFL.IDX PT, R3, R3, 0x3, 0x181f ;  /* 0x00781f0003037f89 */ /* 0x00de2800000e0000 */
[----:B------:R-:W-:Y:S01]  /*1e970*/  ISETP.GE.AND P0, PT, R0, R21, PT ;  /* 0x000000150000720c */ /* 0x000fe20003f06270 */
[----:B----4-:R2:W3:-:S12]  /*1e980*/  SHFL.IDX PT, R5, R6, 0x3, 0x181f ;  /* 0x00781f0006057f89 */ /* 0x0104d800000e0000 */
[----:B--2---:R-:W-:Y:S05]  /*1e990*/  @P0 BRA `(.L_x_2905) ;  /* 0x0000000000340947 */ /* 0x004fea0003800000 */
        /* <DEDUP_REMOVED lines=13> */
.L_x_2905:
[----:B------:R-:W-:Y:S05]  /*1ea70*/  BSYNC B0 ;  /* 0x0000000000007941 */ /* 0x000fea0003800000 */
.L_x_2896:
[----:B------:R-:W-:Y:S02]  /*1ea80*/  ULDC UR4, c[0x0][0xc3c] ;  /* 0x00030f0000047ab9 */ /* 0x000fe40000000800 */
[----:B------:R-:W-:-:S13]  /*1ea90*/  ISETP.GE.AND P0, PT, R31, UR4, PT ;  /* 0x000000041f007c0c */ /* 0x000fda000bf06270 */
[----:B------:R-:W-:Y:S05]  /*1eaa0*/  @!P0 BRA `(.L_x_2915) ;  /* 0xfffffe2800288947 */ /* 0x000fea000383ffff */
[----:B------:R-:W-:Y:S05]  /*1eab0*/  BRA `(.L_x_2679) ;  /* 0x00000070003c7947 */ /* 0x000fea0003800000 */
.L_x_2677:
[----:B------:R-:W-:-:S08]  /*1eac0*/  NOP ;  /* 0x0000000000007918 */ /* 0x000fd00000000000 */
[----:B0-----:R-:W0:-:S00]  /*1ead0*/  USETMAXREG.DEALLOC.CTAPOOL 0x28 ;  /* 0x00000028000079c8 */ /* 0x001e0000080e0500 */
        /* <DEDUP_REMOVED lines=16> */
.L_x_2916:
        /* <DEDUP_REMOVED lines=41> */
.L_x_2922:
        /* <DEDUP_REMOVED lines=12> */
.L_x_2921:
[----:B------:R-:W-:Y:S05]  /*1ef30*/  BSYNC B0 ;  /* 0x0000000000007941 */ /* 0x000fea0003800000 */
.L_x_2920:
        /* <DEDUP_REMOVED lines=20> */
.L_x_2918:
        /* <DEDUP_REMOVED lines=20> */
.L_x_2923:
        /* <DEDUP_REMOVED lines=28> */
[----:B------:R-:W-:-:S04]  /*1f380*/  VIADDMNMX R18, R10, UR5, R7, PT ;  /* 0x000000050a127c46 */ /* 0x000fc8000b800107 */
[-C--:B------:R-:W-:Y:S02]  /*1f390*/  IABS R10, R18.reuse ;  /* 0x00000012000a7213 */ /* 0x080fe40000000000 */
[----:B------:R-:W-:Y:S02]  /*1f3a0*/  IABS R6, R18 ;  /* 0x0000001200067213 */ /* 0x000fe40000000000 */
        /* <DEDUP_REMOVED lines=22> */
[----:B------:R-:W-:Y:S02]  /*1f510*/  @!P1 LOP3.LUT R2, RZ, R18, RZ, 0x33, !PT ;  /* 0x00000012ff029212 */ /* 0x000fe400078e33ff */
[----:B------:R-:W-:Y:S02]  /*1f520*/  IADD3 R18, -R18, RZ, RZ ;  /* 0x000000ff12127210 */ /* 0x000fe40007ffe1ff */
[----:B------:R-:W-:-:S03]  /*1f530*/  LOP3.LUT R17, RZ, R2, RZ, 0x33, !PT ;  /* 0x00000002ff117212 */ /* 0x000fc600078e33ff */
[----:B------:R-:W-:Y:S02]  /*1f540*/  IMAD R18, R2, R18, R3 ;  /* 0x0000001202127224 */ /* 0x000fe400078e0203 */
[----:B------:R-:W-:Y:S01]  /*1f550*/  IMAD.IADD R17, R4, 0x1, R17 ;  /* 0x0000000104117824 */ /* 0x000fe200078e0211 */
[----:B------:R-:W-:Y:S06]  /*1f560*/  BRA `(.L_x_2924) ;  /* 0x00000000000c7947 */ /* 0x000fec0003800000 */
.L_x_2919:
[----:B------:R-:W-:Y:S02]  /*1f570*/  IMAD.MOV.U32 R17, RZ, RZ, RZ ;  /* 0x000000ffff117224 */ /* 0x000fe400078e00ff */
[----:B------:R-:W-:Y:S02]  /*1f580*/  IMAD.U32 R16, RZ, RZ, UR6 ;  /* 0x00000006ff107e24 */ /* 0x000fe4000f8e00ff */
[----:B------:R-:W-:-:S07]  /*1f590*/  IMAD.MOV.U32 R18, RZ, RZ, RZ ;  /* 0x000000ffff127224 */ /* 0x000fce00078e00ff */
.L_x_2924:
[----:B------:R-:W-:-:S13]  /*1f5a0*/  ISETP.NE.AND P0, PT, R5, RZ, PT ;  /* 0x000000ff0500720c */ /* 0x000fda0003f05270 */
[----:B------:R-:W0:Y:S01]  /*1f5b0*/  @!P0 S2R R3, SR_CgaCtaId ;  /* 0x0000000000038919 */ /* 0x000e220000008800 */
[----:B------:R-:W-:-:S04]  /*1f5c0*/  @!P0 MOV R2, 0x400 ;  /* 0x0000040000028802 */ /* 0x000fc80000000f00 */
[----:B0-----:R-:W-:-:S05]  /*1f5d0*/  @!P0 LEA R2, R3, R2, 0x18 ;  /* 0x0000000203028211 */ /* 0x001fca00078ec0ff */
[----:B------:R0:W-:Y:S01]  /*1f5e0*/  @!P0 STS.128 [R2+0x308d0], R16 ;  /* 0x0308d01002008388 */ /* 0x0001e20000000c00 */
[----:B------:R-:W-:Y:S06]  /*1f5f0*/  BAR.ARV 0x5, 0x180 ;  /* 0x0146000000007b1d */ /* 0x000fec0000002000 */
.L_x_2917:
[----:B------:R2:W-:Y:S01]  /*1f600*/  STL [R1+0x28], RZ ;  /* 0x000028ff01007387 */ /* 0x0005e20000100800 */
[----:B------:R-:W-:Y:S01]  /*1f610*/  ULDC UR4, c[0x0][0xc3c] ;  /* 0x00030f0000047ab9 */ /* 0x000fe20000000800 */
[----:B------:R-:W-:Y:S01]  /*1f620*/  IMAD.MOV.U32 R28, RZ, RZ, 0x1 ;  /* 0x00000001ff1c7424 */ /* 0x000fe200078e00ff */
[----:B-1----:R-:W-:Y:S01]  /*1f630*/  ISETP.GE.AND P0, PT, R19, UR4, PT ;  /* 0x0000000413007c0c */ /* 0x002fe2000bf06270 */
[----:B------:R-:W-:-:S12]  /*1f640*/  IMAD.MOV.U32 R26, RZ, RZ, RZ ;  /* 0x000000ffff1a7224 */ /* 0x000fd800078e00ff */
[----:B--2---:R-:W-:Y:S05]  /*1f650*/  @P0 BRA `(.L_x_2925) ;  /* 0x0000006000700947 */ /* 0x004fea0003800000 */
[----:B0-----:R-:W2:Y:S01]  /*1f660*/  LDL R2, [R1+0x88] ;  /* 0x0000880001027983 */ /* 0x001ea20000100800 */
[----:B------:R-:W0:Y:S01]  /*1f670*/  S2UR UR5, SR_CgaCtaId ;  /* 0x00000000000579c3 */ /* 0x000e220000008800 */
[C---:B------:R-:W-:Y:S01]  /*1f680*/  IMAD.SHL.U32 R33, R0.reuse, 0x8, RZ ;  /* 0x0000000800217824 */ /* 0x040fe200078e00ff */
[----:B------:R-:W-:Y:S01]  /*1f690*/  LOP3.LUT R4, R0, 0x7f, RZ, 0xc0, !PT ;  /* 0x0000007f00047812 */ /* 0x000fe200078ec0ff */
[----:B------:R1:W-:Y:S01]  /*1f6a0*/  STL [R1+0x28], RZ ;  /* 0x000028ff01007387 */ /* 0x0003e20000100800 */
[----:B------:R-:W-:Y:S01]  /*1f6b0*/  BSSY B8, `(.L_x_2925) ;  /* 0x0000616000087945 */ /* 0x000fe20003800000 */
[----:B------:R-:W-:Y:S01]  /*1f6c0*/  IMAD.MOV.U32 R28, RZ, RZ, 0x1 ;  /* 0x00000001ff1c7424 */ /* 0x000fe200078e00ff */
[C---:B------:R-:W-:Y:S01]  /*1f6d0*/  LOP3.LUT R3, R33.reuse, 0x1f8, RZ, 0xc0, !PT ;  /* 0x000001f821037812 */ /* 0x040fe200078ec0ff */
[----:B------:R-:W-:Y:S01]  /*1f6e0*/  IMAD.SHL.U32 R37, R4, 0x8, RZ ;  /* 0x0000000804257824 */ /* 0x000fe200078e00ff */
[----:B------:R-:W-:Y:S02]  /*1f6f0*/  LOP3.LUT R33, R33, 0x38, RZ, 0xc0, !PT ;  /* 0x0000003821217812 */ /* 0x000fe400078ec0ff */
[----:B------:R-:W-:Y:S01]  /*1f700*/  CS2R R26, SRZ ;  /* 0x00000000001a7805 */ /* 0x000fe2000001ff00 */
[----:B------:R-:W-:Y:S01]  /*1f710*/  IMAD.MOV.U32 R29, RZ, RZ, 0x1 ;  /* 0x00000001ff1d7424 */ /* 0x000fe200078e00ff */
[----:B------:R-:W-:Y:S01]  /*1f720*/  ULDC.64 UR36, c[0x0][0x198] ;  /* 0x0000660000247ab9 */ /* 0x000fe20000000a00 */
[C---:B------:R-:W-:Y:S01]  /*1f730*/  LOP3.LUT R36, R33.reuse, 0x40, RZ, 0xfc, !PT ;  /* 0x0000004021247812 */ /* 0x040fe200078efcff */
[----:B------:R-:W-:Y:S01]  /*1f740*/  ULDC UR38, c[0x0][0xc] ;  /* 0x0000030000267ab9 */ /* 0x000fe20000000800 */
[----:B------:R-:W-:-:S02]  /*1f750*/  LOP3.LUT R35, R33, 0x80, RZ, 0xfc, !PT ;  /* 0x0000008021237812 */ /* 0x000fc400078efcff */
[----:B--2---:R-:W-:Y:S02]  /*1f760*/  R2UR UR4, R2 ;  /* 0x00000000020472ca */ /* 0x004fe400000e0000 */
[----:B------:R-:W-:Y:S01]  /*1f770*/  LOP3.LUT R2, R3, 0x38, R0, 0x78, !PT ;  /* 0x0000003803027812 */ /* 0x000fe200078e7800 */
[----:B------:R-:W-:-:S03]  /*1f780*/  IMAD.SHL.U32 R0, R0, 0x10, RZ ;  /* 0x0000001000007824 */ /* 0x000fc600078e00ff */
[----:B------:R-:W-:Y:S02]  /*1f790*/  LOP3.LUT R37, R2, 0x200, R37, 0xf8, !PT ;  /* 0x0000020002257812 */ /* 0x000fe400078ef825 */
[----:B------:R-:W-:-:S04]  /*1f7a0*/  SHF.R.U32.HI R2, RZ, 0x3, R4 ;  /* 0x00000003ff027819 */ /* 0x000fc80000011604 */
[----:B------:R-:W-:Y:S01]  /*1f7b0*/  LOP3.LUT R0, R2, 0x70, R0, 0xf8, !PT ;  /* 0x0000007002007812 */ /* 0x000fe200078ef800 */
[----:B------:R-:W-:-:S03]  /*1f7c0*/  ULOP3.LUT UR39, UR4, 0x2, URZ, 0xfc, !UPT ;  /* 0x0000000204277892 */ /* 0x000fc6000f8efc3f */
[----:B------:R-:W-:Y:S02]  /*1f7d0*/  UMOV UR4, 0x400 ;  /* 0x0000040000047882 */ /* 0x000fe40000000000 */
[----:B0-----:R-:W-:-:S06]  /*1f7e0*/  ULEA UR4, UR5, UR4, 0x18 ;  /* 0x0000000405047291 */ /* 0x001fcc000f8ec03f */
[----:B------:R-:W-:-:S04]  /*1f7f0*/  IMAD.U32 R22, RZ, RZ, UR4 ;  /* 0x00000004ff167e24 */ /* 0x000fc8000f8e00ff */
[----:B------:R-:W-:-:S05]  /*1f800*/  IMAD R0, R37, 0x2, R22 ;  /* 0x0000000225007824 */ /* 0x000fca00078e0216 */
[----:B------:R1:W-:Y:S02]  /*1f810*/  STL [R1+0x4], R0 ;  /* 0x0000040001007387 */ /* 0x0003e40000100800 */
.L_x_3028:
[----:B0-----:R-:W0:Y:S02]  /*1f820*/  LDC.64 R30, c[0x0][0xc88] ;  /* 0x00032200ff1e7b82 */ /* 0x001e240000000a00 */
[----:B0-----:R-:W-:-:S06]  /*1f830*/  IMAD.WIDE R30, R19, 0x4, R30 ;  /* 0x00000004131e7825 */ /* 0x001fcc00078e021e */
[----:B-1----:R-:W1:Y:S01]  /*1f840*/  LDG.E R30, desc[UR60][R30.64] ;  /* 0x0000003c1e1e7981 */ /* 0x002e62000c1e1900 */
        /* <DEDUP_REMOVED lines=10> */
[----:B-1----:R-:W-:-:S05]  /*1f8f0*/  SHF.R.S32.HI R0, RZ, 0x1f, R30 ;  /* 0x0000001fff007819 */ /* 0x002fca000001141e */
        /* <DEDUP_REMOVED lines=23> */
[----:B---3--:R0:W3:Y:S01]  /*1fa70*/  @P2 LDG.E R8, desc[UR60][R6.64] ;  /* 0x0000003c06082981 */ /* 0x0080e2000c1e1900 */
[----:B------:R-:W-:-:S03]  /*1fa80*/  UISETP.NE.U32.AND UP0, UPT, UR4, URZ, UPT ;  /* 0x0000003f0400728c */ /* 0x000fc6000bf05070 */
[----:B------:R-:W-:Y:S01]  /*1fa90*/  ULDC UR4, c[0x0][0x424] ;  /* 0x0001090000047ab9 */ /* 0x000fe20000000800 */
[----:B------:R-:W-:-:S03]  /*1faa0*/  UISETP.NE.AND.EX UP0, UPT, UR5, URZ, UPT, UP0 ;  /* 0x0000003f0500728c */ /* 0x000fc6000bf05300 */
[----:B------:R-:W-:Y:S01]  /*1fab0*/  ULDC UR5, c[0x0][0x2f0] ;  /* 0x0000bc0000057ab9 */ /* 0x000fe20000000800 */
[----:B------:R-:W-:-:S04]  /*1fac0*/  USEL UR4, UR4, 0x1, UP0 ;  /* 0x0000000104047887 */ /* 0x000fc80008000000 */
[----:B------:R-:W-:-:S03]  /*1fad0*/  UIMAD UR4, UR4, UR5, URZ ;  /* 0x00000005040472a4 */ /* 0x000fc6000f8e023f */
[----:B------:R-:W-:Y:S02]  /*1fae0*/  ULDC UR5, c[0x0][0x348] ;  /* 0x0000d20000057ab9 */ /* 0x000fe40000000800 */
[----:B0-----:R-:W-:Y:S02]  /*1faf0*/  IMAD.U32 R6, RZ, RZ, UR5 ;  /* 0x00000005ff067e24 */ /* 0x001fe4000f8e00ff */
[----:B------:R-:W-:Y:S01]  /*1fb00*/  IMAD.U32 R7, RZ, RZ, UR4 ;  /* 0x00000004ff077e24 */ /* 0x000fe2000f8e00ff */
[----:B---3--:R0:W-:Y:S01]  /*1fb10*/  STL [R1+0x18], R8 ;  /* 0x0000180801007387 */ /* 0x0081e20000100800 */
[----:B------:R-:W-:-:S03]  /*1fb20*/  IMAD.MOV.U32 R10, RZ, RZ, R8 ;  /* 0x000000ffff0a7224 */ /* 0x000fc600078e0008 */
[----:B--2---:R0:W-:Y:S01]  /*1fb30*/  STL [R1+0xc], R11 ;  /* 0x00000c0b01007387 */ /* 0x0041e20000100800 */
[----:B------:R-:W-:Y:S05]  /*1fb40*/  @P2 BRA `(.L_x_2926) ;  /* 0x0000000000142947 */ /* 0x000fea0003800000 */
[----:B------:R-:W-:Y:S05]  /*1fb50*/  @!P0 BRA `(.L_x_2926) ;  /* 0x0000000000108947 */ /* 0x000fea0003800000 */
[----:B------:R-:W2:Y:S04]  /*1fb60*/  LDG.E R9, desc[UR60][R2.64] ;  /* 0x0000003c02097981 */ /* 0x000ea8000c1e1900 */
[----:B0-----:R-:W2:Y:S02]  /*1fb70*/  LDG.E R8, desc[UR60][R2.64+0x4] ;  /* 0x0000043c02087981 */ /* 0x001ea4000c1e1900 */
[----:B--2---:R-:W-:-:S05]  /*1fb80*/  IMAD.IADD R10, R8, 0x1, -R9 ;  /* 0x00000001080a7824 */ /* 0x004fca00078e0a09 */
[----:B------:R1:W-:Y:S02]  /*1fb90*/  STL [R1+0x18], R10 ;  /* 0x0000180a01007387 */ /* 0x0003e40000100800 */
.L_x_2926:
[----:B------:R-:W-:Y:S01]  /*1fba0*/  ULDC.64 UR4, c[0x0][0xa20] ;  /* 0x0002880000047ab9 */ /* 0x000fe20000000a00 */
[----:B------:R-:W-:Y:S01]  /*1fbb0*/  IMAD.MOV.U32 R32, RZ, RZ, R30 ;  /* 0x000000ffff207224 */ /* 0x000fe200078e001e */
[----:B------:R-:W-:-:S04]  /*1fbc0*/  ISETP.NE.U32.AND P0, PT, RZ, UR4, PT ;  /* 0x00000004ff007c0c */ /* 0x000fc8000bf05070 */
[----:B------:R-:W-:-:S13]  /*1fbd0*/  ISETP.NE.AND.EX P0, PT, RZ, UR5, PT, P0 ;  /* 0x00000005ff007c0c */ /* 0x000fda000bf05300 */
[----:B------:R-:W-:Y:S05]  /*1fbe0*/  @!P0 BRA `(.L_x_2927) ;  /* 0x0000000000108947 */ /* 0x000fea0003800000 */
[----:B------:R-:W-:-:S04]  /*1fbf0*/  IADD3 R2, P0, R23, UR4, RZ ;  /* 0x0000000417027c10 */ /* 0x000fc8000ff1e0ff */
[----:B------:R-:W-:-:S05]  /*1fc00*/  IADD3.X R3, R24, UR5, RZ, P0, !PT ;  /* 0x0000000518037c10 */ /* 0x000fca00087fe4ff */
[----:B------:R2:W5:Y:S01]  /*1fc10*/  LDG.E R7, desc[UR60][R2.64] ;  /* 0x0000003c02077981 */ /* 0x000562000c1e1900 */
[----:B------:R-:W-:Y:S05]  /*1fc20*/  BRA `(.L_x_2928) ;  /* 0x0000000000247947 */ /* 0x000fea0003800000 */
.L_x_2927:
[----:B------:R-:W-:Y:S02]  /*1fc30*/  ULDC.64 UR4, c[0x0][0xa08] ;  /* 0x0002820000047ab9 */ /* 0x000fe40000000a00 */
[----:B------:R-:W-:-:S04]  /*1fc40*/  ISETP.NE.U32.AND P0, PT, RZ, UR4, PT ;  /* 0x00000004ff007c0c */ /* 0x000fc8000bf05070 */
[----:B------:R-:W-:-:S13]  /*1fc50*/  ISETP.NE.AND.EX P0, PT, RZ, UR5, PT, P0 ;  /* 0x00000005ff007c0c */ /* 0x000fda000bf05300 */
[----:B------:R-:W-:Y:S05]  /*1fc60*/  @!P0 BRA `(.L_x_2928) ;  /* 0x0000000000148947 */ /* 0x000fea0003800000 */
[----:B------:R-:W2:Y:S02]  /*1fc70*/  LDC.64 R2, c[0x0][0xa08] ;  /* 0x00028200ff027b82 */ /* 0x000ea40000000a00 */
[----:B--2---:R-:W-:-:S05]  /*1fc80*/  IMAD.WIDE R2, R32, 0x4, R2 ;  /* 0x0000000420027825 */ /* 0x004fca00078e0202 */
[----:B------:R-:W2:Y:S04]  /*1fc90*/  LDG.E R7, desc[UR60][R2.64] ;  /* 0x0000003c02077981 */ /* 0x000ea8000c1e1900 */
[----:B0-----:R-:W2:Y:S02]  /*1fca0*/  LDG.E R8, desc[UR60][R2.64+0x4] ;  /* 0x0000043c02087981 */ /* 0x001ea4000c1e1900 */
[----:B--2---:R-:W-:-:S07]  /*1fcb0*/  IMAD.IADD R7, R8, 0x1, -R7 ;  /* 0x0000000108077824 */ /* 0x004fce00078e0a07 */
.L_x_2928:
[----:B--2---:R-:W2:Y:S01]  /*1fcc0*/  @P1 LDG.E R2, desc[UR60][R4.64] ;  /* 0x0000003c04021981 */ /* 0x004ea2000c1e1900 */
[----:B------:R-:W3:Y:S03]  /*1fcd0*/  LDC R3, c[0x0][0x448] ;  /* 0x00011200ff037b82 */ /* 0x000ee60000000800 */
[----:B------:R-:W2:Y:S01]  /*1fce0*/  @P1 LDG.E R9, desc[UR60][R4.64+0x4] ;  /* 0x0000043c04091981 */ /* 0x000ea2000c1e1900 */
[----:B-----5:R-:W-:Y:S01]  /*1fcf0*/  IMAD.IADD R7, R7, 0x1, -R11 ;  /* 0x0000000107077824 */ /* 0x020fe200078e0a0b */
[----:B------:R-:W-:Y:S01]  /*1fd00*/  BSSY B0, `(.L_x_2929) ;  /* 0x0000165000007945 */ /* 0x000fe20003800000 */
[----:B---3--:R-:W-:-:S13]  /*1fd10*/  ISETP.NE.AND P0, PT, R3, 0x1, PT ;  /* 0x000000010300780c */ /* 0x008fda0003f05270 */
[----:B0-----:R-:W0:Y:S08]  /*1fd20*/  @P0 LDC R8, c[0x0][0x44c] ;  /* 0x00011300ff080b82 */ /* 0x001e300000000800 */
[----:B------:R-:W3:Y:S01]  /*1fd30*/  @P0 LDC R3, c[0x0][0x450] ;  /* 0x00011400ff030b82 */ /* 0x000ee20000000800 */
[----:B--2---:R-:W-:Y:S02]  /*1fd40*/  @P1 IMAD.IADD R6, R9, 0x1, -R2 ;  /* 0x0000000109061824 */ /* 0x004fe400078e0a02 */
[----:B------:R-:W-:-:S02]  /*1fd50*/  IMAD.SHL.U32 R9, R17, 0x80, RZ ;  /* 0x0000008011097824 */ /* 0x000fc400078e00ff */
[----:B------:R-:W-:Y:S02]  /*1fd60*/  IMAD.IADD R5, R7, 0x1, R6 ;  /* 0x0000000107057824 */ /* 0x000fe400078e0206 */
[----:B------:R-:W-:-:S03]  /*1fd70*/  VIADD R9, R9, 0x7f ;  /* 0x0000007f09097836 */ /* 0x000fc60000000000 */
[----:B------:R-:W-:Y:S01]  /*1fd80*/  IADD3 R2, R5, 0x5f, RZ ;  /* 0x0000005f05027810 */ /* 0x000fe20007ffe0ff */
[----:B0-----:R-:W-:Y:S01]  /*1fd90*/  @P0 IMAD.HI.U32 R8, R9, R8, RZ ;  /* 0x0000000809080227 */ /* 0x001fe200078e00ff */
[----:B------:R0:W-:Y:S03]  /*1fda0*/  STL [R1+0x8], R5 ;  /* 0x0000080501007387 */ /* 0x0001e60000100800 */
[----:B------:R-:W-:-:S04]  /*1fdb0*/  IMAD.HI R2, R2, 0x2aaaaaab, RZ ;  /* 0x2aaaaaab02027827 */ /* 0x000fc800078e02ff */
[----:B------:R-:W-:Y:S01]  /*1fdc0*/  IMAD.MOV.U32 R4, RZ, RZ, R9 ;  /* 0x000000ffff047224 */ /* 0x000fe200078e0009 */
[----:B---3--:R-:W-:Y:S02]  /*1fdd0*/  @P0 SHF.R.U32.HI R4, RZ, R3, R8 ;  /* 0x00000003ff040219 */ /* 0x008fe40000011608 */
[----:B------:R-:W-:-:S04]  /*1fde0*/  SHF.R.U32.HI R3, RZ, 0x1f, R2 ;  /* 0x0000001fff037819 */ /* 0x000fc80000011602 */
[----:B------:R-:W-:Y:S02]  /*1fdf0*/  LEA.HI.SX32 R3, R2, R3, 0x1c ;  /* 0x0000000302037211 */ /* 0x000fe400078fe2ff */
[----:B------:R-:W-:-:S05]  /*1fe00*/  IADD3 R2, R5, 0x60, -R10 ;  /* 0x0000006005027810 */ /* 0x000fca0007ffe80a */
[----:B------:R-:W-:-:S04]  /*1fe10*/  IMAD.IADD R4, R2, 0x1, R4 ;  /* 0x0000000102047824 */ /* 0x000fc800078e0204 */
[----:B------:R-:W-:-:S05]  /*1fe20*/  IMAD.HI R4, R4, 0x2aaaaaab, RZ ;  /* 0x2aaaaaab04047827 */ /* 0x000fca00078e02ff */
[----:B0-----:R-:W-:-:S04]  /*1fe30*/  SHF.R.U32.HI R5, RZ, 0x1f, R4 ;  /* 0x0000001fff057819 */ /* 0x001fc80000011604 */
[----:B------:R-:W-:-:S04]  /*1fe40*/  LEA.HI.SX32 R4, R4, R5, 0x1c ;  /* 0x0000000504047211 */ /* 0x000fc800078fe2ff */
[----:B------:R-:W-:-:S05]  /*1fe50*/  VIMNMX R4, R3, R4, PT ;  /* 0x0000000403047248 */ /* 0x000fca0003fe0100 */
[--C-:B------:R-:W-:Y:S02]  /*1fe60*/  IMAD R5, R4, 0x60, -R7.reuse ;  /* 0x0000006004057824 */ /* 0x100fe400078e0a07 */
[----:B------:R-:W-:-:S03]  /*1fe70*/  IMAD.MOV R7, RZ, RZ, -R7 ;  /* 0x000000ffff077224 */ /* 0x000fc600078e0a07 */
[----:B------:R-:W-:Y:S02]  /*1fe80*/  VIMNMX R4, R5, R6, PT ;  /* 0x0000000605047248 */ /* 0x000fe40003fe0100 */
[----:B------:R-:W-:-:S04]  /*1fe90*/  VIMNMX R7, RZ, R7, !PT ;  /* 0x00000007ff077248 */ /* 0x000fc80007fe0100 */
        /* <DEDUP_REMOVED lines=17> */
[----:B------:R0:W2:Y:S02]  /*1ffb0*/  SHFL.IDX PT, R14, R7, RZ, 0x1f ;  /* 0x00001fff070e7589 */ /* 0x0000a400000e0000 */
.L_x_3096:
[----:B--2---:R-:W-:Y:S02]  /*1ffc0*/  ISETP.NE.AND P0, PT, R14, RZ, PT ;  /* 0x000000ff0e00720c */ /* 0x004fe40003f05270 */
[----:B------:R-:W-:-:S11]  /*1ffd0*/  PLOP3.LUT P6, PT, PT, PT, PT, 0x8, 0x0 ;  /* 0x000000000000781c */ /* 0x000fd60003fce170 */
[----:B------:R-:W-:Y:S05]  /*1ffe0*/  @P0 BRA `(.L_x_2932) ;  /* 0x00000000000c0947 */ /* 0x000fea0003800000 */
[----:B------:R-:W-:-:S03]  /*1fff0*/  UMOV UR4, 0xffffffff ;  /* 0xffffffff00047882 */ /* 0x000fc60000000000 */
[----:B------:R-:W-:Y:S05]  /*20000*/  BRA.DIV UR4, `(.L_x_2933) ;  /* 0x0000006e04a47947 */ /* 0x000fea000b800000 */
[----:B------:R-:W-:-:S13]  /*20010*/  ELECT P6, URZ, PT ;  /* 0x00000000003f782f */ /* 0x000fda00038c0000 */
.L_x_2932:
        /* <DEDUP_REMOVED lines=9> */
.L_x_3099:
[----:B------:R-:W-:Y:S05]  /*200b0*/  BSYNC B1 ;  /* 0x0000000000017941 */ /* 0x000fea0003800000 */
.L_x_2934:
[----:B------:R-:W-:Y:S04]  /*200c0*/  BSSY B1, `(.L_x_2936) ;  /* 0x000008b000017945 */ /* 0x000fe80003800000 */
[----:B------:R-:W-:Y:S05]  /*200d0*/  @!P6 BRA `(.L_x_2937) ;  /* 0x000000080024e947 */ /* 0x000fea0003800000 */
[----:B------:R-:W-:Y:S01]  /*200e0*/  IMAD R11, R27, 0x8, R22 ;  /* 0x000000081b0b7824 */ /* 0x000fe200078e0216 */
[----:B-1----:R-:W-:Y:S01]  /*200f0*/  SHF.L.U32 R10, R29, 0x1f, RZ ;  /* 0x0000001f1d0a7819 */ /* 0x002fe200000006ff */
[----:B------:R-:W1:Y:S01]  /*20100*/  S2R R8, SR_TID.X ;  /* 0x0000000000087919 */ /* 0x000e620000002100 */
[----:B------:R-:W-:Y:S02]  /*20110*/  BSSY B2, `(.L_x_2938) ;  /* 0x0000005000027945 */ /* 0x000fe40003800000 */
[----:B------:R-:W2:Y:S01]  /*20120*/  SYNCS.PHASECHK.TRANS64.TRYWAIT P0, [R11+URZ+0x308a0], R10 ;  /* 0x0308a00a0b0075a7 */ /* 0x000ea2000800017f */
[----:B-1----:R-:W-:-:S04]  /*20130*/  LOP3.LUT R8, R8, 0x7f, RZ, 0xc0, !PT ;  /* 0x0000007f08087812 */ /* 0x002fc800078ec0ff */
[----:B------:R-:W-:Y:S01]  /*20140*/  ISETP.NE.AND P1, PT, R8, RZ, PT ;  /* 0x000000ff0800720c */ /* 0x000fe20003f25270 */
[----:B--2---:R-:W-:-:S12]  /*20150*/  @!P0 BRA `(.L_x_2939) ;  /* 0x0000006c00848947 */ /* 0x004fd80003800000 */
.L_x_3100:
[----:B------:R-:W-:Y:S05]  /*20160*/  BSYNC B2 ;  /* 0x0000000000027941 */ /* 0x000fea0003800000 */
.L_x_2938:
        /* <DEDUP_REMOVED lines=9> */
.L_x_2941:
[----:B------:R-:W-:Y:S05]  /*20200*/  BSYNC B2 ;  /* 0x0000000000027941 */ /* 0x000fea0003800000 */
.L_x_2940:
[----:B------:R-:W-:Y:S01]  /*20210*/  IMAD.MOV.U32 R20, RZ, RZ, RZ ;  /* 0x000000ffff147224 */ /* 0x000fe200078e00ff */
[----:B------:R-:W-:Y:S01]  /*20220*/  UIADD3 UR4, UP0, UR36, 0x570, URZ ;  /* 0x0000057024047890 */ /* 0x000fe2000ff1e03f */
[----:B------:R-:W-:Y:S01]  /*20230*/  IMAD R8, R5, 0x60, R0 ;  /* 0x0000006005087824 */ /* 0x000fe200078e0200 */
[----:B------:R-:W-:Y:S01]  /*20240*/  PLOP3.LUT P0, PT, PT, PT, PT, 0x80, 0x0 ;  /* 0x000000000000781c */ /* 0x000fe20003f0f070 */
[----:B------:R-:W-:Y:S01]  /*20250*/  IMAD R9, R27, 0x9000, R22 ;  /* 0x000090001b097824 */ /* 0x000fe200078e0216 */
[----:B------:R-:W-:Y:S01]  /*20260*/  R2UR UR10, R20 ;  /* 0x00000000140a72ca */ /* 0x000fe200000e0000 */
[----:B------:R-:W-:Y:S01]  /*20270*/  VIADD R8, R8, 0xffffffa0 ;  /* 0xffffffa008087836 */ /* 0x000fe20000000000 */
[----:B------:R-:W-:Y:S01]  /*20280*/  UIADD3.X UR5, URZ, UR37, URZ, UP0, !UPT ;  /* 0x000000253f057290 */ /* 0x000fe200087fe43f */
[----:B0-----:R-:W-:Y:S01]  /*20290*/  VIADD R7, R11, 0x30890 ;  /* 0x000308900b077836 */ /* 0x001fe20000000000 */
[----:B------:R-:W-:Y:S01]  /*202a0*/  UMOV UR6, 0x0 ;  /* 0x0000000000067882 */ /* 0x000fe20000000000 */
[----:B------:R-:W-:Y:S01]  /*202b0*/  VIADD R12, R9, 0x1e400 ;  /* 0x0001e400090c7836 */ /* 0x000fe20000000000 */
[----:B------:R-:W-:-:S09]  /*202c0*/  UMOV UR7, 0x12f00000 ;  /* 0x12f0000000077882 */ /* 0x000fd20000000000 */
.L_x_2942:
        /* <DEDUP_REMOVED lines=16> */
.L_x_2943:
        /* <DEDUP_REMOVED lines=16> */
.L_x_2944:
        /* <DEDUP_REMOVED lines=13> */
.L_x_3101:
[----:B------:R-:W-:Y:S05]  /*205a0*/  BSYNC B2 ;  /* 0x0000000000027941 */ /* 0x000fea0003800000 */
.L_x_2945:
        /* <DEDUP_REMOVED lines=11> */
.L_x_2948:
[----:B------:R-:W-:Y:S05]  /*20660*/  BSYNC B2 ;  /* 0x0000000000027941 */ /* 0x000fea0003800000 */
.L_x_2947:
        /* <DEDUP_REMOVED lines=8> */
.L_x_2949:
        /* <DEDUP_REMOVED lines=15> */
.L_x_2950:
        /* <DEDUP_REMOVED lines=15> */
.L_x_2951:
        /* <DEDUP_REMOVED lines=9> */
[----:B--2---:R-:W-:Y:S05]  /*20960*/  @P0 BRA.U.ANY `(.L_x_2951) ;  /* 0xfffffffd00d80947 */ /* 0x004fea000393ffff */
.L_x_2937:
[----:B------:R-:W-:Y:S05]  /*20970*/  BSYNC B1 ;  /* 0x0000000000017941 */ /* 0x000fea0003800000 */
.L_x_2936:
        /* <DEDUP_REMOVED lines=9> */
.L_x_2968:
[----:B------:R-:W-:Y:S05]  /*20a10*/  YIELD ;  /* 0x0000000000007946 */ /* 0x000fea0003800000 */
[----:B------:R-:W-:Y:S04]  /*20a20*/  BSSY B1, `(.L_x_2952) ;  /* 0x000008a000017945 */ /* 0x000fe80003800000 */
[----:B------:R-:W-:Y:S05]  /*20a30*/  @!P6 BRA `(.L_x_2953) ;  /* 0x000000080020e947 */ /* 0x000fea0003800000 */
[----:B-1----:R-:W-:Y:S01]  /*20a40*/  IMAD R10, R27, 0x8, R22 ;  /* 0x000000081b0a7824 */ /* 0x002fe200078e0216 */
[----:B------:R-:W-:Y:S01]  /*20a50*/  SHF.L.U32 R9, R29, 0x1f, RZ ;  /* 0x0000001f1d097819 */ /* 0x000fe200000006ff */
[----:B------:R-:W1:Y:S01]  /*20a60*/  S2R R5, SR_TID.X ;  /* 0x0000000000057919 */ /* 0x000e620000002100 */
[----:B------:R-:W-:Y:S02]  /*20a70*/  BSSY B2, `(.L_x_2954) ;  /* 0x0000005000027945 */ /* 0x000fe40003800000 */
[----:B------:R-:W2:Y:S01]  /*20a80*/  SYNCS.PHASECHK.TRANS64.TRYWAIT P1, [R10+URZ+0x308a0], R9 ;  /* 0x0308a0090a0075a7 */ /* 0x000ea2000802017f */
[----:B-1----:R-:W-:-:S04]  /*20a90*/  LOP3.LUT R5, R5, 0x7f, RZ, 0xc0, !PT ;  /* 0x0000007f05057812 */ /* 0x002fc800078ec0ff */
[----:B------:R-:W-:Y:S01]  /*20aa0*/  ISETP.NE.AND P2, PT, R5, RZ, PT ;  /* 0x000000ff0500720c */ /* 0x000fe20003f45270 */
[----:B--2---:R-:W-:-:S12]  /*20ab0*/  @!P1 BRA `(.L_x_2955) ;  /* 0x0000006400549947 */ /* 0x004fd80003800000 */
.L_x_3102:
[----:B------:R-:W-:Y:S05]  /*20ac0*/  BSYNC B2 ;  /* 0x0000000000027941 */ /* 0x000fea0003800000 */
.L_x_2954:
        /* <DEDUP_REMOVED lines=9> */
.L_x_2957:
[----:B------:R-:W-:Y:S05]  /*20b60*/  BSYNC B2 ;  /* 0x0000000000027941 */ /* 0x000fea0003800000 */
.L_x_2956:
        /* <DEDUP_REMOVED lines=11> */
.L_x_2958:
        /* <DEDUP_REMOVED lines=16> */
.L_x_2959:
        /* <DEDUP_REMOVED lines=16> */
.L_x_2960:
        /* <DEDUP_REMOVED lines=13> */
.L_x_3103:
[----:B------:R-:W-:Y:S05]  /*20ef0*/  BSYNC B2 ;  /* 0x0000000000027941 */ /* 0x000fea0003800000 */
.L_x_2961:
        /* <DEDUP_REMOVED lines=11> */
.L_x_2964:
[----:B------:R-:W-:Y:S05]  /*20fb0*/  BSYNC B2 ;  /* 0x0000000000027941 */ /* 0x000fea0003800000 */
.L_x_2963:
        /* <DEDUP_REMOVED lines=8> */
.L_x_2965:
        /* <DEDUP_REMOVED lines=15> */
.L_x_2966:
        /* <DEDUP_REMOVED lines=15> */
.L_x_2967:
        /* <DEDUP_REMOVED lines=10> */
.L_x_2953:
[----:B------:R-:W-:Y:S05]  /*212c0*/  BSYNC B1 ;  /* 0x0000000000017941 */ /* 0x000fea0003800000 */
.L_x_2952:
[----:B------:R-:W-:Y:S01]  /*212d0*/  ISETP.GT.AND P2, PT, R11, R6, PT ;  /* 0x000000060b00720c */ /* 0x000fe20003f44270 */
[----:B------:R-:W-:Y:S02]  /*212e0*/  VIADD R27, R27, 0x1 ;  /* 0x000000011b1b7836 */ /* 0x000fe40000000000 */
[----:B------:R-:W-:-:S03]  /*212f0*/  VIADD R11, R11, 0xffffffff ;  /* 0xffffffff0b0b7836 */ /* 0x000fc60000000000 */
[----:B------:R-:W-:-:S04]  /*21300*/  ISETP.NE.AND P1, PT, R27, 0x2, PT ;  /* 0x000000021b00780c */ /* 0x000fc80003f25270 */
[----:B------:R-:W-:Y:S02]  /*21310*/  SEL R5, RZ, 0x1, P1 ;  /* 0x00000001ff057807 */ /* 0x000fe40000800000 */
[----:B------:R-:W-:Y:S02]  /*21320*/  SEL R27, R27, RZ, P1 ;  /* 0x000000ff1b1b7207 */ /* 0x000fe40000800000 */
[----:B------:R-:W-:Y:S01]  /*21330*/  LOP3.LUT R29, R29, R5, RZ, 0x3c, !PT ;  /* 0x000000051d1d7212 */ /* 0x000fe200078e3cff */
[----:B------:R-:W-:Y:S06]  /*21340*/  @P2 BRA `(.L_x_2968) ;  /* 0xfffffff400b02947 */ /* 0x000fec000383ffff */
.L_x_2930:
[----:B------:R-:W-:Y:S05]  /*21350*/  BSYNC B0 ;  /* 0x0000000000007941 */ /* 0x000fea0003800000 */
.L_x_2929:
[----:B------:R-:W2:Y:S01]  /*21360*/  LDC R0, c[0x0][0x448] ;  /* 0x00011200ff007b82 */ /* 0x000ea20000000800 */
[----:B------:R-:W-:Y:S01]  /*21370*/  LEA R5, R17, 0x7f, 0x7 ;  /* 0x0000007f11057811 */ /* 0x000fe200078e38ff */
[----:B------:R-:W-:Y:S05]  /*21380*/  @!P0 WARPSYNC.ALL ;  /* 0x0000000000008948 */ /* 0x000fea0003800000 */
[----:B------:R-:W-:Y:S01]  /*21390*/  BSSY B7, `(.L_x_2969) ;  /* 0x0000385000077945 */ /* 0x000fe20003800000 */
[----:B------:R-:W-:Y:S01]  /*213a0*/  @!P0 BAR.SYNC.DEFER_BLOCKING 0xc, 0x180 ;  /* 0x0306000000008b1d */ /* 0x000fe20000010000 */
[----:B--2---:R-:W-:-:S13]  /*213b0*/  ISETP.NE.AND P1, PT, R0, 0x1, PT ;  /* 0x000000010000780c */ /* 0x004fda0003f25270 */
[----:B------:R-:W0:Y:S08]  /*213c0*/  @P1 LDC R4, c[0x0][0x44c] ;  /* 0x00011300ff041b82 */ /* 0x000e300000000800 */
[----:B------:R-:W2:Y:S01]  /*213d0*/  @P1 LDC R0, c[0x0][0x450] ;  /* 0x00011400ff001b82 */ /* 0x000ea20000000800 */
[----:B0-----:R-:W-:-:S05]  /*213e0*/  @P1 IMAD.HI.U32 R7, R5, R4, RZ ;  /* 0x0000000405071227 */ /* 0x001fca00078e00ff */
[----:B--2---:R-:W-:-:S05]  /*213f0*/  @P1 SHF.R.U32.HI R5, RZ, R0, R7 ;  /* 0x00000000ff051219 */ /* 0x004fca0000011607 */
[----:B------:R-:W-:-:S04]  /*21400*/  IMAD.IADD R5, R2, 0x1, R5 ;  /* 0x0000000102057824 */ /* 0x000fc800078e0205 */
[----:B------:R-:W-:-:S05]  /*21410*/  IMAD.HI R5, R5, 0x2aaaaaab, RZ ;  /* 0x2aaaaaab05057827 */ /* 0x000fca00078e02ff */
[----:B------:R-:W-:-:S04]  /*21420*/  SHF.R.U32.HI R0, RZ, 0x1f, R5 ;  /* 0x0000001fff007819 */ /* 0x000fc80000011605 */
        /* <DEDUP_REMOVED lines=11> */
[----:B------:R-:W2:Y:S01]  /*214e0*/  LDC.64 R2, c[0x0][0xc60] ;  /* 0x00031800ff027b82 */ /* 0x000ea20000000a00 */
[----:B------:R-:W0:Y:S02]  /*214f0*/  FLO.U32 R0, UR4 ;  /* 0x0000000400007d00 */ /* 0x000e2400080e0000 */
[----:B0-----:R-:W-:-:S06]  /*21500*/  ISETP.EQ.U32.AND P0, PT, R0, R5, PT ;  /* 0x000000050000720c */ /* 0x001fcc0003f02070 */
[----:B------:R-:W2:Y:S07]  /*21510*/  POPC R5, UR4 ;  /* 0x0000000400057d09 */ /* 0x000eae0008000000 */
[----:B--2---:R-:W2:Y:S01]  /*21520*/  @P0 ATOMG.E.ADD.STRONG.GPU PT, R3, desc[UR60][R2.64], R5 ;  /* 0x00000005020309a8 */ /* 0x004ea200081ee1fc */
[----:B------:R-:W0:Y:S02]  /*21530*/  S2R R4, SR_LTMASK ;  /* 0x0000000000047919 */ /* 0x000e240000003900 */
[----:B0-----:R-:W-:-:S04]  /*21540*/  LOP3.LUT R4, R4, UR4, RZ, 0xc0, !PT ;  /* 0x0000000404047c12 */ /* 0x001fc8000f8ec0ff */
[----:B------:R-:W0:Y:S01]  /*21550*/  POPC R7, R4 ;  /* 0x0000000400077309 */ /* 0x000e220000000000 */
[----:B--2---:R-:W0:Y:S02]  /*21560*/  SHFL.IDX PT, R0, R3, R0, 0x1f ;  /* 0x00001f0003007589 */ /* 0x004e2400000e0000 */
[----:B0-----:R-:W-:Y:S01]  /*21570*/  IADD3 R16, R0, UR38, R7 ;  /* 0x0000002600107c10 */ /* 0x001fe2000fffe007 */
[----:B------:R-:W-:Y:S06]  /*21580*/  BRA `(.L_x_2971) ;  /* 0x0000003400947947 */ /* 0x000fec0003800000 */
.L_x_2970:
        /* <DEDUP_REMOVED lines=13> */
[----:B-1----:R-:W-:Y:S02]  /*21660*/  IMAD.U32 R10, RZ, RZ, UR4 ;  /* 0x00000004ff0a7e24 */ /* 0x002fe4000f8e00ff */
[----:B------:R-:W-:Y:S02]  /*21670*/  IMAD.U32 R11, RZ, RZ, UR5 ;  /* 0x00000005ff0b7e24 */ /* 0x000fe4000f8e00ff */
[----:B------:R-:W-:Y:S02]  /*21680*/  IMAD.MOV.U32 R8, RZ, RZ, 0x70 ;  /* 0x00000070ff087424 */ /* 0x000fe400078e00ff */
[----:B------:R-:W-:Y:S02]  /*21690*/  IMAD.MOV.U32 R12, RZ, RZ, 0x1 ;  /* 0x00000001ff0c7424 */ /* 0x000fe400078e00ff */
[----:B------:R-:W-:-:S07]  /*216a0*/  IMAD.MOV.U32 R13, RZ, RZ, RZ ;  /* 0x000000ffff0d7224 */ /* 0x000fce00078e00ff */
[----:B------:R-:W-:-:S07]  /*216b0*/  LEPC R20, `(.L_x_2973) ;  /* 0x000000001014794e */ /* 0x000fce0000000000 */
[----:B0-----:R-:W-:Y:S05]  /*216c0*/  CALL.ABS.NOINC R2 ;  /* 0x0000000002007343 */ /* 0x001fea0003c00000 */
.L_x_2973:
[----:B------:R-:W-:Y:S05]  /*216d0*/  BSYNC B6 ;  /* 0x0000000000067941 */ /* 0x000fea0003800000 */
.L_x_2972:
        /* <DEDUP_REMOVED lines=10> */
[----:B------:R-:W-:Y:S01]  /*21780*/  MOV R8, 0x70 ;  /* 0x0000007000087802 */ /* 0x000fe20000000f00 */
[----:B------:R-:W-:Y:S02]  /*21790*/  IMAD.U32 R5, RZ, RZ, UR7 ;  /* 0x00000007ff057e24 */ /* 0x000fe4000f8e00ff */
[----:B------:R-:W-:Y:S02]  /*217a0*/  IMAD.U32 R6, RZ, RZ, UR8 ;  /* 0x00000008ff067e24 */ /* 0x000fe4000f8e00ff */
[----:B------:R-:W-:-:S02]  /*217b0*/  IMAD.U32 R7, RZ, RZ, UR9 ;  /* 0x00000009ff077e24 */ /* 0x000fc4000f8e00ff */
[----:B-1----:R-:W-:Y:S02]  /*217c0*/  IMAD.U32 R10, RZ, RZ, UR4 ;  /* 0x00000004ff0a7e24 */ /* 0x002fe4000f8e00ff */
[----:B------:R-:W-:Y:S02]  /*217d0*/  IMAD.U32 R11, RZ, RZ, UR5 ;  /* 0x00000005ff0b7e24 */ /* 0x000fe4000f8e00ff */
[----:B------:R-:W-:Y:S02]  /*217e0*/  IMAD.MOV.U32 R12, RZ, RZ, 0x1 ;  /* 0x00000001ff0c7424 */ /* 0x000fe400078e00ff */
[----:B0-----:R-:W-:-:S07]  /*217f0*/  IMAD.MOV.U32 R13, RZ, RZ, RZ ;  /* 0x000000ffff0d7224 */ /* 0x001fce00078e00ff */
[----:B------:R-:W-:-:S07]  /*21800*/  LEPC R20, `(.L_x_2976) ;  /* 0x000000001014794e */ /* 0x000fce0000000000 */
[----:B--2---:R-:W-:Y:S05]  /*21810*/  CALL.ABS.NOINC R2 ;  /* 0x0000000002007343 */ /* 0x004fea0003c00000 */
.L_x_2976:
        /* <DEDUP_REMOVED lines=15> */
.L_x_2975:
[----:B------:R-:W-:Y:S05]  /*21910*/  BSYNC B6 ;  /* 0x0000000000067941 */ /* 0x000fea0003800000 */
.L_x_2974:
[----:B------:R-:W-:Y:S01]  /*21920*/  IMAD.MOV.U32 R25, RZ, RZ, R31 ;  /* 0x000000ffff197224 */ /* 0x000fe200078e001f */
[----:B------:R-:W-:Y:S01]  /*21930*/  ULDC.64 UR4, c[0x0][0x9f8] ;  /* 0x00027e0000047ab9 */ /* 0x000fe20000000a00 */
[----:B------:R-:W2:Y:S01]  /*21940*/  LDL R31, [R1+0x8] ;  /* 0x00000800011f7983 */ /* 0x000ea20000100800 */
[----:B------:R-:W-:Y:S01]  /*21950*/  ISETP.NE.U32.AND P0, PT, RZ, UR4, PT ;  /* 0x00000004ff007c0c */ /* 0x000fe2000bf05070 */
[----:B------:R-:W0:Y:S02]  /*21960*/  LDC R0, c[0x0][0x430] ;  /* 0x00010c00ff007b82 */ /* 0x000e240000000800 */
[----:B------:R-:W3:Y:S01]  /*21970*/  LDL R21, [R1+0xc] ;  /* 0x00000c0001157983 */ /* 0x000ee20000100800 */
[----:B------:R-:W-:-:S03]  /*21980*/  ISETP.NE.AND.EX P0, PT, RZ, UR5, PT, P0 ;  /* 0x00000005ff007c0c */ /* 0x000fc6000bf05300 */
[----:B------:R-:W4:Y:S01]  /*21990*/  LDL.LU R8, [R1] ;  /* 0x0000000001087983 */ /* 0x000f220000300800 */
[----:B------:R-:W1:Y:S09]  /*219a0*/  S2R R20, SR_TID.X ;  /* 0x0000000000147919 */ /* 0x000e720000002100 */
[----:B------:R-:W-:Y:S01]  /*219b0*/  @P0 IADD3 R2, P1, R23, UR4, RZ ;  /* 0x0000000417020c10 */ /* 0x000fe2000ff3e0ff */
[----:B------:R-:W-:Y:S01]  /*219c0*/  VIADD R25, R25, 0xffffffff ;  /* 0xffffffff19197836 */ /* 0x000fe20000000000 */
[----:B------:R-:W-:-:S02]  /*219d0*/  ULDC UR4, c[0x0][0x2f4] ;  /* 0x0000bd0000047ab9 */ /* 0x000fc40000000800 */
[----:B------:R-:W-:-:S05]  /*219e0*/  @P0 IADD3.X R3, R24, UR5, RZ, P1, !PT ;  /* 0x0000000518030c10 */ /* 0x000fca0008ffe4ff */
[----:B------:R3:W4:Y:S01]  /*219f0*/  @P0 LDG.E R32, desc[UR60][R2.64] ;  /* 0x0000003c02200981 */ /* 0x000722000c1e1900 */
[----:B-1----:R-:W-:-:S04]  /*21a00*/  LOP3.LUT R20, R20, 0x7f, RZ, 0xc0, !PT ;  /* 0x0000007f14147812 */ /* 0x002fc800078ec0ff */
[----:B------:R-:W-:Y:S02]  /*21a10*/  SHF.R.U32.HI R4, RZ, 0x3, R20 ;  /* 0x00000003ff047819 */ /* 0x000fe40000011614 */
[----:B------:R-:W1:Y:S01]  /*21a20*/  S2R R20, SR_TID.X ;  /* 0x0000000000147919 */ /* 0x000e620000002100 */
[----:B0-----:R-:W-:-:S13]  /*21a30*/  ISETP.NE.AND P1, PT, R0, 0x1, PT ;  /* 0x000000010000780c */ /* 0x001fda0003f25270 */
[----:B------:R-:W0:Y:S08]  /*21a40*/  @P1 LDC R7, c[0x0][0x434] ;  /* 0x00010d00ff071b82 */ /* 0x000e300000000800 */
[----:B------:R-:W0:Y:S01]  /*21a50*/  @P1 LDC R5, c[0x0][0x438] ;  /* 0x00010e00ff051b82 */ /* 0x000e220000000800 */
[----:B-1----:R-:W-:-:S05]  /*21a60*/  IMAD.SHL.U32 R20, R20, 0x10, RZ ;  /* 0x0000001014147824 */ /* 0x002fca00078e00ff */
[----:B------:R-:W-:-:S05]  /*21a70*/  LOP3.LUT R20, R4, 0x70, R20, 0xf8, !PT ;  /* 0x0000007004147812 */ /* 0x000fca00078ef814 */
[----:B------:R-:W-:Y:S01]  /*21a80*/  IMAD R6, R25, 0x60, R20 ;  /* 0x0000006019067824 */ /* 0x000fe200078e0214 */
[----:B------:R-:W-:Y:S01]  /*21a90*/  ISETP.GE.AND P3, PT, R33, UR4, PT ;  /* 0x0000000421007c0c */ /* 0x000fe2000bf66270 */
[----:B------:R-:W-:-:S03]  /*21aa0*/  UMOV UR5, 0xffffffff ;  /* 0xffffffff00057882 */ /* 0x000fc60000000000 */
[----:B--2---:R-:W-:-:S04]  /*21ab0*/  ISETP.GE.AND P0, PT, R6, R31, PT ;  /* 0x0000001f0600720c */ /* 0x004fc80003f06270 */
[----:B------:R-:W-:Y:S01]  /*21ac0*/  ISETP.GT.U32.OR P0, PT, R20, 0x5f, P0 ;  /* 0x0000005f1400780c */ /* 0x000fe20000704470 */
[----:B---3--:R-:W-:-:S04]  /*21ad0*/  IMAD.IADD R6, R6, 0x1, R21 ;  /* 0x0000000106067824 */ /* 0x008fc800078e0215 */
[----:B0-----:R-:W-:-:S08]  /*21ae0*/  @P1 IMAD.HI.U32 R7, R6, R7, RZ ;  /* 0x0000000706071227 */ /* 0x001fd000078e00ff */
[----:B------:R-:W0:Y:S01]  /*21af0*/  @!P0 LDC.64 R2, c[0x0][0x428] ;  /* 0x00010a00ff028b82 */ /* 0x000e220000000a00 */
[----:B------:R-:W-:Y:S01]  /*21b00*/  IMAD.MOV.U32 R4, RZ, RZ, R6 ;  /* 0x000000ffff047224 */ /* 0x000fe200078e0006 */
[----:B------:R-:W-:-:S05]  /*21b10*/  @P1 SHF.R.U32.HI R4, RZ, R5, R7 ;  /* 0x00000005ff041219 */ /* 0x000fca0000011607 */
[----:B------:R-:W-:Y:S01]  /*21b20*/  IMAD.MOV R5, RZ, RZ, -R4 ;  /* 0x000000ffff057224 */ /* 0x000fe200078e0a04 */
[----:B----4-:R-:W-:-:S03]  /*21b30*/  SHF.R.S32.HI R9, RZ, 0x1f, R32 ;  /* 0x0000001fff097819 */ /* 0x010fc60000011420 */
[----:B------:R-:W-:Y:S01]  /*21b40*/  IMAD R0, R0, R5, R6 ;  /* 0x0000000500007224 */ /* 0x000fe200078e0206 */
[--C-:B------:R-:W-:Y:S01]  /*21b50*/  @!P0 SHF.R.S32.HI R5, RZ, 0x1f, R4.reuse ;  /* 0x0000001fff058819 */ /* 0x100fe20000011404 */
[-C--:B0-----:R-:W-:Y:S02]  /*21b60*/  @!P0 IMAD R6, R9, R2.reuse, RZ ;  /* 0x0000000209068224 */ /* 0x081fe400078e02ff */
        /* <DEDUP_REMOVED lines=21> */
[----:B------:R-:W-:-:S04]  /*21cc0*/  @P1 LOP3.LUT R8, R8, 0x2, RZ, 0xfc, !PT ;  /* 0x0000000208081812 */ /* 0x000fc800078efcff */
[----:B------:R-:W-:Y:S01]  /*21cd0*/  @P0 LOP3.LUT R8, R8, 0x1, RZ, 0xfc, !PT ;  /* 0x0000000108080812 */ /* 0x000fe200078efcff */
[----:B------:R0:W-:Y:S04]  /*21ce0*/  STL [R1+0x10], R9 ;  /* 0x0000100901007387 */ /* 0x0001e80000100800 */
[----:B------:R0:W-:Y:S01]  /*21cf0*/  STL [R1], R8 ;  /* 0x0000000801007387 */ /* 0x0001e20000100800 */
[----:B------:R-:W-:Y:S05]  /*21d00*/  BRA.DIV UR5, `(.L_x_2977) ;  /* 0x0000005205e87947 */ /* 0x000fea000b800000 */
.L_x_3106:
[----:B------:R-:W-:Y:S01]  /*21d10*/  SHF.R.S32.HI R31, RZ, 0x1f, R18 ;  /* 0x0000001fff1f7819 */ /* 0x000fe20000011412 */
[----:B------:R-:W-:Y:S06]  /*21d20*/  @!P2 BRA `(.L_x_2978) ;  /* 0x000000000004a947 */ /* 0x000fec0003800000 */
[----:B------:R-:W-:Y:S01]  /*21d30*/  BPT.TRAP 0x1 ;  /* 0x000000040000795c */ /* 0x000fe20000300000 */
.L_x_2978:
        /* <DEDUP_REMOVED lines=25> */
.L_x_3107:
[----:B------:R-:W-:Y:S05]  /*21ed0*/  BSYNC B0 ;  /* 0x0000000000007941 */ /* 0x000fea0003800000 */
.L_x_2979:
        /* <DEDUP_REMOVED lines=19> */
[----:B------:R-:W-:Y:S02]  /*22010*/  IMAD.IADD R3, R3, 0x1, R6 ;  /* 0x0000000103037824 */ /* 0x000fe400078e0206 */
[----:B------:R-:W-:Y:S02]  /*22020*/  IMAD R0, R31, UR4, RZ ;  /* 0x000000041f007c24 */ /* 0x000fe4000f8e02ff */
[----:B------:R-:W-:-:S04]  /*22030*/  IMAD.WIDE.U32 R2, R18, UR4, R2 ;  /* 0x0000000412027c25 */ /* 0x000fc8000f8e0002 */
[----:B------:R-:W-:Y:S01]  /*22040*/  IMAD R0, R18, UR5, R0 ;  /* 0x0000000512007c24 */ /* 0x000fe2000f8e0200 */
[----:B------:R-:W-:Y:S01]  /*22050*/  ULDC.64 UR4, c[0x0][0x2e8] ;  /* 0x0000ba0000047ab9 */ /* 0x000fe20000000a00 */
[----:B---3--:R-:W-:Y:S01]  /*22060*/  IMAD R6, R25, -0x60, R9 ;  /* 0xffffffa019067824 */ /* 0x008fe200078e0209 */
[----:B------:R-:W-:Y:S01]  /*22070*/  LEA R4, P0, R2, UR4, 0x1 ;  /* 0x0000000402047c11 */ /* 0x000fe2000f8008ff */
[----:B------:R-:W-:Y:S01]  /*22080*/  IMAD.IADD R0, R3, 0x1, R0 ;  /* 0x0000000103007824 */ /* 0x000fe200078e0200 */
[----:B------:R-:W-:Y:S01]  /*22090*/  UMOV UR4, 0xffffffff ;  /* 0xffffffff00047882 */ /* 0x000fe20000000000 */
[----:B------:R-:W-:-:S03]  /*220a0*/  IMAD.IADD R6, R6, 0x1, -R8 ;  /* 0x0000000106067824 */ /* 0x000fc600078e0a08 */
        /* <DEDUP_REMOVED lines=65> */
.L_x_3121:
        /* <DEDUP_REMOVED lines=12> */
.L_x_2982:
[----:B------:R-:W-:Y:S02]  /*22580*/  PLOP3.LUT P1, PT, P1, P0, PT, 0xa2, 0x0 ;  /* 0x000000000000781c */ /* 0x000fe40000f21472 */
[----:B------:R-:W-:-:S08]  /*22590*/  @P0 R2UR P1, UR4, R7 ;  /* 0x00000000070402ca */ /* 0x000fd00000020000 */
[----:B------:R-:W-:-:S05]  /*225a0*/  @P0 PLOP3.LUT P0, PT, P1, PT, PT, 0x80, 0x0 ;  /* 0x000000000000081c */ /* 0x000fca0000f0f070 */
[----:B------:R-:W-:Y:S01]  /*225b0*/  @!P1 SYNCS.ARRIVE.TRANS64.RED.A0T1 RZ, [UR4+0x30830], RZ ;  /* 0x030830ffffff99a7 */ /* 0x000fe20008200404 */
[----:B------:R-:W-:Y:S07]  /*225c0*/  @!P1 ARRIVES.LDGSTSBAR.64.TRANSCNT [UR4+0x30830] ;  /* 0x03083000ff0099b0 */ /* 0x000fee0008000a84 */
[----:B------:R-:W-:Y:S05]  /*225d0*/  @P0 BRA.U.ANY `(.L_x_2982) ;  /* 0xfffffffd00e80947 */ /* 0x000fea000393ffff */
[----:B------:R-:W-:Y:S01]  /*225e0*/  NOP ;  /* 0x0000000000007918 */ /* 0x000fe20000000000 */
[----:B------:R-:W2:Y:S02]  /*225f0*/  LDL R0, [R1] ;  /* 0x0000000001007983 */ /* 0x000ea40000100800 */
[----:B--2---:R-:W-:-:S13]  /*22600*/  LOP3.LUT P2, RZ, R0, 0x10, RZ, 0xc0, !PT ;  /* 0x0000001000ff7812 */ /* 0x004fda000784c0ff */
[----:B------:R-:W-:Y:S05]  /*22610*/  @!P2 BRA `(.L_x_2983) ;  /* 0x000000000004a947 */ /* 0x000fea0003800000 */
[----:B------:R-:W-:Y:S01]  /*22620*/  BPT.TRAP 0x1 ;  /* 0x000000040000795c */ /* 0x000fe20000300000 */
.L_x_2983:
        /* <DEDUP_REMOVED lines=29> */
[----:B-1----:R-:W-:-:S02]  /*22800*/  IMAD.U32 R7, RZ, RZ, UR7 ;  /* 0x00000007ff077e24 */ /* 0x002fc4000f8e00ff */
[----:B------:R-:W-:Y:S02]  /*22810*/  IMAD.U32 R10, RZ, RZ, UR8 ;  /* 0x00000008ff0a7e24 */ /* 0x000fe4000f8e00ff */
[----:B------:R-:W-:Y:S02]  /*22820*/  IMAD.U32 R11, RZ, RZ, UR9 ;  /* 0x00000009ff0b7e24 */ /* 0x000fe4000f8e00ff */
[----:B------:R-:W-:Y:S02]  /*22830*/  IMAD.MOV.U32 R8, RZ, RZ, 0x70 ;  /* 0x00000070ff087424 */ /* 0x000fe400078e00ff */
[----:B------:R-:W-:Y:S02]  /*22840*/  IMAD.MOV.U32 R12, RZ, RZ, 0x1 ;  /* 0x00000001ff0c7424 */ /* 0x000fe400078e00ff */
[----:B------:R-:W-:-:S07]  /*22850*/  IMAD.MOV.U32 R13, RZ, RZ, RZ ;  /* 0x000000ffff0d7224 */ /* 0x000fce00078e00ff */
[----:B------:R-:W-:-:S07]  /*22860*/  LEPC R20, `(.L_x_2985) ;  /* 0x000000001014794e */ /* 0x000fce0000000000 */
[----:B0-----:R-:W-:Y:S05]  /*22870*/  CALL.ABS.NOINC R2 ;  /* 0x0000000002007343 */ /* 0x001fea0003c00000 */
.L_x_2985:
[----:B------:R-:W-:Y:S05]  /*22880*/  BSYNC B6 ;  /* 0x0000000000067941 */ /* 0x000fea0003800000 */
.L_x_2984:
[----:B------:R-:W2:Y:S01]  /*22890*/  LDL.LU R20, [R1+0x2c] ;  /* 0x00002c0001147983 */ /* 0x000ea20000300800 */
[----:B------:R-:W-:Y:S01]  /*228a0*/  ULDC.64 UR4, c[0x0][0x2d8] ;  /* 0x0000b60000047ab9 */ /* 0x000fe20000000a00 */
[----:B------:R-:W3:Y:S02]  /*228b0*/  LDC R6, c[0x0][0x448] ;  /* 0x00011200ff067b82 */ /* 0x000ee40000000800 */
[----:B0-----:R-:W4:Y:S01]  /*228c0*/  LDL.LU.64 R2, [R1+0x20] ;  /* 0x0000200001027983 */ /* 0x001f220000300a00 */
[----:B------:R-:W-:-:S03]  /*228d0*/  IMAD R0, R31, UR4, RZ ;  /* 0x000000041f007c24 */ /* 0x000fc6000f8e02ff */
[----:B------:R0:W5:Y:S01]  /*228e0*/  LDL R10, [R1+0x18] ;  /* 0x00001800010a7983 */ /* 0x0001620000100800 */
[----:B------:R-:W-:-:S03]  /*228f0*/  IMAD R5, R18, UR5, R0 ;  /* 0x0000000512057c24 */ /* 0x000fc6000f8e0200 */
[----:B------:R0:W5:Y:S01]  /*22900*/  LDL R8, [R1+0x4] ;  /* 0x0000040001087983 */ /* 0x0001620000100800 */
[----:B---3--:R-:W-:-:S13]  /*22910*/  ISETP.NE.AND P0, PT, R6, 0x1, PT ;  /* 0x000000010600780c */ /* 0x008fda0003f05270 */
[----:B-1----:R-:W1:Y:S01]  /*22920*/  @P0 LDC R7, c[0x0][0x44c] ;  /* 0x00011300ff070b82 */ /* 0x002e620000000800 */
[----:B----4-:R-:W-:Y:S02]  /*22930*/  IMAD.MOV.U32 R3, RZ, RZ, R34 ;  /* 0x000000ffff037224 */ /* 0x010fe400078e0022 */
[----:B------:R-:W-:Y:S01]  /*22940*/  IMAD.WIDE.U32 R2, R18, UR4, R2 ;  /* 0x0000000412027c25 */ /* 0x000fe2000f8e0002 */
[----:B------:R-:W-:-:S03]  /*22950*/  ULDC.64 UR4, c[0x0][0x2e0] ;  /* 0x0000b80000047ab9 */ /* 0x000fc60000000a00 */
[----:B------:R-:W-:Y:S02]  /*22960*/  IMAD.IADD R3, R3, 0x1, R5 ;  /* 0x0000000103037824 */ /* 0x000fe400078e0205 */
[----:B--2---:R-:W-:Y:S02]  /*22970*/  IMAD R5, R20, UR4, RZ ;  /* 0x0000000414057c24 */ /* 0x004fe4000f8e02ff */
[----:B------:R-:W2:Y:S01]  /*22980*/  S2R R20, SR_TID.X ;  /* 0x0000000000147919 */ /* 0x000ea20000002100 */
[----:B------:R-:W-:-:S04]  /*22990*/  IMAD.WIDE.U32 R2, R30, UR4, R2 ;  /* 0x000000041e027c25 */ /* 0x000fc8000f8e0002 */
[----:B------:R-:W-:Y:S01]  /*229a0*/  IMAD R0, R30, UR5, R5 ;  /* 0x000000051e007c24 */ /* 0x000fe2000f8e0205 */
[----:B------:R-:W-:-:S03]  /*229b0*/  ULDC.64 UR4, c[0x0][0x2d0] ;  /* 0x0000b40000047ab9 */ /* 0x000fc60000000a00 */
[----:B------:R-:W-:Y:S02]  /*229c0*/  IMAD.IADD R3, R3, 0x1, R0 ;  /* 0x0000000103037824 */ /* 0x000fe400078e0200 */
[----:B------:R-:W3:Y:S01]  /*229d0*/  @P0 LDC R0, c[0x0][0x450] ;  /* 0x00011400ff000b82 */ /* 0x000ee20000000800 */
[----:B--2---:R-:W-:-:S04]  /*229e0*/  LOP3.LUT R20, R20, 0x7f, RZ, 0xc0, !PT ;  /* 0x0000007f14147812 */ /* 0x004fc800078ec0ff */
[----:B------:R-:W-:Y:S02]  /*229f0*/  SHF.R.U32.HI R21, RZ, 0x3, R20 ;  /* 0x00000003ff157819 */ /* 0x000fe40000011614 */
[----:B------:R-:W2:Y:S02]  /*22a00*/  S2R R20, SR_TID.X ;  /* 0x0000000000147919 */ /* 0x000ea40000002100 */
[----:B--2---:R-:W-:-:S05]  /*22a10*/  IMAD.SHL.U32 R20, R20, 0x10, RZ ;  /* 0x0000001014147824 */ /* 0x004fca00078e00ff */
[----:B------:R-:W-:-:S05]  /*22a20*/  LOP3.LUT R20, R21, 0x70, R20, 0xf8, !PT ;  /* 0x0000007015147812 */ /* 0x000fca00078ef814 */
[----:B------:R-:W-:-:S04]  /*22a30*/  IMAD R5, R17, 0x80, R20 ;  /* 0x0000008011057824 */ /* 0x000fc800078e0214 */
[----:B-1----:R-:W-:-:S04]  /*22a40*/  @P0 IMAD.HI.U32 R7, R5, R7, RZ ;  /* 0x0000000705070227 */ /* 0x002fc800078e00ff */
[----:B------:R-:W-:Y:S01]  /*22a50*/  IMAD.MOV.U32 R4, RZ, RZ, R5 ;  /* 0x000000ffff047224 */ /* 0x000fe200078e0005 */
[----:B---3--:R-:W-:Y:S01]  /*22a60*/  @P0 SHF.R.U32.HI R4, RZ, R0, R7 ;  /* 0x00000000ff040219 */ /* 0x008fe20000011607 */
[----:B------:R-:W1:Y:S04]  /*22a70*/  S2R R20, SR_TID.X ;  /* 0x0000000000147919 */ /* 0x000e680000002100 */
        /* <DEDUP_REMOVED lines=26> */
[----:B------:R-:W-:Y:S01]  /*22c20*/  IMAD R17, R17, 0x80, R9 ;  /* 0x0000008011117824 */ /* 0x000fe200078e0209 */
[----:B------:R-:W1:Y:S03]  /*22c30*/  SHFL.IDX PT, R2, R4, RZ, 0x181f ;  /* 0x00181fff04027589 */ /* 0x000e6600000e0000 */
[C---:B------:R-:W-:Y:S01]  /*22c40*/  VIADD R6, R17.reuse, 0x10 ;  /* 0x0000001011067836 */ /* 0x040fe20000000000 */
[----:B------:R-:W-:-:S13]  /*22c50*/  ISETP.GE.AND P1, PT, R17, R5, PT ;  /* 0x000000051100720c */ /* 0x000fda0003f26270 */
[----:B0-----:R-:W-:-:S04]  /*22c60*/  @!P1 LEA R14, P4, R33, R14, 0x1 ;  /* 0x0000000e210e9211 */ /* 0x001fc800078808ff */
[----:B-1----:R-:W-:Y:S01]  /*22c70*/  @!P1 IADD3.X R3, RZ, R2, RZ, P4, !PT ;  /* 0x00000002ff039210 */ /* 0x002fe200027fe4ff */
[----:B------:R-:W-:Y:S02]  /*22c80*/  @!P1 IMAD.MOV.U32 R2, RZ, RZ, R14 ;  /* 0x000000ffff029224 */ /* 0x000fe400078e000e */
        /* <DEDUP_REMOVED lines=70> */
.L_x_3138:
        /* <DEDUP_REMOVED lines=12> */
.L_x_2988:
[----:B------:R-:W-:Y:S05]  /*231b0*/  BSYNC B0 ;  /* 0x0000000000007941 */ /* 0x000fea0003800000 */
.L_x_2987:
[----:B------:R-:W-:Y:S01]  /*231c0*/  NOP ;  /* 0x0000000000007918 */ /* 0x000fe20000000000 */
[----:B------:R-:W-:-:S13]  /*231d0*/  PLOP3.LUT P0, PT, PT, PT, PT, 0x80, 0x0 ;  /* 0x000000000000781c */ /* 0x000fda0003f0f070 */
.L_x_2989:
        /* <DEDUP_REMOVED lines=18> */
.L_x_3139:
[----:B------:R-:W-:Y:S05]  /*23300*/  BSYNC B0 ;  /* 0x0000000000007941 */ /* 0x000fea0003800000 */
.L_x_2990:
        /* <DEDUP_REMOVED lines=12> */
.L_x_3006:
[----:B------:R-:W3:Y:S01]  /*233d0*/  LDL R2, [R1] ;  /* 0x0000000001027983 */ /* 0x000ee20000100800 */
[----:B------:R-:W1:Y:S03]  /*233e0*/  LDC R7, c[0x0][0x430] ;  /* 0x00010c00ff077b82 */ /* 0x000e660000000800 */
[----:B------:R-:W4:Y:S04]  /*233f0*/  LDL R4, [R1+0xc] ;  /* 0x00000c0001047983 */ /* 0x000f280000100800 */
[----:B------:R-:W2:Y:S01]  /*23400*/  LDL R8, [R1+0x10] ;  /* 0x0000100001087983 */ /* 0x000ea20000100800 */
[----:B------:R-:W0:Y:S02]  /*23410*/  S2R R0, SR_TID.X ;  /* 0x0000000000007919 */ /* 0x000e240000002100 */
[----:B0-----:R-:W-:-:S02]  /*23420*/  LOP3.LUT R0, R0, 0x7f, RZ, 0xc0, !PT ;  /* 0x0000007f00007812 */ /* 0x001fc400078ec0ff */
[----:B-1----:R-:W-:-:S13]  /*23430*/  ISETP.NE.AND P0, PT, R7, 0x1, PT ;  /* 0x000000010700780c */ /* 0x002fda0003f05270 */
[----:B------:R-:W0:Y:S01]  /*23440*/  @P0 LDC R3, c[0x0][0x438] ;  /* 0x00010e00ff030b82 */ /* 0x000e220000000800 */
[----:B---3--:R-:W-:Y:S02]  /*23450*/  LOP3.LUT P4, RZ, R2, 0x10, RZ, 0xc0, !PT ;  /* 0x0000001002ff7812 */ /* 0x008fe4000788c0ff */
[----:B------:R-:W-:Y:S02]  /*23460*/  SHF.R.U32.HI R2, RZ, 0x3, R0 ;  /* 0x00000003ff027819 */ /* 0x000fe40000011600 */
[----:B------:R-:W1:Y:S01]  /*23470*/  S2R R0, SR_TID.X ;  /* 0x0000000000007919 */ /* 0x000e620000002100 */
[----:B----4-:R-:W-:Y:S02]  /*23480*/  IMAD R9, R6, 0x60, R4 ;  /* 0x0000006006097824 */ /* 0x010fe400078e0204 */
[----:B-1----:R-:W-:-:S05]  /*23490*/  IMAD.SHL.U32 R0, R0, 0x10, RZ ;  /* 0x0000001000007824 */ /* 0x002fca00078e00ff */
[----:B------:R-:W-:Y:S02]  /*234a0*/  LOP3.LUT R0, R2, 0x70, R0, 0xf8, !PT ;  /* 0x0000007002007812 */ /* 0x000fe400078ef800 */
[----:B------:R-:W1:Y:S02]  /*234b0*/  @P0 LDC R2, c[0x0][0x434] ;  /* 0x00010d00ff020b82 */ /* 0x000e640000000800 */
[C---:B------:R-:W-:Y:S01]  /*234c0*/  ISETP.GT.U32.AND P5, PT, R0.reuse, 0x5f, PT ;  /* 0x0000005f0000780c */ /* 0x040fe20003fa4070 */
[----:B------:R-:W-:-:S12]  /*234d0*/  IMAD.IADD R9, R0, 0x1, R9 ;  /* 0x0000000100097824 */ /* 0x000fd800078e0209 */
[----:B------:R-:W2:Y:S01]  /*234e0*/  @!P5 LDC.64 R4, c[0x0][0x428] ;  /* 0x00010a00ff04db82 */ /* 0x000ea20000000a00 */
[----:B------:R-:W-:Y:S02]  /*234f0*/  IMAD.MOV.U32 R0, RZ, RZ, R9 ;  /* 0x000000ffff007224 */ /* 0x000fe400078e0009 */
[----:B-1----:R-:W-:-:S05]  /*23500*/  @P0 IMAD.HI.U32 R2, R9, R2, RZ ;  /* 0x0000000209020227 */ /* 0x002fca00078e00ff */
[----:B0-----:R-:W-:-:S04]  /*23510*/  @P0 SHF.R.U32.HI R0, RZ, R3, R2 ;  /* 0x00000003ff000219 */ /* 0x001fc80000011602 */
[--C-:B------:R-:W-:Y:S01]  /*23520*/  @!P5 SHF.R.S32.HI R3, RZ, 0x1f, R0.reuse ;  /* 0x0000001fff03d819 */ /* 0x100fe20000011400 */
[----:B------:R-:W-:Y:S02]  /*23530*/  @!P5 IMAD.MOV.U32 R2, RZ, RZ, R0 ;  /* 0x000000ffff02d224 */ /* 0x000fe400078e0000 */
[-C--:B--2---:R-:W-:Y:S02]  /*23540*/  @!P5 IMAD R8, R8, R4.reuse, RZ ;  /* 0x000000040808d224 */ /* 0x084fe400078e02ff */
        /* <DEDUP_REMOVED lines=19> */
.L_x_2994:
[----:B------:R-:W-:Y:S01]  /*23680*/  IMAD R7, R26, 0x8, R22 ;  /* 0x000000081a077824 */ /* 0x000fe200078e0216 */
[----:B------:R-:W-:Y:S01]  /*23690*/  SHF.L.U32 R2, R28, 0x1f, RZ ;  /* 0x0000001f1c027819 */ /* 0x000fe200000006ff */
[----:B------:R-:W-:Y:S03]  /*236a0*/  BSSY B1, `(.L_x_2995) ;  /* 0x0000003000017945 */ /* 0x000fe60003800000 */
[----:B------:R-:W0:Y:S02]  /*236b0*/  SYNCS.PHASECHK.TRANS64.TRYWAIT P0, [R7+URZ+0x30840], R2 ;  /* 0x03084002070075a7 */ /* 0x000e24000800017f */
[----:B0-----:R-:W-:Y:S05]  /*236c0*/  @!P0 BRA `(.L_x_2996) ;  /* 0x0000004c00988947 */ /* 0x001fea0003800000 */
.L_x_3140:
[----:B------:R-:W-:Y:S05]  /*236d0*/  BSYNC B1 ;  /* 0x0000000000017941 */ /* 0x000fea0003800000 */
.L_x_2995:
        /* <DEDUP_REMOVED lines=67> */
.L_x_3154:
        /* <DEDUP_REMOVED lines=12> */
.L_x_2998:
[----:B------:R-:W-:Y:S02]  /*23bd0*/  PLOP3.LUT P4, PT, P4, P0, PT, 0xa2, 0x0 ;  /* 0x000000000000781c */ /* 0x000fe40002781472 */
[----:B------:R-:W-:-:S08]  /*23be0*/  @P0 R2UR P4, UR4, R7 ;  /* 0x00000000070402ca */ /* 0x000fd00000080000 */
[----:B------:R-:W-:-:S05]  /*23bf0*/  @P0 PLOP3.LUT P0, PT, P4, PT, PT, 0x80, 0x0 ;  /* 0x000000000000081c */ /* 0x000fca000270f070 */
[----:B------:R-:W-:Y:S01]  /*23c00*/  @!P4 SYNCS.ARRIVE.TRANS64.RED.A0T1 RZ, [UR4+0x30830], RZ ;  /* 0x030830ffffffc9a7 */ /* 0x000fe20008200404 */
[----:B------:R-:W-:Y:S07]  /*23c10*/  @!P4 ARRIVES.LDGSTSBAR.64.TRANSCNT [UR4+0x30830] ;  /* 0x03083000ff00c9b0 */ /* 0x000fee0008000a84 */
[----:B------:R-:W-:Y:S05]  /*23c20*/  @P0 BRA.U.ANY `(.L_x_2998) ;  /* 0xfffffffd00e80947 */ /* 0x000fea000393ffff */
[----:B------:R-:W-:Y:S01]  /*23c30*/  NOP ;  /* 0x0000000000007918 */ /* 0x000fe20000000000 */
[----:B-1----:R-:W2:Y:S02]  /*23c40*/  LDL R2, [R1] ;  /* 0x0000000001027983 */ /* 0x002ea40000100800 */
[----:B--2---:R-:W-:-:S13]  /*23c50*/  LOP3.LUT P5, RZ, R2, 0x10, RZ, 0xc0, !PT ;  /* 0x0000001002ff7812 */ /* 0x004fda00078ac0ff */
[----:B------:R-:W-:Y:S05]  /*23c60*/  @!P5 BRA `(.L_x_2999) ;  /* 0x000000000004d947 */ /* 0x000fea0003800000 */
[----:B------:R-:W-:Y:S01]  /*23c70*/  BPT.TRAP 0x1 ;  /* 0x000000040000795c */ /* 0x000fe20000300000 */
.L_x_2999:
[----:B------:R1:W-:Y:S01]  /*23c80*/  SYNCS.ARRIVE.TRANS64.A1T0 RZ, [R7+URZ+0x30830], RZ ;  /* 0x030830ff07ff79a7 */ /* 0x0003e2000810003f */
[----:B------:R-:W-:Y:S05]  /*23c90*/  @!P5 BRA `(.L_x_3000) ;  /* 0x000000000004d947 */ /* 0x000fea0003800000 */
[----:B------:R-:W-:Y:S01]  /*23ca0*/  BPT.TRAP 0x1 ;  /* 0x000000040000795c */ /* 0x000fe20000300000 */
.L_x_3000:
[----:B------:R-:W-:Y:S01]  /*23cb0*/  SHF.L.U32 R2, R17, 0x1f, RZ ;  /* 0x0000001f11027819 */ /* 0x000fe200000006ff */
[----:B0-----:R-:W-:Y:S01]  /*23cc0*/  IMAD R6, R10, 0x8, R22 ;  /* 0x000000080a067824 */ /* 0x001fe200078e0216 */
[----:B------:R-:W-:Y:S03]  /*23cd0*/  BSSY B1, `(.L_x_3001) ;  /* 0x0000003000017945 */ /* 0x000fe60003800000 */
[----:B------:R-:W0:Y:S02]  /*23ce0*/  SYNCS.PHASECHK.TRANS64.TRYWAIT P0, [R6+URZ+0x30860], R2 ;  /* 0x03086002060075a7 */ /* 0x000e24000800017f */
[----:B0-----:R-:W-:Y:S05]  /*23cf0*/  @!P0 BRA `(.L_x_3002) ;  /* 0x00000050001c8947 */ /* 0x001fea0003800000 */
.L_x_3155:
[----:B------:R-:W-:Y:S05]  /*23d00*/  BSYNC B1 ;  /* 0x0000000000017941 */ /* 0x000fea0003800000 */
.L_x_3001:
        /* <DEDUP_REMOVED lines=54> */
[----:B0-----:R-:W-:-:S04]  /*24070*/  IADD3 R2, P0, R2, R4, RZ ;  /* 0x0000000402027210 */ /* 0x001fc80007f1e0ff */
[----:B-1----:R-:W-:Y:S02]  /*24080*/  IADD3.X R3, RZ, R3, RZ, P0, !PT ;  /* 0x00000003ff037210 */ /* 0x002fe400007fe4ff */
[----:B------:R-:W-:-:S13]  /*24090*/  ISETP.LT.OR P0, PT, R7, 0x41, P3 ;  /* 0x000000410700780c */ /* 0x000fda0001f01670 */
[----:B------:R1:W-:Y:S01]  /*240a0*/  LDGSTS.E.BYPASS.LTC128B.128 [R5+0x2400], desc[UR60][R2.64], !P0 ;  /* 0x0240000002057fae */ /* 0x0003e2000c101d7c */
[----:B------:R-:W-:-:S13]  /*240b0*/  ISETP.LT.OR P0, PT, R7, 0x41, P2 ;  /* 0x000000410700780c */ /* 0x000fda0001701670 */
[----:B------:R1:W-:Y:S01]  /*240c0*/  LDGSTS.E.BYPASS.LTC128B.128 [R5+0x5400], desc[UR60][R2.64+0x80], !P0 ;  /* 0x0540008002057fae */ /* 0x0003e2000c101d7c */
[----:B------:R-:W-:-:S13]  /*240d0*/  ISETP.LT.OR P0, PT, R7, 0x41, P1 ;  /* 0x000000410700780c */ /* 0x000fda0000f01670 */
[----:B--2---:R1:W-:Y:S02]  /*240e0*/  LDGSTS.E.BYPASS.LTC128B.128 [R5+0x8400], desc[UR60][R2.64+0x100], !P0 ;  /* 0x0840010002057fae */ /* 0x0043e4000c101d7c */
.L_x_3169:
        /* <DEDUP_REMOVED lines=31> */
.L_x_3004:
        /* <DEDUP_REMOVED lines=11> */
.L_x_3005:
[C---:B------:R-:W-:Y:S01]  /*24390*/  ISETP.GT.AND P0, PT, R25.reuse, RZ, PT ;  /* 0x000000ff1900720c */ /* 0x040fe20003f04270 */
[----:B------:R0:W-:Y:S01]  /*243a0*/  SYNCS.ARRIVE.TRANS64.A1T0 RZ, [R6+URZ+0x30850], RZ ;  /* 0x030850ff06ff79a7 */ /* 0x0001e2000810003f */
[----:B------:R-:W-:Y:S02]  /*243b0*/  IMAD.MOV.U32 R17, RZ, RZ, R28 ;  /* 0x000000ffff117224 */ /* 0x000fe400078e001c */
[----:B------:R-:W-:Y:S02]  /*243c0*/  IMAD.MOV.U32 R10, RZ, RZ, R26 ;  /* 0x000000ffff0a7224 */ /* 0x000fe400078e001a */
[----:B------:R-:W-:Y:S02]  /*243d0*/  IMAD.MOV.U32 R30, RZ, RZ, R25 ;  /* 0x000000ffff1e7224 */ /* 0x000fe400078e0019 */
[----:B0-----:R-:W-:-:S05]  /*243e0*/  VIADD R6, R25, 0xffffffff ;  /* 0xffffffff19067836 */ /* 0x001fca0000000000 */
[----:B------:R-:W-:Y:S05]  /*243f0*/  @P0 BRA `(.L_x_3006) ;  /* 0xffffffec00f40947 */ /* 0x000fea000383ffff */
.L_x_2993:
[----:B------:R-:W-:Y:S05]  /*24400*/  BSYNC B0 ;  /* 0x0000000000007941 */ /* 0x000fea0003800000 */
.L_x_2992:
        /* <DEDUP_REMOVED lines=17> */
.L_x_3008:
[----:B------:R-:W-:Y:S05]  /*24520*/  BSYNC B0 ;  /* 0x0000000000007941 */ /* 0x000fea0003800000 */
.L_x_3007:
[----:B------:R-:W3:Y:S02]  /*24530*/  LDL R0, [R1] ;  /* 0x0000000001007983 */ /* 0x000ee40000100800 */
[----:B---3--:R-:W-:-:S13]  /*24540*/  LOP3.LUT P0, RZ, R0, 0x10, RZ, 0xc0, !PT ;  /* 0x0000001000ff7812 */ /* 0x008fda000780c0ff */
[----:B------:R-:W-:Y:S05]  /*24550*/  @!P0 BRA `(.L_x_3009) ;  /* 0x0000000000048947 */ /* 0x000fea0003800000 */
[----:B------:R-:W-:Y:S01]  /*24560*/  BPT.TRAP 0x1 ;  /* 0x000000040000795c */ /* 0x000fe20000300000 */
.L_x_3009:
[----:B------:R-:W3:Y:S01]  /*24570*/  LDL.LU R2, [R1+0x8] ;  /* 0x0000080001027983 */ /* 0x000ee20000300800 */
[----:B------:R-:W-:Y:S01]  /*24580*/  IMAD R0, R26, 0x8, R22 ;  /* 0x000000081a007824 */ /* 0x000fe200078e0216 */
[----:B0-----:R-:W-:Y:S01]  /*24590*/  SHF.L.U32 R3, R28, 0x1f, RZ ;  /* 0x0000001f1c037819 */ /* 0x001fe200000006ff */
[----:B------:R-:W-:Y:S03]  /*245a0*/  BSSY B0, `(.L_x_3010) ;  /* 0x0000004000007945 */ /* 0x000fe60003800000 */
[----:B------:R-:W0:Y:S01]  /*245b0*/  SYNCS.PHASECHK.TRANS64.TRYWAIT P0, [R0+URZ+0x30860], R3 ;  /* 0x03086003000075a7 */ /* 0x000e22000800017f */
[----:B---3--:R-:W-:Y:S01]  /*245c0*/  IMAD R6, R25, -0x60, R2 ;  /* 0xffffffa019067824 */ /* 0x008fe200078e0202 */
[----:B0-----:R-:W-:Y:S06]  /*245d0*/  @!P0 BRA `(.L_x_3011) ;  /* 0x0000005000088947 */ /* 0x001fec0003800000 */
.L_x_3170:
[----:B------:R-:W-:Y:S05]  /*245e0*/  BSYNC B0 ;  /* 0x0000000000007941 */ /* 0x000fea0003800000 */
.L_x_3010:
        /* <DEDUP_REMOVED lines=65> */
.L_x_3184:
        /* <DEDUP_REMOVED lines=13> */
.L_x_3013:
[----:B------:R-:W-:Y:S02]  /*24ad0*/  PLOP3.LUT P1, PT, P1, P0, PT, 0xa2, 0x0 ;  /* 0x000000000000781c */ /* 0x000fe40000f21472 */
[----:B------:R-:W-:-:S08]  /*24ae0*/  @P0 R2UR P1, UR4, R0 ;  /* 0x00000000000402ca */ /* 0x000fd00000020000 */
[----:B------:R-:W-:-:S05]  /*24af0*/  @P0 PLOP3.LUT P0, PT, P1, PT, PT, 0x80, 0x0 ;  /* 0x000000000000081c */ /* 0x000fca0000f0f070 */
[----:B------:R-:W-:Y:S01]  /*24b00*/  @!P1 SYNCS.ARRIVE.TRANS64.RED.A0T1 RZ, [UR4+0x30850], RZ ;  /* 0x030850ffffff99a7 */ /* 0x000fe20008200404 */
[----:B------:R-:W-:Y:S07]  /*24b10*/  @!P1 ARRIVES.LDGSTSBAR.64.TRANSCNT [UR4+0x30850] ;  /* 0x03085000ff0099b0 */ /* 0x000fee0008000a84 */
[----:B------:R-:W-:Y:S05]  /*24b20*/  @P0 BRA.U.ANY `(.L_x_3013) ;  /* 0xfffffffd00e80947 */ /* 0x000fea000393ffff */
[----:B------:R-:W-:Y:S01]  /*24b30*/  NOP ;  /* 0x0000000000007918 */ /* 0x000fe20000000000 */
[----:B0-----:R-:W2:Y:S02]  /*24b40*/  LDL R2, [R1] ;  /* 0x0000000001027983 */ /* 0x001ea40000100800 */
[----:B--2---:R-:W-:-:S13]  /*24b50*/  LOP3.LUT P2, RZ, R2, 0x10, RZ, 0xc0, !PT ;  /* 0x0000001002ff7812 */ /* 0x004fda000784c0ff */
[----:B------:R-:W-:Y:S05]  /*24b60*/  @!P2 BRA `(.L_x_3014) ;  /* 0x000000000004a947 */ /* 0x000fea0003800000 */
[----:B------:R-:W-:Y:S01]  /*24b70*/  BPT.TRAP 0x1 ;  /* 0x000000040000795c */ /* 0x000fe20000300000 */
.L_x_3014:
[----:B------:R0:W-:Y:S01]  /*24b80*/  SYNCS.ARRIVE.TRANS64.A1T0 RZ, [R0+URZ+0x30850], RZ ;  /* 0x030850ff00ff79a7 */ /* 0x0001e2000810003f */
[----:B------:R-:W-:-:S05]  /*24b90*/  VIADD R26, R26, 0x1 ;  /* 0x000000011a1a7836 */ /* 0x000fca0000000000 */
[----:B------:R-:W-:-:S04]  /*24ba0*/  ISETP.NE.AND P0, PT, R26, 0x2, PT ;  /* 0x000000021a00780c */ /* 0x000fc80003f05270 */
[----:B------:R-:W-:Y:S02]  /*24bb0*/  SEL R3, RZ, 0x1, P0 ;  /* 0x00000001ff037807 */ /* 0x000fe40000000000 */
[----:B------:R-:W-:Y:S02]  /*24bc0*/  SEL R26, R26, RZ, P0 ;  /* 0x000000ff1a1a7207 */ /* 0x000fe40000000000 */
[----:B0-----:R-:W-:-:S07]  /*24bd0*/  LOP3.LUT R28, R28, R3, RZ, 0x3c, !PT ;  /* 0x000000031c1c7212 */ /* 0x001fce00078e3cff */
.L_x_2971:
[----:B------:R-:W-:Y:S05]  /*24be0*/  BSYNC B7 ;  /* 0x0000000000077941 */ /* 0x000fea0003800000 */
.L_x_2969:
[----:B------:R-:W2:Y:S02]  /*24bf0*/  LDL R0, [R1] ;  /* 0x0000000001007983 */ /* 0x000ea40000100800 */
[----:B--2---:R-:W-:-:S13]  /*24c00*/  LOP3.LUT P0, RZ, R0, 0x20, RZ, 0xc0, !PT ;  /* 0x0000002000ff7812 */ /* 0x004fda000780c0ff */
[----:B------:R-:W-:Y:S05]  /*24c10*/  @!P0 BRA `(.L_x_3015) ;  /* 0x0000000000248947 */ /* 0x000fea0003800000 */
[----:B------:R-:W-:Y:S05]  /*24c20*/  WARPSYNC.ALL ;  /* 0x0000000000007948 */ /* 0x000fea0003800000 */
[----:B------:R-:W0:Y:S08]  /*24c30*/  S2UR UR5, SR_CgaCtaId ;  /* 0x00000000000579c3 */ /* 0x000e300000008800 */
[----:B------:R-:W-:Y:S06]  /*24c40*/  BAR.SYNC.DEFER_BLOCKING 0x5, 0x180 ;  /* 0x0146000000007b1d */ /* 0x000fec0000010000 */
[----:B------:R-:W-:-:S02]  /*24c50*/  UMOV UR4, 0x400 ;  /* 0x0000040000047882 */ /* 0x000fc40000000000 */
[----:B0-----:R-:W-:-:S06]  /*24c60*/  ULEA UR4, UR5, UR4, 0x18 ;  /* 0x0000000405047291 */ /* 0x001fcc000f8ec03f */
[----:B------:R-:W-:-:S05]  /*24c70*/  IMAD.U32 R22, RZ, RZ, UR4 ;  /* 0x00000004ff167e24 */ /* 0x000fca000f8e00ff */
[----:B------:R0:W2:Y:S01]  /*24c80*/  LDS.128 R16, [R22+0x308d0] ;  /* 0x0308d00016107984 */ /* 0x0000a20000000c00 */
[----:B------:R-:W-:Y:S06]  /*24c90*/  BAR.ARV 0x4, 0x180 ;  /* 0x0106000000007b1d */ /* 0x000fec0000002000 */
[----:B------:R-:W-:Y:S05]  /*24ca0*/  BRA `(.L_x_3016) ;  /* 0x0000000800cc7947 */ /* 0x000fea0003800000 */
.L_x_3015:
        /* <DEDUP_REMOVED lines=36> */
.L_x_3194:
[----:B------:R-:W-:Y:S02]  /*24ef0*/  ULDC UR4, c[0x0][0xc38] ;  /* 0x00030e0000047ab9 */ /* 0x000fe40000000800 */
[----:B------:R-:W-:-:S04]  /*24f00*/  IMAD.U32 R7, RZ, RZ, UR4 ;  /* 0x00000004ff077e24 */ /* 0x000fc8000f8e00ff */
[----:B--2---:R-:W-:-:S04]  /*24f10*/  IMAD R14, R14, R7, RZ ;  /* 0x000000070e0e7224 */ /* 0x004fc800078e02ff */
[----:B------:R-:W-:-:S05]  /*24f20*/  IMAD.IADD R9, R4, 0x1, R14 ;  /* 0x0000000104097824 */ /* 0x000fca00078e020e */
[----:B------:R-:W-:-:S13]  /*24f30*/  ISETP.GT.AND P6, PT, R9, R0, PT ;  /* 0x000000000900720c */ /* 0x000fda0003fc4270 */
[----:B------:R-:W-:Y:S05]  /*24f40*/  @P6 BRA `(.L_x_3018) ;  /* 0x00000000009c6947 */ /* 0x000fea0003800000 */
.L_x_3023:
[----:B0-----:R-:W0:Y:S01]  /*24f50*/  LDC R2, c[0x0][0xc3c] ;  /* 0x00030f00ff027b82 */ /* 0x001e220000000800 */
[----:B------:R-:W-:-:S04]  /*24f60*/  IADD3 R19, R19, 0x1f, RZ ;  /* 0x0000001f13137810 */ /* 0x000fc80007ffe0ff */
        /* <DEDUP_REMOVED lines=12> */
.L_x_3021:
[----:B------:R-:W-:Y:S05]  /*25030*/  BSYNC B0 ;  /* 0x0000000000007941 */ /* 0x000fea0003800000 */
.L_x_3020:
        /* <DEDUP_REMOVED lines=18> */
.L_x_3202:
[----:B------:R-:W-:Y:S02]  /*25160*/  ULDC UR4, c[0x0][0xc38] ;  /* 0x00030e0000047ab9 */ /* 0x000fe40000000800 */
[----:B------:R-:W-:-:S04]  /*25170*/  IMAD.U32 R7, RZ, RZ, UR4 ;  /* 0x00000004ff077e24 */ /* 0x000fc8000f8e00ff */
[----:B--2---:R-:W-:-:S04]  /*25180*/  IMAD R14, R14, R7, RZ ;  /* 0x000000070e0e7224 */ /* 0x004fc800078e02ff */
[----:B------:R-:W-:-:S05]  /*25190*/  IMAD.IADD R9, R14, 0x1, R9 ;  /* 0x000000010e097824 */ /* 0x000fca00078e0209 */
[----:B------:R-:W-:-:S13]  /*251a0*/  ISETP.GT.AND P6, PT, R9, R0, PT ;  /* 0x000000000900720c */ /* 0x000fda0003fc4270 */
[----:B------:R-:W-:Y:S05]  /*251b0*/  @!P6 BRA `(.L_x_3023) ;  /* 0xfffffffc0064e947 */ /* 0x000fea000383ffff */
.L_x_3018:
        /* <DEDUP_REMOVED lines=8> */
.L_x_3206:
[----:B------:R-:W-:Y:S01]  /*25240*/  ISETP.NE.AND P0, PT, R3, RZ, PT ;  /* 0x000000ff0300720c */ /* 0x000fe20003f05270 */
[----:B------:R-:W-:-:S12]  /*25250*/  IMAD.MOV.U32 R14, RZ, RZ, RZ ;  /* 0x000000ffff0e7224 */ /* 0x000fd800078e00ff */
[----:B------:R-:W-:Y:S05]  /*25260*/  @!P0 BRA `(.L_x_3025) ;  /* 0x0000000000108947 */ /* 0x000fea0003800000 */
[----:B------:R-:W-:Y:S01]  /*25270*/  UMOV UR4, 0xffffffff ;  /* 0xffffffff00047882 */ /* 0x000fe20000000000 */
[----:B------:R-:W-:Y:S02]  /*25280*/  VIADD R12, R4, 0xffffffff ;  /* 0xffffffff040c7836 */ /* 0x000fe40000000000 */
[----:B------:R-:W-:Y:S05]  /*25290*/  BRA.DIV UR4, `(.L_x_3026) ;  /* 0x0000005604187947 */ /* 0x000fea000b800000 */
[----:B------:R4:W0:Y:S02]  /*252a0*/  SHFL.IDX PT, R14, R2, R12, 0x1f ;  /* 0x00001f0c020e7589 */ /* 0x00082400000e0000 */
.L_x_3025:
        /* <DEDUP_REMOVED lines=8> */
[----:B-1----:R-:W0:Y:S08]  /*25330*/  I2F.RP R10, R8 ;  /* 0x00000008000a7306 */ /* 0x002e300000209400 */
        /* <DEDUP_REMOVED lines=49> */
[----:B------:R-:W-:-:S05]  /*25650*/  @P0 IADD3 R2, R2, 0x1, RZ ;  /* 0x0000000102020810 */ /* 0x000fca0007ffe0ff */
[----:B------:R-:W-:Y:S01]  /*25660*/  @!P2 IMAD.MOV R2, RZ, RZ, -R2 ;  /* 0x000000ffff02a224 */ /* 0x000fe200078e0a02 */
[----:B------:R-:W-:Y:S01]  /*25670*/  @!P1 LOP3.LUT R2, RZ, R6, RZ, 0x33, !PT ;  /* 0x00000006ff029212 */ /* 0x000fe200078e33ff */
[----:B------:R-:W-:-:S04]  /*25680*/  IMAD.MOV R6, RZ, RZ, -R6 ;  /* 0x000000ffff067224 */ /* 0x000fc800078e0a06 */
[----:B------:R-:W-:Y:S01]  /*25690*/  IMAD R18, R2, R6, R9 ;  /* 0x0000000602127224 */ /* 0x000fe200078e0209 */
[----:B------:R-:W-:-:S05]  /*256a0*/  LOP3.LUT R2, RZ, R2, RZ, 0x33, !PT ;  /* 0x00000002ff027212 */ /* 0x000fca00078e33ff */
[----:B------:R-:W-:Y:S01]  /*256b0*/  IMAD.IADD R17, R5, 0x1, R2 ;  /* 0x0000000105117824 */ /* 0x000fe200078e0202 */
[----:B------:R-:W-:Y:S06]  /*256c0*/  BRA `(.L_x_3027) ;  /* 0x00000000001c7947 */ /* 0x000fec0003800000 */
.L_x_3019:
[----:B------:R-:W-:Y:S01]  /*256d0*/  UMOV UR4, URZ ;  /* 0x0000003f00047c82 */ /* 0x000fe20008000000 */
[----:B------:R-:W-:Y:S01]  /*256e0*/  UMOV UR5, URZ ;  /* 0x0000003f00057c82 */ /* 0x000fe20008000000 */
[----:B------:R-:W-:Y:S01]  /*256f0*/  ULDC UR6, c[0x0][0xc3c] ;  /* 0x00030f0000067ab9 */ /* 0x000fe20000000800 */
[----:B------:R-:W-:Y:S02]  /*25700*/  IMAD.MOV.U32 R16, RZ, RZ, R0 ;  /* 0x000000ffff107224 */ /* 0x000fe400078e0000 */
[----:B------:R-:W-:Y:S02]  /*25710*/  IMAD.U32 R17, RZ, RZ, UR4 ;  /* 0x00000004ff117e24 */ /* 0x000fe4000f8e00ff */
[----:B------:R-:W-:Y:S02]  /*25720*/  IMAD.U32 R18, RZ, RZ, UR5 ;  /* 0x00000005ff127e24 */ /* 0x000fe4000f8e00ff */
[----:B------:R-:W-:-:S07]  /*25730*/  IMAD.U32 R19, RZ, RZ, UR6 ;  /* 0x00000006ff137e24 */ /* 0x000fce000f8e00ff */
.L_x_3027:
        /* <DEDUP_REMOVED lines=10> */
.L_x_3016:
[----:B------:R-:W-:Y:S02]  /*257e0*/  ULDC UR4, c[0x0][0xc3c] ;  /* 0x00030f0000047ab9 */ /* 0x000fe40000000800 */
[----:B--2---:R-:W-:-:S13]  /*257f0*/  ISETP.GE.AND P0, PT, R19, UR4, PT ;  /* 0x0000000413007c0c */ /* 0x004fda000bf06270 */
[----:B------:R-:W-:Y:S05]  /*25800*/  @!P0 BRA `(.L_x_3028) ;  /* 0xffffffa000048947 */ /* 0x000fea000383ffff */
[----:B------:R-:W-:Y:S05]  /*25810*/  BSYNC B8 ;  /* 0x0000000000087941 */ /* 0x000fea0003800000 */
.L_x_2925:
[----:B------:R-:W2:Y:S01]  /*25820*/  LDL.LU R0, [R1+0x28] ;  /* 0x0000280001007983 */ /* 0x000ea20000300800 */
[----:B------:R-:W-:Y:S01]  /*25830*/  BSSY B0, `(.L_x_3029) ;  /* 0x000000b000007945 */ /* 0x000fe20003800000 */
[----:B------:R-:W4:Y:S01]  /*25840*/  S2R R5, SR_CgaCtaId ;  /* 0x0000000000057919 */ /* 0x000f220000008800 */
[----:B--2---:R-:W-:-:S05]  /*25850*/  VIADD R0, R0, 0x1 ;  /* 0x0000000100007836 */ /* 0x004fca0000000000 */
[----:B0-----:R-:W-:-:S04]  /*25860*/  LEA.HI R2, R0, R0, RZ, 0x1 ;  /* 0x0000000000027211 */ /* 0x001fc800078f08ff */
[----:B------:R-:W-:Y:S02]  /*25870*/  LOP3.LUT R3, R2, 0xfffffffe, RZ, 0xc0, !PT ;  /* 0xfffffffe02037812 */ /* 0x000fe400078ec0ff */
[----:B------:R-:W-:-:S03]  /*25880*/  MOV R2, 0x400 ;  /* 0x0000040000027802 */ /* 0x000fc60000000f00 */
[----:B------:R-:W-:Y:S01]  /*25890*/  IMAD.IADD R0, R0, 0x1, -R3 ;  /* 0x0000000100007824 */ /* 0x000fe200078e0a03 */
[----:B----4-:R-:W-:-:S04]  /*258a0*/  LEA R7, R5, R2, 0x18 ;  /* 0x0000000205077211 */ /* 0x010fc800078ec0ff */
[----:B------:R-:W-:-:S04]  /*258b0*/  SHF.L.U32 R0, R0, 0x1f, RZ ;  /* 0x0000001f00007819 */ /* 0x000fc800000006ff */
[----:B------:R-:W0:Y:S02]  /*258c0*/  SYNCS.PHASECHK.TRANS64.TRYWAIT P0, [R7+URZ+0x30820], R0 ;  /* 0x03082000070075a7 */ /* 0x000e24000800017f */
[----:B0-----:R-:W-:Y:S05]  /*258d0*/  @!P0 BRA `(.L_x_3030) ;  /* 0x0000004c00ac8947 */ /* 0x001fea0003800000 */
.L_x_3209:
[----:B------:R-:W-:Y:S05]  /*258e0*/  BSYNC B0 ;  /* 0x0000000000007941 */ /* 0x000fea0003800000 */
.L_x_3029:
[----:B------:R-:W-:-:S03]  /*258f0*/  UMOV UR4, 0xffffffff ;  /* 0xffffffff00047882 */ /* 0x000fc60000000000 */
[----:B------:R-:W-:Y:S05]  /*25900*/  BRA.DIV UR4, `(.L_x_3031) ;  /* 0x0000004e04b47947 */ /* 0x000fea000b800000 */
[----:B0-----:R-:W0:Y:S02]  /*25910*/  S2R R0, SR_TID.X ;  /* 0x0000000000007919 */ /* 0x001e240000002100 */
[----:B0-----:R-:W-:-:S04]  /*25920*/  SHF.R.U32.HI R0, RZ, 0x5, R0 ;  /* 0x00000005ff007819 */ /* 0x001fc80000011600 */
[----:B------:R-:W-:-:S05]  /*25930*/  LOP3.LUT R0, R0, 0x3, RZ, 0xc0, !PT ;  /* 0x0000000300007812 */ /* 0x000fca00078ec0ff */
[----:B------:R0:W2:Y:S02]  /*25940*/  SHFL.IDX PT, R14, R0, RZ, 0x1f ;  /* 0x00001fff000e7589 */ /* 0x0000a400000e0000 */
.L_x_3212:
[----:B--2---:R-:W-:-:S13]  /*25950*/  ISETP.NE.AND P0, PT, R14, RZ, PT ;  /* 0x000000ff0e00720c */ /* 0x004fda0003f05270 */
[----:B------:R-:W-:Y:S05]  /*25960*/  @P0 BRA `(.L_x_2679) ;  /* 0x0000000000900947 */ /* 0x000fea0003800000 */
[----:B------:R-:W-:-:S03]  /*25970*/  UMOV UR4, 0xffffffff ;  /* 0xffffffff00047882 */ /* 0x000fc60000000000 */
[----:B------:R-:W-:Y:S05]  /*25980*/  BRA.DIV UR4, `(.L_x_3032) ;  /* 0x0000004e04c87947 */ /* 0x000fea000b800000 */
[----:B------:R-:W-:-:S13]  /*25990*/  ELECT P6, URZ, PT ;  /* 0x00000000003f782f */ /* 0x000fda00038c0000 */
.L_x_3215:
        /* <DEDUP_REMOVED lines=8> */
.L_x_3033:
[----:B------:R-:W-:Y:S01]  /*25a20*/  IMAD R5, R26, 0x8, R7 ;  /* 0x000000081a057824 */ /* 0x000fe200078e0207 */
[----:B------:R-:W-:Y:S01]  /*25a30*/  SHF.L.U32 R0, R28, 0x1f, RZ ;  /* 0x0000001f1c007819 */ /* 0x000fe200000006ff */
[----:B------:R-:W-:-:S03]  /*25a40*/  VIADD R26, R26, 0x1 ;  /* 0x000000011a1a7836 */ /* 0x000fc60000000000 */
[----:B------:R-:W0:Y:S02]  /*25a50*/  SYNCS.PHASECHK.TRANS64.TRYWAIT P1, [R5+URZ+0x30840], R0 ;  /* 0x03084000050075a7 */ /* 0x000e24000802017f */
[----:B------:R-:W-:-:S04]  /*25a60*/  ISETP.NE.AND P2, PT, R26, 0x2, PT ;  /* 0x000000021a00780c */ /* 0x000fc80003f45270 */
[----:B------:R-:W-:Y:S01]  /*25a70*/  SEL R3, RZ, 0x1, P2 ;  /* 0x00000001ff037807 */ /* 0x000fe20001000000 */
[----:B0-----:R-:W-:Y:S08]  /*25a80*/  @!P1 BRA `(.L_x_3034) ;  /* 0x0000004c00a89947 */ /* 0x001ff00003800000 */
.L_x_3216:
[----:B------:R-:W-:Y:S02]  /*25a90*/  SEL R26, R26, RZ, P2 ;  /* 0x000000ff1a1a7207 */ /* 0x000fe40001000000 */
[----:B------:R-:W-:Y:S01]  /*25aa0*/  LOP3.LUT R2, R28, R3, RZ, 0x3c, !PT ;  /* 0x000000031c027212 */ /* 0x000fe200078e3cff */
[----:B------:R-:W-:Y:S06]  /*25ab0*/  @!P0 BRA `(.L_x_3035) ;  /* 0x0000000000048947 */ /* 0x000fec0003800000 */
[----:B------:R-:W-:Y:S01]  /*25ac0*/  BPT.TRAP 0x1 ;  /* 0x000000040000795c */ /* 0x000fe20000300000 */
.L_x_3035:
[----:B------:R-:W-:Y:S01]  /*25ad0*/  IMAD R3, R26, 0x8, R7 ;  /* 0x000000081a037824 */ /* 0x000fe200078e0207 */
[----:B------:R-:W-:-:S04]  /*25ae0*/  SHF.L.U32 R2, R2, 0x1f, RZ ;  /* 0x0000001f02027819 */ /* 0x000fc800000006ff */
[----:B------:R-:W2:Y:S02]  /*25af0*/  SYNCS.PHASECHK.TRANS64.TRYWAIT P1, [R3+URZ+0x30840], R2 ;  /* 0x03084002030075a7 */ /* 0x000ea4000802017f */
[----:B--2---:R-:W-:Y:S05]  /*25b00*/  @!P1 BRA `(.L_x_3036) ;  /* 0x0000004c009c9947 */ /* 0x004fea0003800000 */
.L_x_3217:
[----:B------:R-:W-:Y:S05]  /*25b10*/  @!P0 BRA `(.L_x_3037) ;  /* 0x0000000000048947 */ /* 0x000fea0003800000 */
[----:B------:R-:W-:Y:S01]  /*25b20*/  BPT.TRAP 0x1 ;  /* 0x000000040000795c */ /* 0x000fe20000300000 */
.L_x_3037:
[----:B------:R-:W4:Y:S02]  /*25b30*/  SYNCS.PHASECHK.TRANS64.TRYWAIT P1, [R5+URZ+0x30860], R0 ;  /* 0x03086000050075a7 */ /* 0x000f24000802017f */
[----:B----4-:R-:W-:Y:S05]  /*25b40*/  @!P1 BRA `(.L_x_3038) ;  /* 0x0000004c00a09947 */ /* 0x010fea0003800000 */
.L_x_3218:
[----:B------:R-:W-:Y:S05]  /*25b50*/  @!P0 BRA `(.L_x_3039) ;  /* 0x0000000000048947 */ /* 0x000fea0003800000 */
[----:B------:R-:W-:Y:S01]  /*25b60*/  BPT.TRAP 0x1 ;  /* 0x000000040000795c */ /* 0x000fe20000300000 */
.L_x_3039:
[----:B------:R0:W0:Y:S02]  /*25b70*/  SYNCS.PHASECHK.TRANS64.TRYWAIT P0, [R3+URZ+0x30860], R2 ;  /* 0x03086002030075a7 */ /* 0x000024000800017f */
[----:B0-----:R-:W-:Y:S05]  /*25b80*/  @!P0 NANOSLEEP.SYNCS 0x989680 ;  /* 0x009896800000895d */ /* 0x001fea0003900000 */
[----:B------:R-:W0:Y:S02]  /*25b90*/  @!P0 SYNCS.PHASECHK.TRANS64 P0, [R3+URZ+0x30860], R2 ;  /* 0x03086002030085a7 */ /* 0x000e24000800007f */
[----:B0-----:R-:W-:Y:S05]  /*25ba0*/  @!P0 BRA `(.L_x_3039) ;  /* 0xfffffffc00f08947 */ /* 0x001fea000383ffff */
.L_x_2679:
[----:B------:R-:W-:Y:S05]  /*25bb0*/  BSYNC B9 ;  /* 0x0000000000097941 */ /* 0x000fea0003800000 */
.L_x_2676:
[----:B------:R-:W-:Y:S05]  /*25bc0*/  EXIT ;  /* 0x000000000000794d */ /* 0x000fea0003800000 */
.L_x_2697:
[----:B0-----:R0:W1:Y:S02]  /*25bd0*/  SYNCS.PHASECHK.TRANS64.TRYWAIT P5, [R88+URZ+0x30890], R89 ;  /* 0x03089059580075a7 */ /* 0x00106400080a017f */
[----:B-1----:R-:W-:Y:S05]  /*25be0*/  @!P5 NANOSLEEP.SYNCS 0x989680 ;  /* 0x009896800000d95d */ /* 0x002fea0003900000 */
[----:B------:R-:W1:Y:S02]  /*25bf0*/  @!P5 SYNCS.PHASECHK.TRANS64 P5, [R88+URZ+0x30890], R89 ;  /* 0x030890595800d5a7 */ /* 0x000e6400080a007f */
[----:B-1----:R-:W-:Y:S05]  /*25c00*/  @!P5 BRA `(.L_x_2697) ;  /* 0xfffffffc00f0d947 */ /* 0x002fea000383ffff */
[----:B------:R-:W-:Y:S05]  /*25c10*/  BRA `(.L_x_3040) ;  /* 0xfffffddc00207947 */ /* 0x000fea000383ffff */
.L_x_2698:
        /* <DEDUP_REMOVED lines=8> */
.L_x_3042:
[----:B------:R-:W-:Y:S05]  /*25ca0*/  BSYNC B1 ;  /* 0x0000000000017941 */ /* 0x000fea0003800000 */
.L_x_3041:
        /* <DEDUP_REMOVED lines=8> */
.L_x_3043:
[----:B------:R-:W-:Y:S01]  /*25d30*/  IMAD.MOV.U32 R11, RZ, RZ, R14 ;  /* 0x000000ffff0b7224 */ /* 0x000fe200078e000e */
[----:B------:R-:W-:Y:S06]  /*25d40*/  BRA `(.L_x_3044) ;  /* 0xfffffdd800e87947 */ /* 0x000fec000383ffff */
.L_x_2723:
[----:B------:R-:W-:Y:S01]  /*25d50*/  BSSY B1, `(.L_x_3045) ;  /* 0x0000008000017945 */ /* 0x000fe20003800000 */
[----:B0---4-:R-:W-:Y:S02]  /*25d60*/  IMAD.MOV.U32 R13, RZ, RZ, R119 ;  /* 0x000000ffff0d7224 */ /* 0x011fe400078e0077 */
[----:B------:R-:W-:Y:S02]  /*25d70*/  IMAD.MOV.U32 R12, RZ, RZ, 0x1 ;  /* 0x00000001ff0c7424 */ /* 0x000fe400078e00ff */
[----:B---3--:R-:W-:Y:S02]  /*25d80*/  IMAD.MOV.U32 R11, RZ, RZ, 0x1c1f ;  /* 0x00001c1fff0b7424 */ /* 0x008fe400078e00ff */
[----:B------:R-:W-:-:S07]  /*25d90*/  IMAD.MOV.U32 R15, RZ, RZ, -0x1 ;  /* 0xffffffffff0f7424 */ /* 0x000fce00078e00ff */
[----:B-12---:R-:W-:Y:S05]  /*25da0*/  WARPSYNC.COLLECTIVE R15, `(.L_x_3046) ;  /* 0x000000000f087348 */ /* 0x006fea0003c00000 */
[----:B------:R0:W3:Y:S02]  /*25db0*/  SHFL.IDX P6, R14, R13, R12, R11 ;  /* 0x0000000c0d0e7389 */ /* 0x0000e400000c000b */
[----:B0123--:R-:W-:Y:S01]  /*25dc0*/  ENDCOLLECTIVE ;  /* 0x000000000000791b */ /* 0x00ffe20003800000 */
.L_x_3046:
[----:B------:R-:W-:Y:S05]  /*25dd0*/  BSYNC B1 ;  /* 0x0000000000017941 */ /* 0x000fea0003800000 */
.L_x_3045:
        /* <DEDUP_REMOVED lines=8> */
.L_x_3047:
[----:B------:R-:W-:Y:S01]  /*25e60*/  IMAD.MOV.U32 R120, RZ, RZ, R14 ;  /* 0x000000ffff787224 */ /* 0x000fe200078e000e */
[----:B------:R-:W-:Y:S06]  /*25e70*/  BRA `(.L_x_3048) ;  /* 0xfffffdf0001c7947 */ /* 0x000fec000383ffff */
.L_x_2753:
[----:B-1----:R1:W2:Y:S02]  /*25e80*/  SYNCS.PHASECHK.TRANS64.TRYWAIT P5, [R88+URZ+0x30890], R89 ;  /* 0x03089059580075a7 */ /* 0x0022a400080a017f */
[----:B--2---:R-:W-:Y:S05]  /*25e90*/  @!P5 NANOSLEEP.SYNCS 0x989680 ;  /* 0x009896800000d95d */ /* 0x004fea0003900000 */
[----:B------:R-:W2:Y:S02]  /*25ea0*/  @!P5 SYNCS.PHASECHK.TRANS64 P5, [R88+URZ+0x30890], R89 ;  /* 0x030890595800d5a7 */ /* 0x000ea400080a007f */
[----:B--2---:R-:W-:Y:S05]  /*25eb0*/  @!P5 BRA `(.L_x_2753) ;  /* 0xfffffffc00f0d947 */ /* 0x004fea000383ffff */
[----:B------:R-:W-:Y:S05]  /*25ec0*/  BRA `(.L_x_3049) ;  /* 0xfffffe1000687947 */ /* 0x000fea000383ffff */
.L_x_2754:
[----:B------:R-:W-:Y:S01]  /*25ed0*/  BSSY B1, `(.L_x_3050) ;  /* 0x0000008000017945 */ /* 0x000fe20003800000 */
[----:B------:R-:W-:Y:S02]  /*25ee0*/  IMAD.MOV.U32 R13, RZ, RZ, R119 ;  /* 0x000000ffff0d7224 */ /* 0x000fe400078e0077 */
[----:B------:R-:W-:Y:S02]  /*25ef0*/  IMAD.MOV.U32 R12, RZ, RZ, RZ ;  /* 0x000000ffff0c7224 */ /* 0x000fe400078e00ff */
[----:B------:R-:W-:Y:S02]  /*25f00*/  IMAD.MOV.U32 R11, RZ, RZ, 0x1c1f ;  /* 0x00001c1fff0b7424 */ /* 0x000fe400078e00ff */
[----:B------:R-:W-:-:S07]  /*25f10*/  IMAD.MOV.U32 R15, RZ, RZ, -0x1 ;  /* 0xffffffffff0f7424 */ /* 0x000fce00078e00ff */
[----:B-1----:R-:W-:Y:S05]  /*25f20*/  WARPSYNC.COLLECTIVE R15, `(.L_x_3051) ;  /* 0x000000000f087348 */ /* 0x002fea0003c00000 */
[----:B------:R0:W2:Y:S02]  /*25f30*/  SHFL.IDX P6, R14, R13, R12, R11 ;  /* 0x0000000c0d0e7389 */ /* 0x0000a400000c000b */
[----:B012---:R-:W-:Y:S01]  /*25f40*/  ENDCOLLECTIVE ;  /* 0x000000000000791b */ /* 0x007fe20003800000 */
.L_x_3051:
[----:B------:R-:W-:Y:S05]  /*25f50*/  BSYNC B1 ;  /* 0x0000000000017941 */ /* 0x000fea0003800000 */
.L_x_3050:
        /* <DEDUP_REMOVED lines=8> */
.L_x_3052:
[----:B------:R-:W-:Y:S01]  /*25fe0*/  IMAD.MOV.U32 R11, RZ, RZ, R14 ;  /* 0x000000ffff0b7224 */ /* 0x000fe200078e000e */
[----:B------:R-:W-:Y:S06]  /*25ff0*/  BRA `(.L_x_3053) ;  /* 0xfffffe1000347947 */ /* 0x000fec000383ffff */
.L_x_2767:
        /* <DEDUP_REMOVED lines=8> */
.L_x_3055:
[----:B------:R-:W-:Y:S05]  /*26080*/  BSYNC B1 ;  /* 0x0000000000017941 */ /* 0x000fea0003800000 */
.L_x_3054:
        /* <DEDUP_REMOVED lines=8> */
.L_x_3056:
[----:B------:R-:W-:Y:S01]  /*26110*/  IMAD.MOV.U32 R36, RZ, RZ, R14 ;  /* 0x000000ffff247224 */ /* 0x000fe200078e000e */
[----:B------:R-:W-:Y:S06]  /*26120*/  BRA `(.L_x_3057) ;  /* 0xfffffe2400e47947 */ /* 0x000fec000383ffff */
.L_x_2780:
[----:B0-----:R0:W1:Y:S02]  /*26130*/  SYNCS.PHASECHK.TRANS64.TRYWAIT P3, [R88+URZ+0x30890], R89 ;  /* 0x03089059580075a7 */ /* 0x001064000806017f */
[----:B-1----:R-:W-:Y:S05]  /*26140*/  @!P3 NANOSLEEP.SYNCS 0x989680 ;  /* 0x009896800000b95d */ /* 0x002fea0003900000 */
[----:B------:R-:W1:Y:S02]  /*26150*/  @!P3 SYNCS.PHASECHK.TRANS64 P3, [R88+URZ+0x30890], R89 ;  /* 0x030890595800b5a7 */ /* 0x000e64000806007f */
[----:B-1----:R-:W-:Y:S05]  /*26160*/  @!P3 BRA `(.L_x_2780) ;  /* 0xfffffffc00f0b947 */ /* 0x002fea000383ffff */
[----:B------:R-:W-:Y:S05]  /*26170*/  BRA `(.L_x_3058) ;  /* 0xfffffe3c00e87947 */ /* 0x000fea000383ffff */
.L_x_2781:
        /* <DEDUP_REMOVED lines=8> */
.L_x_3060:
[----:B------:R-:W-:Y:S05]  /*26200*/  BSYNC B1 ;  /* 0x0000000000017941 */ /* 0x000fea0003800000 */
.L_x_3059:
        /* <DEDUP_REMOVED lines=8> */
.L_x_3061:
[----:B------:R-:W-:Y:S01]  /*26290*/  IMAD.MOV.U32 R38, RZ, RZ, R14 ;  /* 0x000000ffff267224 */ /* 0x000fe200078e000e */
[----:B------:R-:W-:Y:S06]  /*262a0*/  BRA `(.L_x_3062) ;  /* 0xfffffe40000c7947 */ /* 0x000fec000383ffff */
.L_x_2784:
        /* <DEDUP_REMOVED lines=8> */
.L_x_3064:
[----:B------:R-:W-:Y:S05]  /*26330*/  BSYNC B1 ;  /* 0x0000000000017941 */ /* 0x000fea0003800000 */
.L_x_3063:
        /* <DEDUP_REMOVED lines=8> */
.L_x_3065:
[----:B------:R-:W-:Y:S01]  /*263c0*/  IMAD.MOV.U32 R38, RZ, RZ, R14 ;  /* 0x000000ffff267224 */ /* 0x000fe200078e000e */
[----:B------:R-:W-:Y:S06]  /*263d0*/  BRA `(.L_x_3066) ;  /* 0xfffffe4000687947 */ /* 0x000fec000383ffff */
.L_x_2788:
[----:B---3--:R3:W0:Y:S02]  /*263e0*/  SYNCS.PHASECHK.TRANS64.TRYWAIT P2, [R88+URZ+0x308b0], R89 ;  /* 0x0308b059580075a7 */ /* 0x008624000804017f */
[----:B0-----:R-:W-:Y:S05]  /*263f0*/  @!P2 NANOSLEEP.SYNCS 0x989680 ;  /* 0x009896800000a95d */ /* 0x001fea0003900000 */
[----:B------:R-:W0:Y:S02]  /*26400*/  @!P2 SYNCS.PHASECHK.TRANS64 P2, [R88+URZ+0x308b0], R89 ;  /* 0x0308b0595800a5a7 */ /* 0x000e24000804007f */
[----:B0-----:R-:W-:Y:S05]  /*26410*/  @!P2 BRA `(.L_x_2788) ;  /* 0xfffffffc00f0a947 */ /* 0x001fea000383ffff */
[----:B------:R-:W-:Y:S05]  /*26420*/  BRA `(.L_x_3067) ;  /* 0xfffffe4400407947 */ /* 0x000fea000383ffff */
.L_x_2806:
        /* <DEDUP_REMOVED lines=8> */
.L_x_3069:
[----:B------:R-:W-:Y:S05]  /*264b0*/  BSYNC B1 ;  /* 0x0000000000017941 */ /* 0x000fea0003800000 */
.L_x_3068:
        /* <DEDUP_REMOVED lines=8> */
.L_x_3070:
[----:B------:R-:W-:Y:S02]  /*26540*/  IMAD.MOV.U32 R13, RZ, RZ, R10 ;  /* 0x000000ffff0d7224 */ /* 0x000fe400078e000a */
[----:B------:R-:W-:-:S07]  /*26550*/  IMAD.MOV.U32 R0, RZ, RZ, R14 ;  /* 0x000000ffff007224 */ /* 0x000fce00078e000e */
[----:B------:R-:W-:Y:S05]  /*26560*/  WARPSYNC.COLLECTIVE R15, `(.L_x_3071) ;  /* 0x000000000f087348 */ /* 0x000fea0003c00000 */
[----:B------:R0:W1:Y:S02]  /*26570*/  SHFL.IDX P6, R14, R13, R12, R11 ;  /* 0x0000000c0d0e7389 */ /* 0x00006400000c000b */
[----:B01----:R-:W-:Y:S01]  /*26580*/  ENDCOLLECTIVE ;  /* 0x000000000000791b */ /* 0x003fe20003800000 */
.L_x_3071:
[----:B------:R-:W-:Y:S02]  /*26590*/  IMAD.MOV.U32 R13, RZ, RZ, R4 ;  /* 0x000000ffff0d7224 */ /* 0x000fe400078e0004 */
[----:B------:R-:W-:-:S07]  /*265a0*/  IMAD.MOV.U32 R5, RZ, RZ, R14 ;  /* 0x000000ffff057224 */ /* 0x000fce00078e000e */
[----:B------:R-:W-:Y:S05]  /*265b0*/  WARPSYNC.COLLECTIVE R15, `(.L_x_3072) ;  /* 0x000000000f087348 */ /* 0x000fea0003c00000 */
[----:B------:R0:W1:Y:S02]  /*265c0*/  SHFL.IDX P6, R14, R13, R12, R11 ;  /* 0x0000000c0d0e7389 */ /* 0x00006400000c000b */
[----:B01----:R-:W-:Y:S01]  /*265d0*/  ENDCOLLECTIVE ;  /* 0x000000000000791b */ /* 0x003fe20003800000 */
.L_x_3072:
[----:B------:R-:W-:Y:S05]  /*265e0*/  BRA `(.L_x_3073) ;  /* 0xfffffe5400bc7947 */ /* 0x000fea000383ffff */
.L_x_2809:
[----:B------:R-:W-:Y:S01]  /*265f0*/  BSSY B1, `(.L_x_3074) ;  /* 0x0000008000017945 */ /* 0x000fe20003800000 */
[----:B------:R-:W-:Y:S02]  /*26600*/  IMAD.MOV.U32 R13, RZ, RZ, R7 ;  /* 0x000000ffff0d7224 */ /* 0x000fe400078e0007 */
[----:B------:R-:W-:Y:S02]  /*26610*/  IMAD.MOV.U32 R12, RZ, RZ, 0x1 ;  /* 0x00000001ff0c7424 */ /* 0x000fe400078e00ff */
[----:B------:R-:W-:Y:S02]  /*26620*/  IMAD.MOV.U32 R11, RZ, RZ, 0x1c1f ;  /* 0x00001c1fff0b7424 */ /* 0x000fe400078e00ff */
[----:B------:R-:W-:-:S07]  /*26630*/  IMAD.MOV.U32 R15, RZ, RZ, -0x1 ;  /* 0xffffffffff0f7424 */ /* 0x000fce00078e00ff */
[----:B0---4-:R-:W-:Y:S05]  /*26640*/  WARPSYNC.COLLECTIVE R15, `(.L_x_3075) ;  /* 0x000000000f087348 */ /* 0x011fea0003c00000 */
[----:B----4-:R1:W2:Y:S02]  /*26650*/  SHFL.IDX P6, R14, R13, R12, R11 ;  /* 0x0000000c0d0e7389 */ /* 0x0102a400000c000b */
[----:B012---:R-:W-:Y:S01]  /*26660*/  ENDCOLLECTIVE ;  /* 0x000000000000791b */ /* 0x007fe20003800000 */
.L_x_3075:
[----:B------:R-:W-:Y:S05]  /*26670*/  BSYNC B1 ;  /* 0x0000000000017941 */ /* 0x000fea0003800000 */
.L_x_3074:
[----:B------:R-:W-:Y:S01]  /*26680*/  MOV R13, R6 ;  /* 0x00000006000d7202 */ /* 0x000fe20000000f00 */
[----:B------:R-:W-:Y:S02]  /*26690*/  IMAD.MOV.U32 R12, RZ, RZ, 0x1 ;  /* 0x00000001ff0c7424 */ /* 0x000fe400078e00ff */
[----:B------:R-:W-:Y:S02]  /*266a0*/  IMAD.MOV.U32 R11, RZ, RZ, 0x1c1f ;  /* 0x00001c1fff0b7424 */ /* 0x000fe400078e00ff */
[----:B------:R-:W-:Y:S02]  /*266b0*/  IMAD.MOV.U32 R15, RZ, RZ, -0x1 ;  /* 0xffffffffff0f7424 */ /* 0x000fe400078e00ff */
[----:B------:R-:W-:-:S07]  /*266c0*/  IMAD.MOV.U32 R3, RZ, RZ, R14 ;  /* 0x000000ffff037224 */ /* 0x000fce00078e000e */
[----:B------:R-:W-:Y:S05]  /*266d0*/  WARPSYNC.COLLECTIVE R15, `(.L_x_3076) ;  /* 0x000000000f087348 */ /* 0x000fea0003c00000 */
[----:B------:R0:W1:Y:S02]  /*266e0*/  SHFL.IDX P6, R14, R13, R12, R11 ;  /* 0x0000000c0d0e7389 */ /* 0x00006400000c000b */
[----:B01----:R-:W-:Y:S01]  /*266f0*/  ENDCOLLECTIVE ;  /* 0x000000000000791b */ /* 0x003fe20003800000 */
.L_x_3076:
[----:B------:R-:W-:Y:S02]  /*26700*/  IMAD.MOV.U32 R13, RZ, RZ, R10 ;  /* 0x000000ffff0d7224 */ /* 0x000fe400078e000a */
[----:B------:R-:W-:-:S07]  /*26710*/  IMAD.MOV.U32 R0, RZ, RZ, R14 ;  /* 0x000000ffff007224 */ /* 0x000fce00078e000e */
[----:B------:R-:W-:Y:S05]  /*26720*/  WARPSYNC.COLLECTIVE R15, `(.L_x_3077) ;  /* 0x000000000f087348 */ /* 0x000fea0003c00000 */
[----:B------:R0:W1:Y:S02]  /*26730*/  SHFL.IDX P6, R14, R13, R12, R11 ;  /* 0x0000000c0d0e7389 */ /* 0x00006400000c000b */
[----:B01----:R-:W-:Y:S01]  /*26740*/  ENDCOLLECTIVE ;  /* 0x000000000000791b */ /* 0x003fe20003800000 */
.L_x_3077:
[----:B------:R-:W-:Y:S02]  /*26750*/  IMAD.MOV.U32 R13, RZ, RZ, R4 ;  /* 0x000000ffff0d7224 */ /* 0x000fe400078e0004 */
[----:B------:R-:W-:-:S07]  /*26760*/  IMAD.MOV.U32 R5, RZ, RZ, R14 ;  /* 0x000000ffff057224 */ /* 0x000fce00078e000e */
[----:B------:R-:W-:Y:S05]  /*26770*/  WARPSYNC.COLLECTIVE R15, `(.L_x_3078) ;  /* 0x000000000f087348 */ /* 0x000fea0003c00000 */
[----:B------:R0:W1:Y:S02]  /*26780*/  SHFL.IDX P6, R14, R13, R12, R11 ;  /* 0x0000000c0d0e7389 */ /* 0x00006400000c000b */
[----:B01----:R-:W-:Y:S01]  /*26790*/  ENDCOLLECTIVE ;  /* 0x000000000000791b */ /* 0x003fe20003800000 */
.L_x_3078:
[----:B------:R-:W-:Y:S01]  /*267a0*/  IMAD.MOV.U32 R4, RZ, RZ, R14 ;  /* 0x000000ffff047224 */ /* 0x000fe200078e000e */
[----:B------:R-:W-:Y:S06]  /*267b0*/  BRA `(.L_x_3079) ;  /* 0xfffffe5c00707947 */ /* 0x000fec000383ffff */
.L_x_2813:
[----:B0-----:R0:W1:Y:S02]  /*267c0*/  SYNCS.PHASECHK.TRANS64.TRYWAIT P0, [R2+URZ+0x30800], R5 ;  /* 0x03080005020075a7 */ /* 0x001064000800017f */
[----:B-1----:R-:W-:Y:S05]  /*267d0*/  @!P0 NANOSLEEP.SYNCS 0x989680 ;  /* 0x009896800000895d */ /* 0x002fea0003900000 */
[----:B------:R-:W1:Y:S02]  /*267e0*/  @!P0 SYNCS.PHASECHK.TRANS64 P0, [R2+URZ+0x30800], R5 ;  /* 0x03080005020085a7 */ /* 0x000e64000800007f */
[----:B-1----:R-:W-:Y:S05]  /*267f0*/  @!P0 BRA `(.L_x_2813) ;  /* 0xfffffffc00f08947 */ /* 0x002fea000383ffff */
[----:B------:R-:W-:Y:S05]  /*26800*/  BRA `(.L_x_3080) ;  /* 0xfffffe64009c7947 */ /* 0x000fea000383ffff */
.L_x_2837:
        /* <DEDUP_REMOVED lines=8> */
.L_x_3082:
[----:B------:R-:W-:Y:S05]  /*26890*/  BSYNC B1 ;  /* 0x0000000000017941 */ /* 0x000fea0003800000 */
.L_x_3081:
        /* <DEDUP_REMOVED lines=8> */
.L_x_3083:
[----:B------:R-:W-:Y:S02]  /*26920*/  IMAD.MOV.U32 R13, RZ, RZ, R21 ;  /* 0x000000ffff0d7224 */ /* 0x000fe400078e0015 */
[----:B------:R-:W-:-:S07]  /*26930*/  IMAD.MOV.U32 R0, RZ, RZ, R14 ;  /* 0x000000ffff007224 */ /* 0x000fce00078e000e */
[----:B------:R-:W-:Y:S05]  /*26940*/  WARPSYNC.COLLECTIVE R15, `(.L_x_3084) ;  /* 0x000000000f087348 */ /* 0x000fea0003c00000 */
[----:B------:R0:W1:Y:S02]  /*26950*/  SHFL.IDX P6, R14, R13, R12, R11 ;  /* 0x0000000c0d0e7389 */ /* 0x00006400000c000b */
[----:B01----:R-:W-:Y:S01]  /*26960*/  ENDCOLLECTIVE ;  /* 0x000000000000791b */ /* 0x003fe20003800000 */
.L_x_3084:
[----:B------:R-:W-:Y:S02]  /*26970*/  IMAD.MOV.U32 R13, RZ, RZ, R20 ;  /* 0x000000ffff0d7224 */ /* 0x000fe400078e0014 */
[----:B------:R-:W-:-:S07]  /*26980*/  IMAD.MOV.U32 R5, RZ, RZ, R14 ;  /* 0x000000ffff057224 */ /* 0x000fce00078e000e */
[----:B------:R-:W-:Y:S05]  /*26990*/  WARPSYNC.COLLECTIVE R15, `(.L_x_3085) ;  /* 0x000000000f087348 */ /* 0x000fea0003c00000 */
[----:B------:R0:W1:Y:S02]  /*269a0*/  SHFL.IDX P6, R14, R13, R12, R11 ;  /* 0x0000000c0d0e7389 */ /* 0x00006400000c000b */
[----:B01----:R-:W-:Y:S01]  /*269b0*/  ENDCOLLECTIVE ;  /* 0x000000000000791b */ /* 0x003fe20003800000 */
.L_x_3085:
[----:B------:R-:W-:Y:S05]  /*269c0*/  BRA `(.L_x_3086) ;  /* 0xfffffe8c00387947 */ /* 0x000fea000383ffff */
.L_x_2840:
        /* <DEDUP_REMOVED lines=8> */
.L_x_3088:
[----:B------:R-:W-:Y:S05]  /*26a50*/  BSYNC B1 ;  /* 0x0000000000017941 */ /* 0x000fea0003800000 */
.L_x_3087:
        /* <DEDUP_REMOVED lines=8> */
.L_x_3089:
[----:B------:R-:W-:Y:S01]  /*26ae0*/  IMAD.MOV.U32 R13, RZ, RZ, R21 ;  /* 0x000000ffff0d7224 */ /* 0x000fe200078e0015 */
[----:B------:R-:W-:-:S07]  /*26af0*/  MOV R0, R14 ;  /* 0x0000000e00007202 */ /* 0x000fce0000000f00 */
[----:B------:R-:W-:Y:S05]  /*26b00*/  WARPSYNC.COLLECTIVE R15, `(.L_x_3090) ;  /* 0x000000000f087348 */ /* 0x000fea0003c00000 */
[----:B------:R0:W1:Y:S02]  /*26b10*/  SHFL.IDX P6, R14, R13, R12, R11 ;  /* 0x0000000c0d0e7389 */ /* 0x00006400000c000b */
[----:B01----:R-:W-:Y:S01]  /*26b20*/  ENDCOLLECTIVE ;  /* 0x000000000000791b */ /* 0x003fe20003800000 */
.L_x_3090:
[----:B------:R-:W-:Y:S02]  /*26b30*/  IMAD.MOV.U32 R13, RZ, RZ, R20 ;  /* 0x000000ffff0d7224 */ /* 0x000fe400078e0014 */
[----:B------:R-:W-:-:S07]  /*26b40*/  IMAD.MOV.U32 R21, RZ, RZ, R14 ;  /* 0x000000ffff157224 */ /* 0x000fce00078e000e */
[----:B------:R-:W-:Y:S05]  /*26b50*/  WARPSYNC.COLLECTIVE R15, `(.L_x_3091) ;  /* 0x000000000f087348 */ /* 0x000fea0003c00000 */
[----:B------:R0:W1:Y:S02]  /*26b60*/  SHFL.IDX P6, R14, R13, R12, R11 ;  /* 0x0000000c0d0e7389 */ /* 0x00006400000c000b */
[----:B01----:R-:W-:Y:S01]  /*26b70*/  ENDCOLLECTIVE ;  /* 0x000000000000791b */ /* 0x003fe20003800000 */
.L_x_3091:
[----:B------:R-:W-:Y:S01]  /*26b80*/  IMAD.MOV.U32 R20, RZ, RZ, R14 ;  /* 0x000000ffff147224 */ /* 0x000fe200078e000e */
[----:B------:R-:W-:Y:S06]  /*26b90*/  BRA `(.L_x_3092) ;  /* 0xfffffe9000787947 */ /* 0x000fec000383ffff */
.L_x_2844:
[----:B0-----:R0:W1:Y:S02]  /*26ba0*/  SYNCS.PHASECHK.TRANS64.TRYWAIT P0, [R2+URZ+0x30800], R61 ;  /* 0x0308003d020075a7 */ /* 0x001064000800017f */
[----:B-1----:R-:W-:Y:S05]  /*26bb0*/  @!P0 NANOSLEEP.SYNCS 0x989680 ;  /* 0x009896800000895d */ /* 0x002fea0003900000 */
[----:B------:R-:W1:Y:S02]  /*26bc0*/  @!P0 SYNCS.PHASECHK.TRANS64 P0, [R2+URZ+0x30800], R61 ;  /* 0x0308003d020085a7 */ /* 0x000e64000800007f */
[----:B-1----:R-:W-:Y:S05]  /*26bd0*/  @!P0 BRA `(.L_x_2844) ;  /* 0xfffffffc00f08947 */ /* 0x002fea000383ffff */
[----:B------:R-:W-:Y:S05]  /*26be0*/  BRA `(.L_x_3093) ;  /* 0xfffffe9800107947 */ /* 0x000fea000383ffff */
.L_x_2858:
[----:B-1----:R1:W2:Y:S02]  /*26bf0*/  SYNCS.PHASECHK.TRANS64.TRYWAIT P1, [R5+URZ+0x30830], R0 ;  /* 0x03083000050075a7 */ /* 0x0022a4000802017f */
[----:B--2---:R-:W-:Y:S05]  /*26c00*/  @!P1 NANOSLEEP.SYNCS 0x989680 ;  /* 0x009896800000995d */ /* 0x004fea0003900000 */
[----:B------:R-:W2:Y:S02]  /*26c10*/  @!P1 SYNCS.PHASECHK.TRANS64 P1, [R5+URZ+0x30830], R0 ;  /* 0x03083000050095a7 */ /* 0x000ea4000802007f */
[----:B--2---:R-:W-:Y:S05]  /*26c20*/  @!P1 BRA `(.L_x_2858) ;  /* 0xfffffffc00f09947 */ /* 0x004fea000383ffff */
[----:B------:R-:W-:Y:S05]  /*26c30*/  BRA `(.L_x_2857) ;  /* 0xfffffec000947947 */ /* 0x000fea000383ffff */
.L_x_2866:
[----:B-1----:R1:W2:Y:S02]  /*26c40*/  SYNCS.PHASECHK.TRANS64.TRYWAIT P2, [R13+URZ+0x30830], R0 ;  /* 0x030830000d0075a7 */ /* 0x0022a4000804017f */
[----:B--2---:R-:W-:Y:S05]  /*26c50*/  @!P2 NANOSLEEP.SYNCS 0x989680 ;  /* 0x009896800000a95d */ /* 0x004fea0003900000 */
[----:B------:R-:W2:Y:S02]  /*26c60*/  @!P2 SYNCS.PHASECHK.TRANS64 P2, [R13+URZ+0x30830], R0 ;  /* 0x030830000d00a5a7 */ /* 0x000ea4000804007f */
[----:B--2---:R-:W-:Y:S05]  /*26c70*/  @!P2 BRA `(.L_x_2866) ;  /* 0xfffffffc00f0a947 */ /* 0x004fea000383ffff */
[----:B------:R-:W-:Y:S05]  /*26c80*/  BRA `(.L_x_2865) ;  /* 0xfffffeec00187947 */ /* 0x000fea000383ffff */
.L_x_2871:
[----:B-1----:R1:W2:Y:S02]  /*26c90*/  SYNCS.PHASECHK.TRANS64.TRYWAIT P2, [R15+URZ+0x30850], R0 ;  /* 0x030850000f0075a7 */ /* 0x0022a4000804017f */
[----:B--2---:R-:W-:Y:S05]  /*26ca0*/  @!P2 NANOSLEEP.SYNCS 0x989680 ;  /* 0x009896800000a95d */ /* 0x004fea0003900000 */
[----:B------:R-:W2:Y:S02]  /*26cb0*/  @!P2 SYNCS.PHASECHK.TRANS64 P2, [R15+URZ+0x30850], R0 ;  /* 0x030850000f00a5a7 */ /* 0x000ea4000804007f */
[----:B--2---:R-:W-:Y:S05]  /*26cc0*/  @!P2 BRA `(.L_x_2871) ;  /* 0xfffffffc00f0a947 */ /* 0x004fea000383ffff */
[----:B------:R-:W-:Y:S05]  /*26cd0*/  BRA `(.L_x_2870) ;  /* 0xfffffef800bc7947 */ /* 0x000fea000383ffff */
.L_x_2881:
[----:B-1----:R1:W2:Y:S02]  /*26ce0*/  SYNCS.PHASECHK.TRANS64.TRYWAIT P1, [R0+URZ+0x30830], R3 ;  /* 0x03083003000075a7 */ /* 0x0022a4000802017f */
[----:B--2---:R-:W-:Y:S05]  /*26cf0*/  @!P1 NANOSLEEP.SYNCS 0x989680 ;  /* 0x009896800000995d */ /* 0x004fea0003900000 */
[----:B------:R-:W2:Y:S02]  /*26d00*/  @!P1 SYNCS.PHASECHK.TRANS64 P1, [R0+URZ+0x30830], R3 ;  /* 0x03083003000095a7 */ /* 0x000ea4000802007f */
[----:B--2---:R-:W-:Y:S05]  /*26d10*/  @!P1 BRA `(.L_x_2881) ;  /* 0xfffffffc00f09947 */ /* 0x004fea000383ffff */
[----:B------:R-:W-:Y:S05]  /*26d20*/  BRA `(.L_x_2880) ;  /* 0xffffff1c00107947 */ /* 0x000fea000383ffff */
.L_x_2886:
[----:B-1----:R1:W2:Y:S02]  /*26d30*/  SYNCS.PHASECHK.TRANS64.TRYWAIT P1, [R15+URZ+0x30850], R0 ;  /* 0x030850000f0075a7 */ /* 0x0022a4000802017f */
[----:B--2---:R-:W-:Y:S05]  /*26d40*/  @!P1 NANOSLEEP.SYNCS 0x989680 ;  /* 0x009896800000995d */ /* 0x004fea0003900000 */
[----:B------:R-:W2:Y:S02]  /*26d50*/  @!P1 SYNCS.PHASECHK.TRANS64 P1, [R15+URZ+0x30850], R0 ;  /* 0x030850000f0095a7 */ /* 0x000ea4000802007f */
[----:B--2---:R-:W-:Y:S05]  /*26d60*/  @!P1 BRA `(.L_x_2886) ;  /* 0xfffffffc00f09947 */ /* 0x004fea000383ffff */
[----:B------:R-:W-:Y:S05]  /*26d70*/  BRA `(.L_x_2885) ;  /* 0xffffff2800ac7947 */ /* 0x000fea000383ffff */
.L_x_2894:
[----:B-1----:R1:W2:Y:S02]  /*26d80*/  SYNCS.PHASECHK.TRANS64.TRYWAIT P1, [R10+URZ+0x30850], R5 ;  /* 0x030850050a0075a7 */ /* 0x0022a4000802017f */
[----:B--2---:R-:W-:Y:S05]  /*26d90*/  @!P1 NANOSLEEP.SYNCS 0x989680 ;  /* 0x009896800000995d */ /* 0x004fea0003900000 */
[----:B------:R-:W2:Y:S02]  /*26da0*/  @!P1 SYNCS.PHASECHK.TRANS64 P1, [R10+URZ+0x30850], R5 ;  /* 0x030850050a0095a7 */ /* 0x000ea4000802007f */
[----:B--2---:R-:W-:Y:S05]  /*26db0*/  @!P1 BRA `(.L_x_2894) ;  /* 0xfffffffc00f09947 */ /* 0x004fea000383ffff */
[----:B------:R-:W-:Y:S05]  /*26dc0*/  BRA `(.L_x_2893) ;  /* 0xffffff4800887947 */ /* 0x000fea000383ffff */
.L_x_2931:
        /* <DEDUP_REMOVED lines=8> */
[----:B-1----:R-:W-:Y:S05]  /*26e50*/  WARPSYNC.COLLECTIVE R15, `(.L_x_3095) ;  /* 0x000000000f087348 */ /* 0x002fea0003c00000 */
[----:B------:R0:W2:Y:S02]  /*26e60*/  SHFL.IDX P6, R14, R13, R12, R11 ;  /* 0x0000000c0d0e7389 */ /* 0x0000a400000c000b */
[----:B012---:R-:W-:Y:S01]  /*26e70*/  ENDCOLLECTIVE ;  /* 0x000000000000791b */ /* 0x007fe20003800000 */
.L_x_3095:
[----:B------:R-:W-:Y:S05]  /*26e80*/  BSYNC B1 ;  /* 0x0000000000017941 */ /* 0x000fea0003800000 */
.L_x_3094:
[----:B------:R-:W-:Y:S05]  /*26e90*/  BRA `(.L_x_3096) ;  /* 0xffffff9000487947 */ /* 0x000fea000383ffff */
.L_x_2933:
[----:B------:R-:W-:Y:S01]  /*26ea0*/  BSSY B1, `(.L_x_3097) ;  /* 0x0000006000017945 */ /* 0x000fe20003800000 */
[----:B------:R-:W-:-:S07]  /*26eb0*/  IMAD.MOV.U32 R15, RZ, RZ, -0x1 ;  /* 0xffffffffff0f7424 */ /* 0x000fce00078e00ff */
[----:B01----:R-:W-:Y:S05]  /*26ec0*/  WARPSYNC.COLLECTIVE R15, `(.L_x_3098) ;  /* 0x000000000f0c7348 */ /* 0x003fea0003c00000 */
[----:B------:R-:W-:Y:S02]  /*26ed0*/  ELECT P6, UR62, PT ;  /* 0x00000000003e782f */ /* 0x000fe400038c0000 */
[----:B------:R-:W-:Y:S01]  /*26ee0*/  MOV R14, UR62 ;  /* 0x0000003e000e7c02 */ /* 0x000fe20008000f00 */
[----:B01----:R-:W-:Y:S10]  /*26ef0*/  ENDCOLLECTIVE ;  /* 0x000000000000791b */ /* 0x003ff40003800000 */
.L_x_3098:
[----:B------:R-:W-:Y:S05]  /*26f00*/  BSYNC B1 ;  /* 0x0000000000017941 */ /* 0x000fea0003800000 */
.L_x_3097:
[----:B------:R-:W-:Y:S05]  /*26f10*/  BRA `(.L_x_2932) ;  /* 0xffffff9000407947 */ /* 0x000fea000383ffff */
.L_x_2935:
[----:B0-----:R0:W2:Y:S02]  /*26f20*/  SYNCS.PHASECHK.TRANS64.TRYWAIT P0, [R22+URZ+0x30820], R7 ;  /* 0x03082007160075a7 */ /* 0x0010a4000800017f */
[----:B--2---:R-:W-:Y:S05]  /*26f30*/  @!P0 NANOSLEEP.SYNCS 0x989680 ;  /* 0x009896800000895d */ /* 0x004fea0003900000 */
[----:B------:R-:W2:Y:S02]  /*26f40*/  @!P0 SYNCS.PHASECHK.TRANS64 P0, [R22+URZ+0x30820], R7 ;  /* 0x03082007160085a7 */ /* 0x000ea4000800007f */
[----:B--2---:R-:W-:Y:S05]  /*26f50*/  @!P0 BRA `(.L_x_2935) ;  /* 0xfffffffc00f08947 */ /* 0x004fea000383ffff */
[----:B------:R-:W-:Y:S05]  /*26f60*/  BRA `(.L_x_3099) ;  /* 0xffffff9000507947 */ /* 0x000fea000383ffff */
.L_x_2939:
[----:B-1----:R1:W2:Y:S02]  /*26f70*/  SYNCS.PHASECHK.TRANS64.TRYWAIT P0, [R11+URZ+0x308a0], R10 ;  /* 0x0308a00a0b0075a7 */ /* 0x0022a4000800017f */
[----:B--2---:R-:W-:Y:S05]  /*26f80*/  @!P0 NANOSLEEP.SYNCS 0x989680 ;  /* 0x009896800000895d */ /* 0x004fea0003900000 */
[----:B------:R-:W2:Y:S02]  /*26f90*/  @!P0 SYNCS.PHASECHK.TRANS64 P0, [R11+URZ+0x308a0], R10 ;  /* 0x0308a00a0b0085a7 */ /* 0x000ea4000800007f */
[----:B--2---:R-:W-:Y:S05]  /*26fa0*/  @!P0 BRA `(.L_x_2939) ;  /* 0xfffffffc00f08947 */ /* 0x004fea000383ffff */
[----:B------:R-:W-:Y:S05]  /*26fb0*/  BRA `(.L_x_3100) ;  /* 0xffffff9000687947 */ /* 0x000fea000383ffff */
.L_x_2946:
[----:B0-----:R0:W2:Y:S02]  /*26fc0*/  SYNCS.PHASECHK.TRANS64.TRYWAIT P0, [R11+URZ+0x308c0], R10 ;  /* 0x0308c00a0b0075a7 */ /* 0x0010a4000800017f */
[----:B--2---:R-:W-:Y:S05]  /*26fd0*/  @!P0 NANOSLEEP.SYNCS 0x989680 ;  /* 0x009896800000895d */ /* 0x004fea0003900000 */
[----:B------:R-:W2:Y:S02]  /*26fe0*/  @!P0 SYNCS.PHASECHK.TRANS64 P0, [R11+URZ+0x308c0], R10 ;  /* 0x0308c00a0b0085a7 */ /* 0x000ea4000800007f */
[----:B--2---:R-:W-:Y:S05]  /*26ff0*/  @!P0 BRA `(.L_x_2946) ;  /* 0xfffffffc00f08947 */ /* 0x004fea000383ffff */
[----:B------:R-:W-:Y:S05]  /*27000*/  BRA `(.L_x_3101) ;  /* 0xffffff9400647947 */ /* 0x000fea000383ffff */
.L_x_2955:
[----:B-1----:R1:W2:Y:S02]  /*27010*/  SYNCS.PHASECHK.TRANS64.TRYWAIT P1, [R10+URZ+0x308a0], R9 ;  /* 0x0308a0090a0075a7 */ /* 0x0022a4000802017f */
[----:B--2---:R-:W-:Y:S05]  /*27020*/  @!P1 NANOSLEEP.SYNCS 0x989680 ;  /* 0x009896800000995d */ /* 0x004fea0003900000 */
[----:B------:R-:W2:Y:S02]  /*27030*/  @!P1 SYNCS.PHASECHK.TRANS64 P1, [R10+URZ+0x308a0], R9 ;  /* 0x0308a0090a0095a7 */ /* 0x000ea4000802007f */
[----:B--2---:R-:W-:Y:S05]  /*27040*/  @!P1 BRA `(.L_x_2955) ;  /* 0xfffffffc00f09947 */ /* 0x004fea000383ffff */
[----:B------:R-:W-:Y:S05]  /*27050*/  BRA `(.L_x_3102) ;  /* 0xffffff9800987947 */ /* 0x000fea000383ffff */
.L_x_2962:
[----:B0-----:R0:W2:Y:S02]  /*27060*/  SYNCS.PHASECHK.TRANS64.TRYWAIT P1, [R10+URZ+0x308c0], R9 ;  /* 0x0308c0090a0075a7 */ /* 0x0010a4000802017f */
[----:B--2---:R-:W-:Y:S05]  /*27070*/  @!P1 NANOSLEEP.SYNCS 0x989680 ;  /* 0x009896800000995d */ /* 0x004fea0003900000 */
[----:B------:R-:W2:Y:S02]  /*27080*/  @!P1 SYNCS.PHASECHK.TRANS64 P1, [R10+URZ+0x308c0], R9 ;  /* 0x0308c0090a0095a7 */ /* 0x000ea4000802007f */
[----:B--2---:R-:W-:Y:S05]  /*27090*/  @!P1 BRA `(.L_x_2962) ;  /* 0xfffffffc00f09947 */ /* 0x004fea000383ffff */
[----:B------:R-:W-:Y:S05]  /*270a0*/  BRA `(.L_x_3103) ;  /* 0xffffff9c00907947 */ /* 0x000fea000383ffff */
.L_x_2977:
        /* <DEDUP_REMOVED lines=11> */
.L_x_3105:
[----:B------:R-:W-:Y:S05]  /*27160*/  BSYNC B0 ;  /* 0x0000000000007941 */ /* 0x000fea0003800000 */
.L_x_3104:
[----:B------:R-:W-:Y:S05]  /*27170*/  BRA `(.L_x_3106) ;  /* 0xffffffa800e47947 */ /* 0x000fea000383ffff */
.L_x_2980:
[----:B0-----:R0:W1:Y:S02]  /*27180*/  SYNCS.PHASECHK.TRANS64.TRYWAIT P0, [R7+URZ+0x30840], R2 ;  /* 0x03084002070075a7 */ /* 0x001064000800017f */
[----:B-1----:R-:W-:Y:S05]  /*27190*/  @!P0 NANOSLEEP.SYNCS 0x989680 ;  /* 0x009896800000895d */ /* 0x002fea0003900000 */
[----:B------:R-:W1:Y:S02]  /*271a0*/  @!P0 SYNCS.PHASECHK.TRANS64 P0, [R7+URZ+0x30840], R2 ;  /* 0x03084002070085a7 */ /* 0x000e64000800007f */
[----:B-1----:R-:W-:Y:S05]  /*271b0*/  @!P0 BRA `(.L_x_2980) ;  /* 0xfffffffc00f08947 */ /* 0x002fea000383ffff */
[----:B------:R-:W-:Y:S05]  /*271c0*/  BRA `(.L_x_3107) ;  /* 0xffffffac00407947 */ /* 0x000fea000383ffff */
.L_x_2981:
        /* <DEDUP_REMOVED lines=8> */
.L_x_3109:
[----:B------:R-:W-:Y:S05]  /*27250*/  BSYNC B0 ;  /* 0x0000000000007941 */ /* 0x000fea0003800000 */
.L_x_3108:
        /* <DEDUP_REMOVED lines=9> */
.L_x_3110:
[----:B------:R-:W-:Y:S02]  /*272f0*/  IMAD.MOV.U32 R13, RZ, RZ, R0 ;  /* 0x000000ffff0d7224 */ /* 0x000fe400078e0000 */
[----:B------:R-:W-:Y:S02]  /*27300*/  IMAD.MOV.U32 R12, RZ, RZ, 0x1 ;  /* 0x00000001ff0c7424 */ /* 0x000fe400078e00ff */
[----:B------:R-:W-:-:S07]  /*27310*/  IMAD.MOV.U32 R3, RZ, RZ, R14 ;  /* 0x000000ffff037224 */ /* 0x000fce00078e000e */
[----:B------:R-:W-:Y:S05]  /*27320*/  WARPSYNC.COLLECTIVE R15, `(.L_x_3111) ;  /* 0x000000000f087348 */ /* 0x000fea0003c00000 */
[----:B------:R0:W1:Y:S02]  /*27330*/  SHFL.IDX P6, R14, R13, R12, R11 ;  /* 0x0000000c0d0e7389 */ /* 0x00006400000c000b */
[----:B01----:R-:W-:Y:S01]  /*27340*/  ENDCOLLECTIVE ;  /* 0x000000000000791b */ /* 0x003fe20003800000 */
.L_x_3111:
        /* <DEDUP_REMOVED lines=17> */
.L_x_3112:
[----:B------:R-:W-:Y:S02]  /*27460*/  @P1 IMAD R8, R5, 0x2, R22 ;  /* 0x0000000205081824 */ /* 0x000fe400078e0216 */
[----:B------:R-:W-:Y:S02]  /*27470*/  IMAD.MOV.U32 R13, RZ, RZ, R0 ;  /* 0x000000ffff0d7224 */ /* 0x000fe400078e0000 */
[----:B------:R-:W-:Y:S02]  /*27480*/  IMAD.MOV.U32 R12, RZ, RZ, 0x2 ;  /* 0x00000002ff0c7424 */ /* 0x000fe400078e00ff */
[----:B------:R-:W-:-:S07]  /*27490*/  IMAD.MOV.U32 R3, RZ, RZ, R14 ;  /* 0x000000ffff037224 */ /* 0x000fce00078e000e */
[----:B------:R-:W-:Y:S05]  /*274a0*/  WARPSYNC.COLLECTIVE R15, `(.L_x_3113) ;  /* 0x000000000f087348 */ /* 0x000fea0003c00000 */
[----:B------:R0:W1:Y:S02]  /*274b0*/  SHFL.IDX P6, R14, R13, R12, R11 ;  /* 0x0000000c0d0e7389 */ /* 0x00006400000c000b */
[----:B01----:R-:W-:Y:S01]  /*274c0*/  ENDCOLLECTIVE ;  /* 0x000000000000791b */ /* 0x003fe20003800000 */
.L_x_3113:
        /* <DEDUP_REMOVED lines=17> */
.L_x_3114:
[----:B------:R-:W-:Y:S02]  /*275e0*/  @P1 IMAD R8, R5, 0x2, R22 ;  /* 0x0000000205081824 */ /* 0x000fe400078e0216 */
[----:B------:R-:W-:Y:S02]  /*275f0*/  IMAD.MOV.U32 R13, RZ, RZ, R0 ;  /* 0x000000ffff0d7224 */ /* 0x000fe400078e0000 */
[----:B------:R-:W-:Y:S02]  /*27600*/  IMAD.MOV.U32 R12, RZ, RZ, 0x3 ;  /* 0x00000003ff0c7424 */ /* 0x000fe400078e00ff */
[----:B------:R-:W-:-:S07]  /*27610*/  IMAD.MOV.U32 R3, RZ, RZ, R14 ;  /* 0x000000ffff037224 */ /* 0x000fce00078e000e */
[----:B------:R-:W-:Y:S05]  /*27620*/  WARPSYNC.COLLECTIVE R15, `(.L_x_3115) ;  /* 0x000000000f087348 */ /* 0x000fea0003c00000 */
[----:B------:R0:W1:Y:S02]  /*27630*/  SHFL.IDX P6, R14, R13, R12, R11 ;  /* 0x0000000c0d0e7389 */ /* 0x00006400000c000b */
[----:B01----:R-:W-:Y:S01]  /*27640*/  ENDCOLLECTIVE ;  /* 0x000000000000791b */ /* 0x003fe20003800000 */
.L_x_3115:
        /* <DEDUP_REMOVED lines=17> */
.L_x_3116:
[----:B------:R-:W-:Y:S02]  /*27760*/  @P1 IMAD R8, R5, 0x2, R22 ;  /* 0x0000000205081824 */ /* 0x000fe400078e0216 */
[----:B------:R-:W-:Y:S02]  /*27770*/  IMAD.MOV.U32 R13, RZ, RZ, R0 ;  /* 0x000000ffff0d7224 */ /* 0x000fe400078e0000 */
[----:B------:R-:W-:Y:S02]  /*27780*/  IMAD.MOV.U32 R12, RZ, RZ, 0x4 ;  /* 0x00000004ff0c7424 */ /* 0x000fe400078e00ff */
[----:B------:R-:W-:-:S07]  /*27790*/  IMAD.MOV.U32 R3, RZ, RZ, R14 ;  /* 0x000000ffff037224 */ /* 0x000fce00078e000e */
[----:B------:R-:W-:Y:S05]  /*277a0*/  WARPSYNC.COLLECTIVE R15, `(.L_x_3117) ;  /* 0x000000000f087348 */ /* 0x000fea0003c00000 */
[----:B------:R0:W1:Y:S02]  /*277b0*/  SHFL.IDX P6, R14, R13, R12, R11 ;  /* 0x0000000c0d0e7389 */ /* 0x00006400000c000b */
[----:B01----:R-:W-:Y:S01]  /*277c0*/  ENDCOLLECTIVE ;  /* 0x000000000000791b */ /* 0x003fe20003800000 */
.L_x_3117:
        /* <DEDUP_REMOVED lines=17> */
.L_x_3118:
[----:B------:R-:W-:Y:S02]  /*278e0*/  @P1 IMAD R8, R5, 0x2, R22 ;  /* 0x0000000205081824 */ /* 0x000fe400078e0216 */
[----:B------:R-:W-:Y:S02]  /*278f0*/  IMAD.MOV.U32 R13, RZ, RZ, R0 ;  /* 0x000000ffff0d7224 */ /* 0x000fe400078e0000 */
[----:B------:R-:W-:Y:S02]  /*27900*/  IMAD.MOV.U32 R12, RZ, RZ, 0x5 ;  /* 0x00000005ff0c7424 */ /* 0x000fe400078e00ff */
[----:B------:R-:W-:-:S07]  /*27910*/  IMAD.MOV.U32 R3, RZ, RZ, R14 ;  /* 0x000000ffff037224 */ /* 0x000fce00078e000e */
[----:B------:R-:W-:Y:S05]  /*27920*/  WARPSYNC.COLLECTIVE R15, `(.L_x_3119) ;  /* 0x000000000f087348 */ /* 0x000fea0003c00000 */
[----:B------:R0:W1:Y:S02]  /*27930*/  SHFL.IDX P6, R14, R13, R12, R11 ;  /* 0x0000000c0d0e7389 */ /* 0x00006400000c000b */
[----:B01----:R-:W-:Y:S01]  /*27940*/  ENDCOLLECTIVE ;  /* 0x000000000000791b */ /* 0x003fe20003800000 */
.L_x_3119:
        /* <DEDUP_REMOVED lines=10> */
.L_x_3120:
        /* <DEDUP_REMOVED lines=8> */
.L_x_2986:
[----:B------:R-:W-:Y:S01]  /*27a70*/  IMAD.MOV.U32 R13, RZ, RZ, R4 ;  /* 0x000000ffff0d7224 */ /* 0x000fe200078e0004 */
[----:B------:R-:W-:Y:S01]  /*27a80*/  MOV R15, 0xffffffff ;  /* 0xffffffff000f7802 */ /* 0x000fe20000000f00 */
[----:B------:R-:W-:Y:S02]  /*27a90*/  IMAD.MOV.U32 R12, RZ, RZ, RZ ;  /* 0x000000ffff0c7224 */ /* 0x000fe400078e00ff */
[----:B------:R-:W-:Y:S02]  /*27aa0*/  IMAD.MOV.U32 R11, RZ, RZ, 0x181f ;  /* 0x0000181fff0b7424 */ /* 0x000fe400078e00ff */
[----:B-----5:R-:W-:Y:S02]  /*27ab0*/  IMAD R5, R10, R6, RZ ;  /* 0x000000060a057224 */ /* 0x020fe400078e02ff */
[----:B------:R-:W-:-:S07]  /*27ac0*/  IMAD R17, R17, 0x80, R9 ;  /* 0x0000008011117824 */ /* 0x000fce00078e0209 */
[----:B------:R-:W-:Y:S05]  /*27ad0*/  WARPSYNC.COLLECTIVE R15, `(.L_x_3122) ;  /* 0x000000000f087348 */ /* 0x000fea0003c00000 */
[----:B------:R0:W1:Y:S02]  /*27ae0*/  SHFL.IDX P6, R14, R13, R12, R11 ;  /* 0x0000000c0d0e7389 */ /* 0x00006400000c000b */
[----:B01----:R-:W-:Y:S01]  /*27af0*/  ENDCOLLECTIVE ;  /* 0x000000000000791b */ /* 0x003fe20003800000 */
.L_x_3122:
[C---:B------:R-:W-:Y:S01]  /*27b00*/  VIADD R6, R17.reuse, 0x10 ;  /* 0x0000001011067836 */ /* 0x040fe20000000000 */
[----:B------:R-:W-:Y:S01]  /*27b10*/  ISETP.GE.AND P1, PT, R17, R5, PT ;  /* 0x000000051100720c */ /* 0x000fe20003f26270 */
[----:B------:R-:W-:Y:S02]  /*27b20*/  IMAD.MOV.U32 R13, RZ, RZ, R0 ;  /* 0x000000ffff0d7224 */ /* 0x000fe400078e0000 */
[----:B------:R-:W-:-:S10]  /*27b30*/  IMAD.MOV.U32 R2, RZ, RZ, R14 ;  /* 0x000000ffff027224 */ /* 0x000fd400078e000e */
[----:B------:R-:W-:Y:S05]  /*27b40*/  WARPSYNC.COLLECTIVE R15, `(.L_x_3123) ;  /* 0x000000000f087348 */ /* 0x000fea0003c00000 */
[----:B------:R0:W1:Y:S02]  /*27b50*/  SHFL.IDX P6, R14, R13, R12, R11 ;  /* 0x0000000c0d0e7389 */ /* 0x00006400000c000b */
[----:B01----:R-:W-:Y:S01]  /*27b60*/  ENDCOLLECTIVE ;  /* 0x000000000000791b */ /* 0x003fe20003800000 */
.L_x_3123:
        /* <DEDUP_REMOVED lines=8> */
.L_x_3124:
        /* <DEDUP_REMOVED lines=8> */
[----:B------:R-:W-:Y:S02]  /*27c70*/  VIADD R6, R17, 0x20 ;  /* 0x0000002011067836 */ /* 0x000fe40000000000 */
[----:B0-----:R-:W-:-:S08]  /*27c80*/  IMAD.MOV.U32 R2, RZ, RZ, R14 ;  /* 0x000000ffff027224 */ /* 0x001fd000078e000e */
[----:B------:R-:W-:Y:S05]  /*27c90*/  WARPSYNC.COLLECTIVE R15, `(.L_x_3125) ;  /* 0x000000000f087348 */ /* 0x000fea0003c00000 */
[----:B------:R0:W1:Y:S02]  /*27ca0*/  SHFL.IDX P6, R14, R13, R12, R11 ;  /* 0x0000000c0d0e7389 */ /* 0x00006400000c000b */
[----:B01----:R-:W-:Y:S01]  /*27cb0*/  ENDCOLLECTIVE ;  /* 0x000000000000791b */ /* 0x003fe20003800000 */
.L_x_3125:
        /* <DEDUP_REMOVED lines=8> */
.L_x_3126:
        /* <DEDUP_REMOVED lines=14> */
.L_x_3127:
        /* <DEDUP_REMOVED lines=8> */
.L_x_3128:
        /* <DEDUP_REMOVED lines=14> */
.L_x_3129:
        /* <DEDUP_REMOVED lines=8> */
.L_x_3130:
        /* <DEDUP_REMOVED lines=14> */
.L_x_3131:
        /* <DEDUP_REMOVED lines=8> */
.L_x_3132:
        /* <DEDUP_REMOVED lines=14> */
.L_x_3133:
        /* <DEDUP_REMOVED lines=8> */
.L_x_3134:
        /* <DEDUP_REMOVED lines=13> */
.L_x_3135:
        /* <DEDUP_REMOVED lines=8> */
.L_x_3136:
        /* <DEDUP_REMOVED lines=12> */
.L_x_3137:
[----:B------:R-:W-:Y:S05]  /*284d0*/  BRA `(.L_x_3138) ;  /* 0xffffffac00047947 */ /* 0x000fea000383ffff */
.L_x_2991:
[----:B0-----:R0:W1:Y:S02]  /*284e0*/  SYNCS.PHASECHK.TRANS64.TRYWAIT P0, [R22+URZ+0x30820], R3 ;  /* 0x03082003160075a7 */ /* 0x001064000800017f */
[----:B-1----:R-:W-:Y:S05]  /*284f0*/  @!P0 NANOSLEEP.SYNCS 0x989680 ;  /* 0x009896800000895d */ /* 0x002fea0003900000 */
[----:B------:R-:W1:Y:S02]  /*28500*/  @!P0 SYNCS.PHASECHK.TRANS64 P0, [R22+URZ+0x30820], R3 ;  /* 0x03082003160085a7 */ /* 0x000e64000800007f */
[----:B-1----:R-:W-:Y:S05]  /*28510*/  @!P0 BRA `(.L_x_2991) ;  /* 0xfffffffc00f08947 */ /* 0x002fea000383ffff */
[----:B------:R-:W-:Y:S05]  /*28520*/  BRA `(.L_x_3139) ;  /* 0xffffffac00747947 */ /* 0x000fea000383ffff */
.L_x_2996:
[----:B0-----:R0:W1:Y:S02]  /*28530*/  SYNCS.PHASECHK.TRANS64.TRYWAIT P0, [R7+URZ+0x30840], R2 ;  /* 0x03084002070075a7 */ /* 0x001064000800017f */
[----:B-1----:R-:W-:Y:S05]  /*28540*/  @!P0 NANOSLEEP.SYNCS 0x989680 ;  /* 0x009896800000895d */ /* 0x002fea0003900000 */
[----:B------:R-:W1:Y:S02]  /*28550*/  @!P0 SYNCS.PHASECHK.TRANS64 P0, [R7+URZ+0x30840], R2 ;  /* 0x03084002070085a7 */ /* 0x000e64000800007f */
[----:B-1----:R-:W-:Y:S05]  /*28560*/  @!P0 BRA `(.L_x_2996) ;  /* 0xfffffffc00f08947 */ /* 0x002fea000383ffff */
[----:B------:R-:W-:Y:S05]  /*28570*/  BRA `(.L_x_3140) ;  /* 0xffffffb000547947 */ /* 0x000fea000383ffff */
.L_x_2997:
        /* <DEDUP_REMOVED lines=8> */
.L_x_3142:
[----:B------:R-:W-:Y:S05]  /*28600*/  BSYNC B1 ;  /* 0x0000000000017941 */ /* 0x000fea0003800000 */
.L_x_3141:
[----:B------:R0:W-:Y:S04]  /*28610*/  STL [R1+0x8c], R0 ;  /* 0x00008c0001007387 */ /* 0x0001e80000100800 */
[----:B0-----:R0:W5:Y:S01]  /*28620*/  LDL.LU R0, [R1] ;  /* 0x0000000001007983 */ /* 0x0011620000300800 */
[----:B------:R-:W-:Y:S01]  /*28630*/  IMAD.MOV.U32 R13, RZ, RZ, R8 ;  /* 0x000000ffff0d7224 */ /* 0x000fe200078e0008 */
[----:B------:R-:W-:Y:S01]  /*28640*/  MOV R3, R14 ;  /* 0x0000000e00037202 */ /* 0x000fe20000000f00 */
[----:B------:R-:W-:Y:S02]  /*28650*/  IMAD.MOV.U32 R12, RZ, RZ, RZ ;  /* 0x000000ffff0c7224 */ /* 0x000fe400078e00ff */
[----:B------:R-:W-:Y:S02]  /*28660*/  IMAD.MOV.U32 R11, RZ, RZ, 0x181f ;  /* 0x0000181fff0b7424 */ /* 0x000fe400078e00ff */
[----:B------:R-:W-:-:S02]  /*28670*/  IMAD.MOV.U32 R15, RZ, RZ, -0x1 ;  /* 0xffffffffff0f7424 */ /* 0x000fc400078e00ff */
[----:B------:R-:W-:Y:S02]  /*28680*/  IMAD.SHL.U32 R4, R33, 0x2, RZ ;  /* 0x0000000221047824 */ /* 0x000fe400078e00ff */
[----:B0-----:R-:W-:-:S07]  /*28690*/  IMAD R5, R5, 0x2, R22 ;  /* 0x0000000205057824 */ /* 0x001fce00078e0216 */
[----:B-----5:R-:W-:Y:S05]  /*286a0*/  WARPSYNC.COLLECTIVE R15, `(.L_x_3143) ;  /* 0x000000000f087348 */ /* 0x020fea0003c00000 */
[----:B------:R0:W1:Y:S02]  /*286b0*/  SHFL.IDX P6, R14, R13, R12, R11 ;  /* 0x0000000c0d0e7389 */ /* 0x00006400000c000b */
[----:B01---5:R-:W-:Y:S01]  /*286c0*/  ENDCOLLECTIVE ;  /* 0x000000000000791b */ /* 0x023fe20003800000 */
.L_x_3143:
[----:B------:R-:W-:Y:S02]  /*286d0*/  IMAD.MOV.U32 R13, RZ, RZ, R6 ;  /* 0x000000ffff0d7224 */ /* 0x000fe400078e0006 */
[----:B------:R-:W-:Y:S02]  /*286e0*/  IMAD.MOV.U32 R12, RZ, RZ, 0x1 ;  /* 0x00000001ff0c7424 */ /* 0x000fe400078e00ff */
[----:B------:R-:W-:-:S07]  /*286f0*/  IMAD.MOV.U32 R2, RZ, RZ, R14 ;  /* 0x000000ffff027224 */ /* 0x000fce00078e000e */
[----:B------:R-:W-:Y:S05]  /*28700*/  WARPSYNC.COLLECTIVE R15, `(.L_x_3144) ;  /* 0x000000000f087348 */ /* 0x000fea0003c00000 */
[----:B------:R0:W1:Y:S02]  /*28710*/  SHFL.IDX P6, R14, R13, R12, R11 ;  /* 0x0000000c0d0e7389 */ /* 0x00006400000c000b */
[----:B01----:R-:W-:Y:S01]  /*28720*/  ENDCOLLECTIVE ;  /* 0x000000000000791b */ /* 0x003fe20003800000 */
.L_x_3144:
        /* <DEDUP_REMOVED lines=17> */
.L_x_3145:
[----:B------:R-:W-:Y:S02]  /*28840*/  IMAD.MOV.U32 R13, RZ, RZ, R6 ;  /* 0x000000ffff0d7224 */ /* 0x000fe400078e0006 */
[----:B------:R-:W-:Y:S02]  /*28850*/  IMAD.MOV.U32 R12, RZ, RZ, 0x2 ;  /* 0x00000002ff0c7424 */ /* 0x000fe400078e00ff */
[----:B------:R-:W-:-:S07]  /*28860*/  IMAD.MOV.U32 R2, RZ, RZ, R14 ;  /* 0x000000ffff027224 */ /* 0x000fce00078e000e */
[----:B------:R-:W-:Y:S05]  /*28870*/  WARPSYNC.COLLECTIVE R15, `(.L_x_3146) ;  /* 0x000000000f087348 */ /* 0x000fea0003c00000 */
[----:B------:R0:W1:Y:S02]  /*28880*/  SHFL.IDX P6, R14, R13, R12, R11 ;  /* 0x0000000c0d0e7389 */ /* 0x00006400000c000b */
[----:B01----:R-:W-:Y:S01]  /*28890*/  ENDCOLLECTIVE ;  /* 0x000000000000791b */ /* 0x003fe20003800000 */
.L_x_3146:
        /* <DEDUP_REMOVED lines=13> */
.L_x_3147:
[----:B------:R-:W-:Y:S02]  /*28970*/  IMAD.MOV.U32 R13, RZ, RZ, R6 ;  /* 0x000000ffff0d7224 */ /* 0x000fe400078e0006 */
[----:B------:R-:W-:Y:S02]  /*28980*/  IMAD.MOV.U32 R12, RZ, RZ, 0x3 ;  /* 0x00000003ff0c7424 */ /* 0x000fe400078e00ff */
[----:B------:R-:W-:-:S07]  /*28990*/  IMAD.MOV.U32 R2, RZ, RZ, R14 ;  /* 0x000000ffff027224 */ /* 0x000fce00078e000e */
[----:B------:R-:W-:Y:S05]  /*289a0*/  WARPSYNC.COLLECTIVE R15, `(.L_x_3148) ;  /* 0x000000000f087348 */ /* 0x000fea0003c00000 */
[----:B------:R0:W1:Y:S02]  /*289b0*/  SHFL.IDX P6, R14, R13, R12, R11 ;  /* 0x0000000c0d0e7389 */ /* 0x00006400000c000b */
[----:B01----:R-:W-:Y:S01]  /*289c0*/  ENDCOLLECTIVE ;  /* 0x000000000000791b */ /* 0x003fe20003800000 */
.L_x_3148:
        /* <DEDUP_REMOVED lines=13> */
.L_x_3149:
[----:B------:R-:W-:Y:S02]  /*28aa0*/  IMAD.MOV.U32 R13, RZ, RZ, R6 ;  /* 0x000000ffff0d7224 */ /* 0x000fe400078e0006 */
[----:B------:R-:W-:Y:S02]  /*28ab0*/  IMAD.MOV.U32 R12, RZ, RZ, 0x4 ;  /* 0x00000004ff0c7424 */ /* 0x000fe400078e00ff */
[----:B------:R-:W-:-:S07]  /*28ac0*/  IMAD.MOV.U32 R2, RZ, RZ, R14 ;  /* 0x000000ffff027224 */ /* 0x000fce00078e000e */
[----:B------:R-:W-:Y:S05]  /*28ad0*/  WARPSYNC.COLLECTIVE R15, `(.L_x_3150) ;  /* 0x000000000f087348 */ /* 0x000fea0003c00000 */
[----:B------:R0:W1:Y:S02]  /*28ae0*/  SHFL.IDX P6, R14, R13, R12, R11 ;  /* 0x0000000c0d0e7389 */ /* 0x00006400000c000b */
[----:B01----:R-:W-:Y:S01]  /*28af0*/  ENDCOLLECTIVE ;  /* 0x000000000000791b */ /* 0x003fe20003800000 */
.L_x_3150:
        /* <DEDUP_REMOVED lines=13> */
.L_x_3151:
[----:B------:R-:W-:-:S04]  /*28bd0*/  MOV R2, R14 ;  /* 0x0000000e00027202 */ /* 0x000fc80000000f00 */
        /* <DEDUP_REMOVED lines=14> */
.L_x_3152:
        /* <DEDUP_REMOVED lines=9> */
.L_x_3153:
[----:B------:R-:W-:Y:S01]  /*28d50*/  IMAD.MOV.U32 R2, RZ, RZ, R14 ;  /* 0x000000ffff027224 */ /* 0x000fe200078e000e */
[----:B------:R-:W-:Y:S06]  /*28d60*/  BRA `(.L_x_3154) ;  /* 0xffffffac00687947 */ /* 0x000fec000383ffff */
.L_x_3002:
[----:B0-----:R0:W2:Y:S02]  /*28d70*/  SYNCS.PHASECHK.TRANS64.TRYWAIT P0, [R6+URZ+0x30860], R2 ;  /* 0x03086002060075a7 */ /* 0x0010a4000800017f */
[----:B--2---:R-:W-:Y:S05]  /*28d80*/  @!P0 NANOSLEEP.SYNCS 0x989680 ;  /* 0x009896800000895d */ /* 0x004fea0003900000 */
[----:B------:R-:W2:Y:S02]  /*28d90*/  @!P0 SYNCS.PHASECHK.TRANS64 P0, [R6+URZ+0x30860], R2 ;  /* 0x03086002060085a7 */ /* 0x000ea4000800007f */
[----:B--2---:R-:W-:Y:S05]  /*28da0*/  @!P0 BRA `(.L_x_3002) ;  /* 0xfffffffc00f08947 */ /* 0x004fea000383ffff */
[----:B------:R-:W-:Y:S05]  /*28db0*/  BRA `(.L_x_3155) ;  /* 0xffffffac00d07947 */ /* 0x000fea000383ffff */
.L_x_3003:
        /* <DEDUP_REMOVED lines=8> */
.L_x_3157:
[----:B------:R-:W-:Y:S05]  /*28e40*/  BSYNC B1 ;  /* 0x0000000000017941 */ /* 0x000fea0003800000 */
.L_x_3156:
        /* <DEDUP_REMOVED lines=9> */
.L_x_3158:
[----:B------:R-:W-:Y:S02]  /*28ee0*/  IMAD.MOV.U32 R13, RZ, RZ, R24 ;  /* 0x000000ffff0d7224 */ /* 0x000fe400078e0018 */
[----:B------:R-:W-:Y:S02]  /*28ef0*/  IMAD.MOV.U32 R12, RZ, RZ, 0x1 ;  /* 0x00000001ff0c7424 */ /* 0x000fe400078e00ff */
[----:B------:R-:W-:-:S07]  /*28f00*/  IMAD.MOV.U32 R2, RZ, RZ, R14 ;  /* 0x000000ffff027224 */ /* 0x000fce00078e000e */
[----:B------:R-:W-:Y:S05]  /*28f10*/  WARPSYNC.COLLECTIVE R15, `(.L_x_3159) ;  /* 0x000000000f087348 */ /* 0x000fea0003c00000 */
[----:B------:R0:W1:Y:S02]  /*28f20*/  SHFL.IDX P6, R14, R13, R12, R11 ;  /* 0x0000000c0d0e7389 */ /* 0x00006400000c000b */
[----:B01----:R-:W-:Y:S01]  /*28f30*/  ENDCOLLECTIVE ;  /* 0x000000000000791b */ /* 0x003fe20003800000 */
.L_x_3159:
        /* <DEDUP_REMOVED lines=16> */
.L_x_3160:
[----:B------:R-:W-:Y:S02]  /*29040*/  IMAD.MOV.U32 R13, RZ, RZ, R24 ;  /* 0x000000ffff0d7224 */ /* 0x000fe400078e0018 */
[----:B------:R-:W-:Y:S02]  /*29050*/  IMAD.MOV.U32 R12, RZ, RZ, 0x2 ;  /* 0x00000002ff0c7424 */ /* 0x000fe400078e00ff */
[----:B------:R-:W-:-:S07]  /*29060*/  IMAD.MOV.U32 R2, RZ, RZ, R14 ;  /* 0x000000ffff027224 */ /* 0x000fce00078e000e */
[----:B------:R-:W-:Y:S05]  /*29070*/  WARPSYNC.COLLECTIVE R15, `(.L_x_3161) ;  /* 0x000000000f087348 */ /* 0x000fea0003c00000 */
[----:B------:R0:W1:Y:S02]  /*29080*/  SHFL.IDX P6, R14, R13, R12, R11 ;  /* 0x0000000c0d0e7389 */ /* 0x00006400000c000b */
[----:B01----:R-:W-:Y:S01]  /*29090*/  ENDCOLLECTIVE ;  /* 0x000000000000791b */ /* 0x003fe20003800000 */
.L_x_3161:
        /* <DEDUP_REMOVED lines=16> */
.L_x_3162:
[----:B------:R-:W-:Y:S01]  /*291a0*/  MOV R13, R24 ;  /* 0x00000018000d7202 */ /* 0x000fe20000000f00 */
[----:B------:R-:W-:Y:S02]  /*291b0*/  IMAD.MOV.U32 R12, RZ, RZ, 0x3 ;  /* 0x00000003ff0c7424 */ /* 0x000fe400078e00ff */
[----:B------:R-:W-:-:S07]  /*291c0*/  IMAD.MOV.U32 R2, RZ, RZ, R14 ;  /* 0x000000ffff027224 */ /* 0x000fce00078e000e */
[----:B------:R-:W-:Y:S05]  /*291d0*/  WARPSYNC.COLLECTIVE R15, `(.L_x_3163) ;  /* 0x000000000f087348 */ /* 0x000fea0003c00000 */
[----:B------:R0:W1:Y:S02]  /*291e0*/  SHFL.IDX P6, R14, R13, R12, R11 ;  /* 0x0000000c0d0e7389 */ /* 0x00006400000c000b */
[----:B01----:R-:W-:Y:S01]  /*291f0*/  ENDCOLLECTIVE ;  /* 0x000000000000791b */ /* 0x003fe20003800000 */
.L_x_3163:
        /* <DEDUP_REMOVED lines=16> */
.L_x_3164:
[----:B------:R-:W-:Y:S02]  /*29300*/  IMAD.MOV.U32 R13, RZ, RZ, R24 ;  /* 0x000000ffff0d7224 */ /* 0x000fe400078e0018 */
[----:B------:R-:W-:Y:S02]  /*29310*/  IMAD.MOV.U32 R12, RZ, RZ, 0x4 ;  /* 0x00000004ff0c7424 */ /* 0x000fe400078e00ff */
[----:B------:R-:W-:-:S07]  /*29320*/  IMAD.MOV.U32 R2, RZ, RZ, R14 ;  /* 0x000000ffff027224 */ /* 0x000fce00078e000e */
[----:B------:R-:W-:Y:S05]  /*29330*/  WARPSYNC.COLLECTIVE R15, `(.L_x_3165) ;  /* 0x000000000f087348 */ /* 0x000fea0003c00000 */
[----:B------:R0:W1:Y:S02]  /*29340*/  SHFL.IDX P6, R14, R13, R12, R11 ;  /* 0x0000000c0d0e7389 */ /* 0x00006400000c000b */
[----:B01----:R-:W-:Y:S01]  /*29350*/  ENDCOLLECTIVE ;  /* 0x000000000000791b */ /* 0x003fe20003800000 */
.L_x_3165:
        /* <DEDUP_REMOVED lines=16> */
.L_x_3166:
[----:B------:R-:W-:Y:S02]  /*29460*/  IMAD.MOV.U32 R13, RZ, RZ, R24 ;  /* 0x000000ffff0d7224 */ /* 0x000fe400078e0018 */
[----:B------:R-:W-:Y:S02]  /*29470*/  IMAD.MOV.U32 R12, RZ, RZ, 0x5 ;  /* 0x00000005ff0c7424 */ /* 0x000fe400078e00ff */
[----:B------:R-:W-:-:S07]  /*29480*/  IMAD.MOV.U32 R2, RZ, RZ, R14 ;  /* 0x000000ffff027224 */ /* 0x000fce00078e000e */
[----:B------:R-:W-:Y:S05]  /*29490*/  WARPSYNC.COLLECTIVE R15, `(.L_x_3167) ;  /* 0x000000000f087348 */ /* 0x000fea0003c00000 */
[----:B------:R0:W1:Y:S02]  /*294a0*/  SHFL.IDX P6, R14, R13, R12, R11 ;  /* 0x0000000c0d0e7389 */ /* 0x00006400000c000b */
[----:B01----:R-:W-:Y:S01]  /*294b0*/  ENDCOLLECTIVE ;  /* 0x000000000000791b */ /* 0x003fe20003800000 */
.L_x_3167:
        /* <DEDUP_REMOVED lines=13> */
.L_x_3168:
[----:B------:R-:W-:Y:S01]  /*29590*/  @!PT LDS RZ, [RZ] ;  /* 0x00000000fffff984 */ /* 0x000fe20000000800 */
[----:B------:R-:W-:Y:S01]  /*295a0*/  @!PT LDS RZ, [RZ] ;  /* 0x00000000fffff984 */ /* 0x000fe20000000800 */
[----:B------:R-:W-:Y:S01]  /*295b0*/  @!PT LDS RZ, [RZ] ;  /* 0x00000000fffff984 */ /* 0x000fe20000000800 */
[----:B------:R0:W-:Y:S01]  /*295c0*/  LDGSTS.E.BYPASS.LTC128B.128 [R5+0x5400], desc[UR60][R2.64+0x80], !P0 ;  /* 0x0540008002057fae */ /* 0x0001e2000c101d7c */
[----:B------:R-:W-:-:S13]  /*295d0*/  ISETP.LT.OR P0, PT, R7, 0x41, P1 ;  /* 0x000000410700780c */ /* 0x000fda0000f01670 */
[----:B------:R0:W-:Y:S01]  /*295e0*/  LDGSTS.E.BYPASS.LTC128B.128 [R5+0x8400], desc[UR60][R2.64+0x100], !P0 ;  /* 0x0840010002057fae */ /* 0x0001e2000c101d7c */
[----:B------:R-:W-:Y:S05]  /*295f0*/  BRA `(.L_x_3169) ;  /* 0xffffffa800bc7947 */ /* 0x000fea000383ffff */
.L_x_3011:
[----:B0-----:R0:W1:Y:S02]  /*29600*/  SYNCS.PHASECHK.TRANS64.TRYWAIT P0, [R0+URZ+0x30860], R3 ;  /* 0x03086003000075a7 */ /* 0x001064000800017f */
[----:B-1----:R-:W-:Y:S05]  /*29610*/  @!P0 NANOSLEEP.SYNCS 0x989680 ;  /* 0x009896800000895d */ /* 0x002fea0003900000 */
[----:B------:R-:W1:Y:S02]  /*29620*/  @!P0 SYNCS.PHASECHK.TRANS64 P0, [R0+URZ+0x30860], R3 ;  /* 0x03086003000085a7 */ /* 0x000e64000800007f */
[----:B-1----:R-:W-:Y:S05]  /*29630*/  @!P0 BRA `(.L_x_3011) ;  /* 0xfffffffc00f08947 */ /* 0x002fea000383ffff */
[----:B------:R-:W-:Y:S05]  /*29640*/  BRA `(.L_x_3170) ;  /* 0xffffffac00e47947 */ /* 0x000fea000383ffff */
.L_x_3012:
        /* <DEDUP_REMOVED lines=8> */
.L_x_3172:
[----:B------:R-:W-:Y:S05]  /*296d0*/  BSYNC B0 ;  /* 0x0000000000007941 */ /* 0x000fea0003800000 */
.L_x_3171:
        /* <DEDUP_REMOVED lines=9> */
.L_x_3173:
        /* <DEDUP_REMOVED lines=14> */
.L_x_3174:
        /* <DEDUP_REMOVED lines=13> */
.L_x_3175:
[----:B------:R-:W-:Y:S02]  /*29920*/  IMAD.MOV.U32 R13, RZ, RZ, R24 ;  /* 0x000000ffff0d7224 */ /* 0x000fe400078e0018 */
[----:B------:R-:W-:Y:S01]  /*29930*/  IMAD.MOV.U32 R12, RZ, RZ, 0x2 ;  /* 0x00000002ff0c7424 */ /* 0x000fe200078e00ff */
[----:B------:R-:W-:-:S13]  /*29940*/  IADD3 R2, P4, R14, R5, RZ ;  /* 0x000000050e027210 */ /* 0x000fda0007f9e0ff */
[----:B------:R-:W-:Y:S05]  /*29950*/  WARPSYNC.COLLECTIVE R15, `(.L_x_3176) ;  /* 0x000000000f087348 */ /* 0x000fea0003c00000 */
[----:B------:R0:W1:Y:S02]  /*29960*/  SHFL.IDX P6, R14, R13, R12, R11 ;  /* 0x0000000c0d0e7389 */ /* 0x00006400000c000b */
[----:B01----:R-:W-:Y:S01]  /*29970*/  ENDCOLLECTIVE ;  /* 0x000000000000791b */ /* 0x003fe20003800000 */
.L_x_3176:
        /* <DEDUP_REMOVED lines=15> */
.L_x_3177:
[----:B------:R-:W-:Y:S02]  /*29a70*/  IMAD.MOV.U32 R13, RZ, RZ, R24 ;  /* 0x000000ffff0d7224 */ /* 0x000fe400078e0018 */
[----:B------:R-:W-:Y:S01]  /*29a80*/  IMAD.MOV.U32 R12, RZ, RZ, 0x3 ;  /* 0x00000003ff0c7424 */ /* 0x000fe200078e00ff */
[----:B------:R-:W-:-:S13]  /*29a90*/  IADD3 R2, P4, R14, R5, RZ ;  /* 0x000000050e027210 */ /* 0x000fda0007f9e0ff */
[----:B------:R-:W-:Y:S05]  /*29aa0*/  WARPSYNC.COLLECTIVE R15, `(.L_x_3178) ;  /* 0x000000000f087348 */ /* 0x000fea0003c00000 */
[----:B------:R0:W1:Y:S02]  /*29ab0*/  SHFL.IDX P6, R14, R13, R12, R11 ;  /* 0x0000000c0d0e7389 */ /* 0x00006400000c000b */
[----:B01----:R-:W-:Y:S01]  /*29ac0*/  ENDCOLLECTIVE ;  /* 0x000000000000791b */ /* 0x003fe20003800000 */
.L_x_3178:
        /* <DEDUP_REMOVED lines=15> */
.L_x_3179:
[----:B------:R-:W-:Y:S02]  /*29bc0*/  IMAD.MOV.U32 R13, RZ, RZ, R24 ;  /* 0x000000ffff0d7224 */ /* 0x000fe400078e0018 */
[----:B------:R-:W-:Y:S01]  /*29bd0*/  IMAD.MOV.U32 R12, RZ, RZ, 0x4 ;  /* 0x00000004ff0c7424 */ /* 0x000fe200078e00ff */
[----:B------:R-:W-:-:S13]  /*29be0*/  IADD3 R2, P4, R14, R5, RZ ;  /* 0x000000050e027210 */ /* 0x000fda0007f9e0ff */
[----:B------:R-:W-:Y:S05]  /*29bf0*/  WARPSYNC.COLLECTIVE R15, `(.L_x_3180) ;  /* 0x000000000f087348 */ /* 0x000fea0003c00000 */
[----:B------:R0:W1:Y:S02]  /*29c00*/  SHFL.IDX P6, R14, R13, R12, R11 ;  /* 0x0000000c0d0e7389 */ /* 0x00006400000c000b */
[----:B01----:R-:W-:Y:S01]  /*29c10*/  ENDCOLLECTIVE ;  /* 0x000000000000791b */ /* 0x003fe20003800000 */
.L_x_3180:
        /* <DEDUP_REMOVED lines=15> */
.L_x_3181:
[----:B------:R-:W-:Y:S02]  /*29d10*/  IMAD.MOV.U32 R13, RZ, RZ, R24 ;  /* 0x000000ffff0d7224 */ /* 0x000fe400078e0018 */
[----:B------:R-:W-:Y:S01]  /*29d20*/  IMAD.MOV.U32 R12, RZ, RZ, 0x5 ;  /* 0x00000005ff0c7424 */ /* 0x000fe200078e00ff */
[----:B------:R-:W-:-:S13]  /*29d30*/  IADD3 R2, P4, R14, R5, RZ ;  /* 0x000000050e027210 */ /* 0x000fda0007f9e0ff */
[----:B------:R-:W-:Y:S05]  /*29d40*/  WARPSYNC.COLLECTIVE R15, `(.L_x_3182) ;  /* 0x000000000f087348 */ /* 0x000fea0003c00000 */
[----:B------:R0:W1:Y:S02]  /*29d50*/  SHFL.IDX P6, R14, R13, R12, R11 ;  /* 0x0000000c0d0e7389 */ /* 0x00006400000c000b */
[----:B01----:R-:W-:Y:S01]  /*29d60*/  ENDCOLLECTIVE ;  /* 0x000000000000791b */ /* 0x003fe20003800000 */
.L_x_3182:
        /* <DEDUP_REMOVED lines=14> */
.L_x_3183:
[----:B------:R-:W-:Y:S05]  /*29e50*/  BRA `(.L_x_3184) ;  /* 0xffffffa800e87947 */ /* 0x000fea000383ffff */
.L_x_3017:
        /* <DEDUP_REMOVED lines=8> */
.L_x_3186:
[----:B------:R-:W-:Y:S05]  /*29ee0*/  BSYNC B0 ;  /* 0x0000000000007941 */ /* 0x000fea0003800000 */
.L_x_3185:
        /* <DEDUP_REMOVED lines=9> */
.L_x_3187:
        /* <DEDUP_REMOVED lines=18> */
.L_x_3188:
[----:B------:R-:W-:Y:S01]  /*2a0a0*/  IMAD.MOV.U32 R12, RZ, RZ, 0x2 ;  /* 0x00000002ff0c7424 */ /* 0x000fe200078e00ff */
[----:B------:R-:W-:-:S05]  /*2a0b0*/  SEL R6, R14, RZ, P1 ;  /* 0x000000ff0e067207 */ /* 0x000fca0000800000 */
[----:B------:R-:W-:-:S04]  /*2a0c0*/  IMAD.IADD R6, R5, 0x1, R6 ;  /* 0x0000000105067824 */ /* 0x000fc800078e0206 */
[----:B------:R-:W-:-:S07]  /*2a0d0*/  IMAD.MOV.U32 R13, RZ, RZ, R6 ;  /* 0x000000ffff0d7224 */ /* 0x000fce00078e0006 */
[----:B------:R-:W-:Y:S05]  /*2a0e0*/  WARPSYNC.COLLECTIVE R15, `(.L_x_3189) ;  /* 0x000000000f087348 */ /* 0x000fea0003c00000 */
[----:B------:R0:W1:Y:S02]  /*2a0f0*/  SHFL.UP P6, R14, R13, R12, R11 ;  /* 0x0400000c0d0e7389 */ /* 0x00006400000c000b */
[----:B01----:R-:W-:Y:S01]  /*2a100*/  ENDCOLLECTIVE ;  /* 0x000000000000791b */ /* 0x003fe20003800000 */
.L_x_3189:
[----:B------:R-:W-:Y:S01]  /*2a110*/  IMAD.MOV.U32 R12, RZ, RZ, 0x4 ;  /* 0x00000004ff0c7424 */ /* 0x000fe200078e00ff */
[----:B------:R-:W-:-:S05]  /*2a120*/  SEL R7, R14, RZ, P2 ;  /* 0x000000ff0e077207 */ /* 0x000fca0001000000 */
[----:B------:R-:W-:-:S04]  /*2a130*/  IMAD.IADD R7, R6, 0x1, R7 ;  /* 0x0000000106077824 */ /* 0x000fc800078e0207 */
[----:B------:R-:W-:-:S07]  /*2a140*/  IMAD.MOV.U32 R13, RZ, RZ, R7 ;  /* 0x000000ffff0d7224 */ /* 0x000fce00078e0007 */
[----:B------:R-:W-:Y:S05]  /*2a150*/  WARPSYNC.COLLECTIVE R15, `(.L_x_3190) ;  /* 0x000000000f087348 */ /* 0x000fea0003c00000 */
[----:B------:R0:W1:Y:S02]  /*2a160*/  SHFL.UP P6, R14, R13, R12, R11 ;  /* 0x0400000c0d0e7389 */ /* 0x00006400000c000b */
[----:B01----:R-:W-:Y:S01]  /*2a170*/  ENDCOLLECTIVE ;  /* 0x000000000000791b */ /* 0x003fe20003800000 */
.L_x_3190:
[----:B------:R-:W-:Y:S01]  /*2a180*/  IMAD.MOV.U32 R12, RZ, RZ, 0x8 ;  /* 0x00000008ff0c7424 */ /* 0x000fe200078e00ff */
[----:B------:R-:W-:-:S05]  /*2a190*/  SEL R2, R14, RZ, P3 ;  /* 0x000000ff0e027207 */ /* 0x000fca0001800000 */
[----:B------:R-:W-:-:S04]  /*2a1a0*/  IMAD.IADD R2, R7, 0x1, R2 ;  /* 0x0000000107027824 */ /* 0x000fc800078e0202 */
[----:B------:R-:W-:-:S07]  /*2a1b0*/  IMAD.MOV.U32 R13, RZ, RZ, R2 ;  /* 0x000000ffff0d7224 */ /* 0x000fce00078e0002 */
[----:B------:R-:W-:Y:S05]  /*2a1c0*/  WARPSYNC.COLLECTIVE R15, `(.L_x_3191) ;  /* 0x000000000f087348 */ /* 0x000fea0003c00000 */
[----:B------:R0:W1:Y:S02]  /*2a1d0*/  SHFL.UP P6, R14, R13, R12, R11 ;  /* 0x0400000c0d0e7389 */ /* 0x00006400000c000b */
[----:B01----:R-:W-:Y:S01]  /*2a1e0*/  ENDCOLLECTIVE ;  /* 0x000000000000791b */ /* 0x003fe20003800000 */
.L_x_3191:
[----:B------:R-:W-:Y:S01]  /*2a1f0*/  IMAD.MOV.U32 R12, RZ, RZ, 0x10 ;  /* 0x00000010ff0c7424 */ /* 0x000fe200078e00ff */
[----:B------:R-:W-:-:S05]  /*2a200*/  SEL R3, R14, RZ, P4 ;  /* 0x000000ff0e037207 */ /* 0x000fca0002000000 */
[----:B------:R-:W-:-:S04]  /*2a210*/  IMAD.IADD R3, R2, 0x1, R3 ;  /* 0x0000000102037824 */ /* 0x000fc800078e0203 */
[----:B------:R-:W-:-:S07]  /*2a220*/  IMAD.MOV.U32 R13, RZ, RZ, R3 ;  /* 0x000000ffff0d7224 */ /* 0x000fce00078e0003 */
[----:B------:R-:W-:Y:S05]  /*2a230*/  WARPSYNC.COLLECTIVE R15, `(.L_x_3192) ;  /* 0x000000000f087348 */ /* 0x000fea0003c00000 */
[----:B------:R0:W1:Y:S02]  /*2a240*/  SHFL.UP P6, R14, R13, R12, R11 ;  /* 0x0400000c0d0e7389 */ /* 0x00006400000c000b */
[----:B01----:R-:W-:Y:S01]  /*2a250*/  ENDCOLLECTIVE ;  /* 0x000000000000791b */ /* 0x003fe20003800000 */
.L_x_3192:
        /* <DEDUP_REMOVED lines=8> */
.L_x_3193:
[----:B------:R-:W-:Y:S05]  /*2a2e0*/  BRA `(.L_x_3194) ;  /* 0xffffffac00007947 */ /* 0x000fea000383ffff */
.L_x_3022:
        /* <DEDUP_REMOVED lines=8> */
.L_x_3196:
[----:B------:R-:W-:Y:S05]  /*2a370*/  BSYNC B0 ;  /* 0x0000000000007941 */ /* 0x000fea0003800000 */
.L_x_3195:
        /* <DEDUP_REMOVED lines=8> */
.L_x_3197:
[----:B------:R-:W-:Y:S01]  /*2a400*/  IMAD.MOV.U32 R12, RZ, RZ, 0x4 ;  /* 0x00000004ff0c7424 */ /* 0x000fe200078e00ff */
[----:B------:R-:W-:-:S05]  /*2a410*/  SEL R2, R14, RZ, P2 ;  /* 0x000000ff0e027207 */ /* 0x000fca0001000000 */
[----:B------:R-:W-:-:S04]  /*2a420*/  IMAD.IADD R2, R13, 0x1, R2 ;  /* 0x000000010d027824 */ /* 0x000fc800078e0202 */
[----:B------:R-:W-:-:S07]  /*2a430*/  IMAD.MOV.U32 R13, RZ, RZ, R2 ;  /* 0x000000ffff0d7224 */ /* 0x000fce00078e0002 */
[----:B------:R-:W-:Y:S05]  /*2a440*/  WARPSYNC.COLLECTIVE R15, `(.L_x_3198) ;  /* 0x000000000f087348 */ /* 0x000fea0003c00000 */
[----:B------:R0:W1:Y:S02]  /*2a450*/  SHFL.UP P6, R14, R13, R12, R11 ;  /* 0x0400000c0d0e7389 */ /* 0x00006400000c000b */
[----:B01----:R-:W-:Y:S01]  /*2a460*/  ENDCOLLECTIVE ;  /* 0x000000000000791b */ /* 0x003fe20003800000 */
.L_x_3198:
[----:B------:R-:W-:Y:S01]  /*2a470*/  IMAD.MOV.U32 R12, RZ, RZ, 0x8 ;  /* 0x00000008ff0c7424 */ /* 0x000fe200078e00ff */
[----:B------:R-:W-:-:S05]  /*2a480*/  SEL R3, R14, RZ, P3 ;  /* 0x000000ff0e037207 */ /* 0x000fca0001800000 */
[----:B------:R-:W-:-:S04]  /*2a490*/  IMAD.IADD R3, R2, 0x1, R3 ;  /* 0x0000000102037824 */ /* 0x000fc800078e0203 */
[----:B------:R-:W-:-:S07]  /*2a4a0*/  IMAD.MOV.U32 R13, RZ, RZ, R3 ;  /* 0x000000ffff0d7224 */ /* 0x000fce00078e0003 */
[----:B------:R-:W-:Y:S05]  /*2a4b0*/  WARPSYNC.COLLECTIVE R15, `(.L_x_3199) ;  /* 0x000000000f087348 */ /* 0x000fea0003c00000 */
[----:B------:R0:W1:Y:S02]  /*2a4c0*/  SHFL.UP P6, R14, R13, R12, R11 ;  /* 0x0400000c0d0e7389 */ /* 0x00006400000c000b */
[----:B01----:R-:W-:Y:S01]  /*2a4d0*/  ENDCOLLECTIVE ;  /* 0x000000000000791b */ /* 0x003fe20003800000 */
.L_x_3199:
[----:B------:R-:W-:Y:S01]  /*2a4e0*/  IMAD.MOV.U32 R12, RZ, RZ, 0x10 ;  /* 0x00000010ff0c7424 */ /* 0x000fe200078e00ff */
[----:B------:R-:W-:-:S05]  /*2a4f0*/  SEL R4, R14, RZ, P4 ;  /* 0x000000ff0e047207 */ /* 0x000fca0002000000 */
[----:B------:R-:W-:-:S04]  /*2a500*/  IMAD.IADD R4, R3, 0x1, R4 ;  /* 0x0000000103047824 */ /* 0x000fc800078e0204 */
[----:B------:R-:W-:-:S07]  /*2a510*/  IMAD.MOV.U32 R13, RZ, RZ, R4 ;  /* 0x000000ffff0d7224 */ /* 0x000fce00078e0004 */
[----:B------:R-:W-:Y:S05]  /*2a520*/  WARPSYNC.COLLECTIVE R15, `(.L_x_3200) ;  /* 0x000000000f087348 */ /* 0x000fea0003c00000 */
[----:B------:R0:W1:Y:S02]  /*2a530*/  SHFL.UP P6, R14, R13, R12, R11 ;  /* 0x0400000c0d0e7389 */ /* 0x00006400000c000b */
[----:B01----:R-:W-:Y:S01]  /*2a540*/  ENDCOLLECTIVE ;  /* 0x000000000000791b */ /* 0x003fe20003800000 */
.L_x_3200:
        /* <DEDUP_REMOVED lines=8> */
.L_x_3201:
[----:B------:R-:W-:Y:S05]  /*2a5d0*/  BRA `(.L_x_3202) ;  /* 0xffffffa800e07947 */ /* 0x000fea000383ffff */
.L_x_3024:
[----:B------:R-:W-:Y:S01]  /*2a5e0*/  BSSY B0, `(.L_x_3203) ;  /* 0x0000006000007945 */ /* 0x000fe20003800000 */
[----:B------:R-:W-:Y:S01]  /*2a5f0*/  PLOP3.LUT P6, PT, P6, PT, PT, 0x8, 0x0 ;  /* 0x000000000000781c */ /* 0x000fe200037ce170 */
[----:B------:R-:W-:-:S12]  /*2a600*/  IMAD.MOV.U32 R15, RZ, RZ, -0x1 ;  /* 0xffffffffff0f7424 */ /* 0x000fd800078e00ff */
[----:B01----:R-:W-:Y:S05]  /*2a610*/  WARPSYNC.COLLECTIVE R15, `(.L_x_3204) ;  /* 0x000000000f087348 */ /* 0x003fea0003c00000 */
[----:B------:R-:W-:Y:S01]  /*2a620*/  VOTE.ANY R14, PT, P6 ;  /* 0x00000000000e7806 */ /* 0x000fe200030e0100 */
[----:B01----:R-:W-:Y:S06]  /*2a630*/  ENDCOLLECTIVE ;  /* 0x000000000000791b */ /* 0x003fec0003800000 */
.L_x_3204:
[----:B------:R-:W-:Y:S05]  /*2a640*/  BSYNC B0 ;  /* 0x0000000000007941 */ /* 0x000fea0003800000 */
.L_x_3203:
        /* <DEDUP_REMOVED lines=9> */
.L_x_3205:
[----:B------:R-:W-:Y:S01]  /*2a6e0*/  IMAD.MOV.U32 R5, RZ, RZ, R14 ;  /* 0x000000ffff057224 */ /* 0x000fe200078e000e */
[----:B------:R-:W-:Y:S06]  /*2a6f0*/  BRA `(.L_x_3206) ;  /* 0xffffffa800d07947 */ /* 0x000fec000383ffff */
.L_x_3026:
[----:B------:R-:W-:Y:S01]  /*2a700*/  BSSY B0, `(.L_x_3207) ;  /* 0x0000007000007945 */ /* 0x000fe20003800000 */
[----:B------:R-:W-:Y:S02]  /*2a710*/  IMAD.MOV.U32 R13, RZ, RZ, R2 ;  /* 0x000000ffff0d7224 */ /* 0x000fe400078e0002 */
[----:B------:R-:W-:Y:S02]  /*2a720*/  IMAD.MOV.U32 R11, RZ, RZ, 0x1f ;  /* 0x0000001fff0b7424 */ /* 0x000fe400078e00ff */
[----:B------:R-:W-:-:S07]  /*2a730*/  IMAD.MOV.U32 R15, RZ, RZ, -0x1 ;  /* 0xffffffffff0f7424 */ /* 0x000fce00078e00ff */
[----:B0123--:R-:W-:Y:S05]  /*2a740*/  WARPSYNC.COLLECTIVE R15, `(.L_x_3208) ;  /* 0x000000000f087348 */ /* 0x00ffea0003c00000 */
[----:B------:R4:W0:Y:S02]  /*2a750*/  SHFL.IDX P6, R14, R13, R12, R11 ;  /* 0x0000000c0d0e7389 */ /* 0x00082400000c000b */
[----:B01234-:R-:W-:Y:S01]  /*2a760*/  ENDCOLLECTIVE ;  /* 0x000000000000791b */ /* 0x01ffe20003800000 */
.L_x_3208:
[----:B------:R-:W-:Y:S05]  /*2a770*/  BSYNC B0 ;  /* 0x0000000000007941 */ /* 0x000fea0003800000 */
.L_x_3207:
[----:B------:R-:W-:Y:S05]  /*2a780*/  BRA `(.L_x_3025) ;  /* 0xffffffa800c87947 */ /* 0x000fea000383ffff */
.L_x_3030:
[----:B0-----:R0:W2:Y:S02]  /*2a790*/  SYNCS.PHASECHK.TRANS64.TRYWAIT P0, [R7+URZ+0x30820], R0 ;  /* 0x03082000070075a7 */ /* 0x0010a4000800017f */
[----:B--2---:R-:W-:Y:S05]  /*2a7a0*/  @!P0 NANOSLEEP.SYNCS 0x989680 ;  /* 0x009896800000895d */ /* 0x004fea0003900000 */
[----:B------:R-:W2:Y:S02]  /*2a7b0*/  @!P0 SYNCS.PHASECHK.TRANS64 P0, [R7+URZ+0x30820], R0 ;  /* 0x03082000070085a7 */ /* 0x000ea4000800007f */
[----:B--2---:R-:W-:Y:S05]  /*2a7c0*/  @!P0 BRA `(.L_x_3030) ;  /* 0xfffffffc00f08947 */ /* 0x004fea000383ffff */
[----:B------:R-:W-:Y:S05]  /*2a7d0*/  BRA `(.L_x_3209) ;  /* 0xffffffb000407947 */ /* 0x000fea000383ffff */
.L_x_3031:
        /* <DEDUP_REMOVED lines=11> */
.L_x_3211:
[----:B------:R-:W-:Y:S05]  /*2a890*/  BSYNC B0 ;  /* 0x0000000000007941 */ /* 0x000fea0003800000 */
.L_x_3210:
[----:B------:R-:W-:Y:S05]  /*2a8a0*/  BRA `(.L_x_3212) ;  /* 0xffffffb000287947 */ /* 0x000fea000383ffff */
.L_x_3032:
[----:B------:R-:W-:Y:S01]  /*2a8b0*/  BSSY B0, `(.L_x_3213) ;  /* 0x0000006000007945 */ /* 0x000fe20003800000 */
[----:B------:R-:W-:-:S07]  /*2a8c0*/  IMAD.MOV.U32 R15, RZ, RZ, -0x1 ;  /* 0xffffffffff0f7424 */ /* 0x000fce00078e00ff */
[----:B01-3--:R-:W-:Y:S05]  /*2a8d0*/  WARPSYNC.COLLECTIVE R15, `(.L_x_3214) ;  /* 0x000000000f0c7348 */ /* 0x00bfea0003c00000 */
[----:B------:R-:W-:Y:S02]  /*2a8e0*/  ELECT P6, UR62, PT ;  /* 0x00000000003e782f */ /* 0x000fe400038c0000 */
[----:B------:R-:W-:Y:S01]  /*2a8f0*/  MOV R14, UR62 ;  /* 0x0000003e000e7c02 */ /* 0x000fe20008000f00 */
[----:B01-3--:R-:W-:Y:S10]  /*2a900*/  ENDCOLLECTIVE ;  /* 0x000000000000791b */ /* 0x00bff40003800000 */
.L_x_3214:
[----:B------:R-:W-:Y:S05]  /*2a910*/  BSYNC B0 ;  /* 0x0000000000007941 */ /* 0x000fea0003800000 */
.L_x_3213:
[----:B------:R-:W-:Y:S05]  /*2a920*/  BRA `(.L_x_3215) ;  /* 0xffffffb0001c7947 */ /* 0x000fea000383ffff */
.L_x_3034:
[----:B0-----:R0:W2:Y:S02]  /*2a930*/  SYNCS.PHASECHK.TRANS64.TRYWAIT P1, [R5+URZ+0x30840], R0 ;  /* 0x03084000050075a7 */ /* 0x0010a4000802017f */
[----:B--2---:R-:W-:Y:S05]  /*2a940*/  @!P1 NANOSLEEP.SYNCS 0x989680 ;  /* 0x009896800000995d */ /* 0x004fea0003900000 */
[----:B------:R-:W2:Y:S02]  /*2a950*/  @!P1 SYNCS.PHASECHK.TRANS64 P1, [R5+URZ+0x30840], R0 ;  /* 0x03084000050095a7 */ /* 0x000ea4000802007f */
[----:B--2---:R-:W-:Y:S05]  /*2a960*/  @!P1 BRA `(.L_x_3034) ;  /* 0xfffffffc00f09947 */ /* 0x004fea000383ffff */
[----:B------:R-:W-:Y:S05]  /*2a970*/  BRA `(.L_x_3216) ;  /* 0xffffffb000447947 */ /* 0x000fea000383ffff */
.L_x_3036:
[----:B--2---:R2:W4:Y:S02]  /*2a980*/  SYNCS.PHASECHK.TRANS64.TRYWAIT P1, [R3+URZ+0x30840], R2 ;  /* 0x03084002030075a7 */ /* 0x004524000802017f */
[----:B----4-:R-:W-:Y:S05]  /*2a990*/  @!P1 NANOSLEEP.SYNCS 0x989680 ;  /* 0x009896800000995d */ /* 0x010fea0003900000 */
[----:B------:R-:W4:Y:S02]  /*2a9a0*/  @!P1 SYNCS.PHASECHK.TRANS64 P1, [R3+URZ+0x30840], R2 ;  /* 0x03084002030095a7 */ /* 0x000f24000802007f */
[----:B----4-:R-:W-:Y:S05]  /*2a9b0*/  @!P1 BRA `(.L_x_3036) ;  /* 0xfffffffc00f09947 */ /* 0x010fea000383ffff */
[----:B------:R-:W-:Y:S05]  /*2a9c0*/  BRA `(.L_x_3217) ;  /* 0xffffffb000507947 */ /* 0x000fea000383ffff */
.L_x_3038:
[----:B----4-:R4:W0:Y:S02]  /*2a9d0*/  SYNCS.PHASECHK.TRANS64.TRYWAIT P1, [R5+URZ+0x30860], R0 ;  /* 0x03086000050075a7 */ /* 0x010824000802017f */
[----:B0-----:R-:W-:Y:S05]  /*2a9e0*/  @!P1 NANOSLEEP.SYNCS 0x989680 ;  /* 0x009896800000995d */ /* 0x001fea0003900000 */
[----:B------:R-:W0:Y:S02]  /*2a9f0*/  @!P1 SYNCS.PHASECHK.TRANS64 P1, [R5+URZ+0x30860], R0 ;  /* 0x03086000050095a7 */ /* 0x000e24000802007f */
[----:B0-----:R-:W-:Y:S05]  /*2aa00*/  @!P1 BRA `(.L_x_3038) ;  /* 0xfffffffc00f09947 */ /* 0x001fea000383ffff */
[----:B------:R-:W-:Y:S05]  /*2aa10*/  BRA `(.L_x_3218) ;  /* 0xffffffb0004c7947 */ /* 0x000fea000383ffff */
.L_x_3219:
        /* <DEDUP_REMOVED lines=14> */
.L_x_3229:


//--------------------- .nv.global.init           --------------------------
	.section	.nv.global.init,"aw",@progbits
.nv.global.init:
	.type		$str$23,@object
	.size		$str$23,($str$24 - $str$23)
$str$23:
        /*0000*/ 	.byte	0x28, 0x61, 0x64, 0x64, 0x72, 0x65, 0x73, 0x73, 0x20, 0x26, 0x20, 0x6d, 0x61, 0x73, 0x6b, 0x29
        /*0010*/ 	.byte	0x20, 0x3d, 0x3d, 0x20, 0x30, 0x00
	.type		$str$24,@object
	.size		$str$24,(__unnamed_5 - $str$24)
$str$24:
        /*0016*/ 	.byte	0x2f, 0x74, 0x6d, 0x70, 0x2f, 0x6f, 0x73, 0x73, 0x5f, 0x6b, 0x65, 0x72, 0x6e, 0x65, 0x6c, 0x73
        /*0026*/ 	.byte	0x5f, 0x73, 0x72, 0x63, 0x2f, 0x66, 0x6c, 0x61, 0x73, 0x68, 0x5f, 0x61, 0x74, 0x74, 0x65, 0x6e
        /*0036*/ 	.byte	0x74, 0x69, 0x6f, 0x6e, 0x2f, 0x63, 0x73, 0x72, 0x63, 0x2f, 0x63, 0x75, 0x74, 0x6c, 0x61, 0x73
        /*0046*/ 	.byte	0x73, 0x2f, 0x69, 0x6e, 0x63, 0x6c, 0x75, 0x64, 0x65, 0x2f, 0x63, 0x75, 0x74, 0x65, 0x2f, 0x70
        /*0056*/ 	.byte	0x6f, 0x69, 0x6e, 0x74, 0x65, 0x72, 0x5f, 0x66, 0x6c, 0x61, 0x67, 0x67, 0x65, 0x64, 0x2e, 0x68
        /*0066*/ 	.byte	0x70, 0x70, 0x00
	.type		__unnamed_5,@object
	.size		__unnamed_5,(__unnamed_4 - __unnamed_5)
__unnamed_5:
        /* <DEDUP_REMOVED lines=25> */
	.type		__unnamed_4,@object
	.size		__unnamed_4,(__unnamed_3 - __unnamed_4)
__unnamed_4:
        /* <DEDUP_REMOVED lines=25> */
	.type		__unnamed_3,@object
	.size		__unnamed_3,(__unnamed_2 - __unnamed_3)
__unnamed_3:
        /* <DEDUP_REMOVED lines=29> */
	.type		__unnamed_2,@object
	.size		__unnamed_2,(__unnamed_1 - __unnamed_2)
__unnamed_2:
        /* <DEDUP_REMOVED lines=29> */
	.type		__unnamed_1,@object
	.size		__unnamed_1,(.L_0 - __unnamed_1)
__unnamed_1:
        /* <DEDUP_REMOVED lines=29> */
        /*08e1*/ 	.byte	0x5d, 0x00
.L_0:


//--------------------- .nv.shared._ZN7cutlass13device_kernelIN5flash11enable_sm90INS1_16FlashAttnFwdSm90INS1_25CollectiveMainloopFwdSm90ILi2EN4cute5tupleIJNS5_1CILi1EEES8_S8_EEENS6_IJNS7_ILi128EEENS7_ILi96EEENS7_ILi192EEEEEELi192ENS_10bfloat16_tEfNS_4arch4Sm90ELb0ELb0ELb1ELb0ELb1ELb0ELb0ELb1ELb1ELb1ELb0ELb0EEENS1_21CollectiveEpilogueFwdINS6_IJSA_SC_SB_EEES9_SE_SG_Li256ELb0ELb1ELb0ELb0EEENS1_29StaticPersistentTileSchedulerILb0EEEEEEEEEvNT_6ParamsE --------------------------
	.section	.nv.shared._ZN7cutlass13device_kernelIN5flash11enable_sm90INS1_16FlashAttnFwdSm90INS1_25CollectiveMainloopFwdSm90ILi2EN4cute5tupleIJNS5_1CILi1EEES8_S8_EEENS6_IJNS7_ILi128EEENS7_ILi96EEENS7_ILi192EEEEEELi192ENS_10bfloat16_tEfNS_4arch4Sm90ELb0ELb0ELb1ELb0ELb1ELb0ELb0ELb1ELb1ELb1ELb0ELb0EEENS1_21CollectiveEpilogueFwdINS6_IJSA_SC_SB_EEES9_SE_SG_Li256ELb0ELb1ELb0ELb0EEENS1_29StaticPersistentTileSchedulerILb0EEEEEEEEEvNT_6ParamsE,"aw",@nobits
	.sectionflags	@""
	.align	16
	.zero		1024


//--------------------- .nv.shared.reserved.0     --------------------------
	.section	.nv.shared.reserved.0,"aw",@nobits
	.weak		__nv_reservedSMEM_offset_0_alias
	.size		__nv_reservedSMEM_offset_0_alias, 0, 0
	.other		__nv_reservedSMEM_offset_0_alias,@"STO_CUDA_RESERVED_SHARED STV_DEFAULT"
__nv_reservedSMEM_offset_0_alias:
	.zero		0


//--------------------- .nv.global                --------------------------
	.section	.nv.global,"aw",@nobits
.nv.global:
	.type		_ZN80_INTERNAL_56c26c81_44_flash_fwd_hdim192_bf16_paged_softcap_sm90_cu_49158569_31324cute1_E,@object
	.size		_ZN80_INTERNAL_56c26c81_44_flash_fwd_hdim192_bf16_paged_softcap_sm90_cu_49158569_31324cute1_E,(_ZN80_INTERNAL_56c26c81_44_flash_fwd_hdim192_bf16_paged_softcap_sm90_cu_49158569_31324cuda3std3__45__cpo6cbeginE - _ZN80_INTERNAL_56c26c81_44_flash_fwd_hdim192_bf16_paged_softcap_sm90_cu_49158569_31324cute1_E)
_ZN80_INTERNAL_56c26c81_44_flash_fwd_hdim192_bf16_paged_softcap_sm90_cu_49158569_31324cute1_E:
	.zero		1
	.type		_ZN80_INTERNAL_56c26c81_44_flash_fwd_hdim192_bf16_paged_softcap_sm90_cu_49158569_31324cuda3std3__45__cpo6cbeginE,@object
	.size		_ZN80_INTERNAL_56c26c81_44_flash_fwd_hdim192_bf16_paged_softcap_sm90_cu_49158569_31324cuda3std3__45__cpo6cbeginE,(_ZN80_INTERNAL_56c26c81_44_flash_fwd_hdim192_bf16_paged_softcap_sm90_cu_49158569_31324cuda3std3__48in_placeE - _ZN80_INTERNAL_56c26c81_44_flash_fwd_hdim192_bf16_paged_softcap_sm90_cu_49158569_31324cuda3std3__45__cpo6cbeginE)
_ZN80_INTERNAL_56c26c81_44_flash_fwd_hdim192_bf16_paged_softcap_sm90_cu_49158569_31324cuda3std3__45__cpo6cbeginE:
	.zero		1
	.type		_ZN80_INTERNAL_56c26c81_44_flash_fwd_hdim192_bf16_paged_softcap_sm90_cu_49158569_31324cuda3std3__48in_placeE,@object
	.size		_ZN80_INTERNAL_56c26c81_44_flash_fwd_hdim192_bf16_paged_softcap_sm90_cu_49158569_31324cuda3std3__48in_placeE,(_ZN80_INTERNAL_56c26c81_44_flash_fwd_hdim192_bf16_paged_softcap_sm90_cu_49158569_31324cuda3std6ranges3__45__cpo9iter_moveE - _ZN80_INTERNAL_56c26c81_44_flash_fwd_hdim192_bf16_paged_softcap_sm90_cu_49158569_31324cuda3std3__48in_placeE)
_ZN80_INTERNAL_56c26c81_44_flash_fwd_hdim192_bf16_paged_softcap_sm90_cu_49158569_31324cuda3std3__48in_placeE:
	.zero		1
	.type		_ZN80_INTERNAL_56c26c81_44_flash_fwd_hdim192_bf16_paged_softcap_sm90_cu_49158569_31324cuda3std6ranges3__45__cpo9iter_moveE,@object
	.size		_ZN80_INTERNAL_56c26c81_44_flash_fwd_hdim192_bf16_paged_softcap_sm90_cu_49158569_31324cuda3std6ranges3__45__cpo9iter_moveE,(_ZN80_INTERNAL_56c26c81_44_flash_fwd_hdim192_bf16_paged_softcap_sm90_cu_49158569_31324cuda3std3__45__cpo5beginE - _ZN80_INTERNAL_56c26c81_44_flash_fwd_hdim192_bf16_paged_softcap_sm90_cu_49158569_31324cuda3std6ranges3__45__cpo9iter_moveE)
_ZN80_INTERNAL_56c26c81_44_flash_fwd_hdim192_bf16_paged_softcap_sm90_cu_49158569_31324cuda3std6ranges3__45__cpo9iter_moveE:
	.zero		1
	.type		_ZN80_INTERNAL_56c26c81_44_flash_fwd_hdim192_bf16_paged_softcap_sm90_cu_49158569_31324cuda3std3__45__cpo5beginE,@object
	.size		_ZN80_INTERNAL_56c26c81_44_flash_fwd_hdim192_bf16_paged_softcap_sm90_cu_49158569_31324cuda3std3__45__cpo5beginE,(_ZN80_INTERNAL_56c26c81_44_flash_fwd_hdim192_bf16_paged_softcap_sm90_cu_49158569_31324cuda3std3__482_GLOBAL__N__56c26c81_44_flash_fwd_hdim192_bf16_paged_softcap_sm90_cu_49158569_31326ignoreE - _ZN80_INTERNAL_56c26c81_44_flash_fwd_hdim192_bf16_paged_softcap_sm90_cu_49158569_31324cuda3std3__45__cpo5beginE)
_ZN80_INTERNAL_56c26c81_44_flash_fwd_hdim192_bf16_paged_softcap_sm90_cu_49158569_31324cuda3std3__45__cpo5beginE:
	.zero		1
	.type		_ZN80_INTERNAL_56c26c81_44_flash_fwd_hdim192_bf16_paged_softcap_sm90_cu_49158569_31324cuda3std3__482_GLOBAL__N__56c26c81_44_flash_fwd_hdim192_bf16_paged_softcap_sm90_cu_49158569_31326ignoreE,@object
	.size		_ZN80_INTERNAL_56c26c81_44_flash_fwd_hdim192_bf16_paged_softcap_sm90_cu_49158569_31324cuda3std3__482_GLOBAL__N__56c26c81_44_flash_fwd_hdim192_bf16_paged_softcap_sm90_cu_49158569_31326ignoreE,(_ZN80_INTERNAL_56c26c81_44_flash_fwd_hdim192_bf16_paged_softcap_sm90_cu_49158569_31324cute7productE - _ZN80_INTERNAL_56c26c81_44_flash_fwd_hdim192_bf16_paged_softcap_sm90_cu_49158569_31324cuda3std3__482_GLOBAL__N__56c26c81_44_flash_fwd_hdim192_bf16_paged_softcap_sm90_cu_49158569_31326ignoreE)
_ZN80_INTERNAL_56c26c81_44_flash_fwd_hdim192_bf16_paged_softcap_sm90_cu_49158569_31324cuda3std3__482_GLOBAL__N__56c26c81_44_flash_fwd_hdim192_bf16_paged_softcap_sm90_cu_49158569_31326ignoreE:
	.zero		1
	.type		_ZN80_INTERNAL_56c26c81_44_flash_fwd_hdim192_bf16_paged_softcap_sm90_cu_49158569_31324cute7productE,@object
	.size		_ZN80_INTERNAL_56c26c81_44_flash_fwd_hdim192_bf16_paged_softcap_sm90_cu_49158569_31324cute7productE,(_ZN80_INTERNAL_56c26c81_44_flash_fwd_hdim192_bf16_paged_softcap_sm90_cu_49158569_31324cuda3std3__45__cpo3endE - _ZN80_INTERNAL_56c26c81_44_flash_fwd_hdim192_bf16_paged_softcap_sm90_cu_49158569_31324cute7productE)
_ZN80_INTERNAL_56c26c81_44_flash_fwd_hdim192_bf16_paged_softcap_sm90_cu_49158569_31324cute7productE:
	.zero		1
	.type		_ZN80_INTERNAL_56c26c81_44_flash_fwd_hdim192_bf16_paged_softcap_sm90_cu_49158569_31324cuda3std3__45__cpo3endE,@object
	.size		_ZN80_INTERNAL_56c26c81_44_flash_fwd_hdim192_bf16_paged_softcap_sm90_cu_49158569_31324cuda3std3__45__cpo3endE,(_ZN80_INTERNAL_56c26c81_44_flash_fwd_hdim192_bf16_paged_softcap_sm90_cu_49158569_31324cuda3std3__419piecewise_constructE - _ZN80_INTERNAL_56c26c81_44_flash_fwd_hdim192_bf16_paged_softcap_sm90_cu_49158569_31324cuda3std3__45__cpo3endE)
_ZN80_INTERNAL_56c26c81_44_flash_fwd_hdim192_bf16_paged_softcap_sm90_cu_49158569_31324cuda3std3__45__cpo3endE:
	.zero		1
	.type		_ZN80_INTERNAL_56c26c81_44_flash_fwd_hdim192_bf16_paged_softcap_sm90_cu_49158569_31324cuda3std3__419piecewise_constructE,@object
	.size		_ZN80_INTERNAL_56c26c81_44_flash_fwd_hdim192_bf16_paged_softcap_sm90_cu_49158569_31324cuda3std3__419piecewise_constructE,(_ZN80_INTERNAL_56c26c81_44_flash_fwd_hdim192_bf16_paged_softcap_sm90_cu_49158569_31324cuda3std3__45__cpo4cendE - _ZN80_INTERNAL_56c26c81_44_flash_fwd_hdim192_bf16_paged_softcap_sm90_cu_49158569_31324cuda3std3__419piecewise_constructE)
_ZN80_INTERNAL_56c26c81_44_flash_fwd_hdim192_bf16_paged_softcap_sm90_cu_49158569_31324cuda3std3__419piecewise_constructE:
	.zero		1
	.type		_ZN80_INTERNAL_56c26c81_44_flash_fwd_hdim192_bf16_paged_softcap_sm90_cu_49158569_31324cuda3std3__45__cpo4cendE,@object
	.size		_ZN80_INTERNAL_56c26c81_44_flash_fwd_hdim192_bf16_paged_softcap_sm90_cu_49158569_31324cuda3std3__45__cpo4cendE,(_ZN80_INTERNAL_56c26c81_44_flash_fwd_hdim192_bf16_paged_softcap_sm90_cu_49158569_31324cuda3std6ranges3__45__cpo4swapE - _ZN80_INTERNAL_56c26c81_44_flash_fwd_hdim192_bf16_paged_softcap_sm90_cu_49158569_31324cuda3std3__45__cpo4cendE)
_ZN80_INTERNAL_56c26c81_44_flash_fwd_hdim192_bf16_paged_softcap_sm90_cu_49158569_31324cuda3std3__45__cpo4cendE:
	.zero		1
	.type		_ZN80_INTERNAL_56c26c81_44_flash_fwd_hdim192_bf16_paged_softcap_sm90_cu_49158569_31324cuda3std6ranges3__45__cpo4swapE,@object
	.size		_ZN80_INTERNAL_56c26c81_44_flash_fwd_hdim192_bf16_paged_softcap_sm90_cu_49158569_31324cuda3std6ranges3__45__cpo4swapE,(.L_12 - _ZN80_INTERNAL_56c26c81_44_flash_fwd_hdim192_bf16_paged_softcap_sm90_cu_49158569_31324cuda3std6ranges3__45__cpo4swapE)
_ZN80_INTERNAL_56c26c81_44_flash_fwd_hdim192_bf16_paged_softcap_sm90_cu_49158569_31324cuda3std6ranges3__45__cpo4swapE:
	.zero		1
.L_12:


//--------------------- .nv.shared._ZN7cutlass13device_kernelIN5flash11enable_sm90INS1_16FlashAttnFwdSm90INS1_25CollectiveMainloopFwdSm90ILi2EN4cute5tupleIJNS5_1CILi1EEES8_S8_EEENS6_IJNS7_ILi128EEENS7_ILi96EEENS7_ILi192EEEEEELi192ENS_10bfloat16_tEfNS_4arch4Sm90ELb0ELb0ELb1ELb1ELb1ELb0ELb0ELb1ELb1ELb1ELb0ELb0EEENS1_21CollectiveEpilogueFwdINS6_IJSA_SC_SB_EEES9_SE_SG_Li256ELb1ELb1ELb0ELb0EEENS1_36VarlenDynamicPersistentTileSchedulerILi128ELi96ELi256ELi128ELb0ELb1ELb1ELb0ELb1ELb1EEEEEEEEEvNT_6ParamsE --------------------------
	.section	.nv.shared._ZN7cutlass13device_kernelIN5flash11enable_sm90INS1_16FlashAttnFwdSm90INS1_25CollectiveMainloopFwdSm90ILi2EN4cute5tupleIJNS5_1CILi1EEES8_S8_EEENS6_IJNS7_ILi128EEENS7_ILi96EEENS7_ILi192EEEEEELi192ENS_10bfloat16_tEfNS_4arch4Sm90ELb0ELb0ELb1ELb1ELb1ELb0ELb0ELb1ELb1ELb1ELb0ELb0EEENS1_21CollectiveEpilogueFwdINS6_IJSA_SC_SB_EEES9_SE_SG_Li256ELb1ELb1ELb0ELb0EEENS1_36VarlenDynamicPersistentTileSchedulerILi128ELi96ELi256ELi128ELb0ELb1ELb1ELb0ELb1ELb1EEEEEEEEEvNT_6ParamsE,"aw",@nobits
	.sectionflags	@""
	.align	16
	.zero		1024


//--------------------- .nv.shared._ZN7cutlass13device_kernelIN5flash11enable_sm90INS1_16FlashAttnFwdSm90INS1_25CollectiveMainloopFwdSm90ILi2EN4cute5tupleIJNS5_1CILi1EEES8_S8_EEENS6_IJNS7_ILi128EEENS7_ILi96EEENS7_ILi192EEEEEELi192ENS_10bfloat16_tEfNS_4arch4Sm90ELb0ELb0ELb1ELb1ELb1ELb1ELb0ELb1ELb1ELb1ELb0ELb0EEENS1_21CollectiveEpilogueFwdINS6_IJSA_SC_SB_EEES9_SE_SG_Li256ELb1ELb1ELb0ELb0EEENS1_36VarlenDynamicPersistentTileSchedulerILi128ELi96ELi256ELi128ELb0ELb1ELb1ELb0ELb1ELb1EEEEEEEEEvNT_6ParamsE --------------------------
	.section	.nv.shared._ZN7cutlass13device_kernelIN5flash11enable_sm90INS1_16FlashAttnFwdSm90INS1_25CollectiveMainloopFwdSm90ILi2EN4cute5tupleIJNS5_1CILi1EEES8_S8_EEENS6_IJNS7_ILi128EEENS7_ILi96EEENS7_ILi192EEEEEELi192ENS_10bfloat16_tEfNS_4arch4Sm90ELb0ELb0ELb1ELb1ELb1ELb1ELb0ELb1ELb1ELb1ELb0ELb0EEENS1_21CollectiveEpilogueFwdINS6_IJSA_SC_SB_EEES9_SE_SG_Li256ELb1ELb1ELb0ELb0EEENS1_36VarlenDynamicPersistentTileSchedulerILi128ELi96ELi256ELi128ELb0ELb1ELb1ELb0ELb1ELb1EEEEEEEEEvNT_6ParamsE,"aw",@nobits
	.sectionflags	@""
	.align	16
	.zero		1024


//--------------------- .nv.shared._ZN7cutlass13device_kernelIN5flash11enable_sm90INS1_16FlashAttnFwdSm90INS1_25CollectiveMainloopFwdSm90ILi2EN4cute5tupleIJNS5_1CILi1EEES8_S8_EEENS6_IJNS7_ILi128EEENS7_ILi96EEENS7_ILi192EEEEEELi192ENS_10bfloat16_tEfNS_4arch4Sm90ELb0ELb1ELb1ELb0ELb1ELb0ELb0ELb1ELb1ELb1ELb0ELb0EEENS1_21CollectiveEpilogueFwdINS6_IJSA_SC_SB_EEES9_SE_SG_Li256ELb0ELb1ELb0ELb0EEENS1_30DynamicPersistentTileSchedulerILi256ELi128ELb0ELb1ELb1EEEEEEEEEvNT_6ParamsE --------------------------
	.section	.nv.shared._ZN7cutlass13device_kernelIN5flash11enable_sm90INS1_16FlashAttnFwdSm90INS1_25CollectiveMainloopFwdSm90ILi2EN4cute5tupleIJNS5_1CILi1EEES8_S8_EEENS6_IJNS7_ILi128EEENS7_ILi96EEENS7_ILi192EEEEEELi192ENS_10bfloat16_tEfNS_4arch4Sm90ELb0ELb1ELb1ELb0ELb1ELb0ELb0ELb1ELb1ELb1ELb0ELb0EEENS1_21CollectiveEpilogueFwdINS6_IJSA_SC_SB_EEES9_SE_SG_Li256ELb0ELb1ELb0ELb0EEENS1_30DynamicPersistentTileSchedulerILi256ELi128ELb0ELb1ELb1EEEEEEEEEvNT_6ParamsE,"aw",@nobits
	.sectionflags	@""
	.align	16
	.zero		1024


//--------------------- .nv.shared._ZN7cutlass13device_kernelIN5flash11enable_sm90INS1_16FlashAttnFwdSm90INS1_25CollectiveMainloopFwdSm90ILi2EN4cute5tupleIJNS5_1CILi1EEES8_S8_EEENS6_IJNS7_ILi128EEENS7_ILi96EEENS7_ILi192EEEEEELi192ENS_10bfloat16_tEfNS_4arch4Sm90ELb0ELb1ELb1ELb1ELb1ELb0ELb0ELb1ELb1ELb1ELb0ELb0EEENS1_21CollectiveEpilogueFwdINS6_IJSA_SC_SB_EEES9_SE_SG_Li256ELb1ELb1ELb0ELb0EEENS1_36VarlenDynamicPersistentTileSchedulerILi128ELi96ELi256ELi128ELb0ELb1ELb1ELb1ELb0ELb1EEEEEEEEEvNT_6ParamsE --------------------------
	.section	.nv.shared._ZN7cutlass13device_kernelIN5flash11enable_sm90INS1_16FlashAttnFwdSm90INS1_25CollectiveMainloopFwdSm90ILi2EN4cute5tupleIJNS5_1CILi1EEES8_S8_EEENS6_IJNS7_ILi128EEENS7_ILi96EEENS7_ILi192EEEEEELi192ENS_10bfloat16_tEfNS_4arch4Sm90ELb0ELb1ELb1ELb1ELb1ELb0ELb0ELb1ELb1ELb1ELb0ELb0EEENS1_21CollectiveEpilogueFwdINS6_IJSA_SC_SB_EEES9_SE_SG_Li256ELb1ELb1ELb0ELb0EEENS1_36VarlenDynamicPersistentTileSchedulerILi128ELi96ELi256ELi128ELb0ELb1ELb1ELb1ELb0ELb1EEEEEEEEEvNT_6ParamsE,"aw",@nobits
	.sectionflags	@""
	.align	16
	.zero		1024


//--------------------- .nv.shared._ZN7cutlass13device_kernelIN5flash11enable_sm90INS1_16FlashAttnFwdSm90INS1_25CollectiveMainloopFwdSm90ILi2EN4cute5tupleIJNS5_1CILi1EEES8_S8_EEENS6_IJNS7_ILi128EEENS7_ILi96EEENS7_ILi192EEEEEELi192ENS_10bfloat16_tEfNS_4arch4Sm90ELb0ELb1ELb1ELb1ELb1ELb1ELb0ELb1ELb1ELb1ELb0ELb0EEENS1_21CollectiveEpilogueFwdINS6_IJSA_SC_SB_EEES9_SE_SG_Li256ELb1ELb1ELb0ELb0EEENS1_36VarlenDynamicPersistentTileSchedulerILi128ELi96ELi256ELi128ELb0ELb1ELb1ELb1ELb0ELb1EEEEEEEEEvNT_6ParamsE --------------------------
	.section	.nv.shared._ZN7cutlass13device_kernelIN5flash11enable_sm90INS1_16FlashAttnFwdSm90INS1_25CollectiveMainloopFwdSm90ILi2EN4cute5tupleIJNS5_1CILi1EEES8_S8_EEENS6_IJNS7_ILi128EEENS7_ILi96EEENS7_ILi192EEEEEELi192ENS_10bfloat16_tEfNS_4arch4Sm90ELb0ELb1ELb1ELb1ELb1ELb1ELb0ELb1ELb1ELb1ELb0ELb0EEENS1_21CollectiveEpilogueFwdINS6_IJSA_SC_SB_EEES9_SE_SG_Li256ELb1ELb1ELb0ELb0EEENS1_36VarlenDynamicPersistentTileSchedulerILi128ELi96ELi256ELi128ELb0ELb1ELb1ELb1ELb0ELb1EEEEEEEEEvNT_6ParamsE,"aw",@nobits
	.sectionflags	@""
	.align	16
	.zero		1024


//--------------------- .nv.shared._ZN7cutlass13device_kernelIN5flash11enable_sm90INS1_16FlashAttnFwdSm90INS1_25CollectiveMainloopFwdSm90ILi2EN4cute5tupleIJNS5_1CILi1EEES8_S8_EEENS6_IJNS7_ILi128EEENS7_ILi96EEENS7_ILi192EEEEEELi192ENS_10bfloat16_tEfNS_4arch4Sm90ELb1ELb0ELb1ELb0ELb1ELb0ELb0ELb1ELb1ELb1ELb0ELb0EEENS1_21CollectiveEpilogueFwdINS6_IJSA_SC_SB_EEES9_SE_SG_Li256ELb0ELb1ELb0ELb0EEENS1_30DynamicPersistentTileSchedulerILi256ELi128ELb0ELb1ELb1EEEEEEEEEvNT_6ParamsE --------------------------
	.section	.nv.shared._ZN7cutlass13device_kernelIN5flash11enable_sm90INS1_16FlashAttnFwdSm90INS1_25CollectiveMainloopFwdSm90ILi2EN4cute5tupleIJNS5_1CILi1EEES8_S8_EEENS6_IJNS7_ILi128EEENS7_ILi96EEENS7_ILi192EEEEEELi192ENS_10bfloat16_tEfNS_4arch4Sm90ELb1ELb0ELb1ELb0ELb1ELb0ELb0ELb1ELb1ELb1ELb0ELb0EEENS1_21CollectiveEpilogueFwdINS6_IJSA_SC_SB_EEES9_SE_SG_Li256ELb0ELb1ELb0ELb0EEENS1_30DynamicPersistentTileSchedulerILi256ELi128ELb0ELb1ELb1EEEEEEEEEvNT_6ParamsE,"aw",@nobits
	.sectionflags	@""
	.align	16
	.zero		1024


//--------------------- .nv.shared._ZN7cutlass13device_kernelIN5flash11enable_sm90INS1_16FlashAttnFwdSm90INS1_25CollectiveMainloopFwdSm90ILi2EN4cute5tupleIJNS5_1CILi1EEES8_S8_EEENS6_IJNS7_ILi128EEENS7_ILi96EEENS7_ILi192EEEEEELi192ENS_10bfloat16_tEfNS_4arch4Sm90ELb1ELb0ELb1ELb1ELb1ELb0ELb0ELb1ELb1ELb1ELb0ELb0EEENS1_21CollectiveEpilogueFwdINS6_IJSA_SC_SB_EEES9_SE_SG_Li256ELb1ELb1ELb0ELb0EEENS1_36VarlenDynamicPersistentTileSchedulerILi128ELi96ELi256ELi128ELb0ELb1ELb1ELb1ELb1ELb1EEEEEEEEEvNT_6ParamsE --------------------------
	.section	.nv.shared._ZN7cutlass13device_kernelIN5flash11enable_sm90INS1_16FlashAttnFwdSm90INS1_25CollectiveMainloopFwdSm90ILi2EN4cute5tupleIJNS5_1CILi1EEES8_S8_EEENS6_IJNS7_ILi128EEENS7_ILi96EEENS7_ILi192EEEEEELi192ENS_10bfloat16_tEfNS_4arch4Sm90ELb1ELb0ELb1ELb1ELb1ELb0ELb0ELb1ELb1ELb1ELb0ELb0EEENS1_21CollectiveEpilogueFwdINS6_IJSA_SC_SB_EEES9_SE_SG_Li256ELb1ELb1ELb0ELb0EEENS1_36VarlenDynamicPersistentTileSchedulerILi128ELi96ELi256ELi128ELb0ELb1ELb1ELb1ELb1ELb1EEEEEEEEEvNT_6ParamsE,"aw",@nobits
	.sectionflags	@""
	.align	16
	.zero		1024


//--------------------- .nv.shared._ZN7cutlass13device_kernelIN5flash11enable_sm90INS1_16FlashAttnFwdSm90INS1_25CollectiveMainloopFwdSm90ILi2EN4cute5tupleIJNS5_1CILi1EEES8_S8_EEENS6_IJNS7_ILi128EEENS7_ILi96EEENS7_ILi192EEEEEELi192ENS_10bfloat16_tEfNS_4arch4Sm90ELb1ELb0ELb1ELb1ELb1ELb1ELb0ELb1ELb1ELb1ELb0ELb0EEENS1_21CollectiveEpilogueFwdINS6_IJSA_SC_SB_EEES9_SE_SG_Li256ELb1ELb1ELb0ELb0EEENS1_36VarlenDynamicPersistentTileSchedulerILi128ELi96ELi256ELi128ELb0ELb1ELb1ELb1ELb1ELb1EEEEEEEEEvNT_6ParamsE --------------------------
	.section	.nv.shared._ZN7cutlass13device_kernelIN5flash11enable_sm90INS1_16FlashAttnFwdSm90INS1_25CollectiveMainloopFwdSm90ILi2EN4cute5tupleIJNS5_1CILi1EEES8_S8_EEENS6_IJNS7_ILi128EEENS7_ILi96EEENS7_ILi192EEEEEELi192ENS_10bfloat16_tEfNS_4arch4Sm90ELb1ELb0ELb1ELb1ELb1ELb1ELb0ELb1ELb1ELb1ELb0ELb0EEENS1_21CollectiveEpilogueFwdINS6_IJSA_SC_SB_EEES9_SE_SG_Li256ELb1ELb1ELb0ELb0EEENS1_36VarlenDynamicPersistentTileSchedulerILi128ELi96ELi256ELi128ELb0ELb1ELb1ELb1ELb1ELb1EEEEEEEEEvNT_6ParamsE,"aw",@nobits
	.sectionflags	@""
	.align	16
	.zero		1024


//--------------------- .nv.constant0._ZN7cutlass13device_kernelIN5flash11enable_sm90INS1_16FlashAttnFwdSm90INS1_25CollectiveMainloopFwdSm90ILi2EN4cute5tupleIJNS5_1CILi1EEES8_S8_EEENS6_IJNS7_ILi128EEENS7_ILi96EEENS7_ILi192EEEEEELi192ENS_10bfloat16_tEfNS_4arch4Sm90ELb0ELb0ELb1ELb0ELb1ELb0ELb0ELb1ELb1ELb1ELb0ELb0EEENS1_21CollectiveEpilogueFwdINS6_IJSA_SC_SB_EEES9_SE_SG_Li256ELb0ELb1ELb0ELb0EEENS1_29StaticPersistentTileSchedulerILb0EEEEEEEEEvNT_6ParamsE --------------------------
	.section	.nv.constant0._ZN7cutlass13device_kernelIN5flash11enable_sm90INS1_16FlashAttnFwdSm90INS1_25CollectiveMainloopFwdSm90ILi2EN4cute5tupleIJNS5_1CILi1EEES8_S8_EEENS6_IJNS7_ILi128EEENS7_ILi96EEENS7_ILi192EEEEEELi192ENS_10bfloat16_tEfNS_4arch4Sm90ELb0ELb0ELb1ELb0ELb1ELb0ELb0ELb1ELb1ELb1ELb0ELb0EEENS1_21CollectiveEpilogueFwdINS6_IJSA_SC_SB_EEES9_SE_SG_Li256ELb0ELb1ELb0ELb0EEENS1_29StaticPersistentTileSchedulerILb0EEEEEEEEEvNT_6ParamsE,"a",@progbits
	.sectionflags	@""
	.align	4
.nv.constant0._ZN7cutlass13device_kernelIN5flash11enable_sm90INS1_16FlashAttnFwdSm90INS1_25CollectiveMainloopFwdSm90ILi2EN4cute5tupleIJNS5_1CILi1EEES8_S8_EEENS6_IJNS7_ILi128EEENS7_ILi96EEENS7_ILi192EEEEEELi192ENS_10bfloat16_tEfNS_4arch4Sm90ELb0ELb0ELb1ELb0ELb1ELb0ELb0ELb1ELb1ELb1ELb0ELb0EEENS1_21CollectiveEpilogueFwdINS6_IJSA_SC_SB_EEES9_SE_SG_Li256ELb0ELb1ELb0ELb0EEENS1_29StaticPersistentTileSchedulerILb0EEEEEEEEEvNT_6ParamsE:
	.zero		3200


//--------------------- .nv.constant0._ZN7cutlass13device_kernelIN5flash11enable_sm90INS1_16FlashAttnFwdSm90INS1_25CollectiveMainloopFwdSm90ILi2EN4cute5tupleIJNS5_1CILi1EEES8_S8_EEENS6_IJNS7_ILi128EEENS7_ILi96EEENS7_ILi192EEEEEELi192ENS_10bfloat16_tEfNS_4arch4Sm90ELb0ELb0ELb1ELb1ELb1ELb0ELb0ELb1ELb1ELb1ELb0ELb0EEENS1_21CollectiveEpilogueFwdINS6_IJSA_SC_SB_EEES9_SE_SG_Li256ELb1ELb1ELb0ELb0EEENS1_36VarlenDynamicPersistentTileSchedulerILi128ELi96ELi256ELi128ELb0ELb1ELb1ELb0ELb1ELb1EEEEEEEEEvNT_6ParamsE --------------------------
	.section	.nv.constant0._ZN7cutlass13device_kernelIN5flash11enable_sm90INS1_16FlashAttnFwdSm90INS1_25CollectiveMainloopFwdSm90ILi2EN4cute5tupleIJNS5_1CILi1EEES8_S8_EEENS6_IJNS7_ILi128EEENS7_ILi96EEENS7_ILi192EEEEEELi192ENS_10bfloat16_tEfNS_4arch4Sm90ELb0ELb0ELb1ELb1ELb1ELb0ELb0ELb1ELb1ELb1ELb0ELb0EEENS1_21CollectiveEpilogueFwdINS6_IJSA_SC_SB_EEES9_SE_SG_Li256ELb1ELb1ELb0ELb0EEENS1_36VarlenDynamicPersistentTileSchedulerILi128ELi96ELi256ELi128ELb0ELb1ELb1ELb0ELb1ELb1EEEEEEEEEvNT_6ParamsE,"a",@progbits
	.sectionflags	@""
	.align	4
.nv.constant0._ZN7cutlass13device_kernelIN5flash11enable_sm90INS1_16FlashAttnFwdSm90INS1_25CollectiveMainloopFwdSm90ILi2EN4cute5tupleIJNS5_1CILi1EEES8_S8_EEENS6_IJNS7_ILi128EEENS7_ILi96EEENS7_ILi192EEEEEELi192ENS_10bfloat16_tEfNS_4arch4Sm90ELb0ELb0ELb1ELb1ELb1ELb0ELb0ELb1ELb1ELb1ELb0ELb0EEENS1_21CollectiveEpilogueFwdINS6_IJSA_SC_SB_EEES9_SE_SG_Li256ELb1ELb1ELb0ELb0EEENS1_36VarlenDynamicPersistentTileSchedulerILi128ELi96ELi256ELi128ELb0ELb1ELb1ELb0ELb1ELb1EEEEEEEEEvNT_6ParamsE:
	.zero		3328


//--------------------- .nv.constant0._ZN7cutlass13device_kernelIN5flash11enable_sm90INS1_16FlashAttnFwdSm90INS1_25CollectiveMainloopFwdSm90ILi2EN4cute5tupleIJNS5_1CILi1EEES8_S8_EEENS6_IJNS7_ILi128EEENS7_ILi96EEENS7_ILi192EEEEEELi192ENS_10bfloat16_tEfNS_4arch4Sm90ELb0ELb0ELb1ELb1ELb1ELb1ELb0ELb1ELb1ELb1ELb0ELb0EEENS1_21CollectiveEpilogueFwdINS6_IJSA_SC_SB_EEES9_SE_SG_Li256ELb1ELb1ELb0ELb0EEENS1_36VarlenDynamicPersistentTileSchedulerILi128ELi96ELi256ELi128ELb0ELb1ELb1ELb0ELb1ELb1EEEEEEEEEvNT_6ParamsE --------------------------
	.section	.nv.constant0._ZN7cutlass13device_kernelIN5flash11enable_sm90INS1_16FlashAttnFwdSm90INS1_25CollectiveMainloopFwdSm90ILi2EN4cute5tupleIJNS5_1CILi1EEES8_S8_EEENS6_IJNS7_ILi128EEENS7_ILi96EEENS7_ILi192EEEEEELi192ENS_10bfloat16_tEfNS_4arch4Sm90ELb0ELb0ELb1ELb1ELb1ELb1ELb0ELb1ELb1ELb1ELb0ELb0EEENS1_21CollectiveEpilogueFwdINS6_IJSA_SC_SB_EEES9_SE_SG_Li256ELb1ELb1ELb0ELb0EEENS1_36VarlenDynamicPersistentTileSchedulerILi128ELi96ELi256ELi128ELb0ELb1ELb1ELb0ELb1ELb1EEEEEEEEEvNT_6ParamsE,"a",@progbits
	.sectionflags	@""
	.align	4
.nv.constant0._ZN7cutlass13device_kernelIN5flash11enable_sm90INS1_16FlashAttnFwdSm90INS1_25CollectiveMainloopFwdSm90ILi2EN4cute5tupleIJNS5_1CILi1EEES8_S8_EEENS6_IJNS7_ILi128EEENS7_ILi96EEENS7_ILi192EEEEEELi192ENS_10bfloat16_tEfNS_4arch4Sm90ELb0ELb0ELb1ELb1ELb1ELb1ELb0ELb1ELb1ELb1ELb0ELb0EEENS1_21CollectiveEpilogueFwdINS6_IJSA_SC_SB_EEES9_SE_SG_Li256ELb1ELb1ELb0ELb0EEENS1_36VarlenDynamicPersistentTileSchedulerILi128ELi96ELi256ELi128ELb0ELb1ELb1ELb0ELb1ELb1EEEEEEEEEvNT_6ParamsE:
	.zero		3328


//--------------------- .nv.constant0._ZN7cutlass13device_kernelIN5flash11enable_sm90INS1_16FlashAttnFwdSm90INS1_25CollectiveMainloopFwdSm90ILi2EN4cute5tupleIJNS5_1CILi1EEES8_S8_EEENS6_IJNS7_ILi128EEENS7_ILi96EEENS7_ILi192EEEEEELi192ENS_10bfloat16_tEfNS_4arch4Sm90ELb0ELb1ELb1ELb0ELb1ELb0ELb0ELb1ELb1ELb1ELb0ELb0EEENS1_21CollectiveEpilogueFwdINS6_IJSA_SC_SB_EEES9_SE_SG_Li256ELb0ELb1ELb0ELb0EEENS1_30DynamicPersistentTileSchedulerILi256ELi128ELb0ELb1ELb1EEEEEEEEEvNT_6ParamsE --------------------------
	.section	.nv.constant0._ZN7cutlass13device_kernelIN5flash11enable_sm90INS1_16FlashAttnFwdSm90INS1_25CollectiveMainloopFwdSm90ILi2EN4cute5tupleIJNS5_1CILi1EEES8_S8_EEENS6_IJNS7_ILi128EEENS7_ILi96EEENS7_ILi192EEEEEELi192ENS_10bfloat16_tEfNS_4arch4Sm90ELb0ELb1ELb1ELb0ELb1ELb0ELb0ELb1ELb1ELb1ELb0ELb0EEENS1_21CollectiveEpilogueFwdINS6_IJSA_SC_SB_EEES9_SE_SG_Li256ELb0ELb1ELb0ELb0EEENS1_30DynamicPersistentTileSchedulerILi256ELi128ELb0ELb1ELb1EEEEEEEEEvNT_6ParamsE,"a",@progbits
	.sectionflags	@""
	.align	4
.nv.constant0._ZN7cutlass13device_kernelIN5flash11enable_sm90INS1_16FlashAttnFwdSm90INS1_25CollectiveMainloopFwdSm90ILi2EN4cute5tupleIJNS5_1CILi1EEES8_S8_EEENS6_IJNS7_ILi128EEENS7_ILi96EEENS7_ILi192EEEEEELi192ENS_10bfloat16_tEfNS_4arch4Sm90ELb0ELb1ELb1ELb0ELb1ELb0ELb0ELb1ELb1ELb1ELb0ELb0EEENS1_21CollectiveEpilogueFwdINS6_IJSA_SC_SB_EEES9_SE_SG_Li256ELb0ELb1ELb0ELb0EEENS1_30DynamicPersistentTileSchedulerILi256ELi128ELb0ELb1ELb1EEEEEEEEEvNT_6ParamsE:
	.zero		3328


//--------------------- .nv.constant0._ZN7cutlass13device_kernelIN5flash11enable_sm90INS1_16FlashAttnFwdSm90INS1_25CollectiveMainloopFwdSm90ILi2EN4cute5tupleIJNS5_1CILi1EEES8_S8_EEENS6_IJNS7_ILi128EEENS7_ILi96EEENS7_ILi192EEEEEELi192ENS_10bfloat16_tEfNS_4arch4Sm90ELb0ELb1ELb1ELb1ELb1ELb0ELb0ELb1ELb1ELb1ELb0ELb0EEENS1_21CollectiveEpilogueFwdINS6_IJSA_SC_SB_EEES9_SE_SG_Li256ELb1ELb1ELb0ELb0EEENS1_36VarlenDynamicPersistentTileSchedulerILi128ELi96ELi256ELi128ELb0ELb1ELb1ELb1ELb0ELb1EEEEEEEEEvNT_6ParamsE --------------------------
	.section	.nv.constant0._ZN7cutlass13device_kernelIN5flash11enable_sm90INS1_16FlashAttnFwdSm90INS1_25CollectiveMainloopFwdSm90ILi2EN4cute5tupleIJNS5_1CILi1EEES8_S8_EEENS6_IJNS7_ILi128EEENS7_ILi96EEENS7_ILi192EEEEEELi192ENS_10bfloat16_tEfNS_4arch4Sm90ELb0ELb1ELb1ELb1ELb1ELb0ELb0ELb1ELb1ELb1ELb0ELb0EEENS1_21CollectiveEpilogueFwdINS6_IJSA_SC_SB_EEES9_SE_SG_Li256ELb1ELb1ELb0ELb0EEENS1_36VarlenDynamicPersistentTileSchedulerILi128ELi96ELi256ELi128ELb0ELb1ELb1ELb1ELb0ELb1EEEEEEEEEvNT_6ParamsE,"a",@progbits
	.sectionflags	@""
	.align	4
.nv.constant0._ZN7cutlass13device_kernelIN5flash11enable_sm90INS1_16FlashAttnFwdSm90INS1_25CollectiveMainloopFwdSm90ILi2EN4cute5tupleIJNS5_1CILi1EEES8_S8_EEENS6_IJNS7_ILi128EEENS7_ILi96EEENS7_ILi192EEEEEELi192ENS_10bfloat16_tEfNS_4arch4Sm90ELb0ELb1ELb1ELb1ELb1ELb0ELb0ELb1ELb1ELb1ELb0ELb0EEENS1_21CollectiveEpilogueFwdINS6_IJSA_SC_SB_EEES9_SE_SG_Li256ELb1ELb1ELb0ELb0EEENS1_36VarlenDynamicPersistentTileSchedulerILi128ELi96ELi256ELi128ELb0ELb1ELb1ELb1ELb0ELb1EEEEEEEEEvNT_6ParamsE:
	.zero		3328


//--------------------- .nv.constant0._ZN7cutlass13device_kernelIN5flash11enable_sm90INS1_16FlashAttnFwdSm90INS1_25CollectiveMainloopFwdSm90ILi2EN4cute5tupleIJNS5_1CILi1EEES8_S8_EEENS6_IJNS7_ILi128EEENS7_ILi96EEENS7_ILi192EEEEEELi192ENS_10bfloat16_tEfNS_4arch4Sm90ELb0ELb1ELb1ELb1ELb1ELb1ELb0ELb1ELb1ELb1ELb0ELb0EEENS1_21CollectiveEpilogueFwdINS6_IJSA_SC_SB_EEES9_SE_SG_Li256ELb1ELb1ELb0ELb0EEENS1_36VarlenDynamicPersistentTileSchedulerILi128ELi96ELi256ELi128ELb0ELb1ELb1ELb1ELb0ELb1EEEEEEEEEvNT_6ParamsE --------------------------
	.section	.nv.constant0._ZN7cutlass13device_kernelIN5flash11enable_sm90INS1_16FlashAttnFwdSm90INS1_25CollectiveMainloopFwdSm90ILi2EN4cute5tupleIJNS5_1CILi1EEES8_S8_EEENS6_IJNS7_ILi128EEENS7_ILi96EEENS7_ILi192EEEEEELi192ENS_10bfloat16_tEfNS_4arch4Sm90ELb0ELb1ELb1ELb1ELb1ELb1ELb0ELb1ELb1ELb1ELb0ELb0EEENS1_21CollectiveEpilogueFwdINS6_IJSA_SC_SB_EEES9_SE_SG_Li256ELb1ELb1ELb0ELb0EEENS1_36VarlenDynamicPersistentTileSchedulerILi128ELi96ELi256ELi128ELb0ELb1ELb1ELb1ELb0ELb1EEEEEEEEEvNT_6ParamsE,"a",@progbits
	.sectionflags	@""
	.align	4
.nv.constant0._ZN7cutlass13device_kernelIN5flash11enable_sm90INS1_16FlashAttnFwdSm90INS1_25CollectiveMainloopFwdSm90ILi2EN4cute5tupleIJNS5_1CILi1EEES8_S8_EEENS6_IJNS7_ILi128EEENS7_ILi96EEENS7_ILi192EEEEEELi192ENS_10bfloat16_tEfNS_4arch4Sm90ELb0ELb1ELb1ELb1ELb1ELb1ELb0ELb1ELb1ELb1ELb0ELb0EEENS1_21CollectiveEpilogueFwdINS6_IJSA_SC_SB_EEES9_SE_SG_Li256ELb1ELb1ELb0ELb0EEENS1_36VarlenDynamicPersistentTileSchedulerILi128ELi96ELi256ELi128ELb0ELb1ELb1ELb1ELb0ELb1EEEEEEEEEvNT_6ParamsE:
	.zero		3328


//--------------------- .nv.constant0._ZN7cutlass13device_kernelIN5flash11enable_sm90INS1_16FlashAttnFwdSm90INS1_25CollectiveMainloopFwdSm90ILi2EN4cute5tupleIJNS5_1CILi1EEES8_S8_EEENS6_IJNS7_ILi128EEENS7_ILi96EEENS7_ILi192EEEEEELi192ENS_10bfloat16_tEfNS_4arch4Sm90ELb1ELb0ELb1ELb0ELb1ELb0ELb0ELb1ELb1ELb1ELb0ELb0EEENS1_21CollectiveEpilogueFwdINS6_IJSA_SC_SB_EEES9_SE_SG_Li256ELb0ELb1ELb0ELb0EEENS1_30DynamicPersistentTileSchedulerILi256ELi128ELb0ELb1ELb1EEEEEEEEEvNT_6ParamsE --------------------------
	.section	.nv.constant0._ZN7cutlass13device_kernelIN5flash11enable_sm90INS1_16FlashAttnFwdSm90INS1_25CollectiveMainloopFwdSm90ILi2EN4cute5tupleIJNS5_1CILi1EEES8_S8_EEENS6_IJNS7_ILi128EEENS7_ILi96EEENS7_ILi192EEEEEELi192ENS_10bfloat16_tEfNS_4arch4Sm90ELb1ELb0ELb1ELb0ELb1ELb0ELb0ELb1ELb1ELb1ELb0ELb0EEENS1_21CollectiveEpilogueFwdINS6_IJSA_SC_SB_EEES9_SE_SG_Li256ELb0ELb1ELb0ELb0EEENS1_30DynamicPersistentTileSchedulerILi256ELi128ELb0ELb1ELb1EEEEEEEEEvNT_6ParamsE,"a",@progbits
	.sectionflags	@""
	.align	4
.nv.constant0._ZN7cutlass13device_kernelIN5flash11enable_sm90INS1_16FlashAttnFwdSm90INS1_25CollectiveMainloopFwdSm90ILi2EN4cute5tupleIJNS5_1CILi1EEES8_S8_EEENS6_IJNS7_ILi128EEENS7_ILi96EEENS7_ILi192EEEEEELi192ENS_10bfloat16_tEfNS_4arch4Sm90ELb1ELb0ELb1ELb0ELb1ELb0ELb0ELb1ELb1ELb1ELb0ELb0EEENS1_21CollectiveEpilogueFwdINS6_IJSA_SC_SB_EEES9_SE_SG_Li256ELb0ELb1ELb0ELb0EEENS1_30DynamicPersistentTileSchedulerILi256ELi128ELb0ELb1ELb1EEEEEEEEEvNT_6ParamsE:
	.zero		3328


//--------------------- .nv.constant0._ZN7cutlass13device_kernelIN5flash11enable_sm90INS1_16FlashAttnFwdSm90INS1_25CollectiveMainloopFwdSm90ILi2EN4cute5tupleIJNS5_1CILi1EEES8_S8_EEENS6_IJNS7_ILi128EEENS7_ILi96EEENS7_ILi192EEEEEELi192ENS_10bfloat16_tEfNS_4arch4Sm90ELb1ELb0ELb1ELb1ELb1ELb0ELb0ELb1ELb1ELb1ELb0ELb0EEENS1_21CollectiveEpilogueFwdINS6_IJSA_SC_SB_EEES9_SE_SG_Li256ELb1ELb1ELb0ELb0EEENS1_36VarlenDynamicPersistentTileSchedulerILi128ELi96ELi256ELi128ELb0ELb1ELb1ELb1ELb1ELb1EEEEEEEEEvNT_6ParamsE --------------------------
	.section	.nv.constant0._ZN7cutlass13device_kernelIN5flash11enable_sm90INS1_16FlashAttnFwdSm90INS1_25CollectiveMainloopFwdSm90ILi2EN4cute5tupleIJNS5_1CILi1EEES8_S8_EEENS6_IJNS7_ILi128EEENS7_ILi96EEENS7_ILi192EEEEEELi192ENS_10bfloat16_tEfNS_4arch4Sm90ELb1ELb0ELb1ELb1ELb1ELb0ELb0ELb1ELb1ELb1ELb0ELb0EEENS1_21CollectiveEpilogueFwdINS6_IJSA_SC_SB_EEES9_SE_SG_Li256ELb1ELb1ELb0ELb0EEENS1_36VarlenDynamicPersistentTileSchedulerILi128ELi96ELi256ELi128ELb0ELb1ELb1ELb1ELb1ELb1EEEEEEEEEvNT_6ParamsE,"a",@progbits
	.sectionflags	@""
	.align	4
.nv.constant0._ZN7cutlass13device_kernelIN5flash11enable_sm90INS1_16FlashAttnFwdSm90INS1_25CollectiveMainloopFwdSm90ILi2EN4cute5tupleIJNS5_1CILi1EEES8_S8_EEENS6_IJNS7_ILi128EEENS7_ILi96EEENS7_ILi192EEEEEELi192ENS_10bfloat16_tEfNS_4arch4Sm90ELb1ELb0ELb1ELb1ELb1ELb0ELb0ELb1ELb1ELb1ELb0ELb0EEENS1_21CollectiveEpilogueFwdINS6_IJSA_SC_SB_EEES9_SE_SG_Li256ELb1ELb1ELb0ELb0EEENS1_36VarlenDynamicPersistentTileSchedulerILi128ELi96ELi256ELi128ELb0ELb1ELb1ELb1ELb1ELb1EEEEEEEEEvNT_6ParamsE:
	.zero		3328


//--------------------- .nv.constant0._ZN7cutlass13device_kernelIN5flash11enable_sm90INS1_16FlashAttnFwdSm90INS1_25CollectiveMainloopFwdSm90ILi2EN4cute5tupleIJNS5_1CILi1EEES8_S8_EEENS6_IJNS7_ILi128EEENS7_ILi96EEENS7_ILi192EEEEEELi192ENS_10bfloat16_tEfNS_4arch4Sm90ELb1ELb0ELb1ELb1ELb1ELb1ELb0ELb1ELb1ELb1ELb0ELb0EEENS1_21CollectiveEpilogueFwdINS6_IJSA_SC_SB_EEES9_SE_SG_Li256ELb1ELb1ELb0ELb0EEENS1_36VarlenDynamicPersistentTileSchedulerILi128ELi96ELi256ELi128ELb0ELb1ELb1ELb1ELb1ELb1EEEEEEEEEvNT_6ParamsE --------------------------
	.section	.nv.constant0._ZN7cutlass13device_kernelIN5flash11enable_sm90INS1_16FlashAttnFwdSm90INS1_25CollectiveMainloopFwdSm90ILi2EN4cute5tupleIJNS5_1CILi1EEES8_S8_EEENS6_IJNS7_ILi128EEENS7_ILi96EEENS7_ILi192EEEEEELi192ENS_10bfloat16_tEfNS_4arch4Sm90ELb1ELb0ELb1ELb1ELb1ELb1ELb0ELb1ELb1ELb1ELb0ELb0EEENS1_21CollectiveEpilogueFwdINS6_IJSA_SC_SB_EEES9_SE_SG_Li256ELb1ELb1ELb0ELb0EEENS1_36VarlenDynamicPersistentTileSchedulerILi128ELi96ELi256ELi128ELb0ELb1ELb1ELb1ELb1ELb1EEEEEEEEEvNT_6ParamsE,"a",@progbits
	.sectionflags	@""
	.align	4
.nv.constant0._ZN7cutlass13device_kernelIN5flash11enable_sm90INS1_16FlashAttnFwdSm90INS1_25CollectiveMainloopFwdSm90ILi2EN4cute5tupleIJNS5_1CILi1EEES8_S8_EEENS6_IJNS7_ILi128EEENS7_ILi96EEENS7_ILi192EEEEEELi192ENS_10bfloat16_tEfNS_4arch4Sm90ELb1ELb0ELb1ELb1ELb1ELb1ELb0ELb1ELb1ELb1ELb0ELb0EEENS1_21CollectiveEpilogueFwdINS6_IJSA_SC_SB_EEES9_SE_SG_Li256ELb1ELb1ELb0ELb0EEENS1_36VarlenDynamicPersistentTileSchedulerILi128ELi96ELi256ELi128ELb0ELb1ELb1ELb1ELb1ELb1EEEEEEEEEvNT_6ParamsE:
	.zero		3328


//--------------------- SYMBOLS --------------------------

	.type		.nv.reservedSmem.offset0,@object
	.size		.nv.reservedSmem.offset0,0x4
	.type		__assertfail,@function
